	.target	sm_80

	.elftype	@"ET_EXEC"


//--------------------- .note.nv.tkinfo           --------------------------
	.section	.note.nv.tkinfo,"",@"SHT_NOTE"
	.sectionflags	@"SHF_NOTE_NV_TKINFO"
	.tkinfo
        /*0018*/ 	.word	0x00000002
        /*0030*/ 	.string	""
        /*0030*/ 	.string	"ptxas"
        /*0030*/ 	.string	"Cuda compilation tools, release 13.0, V13.0.88"
        /*0030*/ 	.string	"Build cuda_13.0.r13.0/compiler.36424714_0"
        /*0030*/ 	.string	"-arch sm_80 -m 64 "



//--------------------- .note.nv.cuinfo           --------------------------
	.section	.note.nv.cuinfo,"",@"SHT_NOTE"
	.sectionflags	@"SHF_NOTE_NV_CUINFO"
        /*0018*/ 	.short	0x0002
        /*001a*/ 	.short	0x0050
        /*001c*/ 	.short	0x0082
	.zero		2


//--------------------- .nv.info                  --------------------------
	.section	.nv.info,"",@"SHT_CUDA_INFO"
	.align	4


	//----- nvinfo : EIATTR_REGCOUNT
	.align		4
        /*0000*/ 	.byte	0x04, 0x2f
        /*0002*/ 	.short	(.L_12 - .L_11)
	.align		4
.L_11:
        /*0004*/ 	.word	index@(_ZN7cutlass13device_kernelIN5flash19enable_sm80_to_sm89INS1_16FlashAttnFwdSm80INS1_25CollectiveMainloopFwdSm80ILi4ELi1ELb0EN4cute5tupleIJNS5_1CILi128EEENS7_ILi80EEENS7_ILi64EEEEEELi64ENS_10bfloat16_tEfNS_4arch4Sm80ELb1ELb0ELb1ELb1ELb0ELb1ELb1ELb1EEENS1_21CollectiveEpilogueFwdINS6_IJS8_SA_S9_EEENS6_IJNS7_ILi1EEESI_SI_EEESC_SE_Li128ELb1ELb1ELb1ELb0EEENS1_36VarlenDynamicPersistentTileSchedulerILi128ELi80ELi128ELi128ELb1ELb1ELb0ELb1ELb1ELb1EEEEEEEEEvNT_6ParamsE)
        /*0008*/ 	.word	0x000000ff


	//----- nvinfo : EIATTR_FRAME_SIZE
	.align		4
.L_12:
        /*000c*/ 	.byte	0x04, 0x11
        /*000e*/ 	.short	(.L_14 - .L_13)
	.align		4
.L_13:
        /*0010*/ 	.word	index@($__internal_25_$__cuda_sm70_votesync_ballot)
        /*0014*/ 	.word	0x00000000


	//----- nvinfo : EIATTR_FRAME_SIZE
	.align		4
.L_14:
        /*0018*/ 	.byte	0x04, 0x11
        /*001a*/ 	.short	(.L_16 - .L_15)
	.align		4
.L_15:
        /*001c*/ 	.word	index@($__internal_24_$__cuda_sm70_shflsync_up_p)
        /*0020*/ 	.word	0x00000000


	//----- nvinfo : EIATTR_FRAME_SIZE
	.align		4
.L_16:
        /*0024*/ 	.byte	0x04, 0x11
        /*0026*/ 	.short	(.L_18 - .L_17)
	.align		4
.L_17:
        /*0028*/ 	.word	index@($__internal_23_$__cuda_sm70_shflsync_idx_p)
        /*002c*/ 	.word	0x00000000


	//----- nvinfo : EIATTR_FRAME_SIZE
	.align		4
.L_18:
        /*0030*/ 	.byte	0x04, 0x11
        /*0032*/ 	.short	(.L_20 - .L_19)
	.align		4
.L_19:
        /*0034*/ 	.word	index@($__internal_22_$__cuda_sm70_shflsync_bfly_p)
        /*0038*/ 	.word	0x00000000


	//----- nvinfo : EIATTR_FRAME_SIZE
	.align		4
.L_20:
        /*003c*/ 	.byte	0x04, 0x11
        /*003e*/ 	.short	(.L_22 - .L_21)
	.align		4
.L_21:
        /*0040*/ 	.word	index@(_ZN7cutlass13device_kernelIN5flash19enable_sm80_to_sm89INS1_16FlashAttnFwdSm80INS1_25CollectiveMainloopFwdSm80ILi4ELi1ELb0EN4cute5tupleIJNS5_1CILi128EEENS7_ILi80EEENS7_ILi64EEEEEELi64ENS_10bfloat16_tEfNS_4arch4Sm80ELb1ELb0ELb1ELb1ELb0ELb1ELb1ELb1EEENS1_21CollectiveEpilogueFwdINS6_IJS8_SA_S9_EEENS6_IJNS7_ILi1EEESI_SI_EEESC_SE_Li128ELb1ELb1ELb1ELb0EEENS1_36VarlenDynamicPersistentTileSchedulerILi128ELi80ELi128ELi128ELb1ELb1ELb0ELb1ELb1ELb1EEEEEEEEEvNT_6ParamsE)
        /*0044*/ 	.word	0x00000068


	//----- nvinfo : EIATTR_REGCOUNT
	.align		4
.L_22:
        /*0048*/ 	.byte	0x04, 0x2f
        /*004a*/ 	.short	(.L_24 - .L_23)
	.align		4
.L_23:
        /*004c*/ 	.word	index@(_ZN7cutlass13device_kernelIN5flash19enable_sm80_to_sm89INS1_16FlashAttnFwdSm80INS1_25CollectiveMainloopFwdSm80ILi4ELi1ELb0EN4cute5tupleIJNS5_1CILi128EEENS7_ILi80EEENS7_ILi64EEEEEELi64ENS_10bfloat16_tEfNS_4arch4Sm80ELb1ELb0ELb1ELb1ELb0ELb0ELb1ELb1EEENS1_21CollectiveEpilogueFwdINS6_IJS8_SA_S9_EEENS6_IJNS7_ILi1EEESI_SI_EEESC_SE_Li128ELb1ELb1ELb1ELb0EEENS1_36VarlenDynamicPersistentTileSchedulerILi128ELi80ELi128ELi128ELb1ELb1ELb0ELb1ELb1ELb1EEEEEEEEEvNT_6ParamsE)
        /*0050*/ 	.word	0x000000ff


	//----- nvinfo : EIATTR_FRAME_SIZE
	.align		4
.L_24:
        /*0054*/ 	.byte	0x04, 0x11
        /*0056*/ 	.short	(.L_26 - .L_25)
	.align		4
.L_25:
        /*0058*/ 	.word	index@($__internal_21_$__cuda_sm70_votesync_ballot)
        /*005c*/ 	.word	0x00000000


	//----- nvinfo : EIATTR_FRAME_SIZE
	.align		4
.L_26:
        /*0060*/ 	.byte	0x04, 0x11
        /*0062*/ 	.short	(.L_28 - .L_27)
	.align		4
.L_27:
        /*0064*/ 	.word	index@($__internal_20_$__cuda_sm70_shflsync_up_p)
        /*0068*/ 	.word	0x00000000


	//----- nvinfo : EIATTR_FRAME_SIZE
	.align		4
.L_28:
        /*006c*/ 	.byte	0x04, 0x11
        /*006e*/ 	.short	(.L_30 - .L_29)
	.align		4
.L_29:
        /*0070*/ 	.word	index@($__internal_19_$__cuda_sm70_shflsync_idx_p)
        /*0074*/ 	.word	0x00000000


	//----- nvinfo : EIATTR_FRAME_SIZE
	.align		4
.L_30:
        /*0078*/ 	.byte	0x04, 0x11
        /*007a*/ 	.short	(.L_32 - .L_31)
	.align		4
.L_31:
        /*007c*/ 	.word	index@($__internal_18_$__cuda_sm70_shflsync_bfly_p)
        /*0080*/ 	.word	0x00000000


	//----- nvinfo : EIATTR_FRAME_SIZE
	.align		4
.L_32:
        /*0084*/ 	.byte	0x04, 0x11
        /*0086*/ 	.short	(.L_34 - .L_33)
	.align		4
.L_33:
        /*0088*/ 	.word	index@(_ZN7cutlass13device_kernelIN5flash19enable_sm80_to_sm89INS1_16FlashAttnFwdSm80INS1_25CollectiveMainloopFwdSm80ILi4ELi1ELb0EN4cute5tupleIJNS5_1CILi128EEENS7_ILi80EEENS7_ILi64EEEEEELi64ENS_10bfloat16_tEfNS_4arch4Sm80ELb1ELb0ELb1ELb1ELb0ELb0ELb1ELb1EEENS1_21CollectiveEpilogueFwdINS6_IJS8_SA_S9_EEENS6_IJNS7_ILi1EEESI_SI_EEESC_SE_Li128ELb1ELb1ELb1ELb0EEENS1_36VarlenDynamicPersistentTileSchedulerILi128ELi80ELi128ELi128ELb1ELb1ELb0ELb1ELb1ELb1EEEEEEEEEvNT_6ParamsE)
        /*008c*/ 	.word	0x000000a0


	//----- nvinfo : EIATTR_REGCOUNT
	.align		4
.L_34:
        /*0090*/ 	.byte	0x04, 0x2f
        /*0092*/ 	.short	(.L_36 - .L_35)
	.align		4
.L_35:
        /*0094*/ 	.word	index@(_ZN7cutlass13device_kernelIN5flash19enable_sm80_to_sm89INS1_16FlashAttnFwdSm80INS1_25CollectiveMainloopFwdSm80ILi4ELi1ELb0EN4cute5tupleIJNS5_1CILi128EEENS7_ILi112EEENS7_ILi64EEEEEELi64ENS_10bfloat16_tEfNS_4arch4Sm80ELb1ELb0ELb1ELb0ELb0ELb0ELb1ELb1EEENS1_21CollectiveEpilogueFwdINS6_IJS8_SA_S9_EEENS6_IJNS7_ILi1EEESI_SI_EEESC_SE_Li128ELb0ELb1ELb1ELb0EEENS1_30DynamicPersistentTileSchedulerILi128ELi128ELb1ELb1ELb0EEEEEEEEEvNT_6ParamsE)
        /*0098*/ 	.word	0x000000ff


	//----- nvinfo : EIATTR_FRAME_SIZE
	.align		4
.L_36:
        /*009c*/ 	.byte	0x04, 0x11
        /*009e*/ 	.short	(.L_38 - .L_37)
	.align		4
.L_37:
        /*00a0*/ 	.word	index@($__internal_17_$__cuda_sm70_shflsync_idx_p)
        /*00a4*/ 	.word	0x00000000


	//----- nvinfo : EIATTR_FRAME_SIZE
	.align		4
.L_38:
        /*00a8*/ 	.byte	0x04, 0x11
        /*00aa*/ 	.short	(.L_40 - .L_39)
	.align		4
.L_39:
        /*00ac*/ 	.word	index@($__internal_16_$__cuda_sm70_shflsync_bfly_p)
        /*00b0*/ 	.word	0x00000000


	//----- nvinfo : EIATTR_FRAME_SIZE
	.align		4
.L_40:
        /*00b4*/ 	.byte	0x04, 0x11
        /*00b6*/ 	.short	(.L_42 - .L_41)
	.align		4
.L_41:
        /*00b8*/ 	.word	index@(_ZN7cutlass13device_kernelIN5flash19enable_sm80_to_sm89INS1_16FlashAttnFwdSm80INS1_25CollectiveMainloopFwdSm80ILi4ELi1ELb0EN4cute5tupleIJNS5_1CILi128EEENS7_ILi112EEENS7_ILi64EEEEEELi64ENS_10bfloat16_tEfNS_4arch4Sm80ELb1ELb0ELb1ELb0ELb0ELb0ELb1ELb1EEENS1_21CollectiveEpilogueFwdINS6_IJS8_SA_S9_EEENS6_IJNS7_ILi1EEESI_SI_EEESC_SE_Li128ELb0ELb1ELb1ELb0EEENS1_30DynamicPersistentTileSchedulerILi128ELi128ELb1ELb1ELb0EEEEEEEEEvNT_6ParamsE)
        /*00bc*/ 	.word	0x00000098


	//----- nvinfo : EIATTR_REGCOUNT
	.align		4
.L_42:
        /*00c0*/ 	.byte	0x04, 0x2f
        /*00c2*/ 	.short	(.L_44 - .L_43)
	.align		4
.L_43:
        /*00c4*/ 	.word	index@(_ZN7cutlass13device_kernelIN5flash19enable_sm80_to_sm89INS1_16FlashAttnFwdSm80INS1_25CollectiveMainloopFwdSm80ILi4ELi1ELb0EN4cute5tupleIJNS5_1CILi128EEENS7_ILi80EEENS7_ILi64EEEEEELi64ENS_10bfloat16_tEfNS_4arch4Sm80ELb0ELb1ELb1ELb1ELb0ELb1ELb1ELb1EEENS1_21CollectiveEpilogueFwdINS6_IJS8_SA_S9_EEENS6_IJNS7_ILi1EEESI_SI_EEESC_SE_Li128ELb1ELb1ELb1ELb0EEENS1_36VarlenDynamicPersistentTileSchedulerILi128ELi80ELi128ELi128ELb1ELb1ELb0ELb1ELb0ELb1EEEEEEEEEvNT_6ParamsE)
        /*00c8*/ 	.word	0x000000ff


	//----- nvinfo : EIATTR_FRAME_SIZE
	.align		4
.L_44:
        /*00cc*/ 	.byte	0x04, 0x11
        /*00ce*/ 	.short	(.L_46 - .L_45)
	.align		4
.L_45:
        /*00d0*/ 	.word	index@($__internal_15_$__cuda_sm70_votesync_ballot)
        /*00d4*/ 	.word	0x00000000


	//----- nvinfo : EIATTR_FRAME_SIZE
	.align		4
.L_46:
        /*00d8*/ 	.byte	0x04, 0x11
        /*00da*/ 	.short	(.L_48 - .L_47)
	.align		4
.L_47:
        /*00dc*/ 	.word	index@($__internal_14_$__cuda_sm70_shflsync_up_p)
        /*00e0*/ 	.word	0x00000000


	//----- nvinfo : EIATTR_FRAME_SIZE
	.align		4
.L_48:
        /*00e4*/ 	.byte	0x04, 0x11
        /*00e6*/ 	.short	(.L_50 - .L_49)
	.align		4
.L_49:
        /*00e8*/ 	.word	index@($__internal_13_$__cuda_sm70_shflsync_idx_p)
        /*00ec*/ 	.word	0x00000000


	//----- nvinfo : EIATTR_FRAME_SIZE
	.align		4
.L_50:
        /*00f0*/ 	.byte	0x04, 0x11
        /*00f2*/ 	.short	(.L_52 - .L_51)
	.align		4
.L_51:
        /*00f4*/ 	.word	index@($__internal_12_$__cuda_sm70_shflsync_bfly_p)
        /*00f8*/ 	.word	0x00000000


	//----- nvinfo : EIATTR_FRAME_SIZE
	.align		4
.L_52:
        /*00fc*/ 	.byte	0x04, 0x11
        /*00fe*/ 	.short	(.L_54 - .L_53)
	.align		4
.L_53:
        /*0100*/ 	.word	index@(_ZN7cutlass13device_kernelIN5flash19enable_sm80_to_sm89INS1_16FlashAttnFwdSm80INS1_25CollectiveMainloopFwdSm80ILi4ELi1ELb0EN4cute5tupleIJNS5_1CILi128EEENS7_ILi80EEENS7_ILi64EEEEEELi64ENS_10bfloat16_tEfNS_4arch4Sm80ELb0ELb1ELb1ELb1ELb0ELb1ELb1ELb1EEENS1_21CollectiveEpilogueFwdINS6_IJS8_SA_S9_EEENS6_IJNS7_ILi1EEESI_SI_EEESC_SE_Li128ELb1ELb1ELb1ELb0EEENS1_36VarlenDynamicPersistentTileSchedulerILi128ELi80ELi128ELi128ELb1ELb1ELb0ELb1ELb0ELb1EEEEEEEEEvNT_6ParamsE)
        /*0104*/ 	.word	0x00000070


	//----- nvinfo : EIATTR_REGCOUNT
	.align		4
.L_54:
        /*0108*/ 	.byte	0x04, 0x2f
        /*010a*/ 	.short	(.L_56 - .L_55)
	.align		4
.L_55:
        /*010c*/ 	.word	index@(_ZN7cutlass13device_kernelIN5flash19enable_sm80_to_sm89INS1_16FlashAttnFwdSm80INS1_25CollectiveMainloopFwdSm80ILi4ELi1ELb0EN4cute5tupleIJNS5_1CILi128EEENS7_ILi80EEENS7_ILi64EEEEEELi64ENS_10bfloat16_tEfNS_4arch4Sm80ELb0ELb1ELb1ELb1ELb0ELb0ELb1ELb1EEENS1_21CollectiveEpilogueFwdINS6_IJS8_SA_S9_EEENS6_IJNS7_ILi1EEESI_SI_EEESC_SE_Li128ELb1ELb1ELb1ELb0EEENS1_36VarlenDynamicPersistentTileSchedulerILi128ELi80ELi128ELi128ELb1ELb1ELb0ELb1ELb0ELb1EEEEEEEEEvNT_6ParamsE)
        /*0110*/ 	.word	0x000000ff


	//----- nvinfo : EIATTR_FRAME_SIZE
	.align		4
.L_56:
        /*0114*/ 	.byte	0x04, 0x11
        /*0116*/ 	.short	(.L_58 - .L_57)
	.align		4
.L_57:
        /*0118*/ 	.word	index@($__internal_11_$__cuda_sm70_votesync_ballot)
        /*011c*/ 	.word	0x00000000


	//----- nvinfo : EIATTR_FRAME_SIZE
	.align		4
.L_58:
        /*0120*/ 	.byte	0x04, 0x11
        /*0122*/ 	.short	(.L_60 - .L_59)
	.align		4
.L_59:
        /*0124*/ 	.word	index@($__internal_10_$__cuda_sm70_shflsync_up_p)
        /*0128*/ 	.word	0x00000000


	//----- nvinfo : EIATTR_FRAME_SIZE
	.align		4
.L_60:
        /*012c*/ 	.byte	0x04, 0x11
        /*012e*/ 	.short	(.L_62 - .L_61)
	.align		4
.L_61:
        /*0130*/ 	.word	index@($__internal_9_$__cuda_sm70_shflsync_idx_p)
        /*0134*/ 	.word	0x00000000


	//----- nvinfo : EIATTR_FRAME_SIZE
	.align		4
.L_62:
        /*0138*/ 	.byte	0x04, 0x11
        /*013a*/ 	.short	(.L_64 - .L_63)
	.align		4
.L_63:
        /*013c*/ 	.word	index@($__internal_8_$__cuda_sm70_shflsync_bfly_p)
        /*0140*/ 	.word	0x00000000


	//----- nvinfo : EIATTR_FRAME_SIZE
	.align		4
.L_64:
        /*0144*/ 	.byte	0x04, 0x11
        /*0146*/ 	.short	(.L_66 - .L_65)
	.align		4
.L_65:
        /*0148*/ 	.word	index@(_ZN7cutlass13device_kernelIN5flash19enable_sm80_to_sm89INS1_16FlashAttnFwdSm80INS1_25CollectiveMainloopFwdSm80ILi4ELi1ELb0EN4cute5tupleIJNS5_1CILi128EEENS7_ILi80EEENS7_ILi64EEEEEELi64ENS_10bfloat16_tEfNS_4arch4Sm80ELb0ELb1ELb1ELb1ELb0ELb0ELb1ELb1EEENS1_21CollectiveEpilogueFwdINS6_IJS8_SA_S9_EEENS6_IJNS7_ILi1EEESI_SI_EEESC_SE_Li128ELb1ELb1ELb1ELb0EEENS1_36VarlenDynamicPersistentTileSchedulerILi128ELi80ELi128ELi128ELb1ELb1ELb0ELb1ELb0ELb1EEEEEEEEEvNT_6ParamsE)
        /*014c*/ 	.word	0x00000090


	//----- nvinfo : EIATTR_REGCOUNT
	.align		4
.L_66:
        /*0150*/ 	.byte	0x04, 0x2f
        /*0152*/ 	.short	(.L_68 - .L_67)
	.align		4
.L_67:
        /*0154*/ 	.word	index@(_ZN7cutlass13device_kernelIN5flash19enable_sm80_to_sm89INS1_16FlashAttnFwdSm80INS1_25CollectiveMainloopFwdSm80ILi4ELi1ELb0EN4cute5tupleIJNS5_1CILi128EEENS7_ILi96EEENS7_ILi64EEEEEELi64ENS_10bfloat16_tEfNS_4arch4Sm80ELb0ELb1ELb1ELb0ELb0ELb0ELb1ELb1EEENS1_21CollectiveEpilogueFwdINS6_IJS8_SA_S9_EEENS6_IJNS7_ILi1EEESI_SI_EEESC_SE_Li128ELb0ELb1ELb1ELb0EEENS1_19SingleTileSchedulerILb0ELb1ELb1ELi128EEEEEEEEEvNT_6ParamsE)
        /*0158*/ 	.word	0x000000ff


	//----- nvinfo : EIATTR_FRAME_SIZE
	.align		4
.L_68:
        /*015c*/ 	.byte	0x04, 0x11
        /*015e*/ 	.short	(.L_70 - .L_69)
	.align		4
.L_69:
        /*0160*/ 	.word	index@(_ZN7cutlass13device_kernelIN5flash19enable_sm80_to_sm89INS1_16FlashAttnFwdSm80INS1_25CollectiveMainloopFwdSm80ILi4ELi1ELb0EN4cute5tupleIJNS5_1CILi128EEENS7_ILi96EEENS7_ILi64EEEEEELi64ENS_10bfloat16_tEfNS_4arch4Sm80ELb0ELb1ELb1ELb0ELb0ELb0ELb1ELb1EEENS1_21CollectiveEpilogueFwdINS6_IJS8_SA_S9_EEENS6_IJNS7_ILi1EEESI_SI_EEESC_SE_Li128ELb0ELb1ELb1ELb0EEENS1_19SingleTileSchedulerILb0ELb1ELb1ELi128EEEEEEEEEvNT_6ParamsE)
        /*0164*/ 	.word	0x00000078


	//----- nvinfo : EIATTR_REGCOUNT
	.align		4
.L_70:
        /*0168*/ 	.byte	0x04, 0x2f
        /*016a*/ 	.short	(.L_72 - .L_71)
	.align		4
.L_71:
        /*016c*/ 	.word	index@(_ZN7cutlass13device_kernelIN5flash19enable_sm80_to_sm89INS1_16FlashAttnFwdSm80INS1_25CollectiveMainloopFwdSm80ILi4ELi1ELb0EN4cute5tupleIJNS5_1CILi128EEENS7_ILi80EEENS7_ILi64EEEEEELi64ENS_10bfloat16_tEfNS_4arch4Sm80ELb0ELb0ELb1ELb1ELb0ELb1ELb1ELb1EEENS1_21CollectiveEpilogueFwdINS6_IJS8_SA_S9_EEENS6_IJNS7_ILi1EEESI_SI_EEESC_SE_Li128ELb1ELb1ELb1ELb0EEENS1_36VarlenDynamicPersistentTileSchedulerILi128ELi80ELi128ELi128ELb1ELb1ELb0ELb0ELb1ELb1EEEEEEEEEvNT_6ParamsE)
        /*0170*/ 	.word	0x000000ff


	//----- nvinfo : EIATTR_FRAME_SIZE
	.align		4
.L_72:
        /*0174*/ 	.byte	0x04, 0x11
        /*0176*/ 	.short	(.L_74 - .L_73)
	.align		4
.L_73:
        /*0178*/ 	.word	index@($__internal_7_$__cuda_sm70_votesync_ballot)
        /*017c*/ 	.word	0x00000000


	//----- nvinfo : EIATTR_FRAME_SIZE
	.align		4
.L_74:
        /*0180*/ 	.byte	0x04, 0x11
        /*0182*/ 	.short	(.L_76 - .L_75)
	.align		4
.L_75:
        /*0184*/ 	.word	index@($__internal_6_$__cuda_sm70_shflsync_up_p)
        /*0188*/ 	.word	0x00000000


	//----- nvinfo : EIATTR_FRAME_SIZE
	.align		4
.L_76:
        /*018c*/ 	.byte	0x04, 0x11
        /*018e*/ 	.short	(.L_78 - .L_77)
	.align		4
.L_77:
        /*0190*/ 	.word	index@($__internal_5_$__cuda_sm70_shflsync_idx_p)
        /*0194*/ 	.word	0x00000000


	//----- nvinfo : EIATTR_FRAME_SIZE
	.align		4
.L_78:
        /*0198*/ 	.byte	0x04, 0x11
        /*019a*/ 	.short	(.L_80 - .L_79)
	.align		4
.L_79:
        /*019c*/ 	.word	index@($__internal_4_$__cuda_sm70_shflsync_bfly_p)
        /*01a0*/ 	.word	0x00000000


	//----- nvinfo : EIATTR_FRAME_SIZE
	.align		4
.L_80:
        /*01a4*/ 	.byte	0x04, 0x11
        /*01a6*/ 	.short	(.L_82 - .L_81)
	.align		4
.L_81:
        /*01a8*/ 	.word	index@(_ZN7cutlass13device_kernelIN5flash19enable_sm80_to_sm89INS1_16FlashAttnFwdSm80INS1_25CollectiveMainloopFwdSm80ILi4ELi1ELb0EN4cute5tupleIJNS5_1CILi128EEENS7_ILi80EEENS7_ILi64EEEEEELi64ENS_10bfloat16_tEfNS_4arch4Sm80ELb0ELb0ELb1ELb1ELb0ELb1ELb1ELb1EEENS1_21CollectiveEpilogueFwdINS6_IJS8_SA_S9_EEENS6_IJNS7_ILi1EEESI_SI_EEESC_SE_Li128ELb1ELb1ELb1ELb0EEENS1_36VarlenDynamicPersistentTileSchedulerILi128ELi80ELi128ELi128ELb1ELb1ELb0ELb0ELb1ELb1EEEEEEEEEvNT_6ParamsE)
        /*01ac*/ 	.word	0x00000070


	//----- nvinfo : EIATTR_REGCOUNT
	.align		4
.L_82:
        /*01b0*/ 	.byte	0x04, 0x2f
        /*01b2*/ 	.short	(.L_84 - .L_83)
	.align		4
.L_83:
        /*01b4*/ 	.word	index@(_ZN7cutlass13device_kernelIN5flash19enable_sm80_to_sm89INS1_16FlashAttnFwdSm80INS1_25CollectiveMainloopFwdSm80ILi4ELi1ELb0EN4cute5tupleIJNS5_1CILi128EEENS7_ILi80EEENS7_ILi64EEEEEELi64ENS_10bfloat16_tEfNS_4arch4Sm80ELb0ELb0ELb1ELb1ELb0ELb0ELb1ELb1EEENS1_21CollectiveEpilogueFwdINS6_IJS8_SA_S9_EEENS6_IJNS7_ILi1EEESI_SI_EEESC_SE_Li128ELb1ELb1ELb1ELb0EEENS1_36VarlenDynamicPersistentTileSchedulerILi128ELi80ELi128ELi128ELb1ELb1ELb0ELb0ELb1ELb1EEEEEEEEEvNT_6ParamsE)
        /*01b8*/ 	.word	0x000000ff


	//----- nvinfo : EIATTR_FRAME_SIZE
	.align		4
.L_84:
        /*01bc*/ 	.byte	0x04, 0x11
        /*01be*/ 	.short	(.L_86 - .L_85)
	.align		4
.L_85:
        /*01c0*/ 	.word	index@($__internal_3_$__cuda_sm70_votesync_ballot)
        /*01c4*/ 	.word	0x00000000


	//----- nvinfo : EIATTR_FRAME_SIZE
	.align		4
.L_86:
        /*01c8*/ 	.byte	0x04, 0x11
        /*01ca*/ 	.short	(.L_88 - .L_87)
	.align		4
.L_87:
        /*01cc*/ 	.word	index@($__internal_2_$__cuda_sm70_shflsync_up_p)
        /*01d0*/ 	.word	0x00000000


	//----- nvinfo : EIATTR_FRAME_SIZE
	.align		4
.L_88:
        /*01d4*/ 	.byte	0x04, 0x11
        /*01d6*/ 	.short	(.L_90 - .L_89)
	.align		4
.L_89:
        /*01d8*/ 	.word	index@($__internal_1_$__cuda_sm70_shflsync_idx_p)
        /*01dc*/ 	.word	0x00000000


	//----- nvinfo : EIATTR_FRAME_SIZE
	.align		4
.L_90:
        /*01e0*/ 	.byte	0x04, 0x11
        /*01e2*/ 	.short	(.L_92 - .L_91)
	.align		4
.L_91:
        /*01e4*/ 	.word	index@($__internal_0_$__cuda_sm70_shflsync_bfly_p)
        /*01e8*/ 	.word	0x00000000


	//----- nvinfo : EIATTR_FRAME_SIZE
	.align		4
.L_92:
        /*01ec*/ 	.byte	0x04, 0x11
        /*01ee*/ 	.short	(.L_94 - .L_93)
	.align		4
.L_93:
        /*01f0*/ 	.word	index@(_ZN7cutlass13device_kernelIN5flash19enable_sm80_to_sm89INS1_16FlashAttnFwdSm80INS1_25CollectiveMainloopFwdSm80ILi4ELi1ELb0EN4cute5tupleIJNS5_1CILi128EEENS7_ILi80EEENS7_ILi64EEEEEELi64ENS_10bfloat16_tEfNS_4arch4Sm80ELb0ELb0ELb1ELb1ELb0ELb0ELb1ELb1EEENS1_21CollectiveEpilogueFwdINS6_IJS8_SA_S9_EEENS6_IJNS7_ILi1EEESI_SI_EEESC_SE_Li128ELb1ELb1ELb1ELb0EEENS1_36VarlenDynamicPersistentTileSchedulerILi128ELi80ELi128ELi128ELb1ELb1ELb0ELb0ELb1ELb1EEEEEEEEEvNT_6ParamsE)
        /*01f4*/ 	.word	0x00000090


	//----- nvinfo : EIATTR_REGCOUNT
	.align		4
.L_94:
        /*01f8*/ 	.byte	0x04, 0x2f
        /*01fa*/ 	.short	(.L_96 - .L_95)
	.align		4
.L_95:
        /*01fc*/ 	.word	index@(_ZN7cutlass13device_kernelIN5flash19enable_sm80_to_sm89INS1_16FlashAttnFwdSm80INS1_25CollectiveMainloopFwdSm80ILi4ELi1ELb0EN4cute5tupleIJNS5_1CILi128EEENS7_ILi112EEENS7_ILi64EEEEEELi64ENS_10bfloat16_tEfNS_4arch4Sm80ELb0ELb0ELb1ELb0ELb0ELb0ELb1ELb1EEENS1_21CollectiveEpilogueFwdINS6_IJS8_SA_S9_EEENS6_IJNS7_ILi1EEESI_SI_EEESC_SE_Li128ELb0ELb1ELb1ELb0EEENS1_19SingleTileSchedulerILb0ELb1ELb1ELi128EEEEEEEEEvNT_6ParamsE)
        /*0200*/ 	.word	0x000000ff


	//----- nvinfo : EIATTR_FRAME_SIZE
	.align		4
.L_96:
        /*0204*/ 	.byte	0x04, 0x11
        /*0206*/ 	.short	(.L_98 - .L_97)
	.align		4
.L_97:
        /*0208*/ 	.word	index@(_ZN7cutlass13device_kernelIN5flash19enable_sm80_to_sm89INS1_16FlashAttnFwdSm80INS1_25CollectiveMainloopFwdSm80ILi4ELi1ELb0EN4cute5tupleIJNS5_1CILi128EEENS7_ILi112EEENS7_ILi64EEEEEELi64ENS_10bfloat16_tEfNS_4arch4Sm80ELb0ELb0ELb1ELb0ELb0ELb0ELb1ELb1EEENS1_21CollectiveEpilogueFwdINS6_IJS8_SA_S9_EEENS6_IJNS7_ILi1EEESI_SI_EEESC_SE_Li128ELb0ELb1ELb1ELb0EEENS1_19SingleTileSchedulerILb0ELb1ELb1ELi128EEEEEEEEEvNT_6ParamsE)
        /*020c*/ 	.word	0x00000068


	//----- nvinfo : EIATTR_MIN_STACK_SIZE
	.align		4
.L_98:
        /*0210*/ 	.byte	0x04, 0x12
        /*0212*/ 	.short	(.L_100 - .L_99)
	.align		4
.L_99:
        /*0214*/ 	.word	index@(_ZN7cutlass13device_kernelIN5flash19enable_sm80_to_sm89INS1_16FlashAttnFwdSm80INS1_25CollectiveMainloopFwdSm80ILi4ELi1ELb0EN4cute5tupleIJNS5_1CILi128EEENS7_ILi112EEENS7_ILi64EEEEEELi64ENS_10bfloat16_tEfNS_4arch4Sm80ELb0ELb0ELb1ELb0ELb0ELb0ELb1ELb1EEENS1_21CollectiveEpilogueFwdINS6_IJS8_SA_S9_EEENS6_IJNS7_ILi1EEESI_SI_EEESC_SE_Li128ELb0ELb1ELb1ELb0EEENS1_19SingleTileSchedulerILb0ELb1ELb1ELi128EEEEEEEEEvNT_6ParamsE)
        /*0218*/ 	.word	0x00000068


	//----- nvinfo : EIATTR_MIN_STACK_SIZE
	.align		4
.L_100:
        /*021c*/ 	.byte	0x04, 0x12
        /*021e*/ 	.short	(.L_102 - .L_101)
	.align		4
.L_101:
        /*0220*/ 	.word	index@(_ZN7cutlass13device_kernelIN5flash19enable_sm80_to_sm89INS1_16FlashAttnFwdSm80INS1_25CollectiveMainloopFwdSm80ILi4ELi1ELb0EN4cute5tupleIJNS5_1CILi128EEENS7_ILi80EEENS7_ILi64EEEEEELi64ENS_10bfloat16_tEfNS_4arch4Sm80ELb0ELb0ELb1ELb1ELb0ELb0ELb1ELb1EEENS1_21CollectiveEpilogueFwdINS6_IJS8_SA_S9_EEENS6_IJNS7_ILi1EEESI_SI_EEESC_SE_Li128ELb1ELb1ELb1ELb0EEENS1_36VarlenDynamicPersistentTileSchedulerILi128ELi80ELi128ELi128ELb1ELb1ELb0ELb0ELb1ELb1EEEEEEEEEvNT_6ParamsE)
        /*0224*/ 	.word	0x00000090


	//----- nvinfo : EIATTR_MIN_STACK_SIZE
	.align		4
.L_102:
        /*0228*/ 	.byte	0x04, 0x12
        /*022a*/ 	.short	(.L_104 - .L_103)
	.align		4
.L_103:
        /*022c*/ 	.word	index@(_ZN7cutlass13device_kernelIN5flash19enable_sm80_to_sm89INS1_16FlashAttnFwdSm80INS1_25CollectiveMainloopFwdSm80ILi4ELi1ELb0EN4cute5tupleIJNS5_1CILi128EEENS7_ILi80EEENS7_ILi64EEEEEELi64ENS_10bfloat16_tEfNS_4arch4Sm80ELb0ELb0ELb1ELb1ELb0ELb1ELb1ELb1EEENS1_21CollectiveEpilogueFwdINS6_IJS8_SA_S9_EEENS6_IJNS7_ILi1EEESI_SI_EEESC_SE_Li128ELb1ELb1ELb1ELb0EEENS1_36VarlenDynamicPersistentTileSchedulerILi128ELi80ELi128ELi128ELb1ELb1ELb0ELb0ELb1ELb1EEEEEEEEEvNT_6ParamsE)
        /*0230*/ 	.word	0x00000070


	//----- nvinfo : EIATTR_MIN_STACK_SIZE
	.align		4
.L_104:
        /*0234*/ 	.byte	0x04, 0x12
        /*0236*/ 	.short	(.L_106 - .L_105)
	.align		4
.L_105:
        /*0238*/ 	.word	index@(_ZN7cutlass13device_kernelIN5flash19enable_sm80_to_sm89INS1_16FlashAttnFwdSm80INS1_25CollectiveMainloopFwdSm80ILi4ELi1ELb0EN4cute5tupleIJNS5_1CILi128EEENS7_ILi96EEENS7_ILi64EEEEEELi64ENS_10bfloat16_tEfNS_4arch4Sm80ELb0ELb1ELb1ELb0ELb0ELb0ELb1ELb1EEENS1_21CollectiveEpilogueFwdINS6_IJS8_SA_S9_EEENS6_IJNS7_ILi1EEESI_SI_EEESC_SE_Li128ELb0ELb1ELb1ELb0EEENS1_19SingleTileSchedulerILb0ELb1ELb1ELi128EEEEEEEEEvNT_6ParamsE)
        /*023c*/ 	.word	0x00000078


	//----- nvinfo : EIATTR_MIN_STACK_SIZE
	.align		4
.L_106:
        /*0240*/ 	.byte	0x04, 0x12
        /*0242*/ 	.short	(.L_108 - .L_107)
	.align		4
.L_107:
        /*0244*/ 	.word	index@(_ZN7cutlass13device_kernelIN5flash19enable_sm80_to_sm89INS1_16FlashAttnFwdSm80INS1_25CollectiveMainloopFwdSm80ILi4ELi1ELb0EN4cute5tupleIJNS5_1CILi128EEENS7_ILi80EEENS7_ILi64EEEEEELi64ENS_10bfloat16_tEfNS_4arch4Sm80ELb0ELb1ELb1ELb1ELb0ELb0ELb1ELb1EEENS1_21CollectiveEpilogueFwdINS6_IJS8_SA_S9_EEENS6_IJNS7_ILi1EEESI_SI_EEESC_SE_Li128ELb1ELb1ELb1ELb0EEENS1_36VarlenDynamicPersistentTileSchedulerILi128ELi80ELi128ELi128ELb1ELb1ELb0ELb1ELb0ELb1EEEEEEEEEvNT_6ParamsE)
        /*0248*/ 	.word	0x00000090


	//----- nvinfo : EIATTR_MIN_STACK_SIZE
	.align		4
.L_108:
        /*024c*/ 	.byte	0x04, 0x12
        /*024e*/ 	.short	(.L_110 - .L_109)
	.align		4
.L_109:
        /*0250*/ 	.word	index@(_ZN7cutlass13device_kernelIN5flash19enable_sm80_to_sm89INS1_16FlashAttnFwdSm80INS1_25CollectiveMainloopFwdSm80ILi4ELi1ELb0EN4cute5tupleIJNS5_1CILi128EEENS7_ILi80EEENS7_ILi64EEEEEELi64ENS_10bfloat16_tEfNS_4arch4Sm80ELb0ELb1ELb1ELb1ELb0ELb1ELb1ELb1EEENS1_21CollectiveEpilogueFwdINS6_IJS8_SA_S9_EEENS6_IJNS7_ILi1EEESI_SI_EEESC_SE_Li128ELb1ELb1ELb1ELb0EEENS1_36VarlenDynamicPersistentTileSchedulerILi128ELi80ELi128ELi128ELb1ELb1ELb0ELb1ELb0ELb1EEEEEEEEEvNT_6ParamsE)
        /*0254*/ 	.word	0x00000070


	//----- nvinfo : EIATTR_MIN_STACK_SIZE
	.align		4
.L_110:
        /*0258*/ 	.byte	0x04, 0x12
        /*025a*/ 	.short	(.L_112 - .L_111)
	.align		4
.L_111:
        /*025c*/ 	.word	index@(_ZN7cutlass13device_kernelIN5flash19enable_sm80_to_sm89INS1_16FlashAttnFwdSm80INS1_25CollectiveMainloopFwdSm80ILi4ELi1ELb0EN4cute5tupleIJNS5_1CILi128EEENS7_ILi112EEENS7_ILi64EEEEEELi64ENS_10bfloat16_tEfNS_4arch4Sm80ELb1ELb0ELb1ELb0ELb0ELb0ELb1ELb1EEENS1_21CollectiveEpilogueFwdINS6_IJS8_SA_S9_EEENS6_IJNS7_ILi1EEESI_SI_EEESC_SE_Li128ELb0ELb1ELb1ELb0EEENS1_30DynamicPersistentTileSchedulerILi128ELi128ELb1ELb1ELb0EEEEEEEEEvNT_6ParamsE)
        /*0260*/ 	.word	0x00000098


	//----- nvinfo : EIATTR_MIN_STACK_SIZE
	.align		4
.L_112:
        /*0264*/ 	.byte	0x04, 0x12
        /*0266*/ 	.short	(.L_114 - .L_113)
	.align		4
.L_113:
        /*0268*/ 	.word	index@(_ZN7cutlass13device_kernelIN5flash19enable_sm80_to_sm89INS1_16FlashAttnFwdSm80INS1_25CollectiveMainloopFwdSm80ILi4ELi1ELb0EN4cute5tupleIJNS5_1CILi128EEENS7_ILi80EEENS7_ILi64EEEEEELi64ENS_10bfloat16_tEfNS_4arch4Sm80ELb1ELb0ELb1ELb1ELb0ELb0ELb1ELb1EEENS1_21CollectiveEpilogueFwdINS6_IJS8_SA_S9_EEENS6_IJNS7_ILi1EEESI_SI_EEESC_SE_Li128ELb1ELb1ELb1ELb0EEENS1_36VarlenDynamicPersistentTileSchedulerILi128ELi80ELi128ELi128ELb1ELb1ELb0ELb1ELb1ELb1EEEEEEEEEvNT_6ParamsE)
        /*026c*/ 	.word	0x000000a0


	//----- nvinfo : EIATTR_MIN_STACK_SIZE
	.align		4
.L_114:
        /*0270*/ 	.byte	0x04, 0x12
        /*0272*/ 	.short	(.L_116 - .L_115)
	.align		4
.L_115:
        /*0274*/ 	.word	index@(_ZN7cutlass13device_kernelIN5flash19enable_sm80_to_sm89INS1_16FlashAttnFwdSm80INS1_25CollectiveMainloopFwdSm80ILi4ELi1ELb0EN4cute5tupleIJNS5_1CILi128EEENS7_ILi80EEENS7_ILi64EEEEEELi64ENS_10bfloat16_tEfNS_4arch4Sm80ELb1ELb0ELb1ELb1ELb0ELb1ELb1ELb1EEENS1_21CollectiveEpilogueFwdINS6_IJS8_SA_S9_EEENS6_IJNS7_ILi1EEESI_SI_EEESC_SE_Li128ELb1ELb1ELb1ELb0EEENS1_36VarlenDynamicPersistentTileSchedulerILi128ELi80ELi128ELi128ELb1ELb1ELb0ELb1ELb1ELb1EEEEEEEEEvNT_6ParamsE)
        /*0278*/ 	.word	0x00000068
.L_116:


//--------------------- .nv.info._ZN7cutlass13device_kernelIN5flash19enable_sm80_to_sm89INS1_16FlashAttnFwdSm80INS1_25CollectiveMainloopFwdSm80ILi4ELi1ELb0EN4cute5tupleIJNS5_1CILi128EEENS7_ILi112EEENS7_ILi64EEEEEELi64ENS_10bfloat16_tEfNS_4arch4Sm80ELb0ELb0ELb1ELb0ELb0ELb0ELb1ELb1EEENS1_21CollectiveEpilogueFwdINS6_IJS8_SA_S9_EEENS6_IJNS7_ILi1EEESI_SI_EEESC_SE_Li128ELb0ELb1ELb1ELb0EEENS1_19SingleTileSchedulerILb0ELb1ELb1ELi128EEEEEEEEEvNT_6ParamsE --------------------------
	.section	.nv.info._ZN7cutlass13device_kernelIN5flash19enable_sm80_to_sm89INS1_16FlashAttnFwdSm80INS1_25CollectiveMainloopFwdSm80ILi4ELi1ELb0EN4cute5tupleIJNS5_1CILi128EEENS7_ILi112EEENS7_ILi64EEEEEELi64ENS_10bfloat16_tEfNS_4arch4Sm80ELb0ELb0ELb1ELb0ELb0ELb0ELb1ELb1EEENS1_21CollectiveEpilogueFwdINS6_IJS8_SA_S9_EEENS6_IJNS7_ILi1EEESI_SI_EEESC_SE_Li128ELb0ELb1ELb1ELb0EEENS1_19SingleTileSchedulerILb0ELb1ELb1ELi128EEEEEEEEEvNT_6ParamsE,"",@"SHT_CUDA_INFO"
	.sectionflags	@""
	.align	4


	//----- nvinfo : EIATTR_CUDA_API_VERSION
	.align		4
        /*0000*/ 	.byte	0x04, 0x37
        /*0002*/ 	.short	(.L_118 - .L_117)
.L_117:
        /*0004*/ 	.word	0x00000082


	//----- nvinfo : EIATTR_SW2861232_WAR
	.align		4
.L_118:
        /*0008*/ 	.byte	0x01, 0x35
	.zero		2


	//----- nvinfo : EIATTR_PARAM_CBANK
	.align		4
        /*000c*/ 	.byte	0x04, 0x0a
        /*000e*/ 	.short	(.L_120 - .L_119)
	.align		4
.L_119:
        /*0010*/ 	.word	index@(.nv.constant0._ZN7cutlass13device_kernelIN5flash19enable_sm80_to_sm89INS1_16FlashAttnFwdSm80INS1_25CollectiveMainloopFwdSm80ILi4ELi1ELb0EN4cute5tupleIJNS5_1CILi128EEENS7_ILi112EEENS7_ILi64EEEEEELi64ENS_10bfloat16_tEfNS_4arch4Sm80ELb0ELb0ELb1ELb0ELb0ELb0ELb1ELb1EEENS1_21CollectiveEpilogueFwdINS6_IJS8_SA_S9_EEENS6_IJNS7_ILi1EEESI_SI_EEESC_SE_Li128ELb0ELb1ELb1ELb0EEENS1_19SingleTileSchedulerILb0ELb1ELb1ELi128EEEEEEEEEvNT_6ParamsE)
        /*0014*/ 	.short	0x0160
        /*0016*/ 	.short	0x0418


	//----- nvinfo : EIATTR_CBANK_PARAM_SIZE
	.align		4
.L_120:
        /*0018*/ 	.byte	0x03, 0x19
        /*001a*/ 	.short	0x0418


	//----- nvinfo : EIATTR_KPARAM_INFO
	.align		4
        /*001c*/ 	.byte	0x04, 0x17
        /*001e*/ 	.short	(.L_122 - .L_121)
.L_121:
        /*0020*/ 	.word	0x00000000
        /*0024*/ 	.short	0x0000
        /*0026*/ 	.short	0x0000
        /*0028*/ 	.byte	0x00, 0xf0, 0x61, 0x10


	//----- nvinfo : EIATTR_MAXREG_COUNT
	.align		4
.L_122:
        /*002c*/ 	.byte	0x03, 0x1b
        /*002e*/ 	.short	0x00ff


	//----- nvinfo : EIATTR_NUM_BARRIERS
	.align		4
        /*0030*/ 	.byte	0x02, 0x4c
        /*0032*/ 	.byte	0x02
	.zero		1


	//----- nvinfo : EIATTR_ANNOTATIONS
	.align		4
        /*0034*/ 	.byte	0x04, 0x55
        /*0036*/ 	.short	(.L_124 - .L_123)


	//   ....[0]....
.L_123:
        /*0038*/ 	.word	0x00000001
        /*003c*/ 	.byte	0x90, 0x00, 0x00, 0x00, 0x01, 0x00, 0x00, 0x00, 0xf0, 0x00, 0x00, 0x00, 0x01, 0x00, 0x00, 0x00
        /* <DEDUP_REMOVED lines=25> */
        /*01dc*/ 	.byte	0x40, 0xd3, 0x00, 0x00, 0x01, 0x00, 0x00, 0x00, 0xf0, 0xe7, 0x00, 0x00


	//----- nvinfo : EIATTR_MERCURY_ISA_VERSION
	.align		4
.L_124:
        /*01e8*/ 	.byte	0x03, 0x5f
        /*01ea*/ 	.short	0x0000


	//----- nvinfo : EIATTR_COOP_GROUP_MASK_REGIDS
	.align		4
        /*01ec*/ 	.byte	0x04, 0x29
        /*01ee*/ 	.short	(.L_126 - .L_125)


	//   ....[0]....
.L_125:
        /*01f0*/ 	.word	0xffffffff


	//   ....[1]....
        /*01f4*/ 	.word	0xffffffff


	//   ....[2]....
        /*01f8*/ 	.word	0xffffffff


	//   ....[3]....
        /*01fc*/ 	.word	0xffffffff


	//   ....[4]....
        /*0200*/ 	.word	0xffffffff


	//   ....[5]....
        /*0204*/ 	.word	0xffffffff


	//   ....[6]....
        /*0208*/ 	.word	0xffffffff


	//   ....[7]....
        /*020c*/ 	.word	0xffffffff


	//   ....[8]....
        /*0210*/ 	.word	0xffffffff


	//   ....[9]....
        /*0214*/ 	.word	0xffffffff


	//   ....[10]....
        /*0218*/ 	.word	0xffffffff


	//   ....[11]....
        /*021c*/ 	.word	0xffffffff


	//   ....[12]....
        /*0220*/ 	.word	0xffffffff


	//   ....[13]....
        /*0224*/ 	.word	0xffffffff


	//   ....[14]....
        /*0228*/ 	.word	0xffffffff


	//   ....[15]....
        /*022c*/ 	.word	0xffffffff


	//   ....[16]....
        /*0230*/ 	.word	0xffffffff


	//   ....[17]....
        /*0234*/ 	.word	0xffffffff


	//   ....[18]....
        /*0238*/ 	.word	0xffffffff


	//   ....[19]....
        /*023c*/ 	.word	0xffffffff


	//   ....[20]....
        /*0240*/ 	.word	0xffffffff


	//   ....[21]....
        /*0244*/ 	.word	0xffffffff


	//   ....[22]....
        /*0248*/ 	.word	0xffffffff


	//   ....[23]....
        /*024c*/ 	.word	0xffffffff


	//   ....[24]....
        /*0250*/ 	.word	0xffffffff


	//   ....[25]....
        /*0254*/ 	.word	0xffffffff


	//   ....[26]....
        /*0258*/ 	.word	0xffffffff


	//   ....[27]....
        /*025c*/ 	.word	0xffffffff


	//   ....[28]....
        /*0260*/ 	.word	0xffffffff


	//   ....[29]....
        /*0264*/ 	.word	0xffffffff


	//   ....[30]....
        /*0268*/ 	.word	0xffffffff


	//   ....[31]....
        /*026c*/ 	.word	0xffffffff


	//   ....[32]....
        /*0270*/ 	.word	0xffffffff


	//   ....[33]....
        /*0274*/ 	.word	0xffffffff


	//   ....[34]....
        /*0278*/ 	.word	0xffffffff


	//   ....[35]....
        /*027c*/ 	.word	0xffffffff


	//   ....[36]....
        /*0280*/ 	.word	0xffffffff


	//   ....[37]....
        /*0284*/ 	.word	0xffffffff


	//   ....[38]....
        /*0288*/ 	.word	0xffffffff


	//   ....[39]....
        /*028c*/ 	.word	0xffffffff


	//   ....[40]....
        /*0290*/ 	.word	0xffffffff


	//   ....[41]....
        /*0294*/ 	.word	0xffffffff


	//   ....[42]....
        /*0298*/ 	.word	0xffffffff


	//   ....[43]....
        /*029c*/ 	.word	0xffffffff


	//   ....[44]....
        /*02a0*/ 	.word	0xffffffff


	//   ....[45]....
        /*02a4*/ 	.word	0xffffffff


	//   ....[46]....
        /*02a8*/ 	.word	0xffffffff


	//   ....[47]....
        /*02ac*/ 	.word	0xffffffff


	//   ....[48]....
        /*02b0*/ 	.word	0xffffffff


	//   ....[49]....
        /*02b4*/ 	.word	0xffffffff


	//   ....[50]....
        /*02b8*/ 	.word	0xffffffff


	//   ....[51]....
        /*02bc*/ 	.word	0xffffffff


	//   ....[52]....
        /*02c0*/ 	.word	0xffffffff


	//   ....[53]....
        /*02c4*/ 	.word	0xffffffff


	//   ....[54]....
        /*02c8*/ 	.word	0xffffffff


	//   ....[55]....
        /*02cc*/ 	.word	0xffffffff


	//   ....[56]....
        /*02d0*/ 	.word	0xffffffff


	//----- nvinfo : EIATTR_COOP_GROUP_INSTR_OFFSETS
	.align		4
.L_126:
        /*02d4*/ 	.byte	0x04, 0x28
        /*02d6*/ 	.short	(.L_128 - .L_127)


	//   ....[0]....
.L_127:
        /*02d8*/ 	.word	0x00000060


	//   ....[1]....
        /*02dc*/ 	.word	0x00000be0


	//   ....[2]....
        /*02e0*/ 	.word	0x00000c10


	//   ....[3]....
        /*02e4*/ 	.word	0x00000e20


	//   ....[4]....
        /*02e8*/ 	.word	0x00000e50


	//   ....[5]....
        /*02ec*/ 	.word	0x00000ee0


	//   ....[6]....
        /*02f0*/ 	.word	0x00000f10


	//   ....[7]....
        /*02f4*/ 	.word	0x00000fa0


	//   ....[8]....
        /*02f8*/ 	.word	0x00000fd0


	//   ....[9]....
        /*02fc*/ 	.word	0x00001060


	//   ....[10]....
        /*0300*/ 	.word	0x00001090


	//   ....[11]....
        /*0304*/ 	.word	0x00001120


	//   ....[12]....
        /*0308*/ 	.word	0x00001150


	//   ....[13]....
        /*030c*/ 	.word	0x000011e0


	//   ....[14]....
        /*0310*/ 	.word	0x00001210


	//   ....[15]....
        /*0314*/ 	.word	0x00001290


	//   ....[16]....
        /*0318*/ 	.word	0x000012d0


	//   ....[17]....
        /*031c*/ 	.word	0x00004290


	//   ....[18]....
        /*0320*/ 	.word	0x000043a0


	//   ....[19]....
        /*0324*/ 	.word	0x000047c0


	//   ....[20]....
        /*0328*/ 	.word	0x00004880


	//   ....[21]....
        /*032c*/ 	.word	0x000048e0


	//   ....[22]....
        /*0330*/ 	.word	0x00004990


	//   ....[23]....
        /*0334*/ 	.word	0x00004ac0


	//   ....[24]....
        /*0338*/ 	.word	0x00004c10


	//   ....[25]....
        /*033c*/ 	.word	0x00009340


	//   ....[26]....
        /*0340*/ 	.word	0x00009410


	//   ....[27]....
        /*0344*/ 	.word	0x000094e0


	//   ....[28]....
        /*0348*/ 	.word	0x00009510


	//   ....[29]....
        /*034c*/ 	.word	0x00009540


	//   ....[30]....
        /*0350*/ 	.word	0x00009750


	//   ....[31]....
        /*0354*/ 	.word	0x00009860


	//   ....[32]....
        /*0358*/ 	.word	0x00009b00


	//   ....[33]....
        /*035c*/ 	.word	0x0000cc30


	//   ....[34]....
        /*0360*/ 	.word	0x0000cc40


	//   ....[35]....
        /*0364*/ 	.word	0x0000cc50


	//   ....[36]....
        /*0368*/ 	.word	0x0000cc60


	//   ....[37]....
        /*036c*/ 	.word	0x0000cc90


	//   ....[38]....
        /*0370*/ 	.word	0x0000ccb0


	//   ....[39]....
        /*0374*/ 	.word	0x0000ccd0


	//   ....[40]....
        /*0378*/ 	.word	0x0000cce0


	//   ....[41]....
        /*037c*/ 	.word	0x0000d8c0


	//   ....[42]....
        /*0380*/ 	.word	0x0000d910


	//   ....[43]....
        /*0384*/ 	.word	0x0000d940


	//   ....[44]....
        /*0388*/ 	.word	0x0000d970


	//   ....[45]....
        /*038c*/ 	.word	0x0000d9a0


	//   ....[46]....
        /*0390*/ 	.word	0x0000d9d0


	//   ....[47]....
        /*0394*/ 	.word	0x0000da00


	//   ....[48]....
        /*0398*/ 	.word	0x0000da20


	//   ....[49]....
        /*039c*/ 	.word	0x0000da40


	//   ....[50]....
        /*03a0*/ 	.word	0x0000da50


	//   ....[51]....
        /*03a4*/ 	.word	0x0000de00


	//   ....[52]....
        /*03a8*/ 	.word	0x0000de20


	//   ....[53]....
        /*03ac*/ 	.word	0x0000e120


	//   ....[54]....
        /*03b0*/ 	.word	0x0000e140


	//   ....[55]....
        /*03b4*/ 	.word	0x0000e440


	//   ....[56]....
        /*03b8*/ 	.word	0x0000e450


	//----- nvinfo : EIATTR_EXIT_INSTR_OFFSETS
	.align		4
.L_128:
        /*03bc*/ 	.byte	0x04, 0x1c
        /*03be*/ 	.short	(.L_130 - .L_129)


	//   ....[0]....
.L_129:
        /*03c0*/ 	.word	0x000001b0


	//   ....[1]....
        /*03c4*/ 	.word	0x0000e460


	//   ....[2]....
        /*03c8*/ 	.word	0x0000e700


	//   ....[3]....
        /*03cc*/ 	.word	0x0000e750


	//   ....[4]....
        /*03d0*/ 	.word	0x0000e780


	//   ....[5]....
        /*03d4*/ 	.word	0x0000e7e0


	//   ....[6]....
        /*03d8*/ 	.word	0x0000ea40


	//----- nvinfo : EIATTR_CTAIDZ_USED
	.align		4
.L_130:
        /*03dc*/ 	.byte	0x01, 0x04
	.zero		2


	//----- nvinfo : EIATTR_MAX_THREADS
	.align		4
        /*03e0*/ 	.byte	0x04, 0x05
        /*03e2*/ 	.short	(.L_132 - .L_131)
.L_131:
        /*03e4*/ 	.word	0x00000080
        /*03e8*/ 	.word	0x00000001
        /*03ec*/ 	.word	0x00000001


	//----- nvinfo : EIATTR_CRS_STACK_SIZE
	.align		4
.L_132:
        /*03f0*/ 	.byte	0x04, 0x1e
        /*03f2*/ 	.short	(.L_134 - .L_133)
.L_133:
        /*03f4*/ 	.word	0x00000000
.L_134:


//--------------------- .nv.info._ZN7cutlass13device_kernelIN5flash19enable_sm80_to_sm89INS1_16FlashAttnFwdSm80INS1_25CollectiveMainloopFwdSm80ILi4ELi1ELb0EN4cute5tupleIJNS5_1CILi128EEENS7_ILi80EEENS7_ILi64EEEEEELi64ENS_10bfloat16_tEfNS_4arch4Sm80ELb0ELb0ELb1ELb1ELb0ELb0ELb1ELb1EEENS1_21CollectiveEpilogueFwdINS6_IJS8_SA_S9_EEENS6_IJNS7_ILi1EEESI_SI_EEESC_SE_Li128ELb1ELb1ELb1ELb0EEENS1_36VarlenDynamicPersistentTileSchedulerILi128ELi80ELi128ELi128ELb1ELb1ELb0ELb0ELb1ELb1EEEEEEEEEvNT_6ParamsE --------------------------
	.section	.nv.info._ZN7cutlass13device_kernelIN5flash19enable_sm80_to_sm89INS1_16FlashAttnFwdSm80INS1_25CollectiveMainloopFwdSm80ILi4ELi1ELb0EN4cute5tupleIJNS5_1CILi128EEENS7_ILi80EEENS7_ILi64EEEEEELi64ENS_10bfloat16_tEfNS_4arch4Sm80ELb0ELb0ELb1ELb1ELb0ELb0ELb1ELb1EEENS1_21CollectiveEpilogueFwdINS6_IJS8_SA_S9_EEENS6_IJNS7_ILi1EEESI_SI_EEESC_SE_Li128ELb1ELb1ELb1ELb0EEENS1_36VarlenDynamicPersistentTileSchedulerILi128ELi80ELi128ELi128ELb1ELb1ELb0ELb0ELb1ELb1EEEEEEEEEvNT_6ParamsE,"",@"SHT_CUDA_INFO"
	.sectionflags	@""
	.align	4


	//----- nvinfo : EIATTR_CUDA_API_VERSION
	.align		4
        /*0000*/ 	.byte	0x04, 0x37
        /*0002*/ 	.short	(.L_136 - .L_135)
.L_135:
        /*0004*/ 	.word	0x00000082


	//----- nvinfo : EIATTR_SW2861232_WAR
	.align		4
.L_136:
        /*0008*/ 	.byte	0x01, 0x35
	.zero		2


	//----- nvinfo : EIATTR_PARAM_CBANK
	.align		4
        /*000c*/ 	.byte	0x04, 0x0a
        /*000e*/ 	.short	(.L_138 - .L_137)
	.align		4
.L_137:
        /*0010*/ 	.word	index@(.nv.constant0._ZN7cutlass13device_kernelIN5flash19enable_sm80_to_sm89INS1_16FlashAttnFwdSm80INS1_25CollectiveMainloopFwdSm80ILi4ELi1ELb0EN4cute5tupleIJNS5_1CILi128EEENS7_ILi80EEENS7_ILi64EEEEEELi64ENS_10bfloat16_tEfNS_4arch4Sm80ELb0ELb0ELb1ELb1ELb0ELb0ELb1ELb1EEENS1_21CollectiveEpilogueFwdINS6_IJS8_SA_S9_EEENS6_IJNS7_ILi1EEESI_SI_EEESC_SE_Li128ELb1ELb1ELb1ELb0EEENS1_36VarlenDynamicPersistentTileSchedulerILi128ELi80ELi128ELi128ELb1ELb1ELb0ELb0ELb1ELb1EEEEEEEEEvNT_6ParamsE)
        /*0014*/ 	.short	0x0160
        /*0016*/ 	.short	0x0438


	//----- nvinfo : EIATTR_CBANK_PARAM_SIZE
	.align		4
.L_138:
        /*0018*/ 	.byte	0x03, 0x19
        /*001a*/ 	.short	0x0438


	//----- nvinfo : EIATTR_KPARAM_INFO
	.align		4
        /*001c*/ 	.byte	0x04, 0x17
        /*001e*/ 	.short	(.L_140 - .L_139)
.L_139:
        /*0020*/ 	.word	0x00000000
        /*0024*/ 	.short	0x0000
        /*0026*/ 	.short	0x0000
        /*0028*/ 	.byte	0x00, 0xf0, 0xe1, 0x10


	//----- nvinfo : EIATTR_MAXREG_COUNT
	.align		4
.L_140:
        /*002c*/ 	.byte	0x03, 0x1b
        /*002e*/ 	.short	0x00ff


	//----- nvinfo : EIATTR_NUM_BARRIERS
	.align		4
        /*0030*/ 	.byte	0x02, 0x4c
        /*0032*/ 	.byte	0x06
	.zero		1


	//----- nvinfo : EIATTR_ANNOTATIONS
	.align		4
        /*0034*/ 	.byte	0x04, 0x55
        /*0036*/ 	.short	(.L_142 - .L_141)


	//   ....[0]....
.L_141:
        /* <DEDUP_REMOVED lines=81> */


	//----- nvinfo : EIATTR_MERCURY_ISA_VERSION
	.align		4
.L_142:
        /*0538*/ 	.byte	0x03, 0x5f
        /*053a*/ 	.short	0x0000


	//----- nvinfo : EIATTR_INT_WARP_WIDE_INSTR_OFFSETS
	.align		4
        /*053c*/ 	.byte	0x04, 0x31
        /*053e*/ 	.short	(.L_144 - .L_143)


	//   ....[0]....
.L_143:
        /*0540*/ 	.word	0x0000aba0


	//   ....[1]....
        /*0544*/ 	.word	0x0000ac20


	//----- nvinfo : EIATTR_COOP_GROUP_MASK_REGIDS
	.align		4
.L_144:
        /*0548*/ 	.byte	0x04, 0x29
        /*054a*/ 	.short	(.L_146 - .L_145)


	//   ....[0]....
.L_145:
        /*054c*/ 	.word	0xffffffff


	//   ....[1]....
        /*0550*/ 	.word	0xffffffff


	//   ....[2]....
        /*0554*/ 	.word	0xffffffff


	//   ....[3]....
        /*0558*/ 	.word	0xffffffff


	//   ....[4]....
        /*055c*/ 	.word	0xffffffff


	//   ....[5]....
        /*0560*/ 	.word	0xffffffff


	//   ....[6]....
        /*0564*/ 	.word	0xffffffff


	//   ....[7]....
        /*0568*/ 	.word	0xffffffff


	//   ....[8]....
        /*056c*/ 	.word	0xffffffff


	//   ....[9]....
        /*0570*/ 	.word	0xffffffff


	//   ....[10]....
        /*0574*/ 	.word	0xffffffff


	//   ....[11]....
        /*0578*/ 	.word	0xffffffff


	//   ....[12]....
        /*057c*/ 	.word	0xffffffff


	//   ....[13]....
        /*0580*/ 	.word	0xffffffff


	//   ....[14]....
        /*0584*/ 	.word	0xffffffff


	//   ....[15]....
        /*0588*/ 	.word	0xffffffff


	//   ....[16]....
        /*058c*/ 	.word	0xffffffff


	//   ....[17]....
        /*0590*/ 	.word	0xffffffff


	//   ....[18]....
        /*0594*/ 	.word	0xffffffff


	//   ....[19]....
        /*0598*/ 	.word	0xffffffff


	//   ....[20]....
        /*059c*/ 	.word	0xffffffff


	//   ....[21]....
        /*05a0*/ 	.word	0xffffffff


	//   ....[22]....
        /*05a4*/ 	.word	0xffffffff


	//   ....[23]....
        /*05a8*/ 	.word	0xffffffff


	//   ....[24]....
        /*05ac*/ 	.word	0xffffffff


	//   ....[25]....
        /*05b0*/ 	.word	0xffffffff


	//   ....[26]....
        /*05b4*/ 	.word	0xffffffff


	//   ....[27]....
        /*05b8*/ 	.word	0xffffffff


	//   ....[28]....
        /*05bc*/ 	.word	0xffffffff


	//   ....[29]....
        /*05c0*/ 	.word	0xffffffff


	//   ....[30]....
        /*05c4*/ 	.word	0xffffffff


	//   ....[31]....
        /*05c8*/ 	.word	0xffffffff


	//   ....[32]....
        /*05cc*/ 	.word	0xffffffff


	//   ....[33]....
        /*05d0*/ 	.word	0xffffffff


	//   ....[34]....
        /*05d4*/ 	.word	0xffffffff


	//   ....[35]....
        /*05d8*/ 	.word	0xffffffff


	//   ....[36]....
        /*05dc*/ 	.word	0xffffffff


	//   ....[37]....
        /*05e0*/ 	.word	0xffffffff


	//   ....[38]....
        /*05e4*/ 	.word	0xffffffff


	//   ....[39]....
        /*05e8*/ 	.word	0xffffffff


	//   ....[40]....
        /*05ec*/ 	.word	0xffffffff


	//   ....[41]....
        /*05f0*/ 	.word	0xffffffff


	//   ....[42]....
        /*05f4*/ 	.word	0xffffffff


	//   ....[43]....
        /*05f8*/ 	.word	0xffffffff


	//   ....[44]....
        /*05fc*/ 	.word	0xffffffff


	//   ....[45]....
        /*0600*/ 	.word	0xffffffff


	//   ....[46]....
        /*0604*/ 	.word	0xffffffff


	//   ....[47]....
        /*0608*/ 	.word	0xffffffff


	//   ....[48]....
        /*060c*/ 	.word	0xffffffff


	//   ....[49]....
        /*0610*/ 	.word	0xffffffff


	//   ....[50]....
        /*0614*/ 	.word	0xffffffff


	//   ....[51]....
        /*0618*/ 	.word	0xffffffff


	//   ....[52]....
        /*061c*/ 	.word	0xffffffff


	//   ....[53]....
        /*0620*/ 	.word	0xffffffff


	//   ....[54]....
        /*0624*/ 	.word	0xffffffff


	//   ....[55]....
        /*0628*/ 	.word	0xffffffff


	//   ....[56]....
        /*062c*/ 	.word	0xffffffff


	//   ....[57]....
        /*0630*/ 	.word	0xffffffff


	//   ....[58]....
        /*0634*/ 	.word	0xffffffff


	//   ....[59]....
        /*0638*/ 	.word	0xffffffff


	//   ....[60]....
        /*063c*/ 	.word	0xffffffff


	//   ....[61]....
        /*0640*/ 	.word	0xffffffff


	//   ....[62]....
        /*0644*/ 	.word	0xffffffff


	//   ....[63]....
        /*0648*/ 	.word	0xffffffff


	//   ....[64]....
        /*064c*/ 	.word	0xffffffff


	//   ....[65]....
        /*0650*/ 	.word	0xffffffff


	//   ....[66]....
        /*0654*/ 	.word	0xffffffff


	//   ....[67]....
        /*0658*/ 	.word	0xffffffff


	//   ....[68]....
        /*065c*/ 	.word	0xffffffff


	//   ....[69]....
        /*0660*/ 	.word	0xffffffff


	//   ....[70]....
        /*0664*/ 	.word	0xffffffff


	//   ....[71]....
        /*0668*/ 	.word	0xffffffff


	//   ....[72]....
        /*066c*/ 	.word	0xffffffff


	//   ....[73]....
        /*0670*/ 	.word	0xffffffff


	//   ....[74]....
        /*0674*/ 	.word	0xffffffff


	//   ....[75]....
        /*0678*/ 	.word	0xffffffff


	//   ....[76]....
        /*067c*/ 	.word	0xffffffff


	//   ....[77]....
        /*0680*/ 	.word	0xffffffff


	//   ....[78]....
        /*0684*/ 	.word	0xffffffff


	//   ....[79]....
        /*0688*/ 	.word	0xffffffff


	//   ....[80]....
        /*068c*/ 	.word	0xffffffff


	//   ....[81]....
        /*0690*/ 	.word	0xffffffff


	//   ....[82]....
        /*0694*/ 	.word	0xffffffff


	//   ....[83]....
        /*0698*/ 	.word	0xffffffff


	//   ....[84]....
        /*069c*/ 	.word	0xffffffff


	//   ....[85]....
        /*06a0*/ 	.word	0xffffffff


	//   ....[86]....
        /*06a4*/ 	.word	0xffffffff


	//   ....[87]....
        /*06a8*/ 	.word	0xffffffff


	//   ....[88]....
        /*06ac*/ 	.word	0xffffffff


	//   ....[89]....
        /*06b0*/ 	.word	0xffffffff


	//   ....[90]....
        /*06b4*/ 	.word	0xffffffff


	//   ....[91]....
        /*06b8*/ 	.word	0xffffffff


	//   ....[92]....
        /*06bc*/ 	.word	0xffffffff


	//   ....[93]....
        /*06c0*/ 	.word	0xffffffff


	//   ....[94]....
        /*06c4*/ 	.word	0xffffffff


	//   ....[95]....
        /*06c8*/ 	.word	0xffffffff


	//   ....[96]....
        /*06cc*/ 	.word	0xffffffff


	//   ....[97]....
        /*06d0*/ 	.word	0xffffffff


	//   ....[98]....
        /*06d4*/ 	.word	0xffffffff


	//   ....[99]....
        /*06d8*/ 	.word	0xffffffff


	//   ....[100]....
        /*06dc*/ 	.word	0xffffffff


	//   ....[101]....
        /*06e0*/ 	.word	0xffffffff


	//   ....[102]....
        /*06e4*/ 	.word	0xffffffff


	//   ....[103]....
        /*06e8*/ 	.word	0xffffffff


	//   ....[104]....
        /*06ec*/ 	.word	0xffffffff


	//   ....[105]....
        /*06f0*/ 	.word	0xffffffff


	//   ....[106]....
        /*06f4*/ 	.word	0xffffffff


	//   ....[107]....
        /*06f8*/ 	.word	0xffffffff


	//   ....[108]....
        /*06fc*/ 	.word	0xffffffff


	//   ....[109]....
        /*0700*/ 	.word	0xffffffff


	//   ....[110]....
        /*0704*/ 	.word	0xffffffff


	//   ....[111]....
        /*0708*/ 	.word	0xffffffff


	//   ....[112]....
        /*070c*/ 	.word	0xffffffff


	//   ....[113]....
        /*0710*/ 	.word	0xffffffff


	//   ....[114]....
        /*0714*/ 	.word	0xffffffff


	//   ....[115]....
        /*0718*/ 	.word	0xffffffff


	//   ....[116]....
        /*071c*/ 	.word	0xffffffff


	//   ....[117]....
        /*0720*/ 	.word	0xffffffff


	//   ....[118]....
        /*0724*/ 	.word	0xffffffff


	//   ....[119]....
        /*0728*/ 	.word	0xffffffff


	//   ....[120]....
        /*072c*/ 	.word	0xffffffff


	//   ....[121]....
        /*0730*/ 	.word	0xffffffff


	//   ....[122]....
        /*0734*/ 	.word	0xffffffff


	//   ....[123]....
        /*0738*/ 	.word	0xffffffff


	//   ....[124]....
        /*073c*/ 	.word	0xffffffff


	//   ....[125]....
        /*0740*/ 	.word	0xffffffff


	//   ....[126]....
        /*0744*/ 	.word	0xffffffff


	//   ....[127]....
        /*0748*/ 	.word	0xffffffff


	//   ....[128]....
        /*074c*/ 	.word	0xffffffff


	//   ....[129]....
        /*0750*/ 	.word	0xffffffff


	//   ....[130]....
        /*0754*/ 	.word	0xffffffff


	//   ....[131]....
        /*0758*/ 	.word	0xffffffff


	//   ....[132]....
        /*075c*/ 	.word	0xffffffff


	//   ....[133]....
        /*0760*/ 	.word	0xffffffff


	//   ....[134]....
        /*0764*/ 	.word	0xffffffff


	//   ....[135]....
        /*0768*/ 	.word	0xffffffff


	//   ....[136]....
        /*076c*/ 	.word	0xffffffff


	//   ....[137]....
        /*0770*/ 	.word	0xffffffff


	//   ....[138]....
        /*0774*/ 	.word	0xffffffff


	//   ....[139]....
        /*0778*/ 	.word	0xffffffff


	//   ....[140]....
        /*077c*/ 	.word	0xffffffff


	//   ....[141]....
        /*0780*/ 	.word	0xffffffff


	//   ....[142]....
        /*0784*/ 	.word	0xffffffff


	//   ....[143]....
        /*0788*/ 	.word	0xffffffff


	//   ....[144]....
        /*078c*/ 	.word	0xffffffff


	//   ....[145]....
        /*0790*/ 	.word	0xffffffff


	//   ....[146]....
        /*0794*/ 	.word	0xffffffff


	//   ....[147]....
        /*0798*/ 	.word	0xffffffff


	//   ....[148]....
        /*079c*/ 	.word	0xffffffff


	//   ....[149]....
        /*07a0*/ 	.word	0xffffffff


	//   ....[150]....
        /*07a4*/ 	.word	0xffffffff


	//   ....[151]....
        /*07a8*/ 	.word	0xffffffff


	//   ....[152]....
        /*07ac*/ 	.word	0xffffffff


	//   ....[153]....
        /*07b0*/ 	.word	0xffffffff


	//   ....[154]....
        /*07b4*/ 	.word	0xffffffff


	//   ....[155]....
        /*07b8*/ 	.word	0xffffffff


	//   ....[156]....
        /*07bc*/ 	.word	0xffffffff


	//   ....[157]....
        /*07c0*/ 	.word	0xffffffff


	//   ....[158]....
        /*07c4*/ 	.word	0xffffffff


	//   ....[159]....
        /*07c8*/ 	.word	0xffffffff


	//   ....[160]....
        /*07cc*/ 	.word	0xffffffff


	//   ....[161]....
        /*07d0*/ 	.word	0xffffffff


	//   ....[162]....
        /*07d4*/ 	.word	0xffffffff


	//   ....[163]....
        /*07d8*/ 	.word	0xffffffff


	//   ....[164]....
        /*07dc*/ 	.word	0xffffffff


	//   ....[165]....
        /*07e0*/ 	.word	0xffffffff


	//   ....[166]....
        /*07e4*/ 	.word	0xffffffff


	//   ....[167]....
        /*07e8*/ 	.word	0xffffffff


	//   ....[168]....
        /*07ec*/ 	.word	0xffffffff


	//   ....[169]....
        /*07f0*/ 	.word	0xffffffff


	//   ....[170]....
        /*07f4*/ 	.word	0xffffffff


	//   ....[171]....
        /*07f8*/ 	.word	0xffffffff


	//   ....[172]....
        /*07fc*/ 	.word	0xffffffff


	//   ....[173]....
        /*0800*/ 	.word	0xffffffff


	//   ....[174]....
        /*0804*/ 	.word	0xffffffff


	//   ....[175]....
        /*0808*/ 	.word	0xffffffff


	//   ....[176]....
        /*080c*/ 	.word	0xffffffff


	//   ....[177]....
        /*0810*/ 	.word	0xffffffff


	//   ....[178]....
        /*0814*/ 	.word	0xffffffff


	//   ....[179]....
        /*0818*/ 	.word	0xffffffff


	//   ....[180]....
        /*081c*/ 	.word	0xffffffff


	//   ....[181]....
        /*0820*/ 	.word	0xffffffff


	//   ....[182]....
        /*0824*/ 	.word	0xffffffff


	//   ....[183]....
        /*0828*/ 	.word	0xffffffff


	//   ....[184]....
        /*082c*/ 	.word	0xffffffff


	//   ....[185]....
        /*0830*/ 	.word	0xffffffff


	//   ....[186]....
        /*0834*/ 	.word	0xffffffff


	//   ....[187]....
        /*0838*/ 	.word	0xffffffff


	//   ....[188]....
        /*083c*/ 	.word	0xffffffff


	//   ....[189]....
        /*0840*/ 	.word	0xffffffff


	//   ....[190]....
        /*0844*/ 	.word	0xffffffff


	//   ....[191]....
        /*0848*/ 	.word	0xffffffff


	//   ....[192]....
        /*084c*/ 	.word	0xffffffff


	//   ....[193]....
        /*0850*/ 	.word	0xffffffff


	//   ....[194]....
        /*0854*/ 	.word	0xffffffff


	//   ....[195]....
        /*0858*/ 	.word	0xffffffff


	//   ....[196]....
        /*085c*/ 	.word	0xffffffff


	//   ....[197]....
        /*0860*/ 	.word	0xffffffff


	//   ....[198]....
        /*0864*/ 	.word	0xffffffff


	//   ....[199]....
        /*0868*/ 	.word	0xffffffff


	//   ....[200]....
        /*086c*/ 	.word	0xffffffff


	//   ....[201]....
        /*0870*/ 	.word	0xffffffff


	//   ....[202]....
        /*0874*/ 	.word	0xffffffff


	//   ....[203]....
        /*0878*/ 	.word	0xffffffff


	//   ....[204]....
        /*087c*/ 	.word	0xffffffff


	//   ....[205]....
        /*0880*/ 	.word	0xffffffff


	//   ....[206]....
        /*0884*/ 	.word	0xffffffff


	//   ....[207]....
        /*0888*/ 	.word	0xffffffff


	//   ....[208]....
        /*088c*/ 	.word	0xffffffff


	//   ....[209]....
        /*0890*/ 	.word	0xffffffff


	//   ....[210]....
        /*0894*/ 	.word	0xffffffff


	//   ....[211]....
        /*0898*/ 	.word	0xffffffff


	//   ....[212]....
        /*089c*/ 	.word	0xffffffff


	//   ....[213]....
        /*08a0*/ 	.word	0xffffffff


	//   ....[214]....
        /*08a4*/ 	.word	0xffffffff


	//----- nvinfo : EIATTR_COOP_GROUP_INSTR_OFFSETS
	.align		4
.L_146:
        /*08a8*/ 	.byte	0x04, 0x28
        /*08aa*/ 	.short	(.L_148 - .L_147)


	//   ....[0]....
.L_147:
        /*08ac*/ 	.word	0x00000050


	//   ....[1]....
        /*08b0*/ 	.word	0x00000210


	//   ....[2]....
        /*08b4*/ 	.word	0x00000240


	//   ....[3]....
        /*08b8*/ 	.word	0x00000270


	//   ....[4]....
        /*08bc*/ 	.word	0x000002a0


	//   ....[5]....
        /*08c0*/ 	.word	0x000002d0


	//   ....[6]....
        /*08c4*/ 	.word	0x00000300


	//   ....[7]....
        /*08c8*/ 	.word	0x00000470


	//   ....[8]....
        /*08cc*/ 	.word	0x000004b0


	//   ....[9]....
        /*08d0*/ 	.word	0x000004e0


	//   ....[10]....
        /*08d4*/ 	.word	0x00000510


	//   ....[11]....
        /*08d8*/ 	.word	0x00000540


	//   ....[12]....
        /*08dc*/ 	.word	0x00000570


	//   ....[13]....
        /*08e0*/ 	.word	0x00000600


	//   ....[14]....
        /*08e4*/ 	.word	0x00000630


	//   ....[15]....
        /*08e8*/ 	.word	0x00000650


	//   ....[16]....
        /*08ec*/ 	.word	0x000006b0


	//   ....[17]....
        /*08f0*/ 	.word	0x00002300


	//   ....[18]....
        /*08f4*/ 	.word	0x00002320


	//   ....[19]....
        /*08f8*/ 	.word	0x00002400


	//   ....[20]....
        /*08fc*/ 	.word	0x00002410


	//   ....[21]....
        /*0900*/ 	.word	0x000024f0


	//   ....[22]....
        /*0904*/ 	.word	0x00002510


	//   ....[23]....
        /*0908*/ 	.word	0x000025f0


	//   ....[24]....
        /*090c*/ 	.word	0x00002600


	//   ....[25]....
        /*0910*/ 	.word	0x000026e0


	//   ....[26]....
        /*0914*/ 	.word	0x00002700


	//   ....[27]....
        /*0918*/ 	.word	0x000027e0


	//   ....[28]....
        /*091c*/ 	.word	0x000027f0


	//   ....[29]....
        /*0920*/ 	.word	0x000028d0


	//   ....[30]....
        /*0924*/ 	.word	0x000028f0


	//   ....[31]....
        /*0928*/ 	.word	0x000029d0


	//   ....[32]....
        /*092c*/ 	.word	0x000029e0


	//   ....[33]....
        /*0930*/ 	.word	0x00004cd0


	//   ....[34]....
        /*0934*/ 	.word	0x00004d00


	//   ....[35]....
        /*0938*/ 	.word	0x00004e30


	//   ....[36]....
        /*093c*/ 	.word	0x00004e60


	//   ....[37]....
        /*0940*/ 	.word	0x00004ed0


	//   ....[38]....
        /*0944*/ 	.word	0x00004fe0


	//   ....[39]....
        /*0948*/ 	.word	0x00005040


	//   ....[40]....
        /*094c*/ 	.word	0x000050f0


	//   ....[41]....
        /*0950*/ 	.word	0x00007e00


	//   ....[42]....
        /*0954*/ 	.word	0x00007e50


	//   ....[43]....
        /*0958*/ 	.word	0x00007fd0


	//   ....[44]....
        /*095c*/ 	.word	0x00008060


	//   ....[45]....
        /*0960*/ 	.word	0x00008130


	//   ....[46]....
        /*0964*/ 	.word	0x00008170


	//   ....[47]....
        /*0968*/ 	.word	0x00008320


	//   ....[48]....
        /*096c*/ 	.word	0x00008570


	//   ....[49]....
        /*0970*/ 	.word	0x0000a3f0


	//   ....[50]....
        /*0974*/ 	.word	0x0000a400


	//   ....[51]....
        /*0978*/ 	.word	0x0000a410


	//   ....[52]....
        /*097c*/ 	.word	0x0000a420


	//   ....[53]....
        /*0980*/ 	.word	0x0000a450


	//   ....[54]....
        /*0984*/ 	.word	0x0000a470


	//   ....[55]....
        /*0988*/ 	.word	0x0000a490


	//   ....[56]....
        /*098c*/ 	.word	0x0000a4a0


	//   ....[57]....
        /*0990*/ 	.word	0x0000b6b0


	//   ....[58]....
        /*0994*/ 	.word	0x0000b6c0


	//   ....[59]....
        /*0998*/ 	.word	0x0000b6d0


	//   ....[60]....
        /*099c*/ 	.word	0x0000b6e0


	//   ....[61]....
        /*09a0*/ 	.word	0x0000b6f0


	//   ....[62]....
        /*09a4*/ 	.word	0x0000b700


	//   ....[63]....
        /*09a8*/ 	.word	0x0000b710


	//   ....[64]....
        /*09ac*/ 	.word	0x0000b720


	//   ....[65]....
        /*09b0*/ 	.word	0x0000bb10


	//   ....[66]....
        /*09b4*/ 	.word	0x0000bb30


	//   ....[67]....
        /*09b8*/ 	.word	0x0000bbb0


	//   ....[68]....
        /*09bc*/ 	.word	0x0000bbc0


	//   ....[69]....
        /*09c0*/ 	.word	0x0000bc40


	//   ....[70]....
        /*09c4*/ 	.word	0x0000bc60


	//   ....[71]....
        /*09c8*/ 	.word	0x0000bce0


	//   ....[72]....
        /*09cc*/ 	.word	0x0000bcf0


	//   ....[73]....
        /*09d0*/ 	.word	0x0000bd70


	//   ....[74]....
        /*09d4*/ 	.word	0x0000bd90


	//   ....[75]....
        /*09d8*/ 	.word	0x0000be10


	//   ....[76]....
        /*09dc*/ 	.word	0x0000be20


	//   ....[77]....
        /*09e0*/ 	.word	0x0000bea0


	//   ....[78]....
        /*09e4*/ 	.word	0x0000bec0


	//   ....[79]....
        /*09e8*/ 	.word	0x0000bf40


	//   ....[80]....
        /*09ec*/ 	.word	0x0000bf50


	//   ....[81]....
        /*09f0*/ 	.word	0x0000c1f0


	//   ....[82]....
        /*09f4*/ 	.word	0x0000c210


	//   ....[83]....
        /*09f8*/ 	.word	0x0000c550


	//   ....[84]....
        /*09fc*/ 	.word	0x0000c560


	//   ....[85]....
        /*0a00*/ 	.word	0x0000c7c0


	//   ....[86]....
        /*0a04*/ 	.word	0x0000c7e0


	//   ....[87]....
        /*0a08*/ 	.word	0x0000ca40


	//   ....[88]....
        /*0a0c*/ 	.word	0x0000ca50


	//   ....[89]....
        /*0a10*/ 	.word	0x0000d460


	//   ....[90]....
        /*0a14*/ 	.word	0x0000d480


	//   ....[91]....
        /*0a18*/ 	.word	0x0000d500


	//   ....[92]....
        /*0a1c*/ 	.word	0x0000d510


	//   ....[93]....
        /*0a20*/ 	.word	0x0000d590


	//   ....[94]....
        /*0a24*/ 	.word	0x0000d5b0


	//   ....[95]....
        /*0a28*/ 	.word	0x0000d630


	//   ....[96]....
        /*0a2c*/ 	.word	0x0000d640


	//   ....[97]....
        /*0a30*/ 	.word	0x0000d6c0


	//   ....[98]....
        /*0a34*/ 	.word	0x0000d6e0


	//   ....[99]....
        /*0a38*/ 	.word	0x0000d760


	//   ....[100]....
        /*0a3c*/ 	.word	0x0000d770


	//   ....[101]....
        /*0a40*/ 	.word	0x0000d7f0


	//   ....[102]....
        /*0a44*/ 	.word	0x0000d810


	//   ....[103]....
        /*0a48*/ 	.word	0x0000d890


	//   ....[104]....
        /*0a4c*/ 	.word	0x0000d8a0


	//   ....[105]....
        /*0a50*/ 	.word	0x0000da00


	//   ....[106]....
        /*0a54*/ 	.word	0x0000da20


	//   ....[107]....
        /*0a58*/ 	.word	0x0000db50


	//   ....[108]....
        /*0a5c*/ 	.word	0x0000db90


	//   ....[109]....
        /*0a60*/ 	.word	0x0000dbc0


	//   ....[110]....
        /*0a64*/ 	.word	0x0000dbf0


	//   ....[111]....
        /*0a68*/ 	.word	0x0000dc20


	//   ....[112]....
        /*0a6c*/ 	.word	0x0000dc50


	//   ....[113]....
        /*0a70*/ 	.word	0x0000ddb0


	//   ....[114]....
        /*0a74*/ 	.word	0x0000ddf0


	//   ....[115]....
        /*0a78*/ 	.word	0x0000de20


	//   ....[116]....
        /*0a7c*/ 	.word	0x0000de50


	//   ....[117]....
        /*0a80*/ 	.word	0x0000de80


	//   ....[118]....
        /*0a84*/ 	.word	0x0000deb0


	//   ....[119]....
        /*0a88*/ 	.word	0x0000df40


	//   ....[120]....
        /*0a8c*/ 	.word	0x0000df70


	//   ....[121]....
        /*0a90*/ 	.word	0x0000df80


	//   ....[122]....
        /*0a94*/ 	.word	0x0000dfe0


	//   ....[123]....
        /*0a98*/ 	.word	0x0000e5d0


	//   ....[124]....
        /*0a9c*/ 	.word	0x0000e630


	//   ....[125]....
        /*0aa0*/ 	.word	0x0000e680


	//   ....[126]....
        /*0aa4*/ 	.word	0x0000e6d0


	//   ....[127]....
        /*0aa8*/ 	.word	0x0000e720


	//   ....[128]....
        /*0aac*/ 	.word	0x0000e790


	//   ....[129]....
        /*0ab0*/ 	.word	0x0000e7e0


	//   ....[130]....
        /*0ab4*/ 	.word	0x0000e840


	//   ....[131]....
        /*0ab8*/ 	.word	0x0000e8b0


	//   ....[132]....
        /*0abc*/ 	.word	0x0000e910


	//   ....[133]....
        /*0ac0*/ 	.word	0x0000e980


	//   ....[134]....
        /*0ac4*/ 	.word	0x0000e9f0


	//   ....[135]....
        /*0ac8*/ 	.word	0x0000ea60


	//   ....[136]....
        /*0acc*/ 	.word	0x0000eac0


	//   ....[137]....
        /*0ad0*/ 	.word	0x0000eb30


	//   ....[138]....
        /*0ad4*/ 	.word	0x0000eba0


	//   ....[139]....
        /*0ad8*/ 	.word	0x0000ec10


	//   ....[140]....
        /*0adc*/ 	.word	0x0000ec70


	//   ....[141]....
        /*0ae0*/ 	.word	0x0000ece0


	//   ....[142]....
        /*0ae4*/ 	.word	0x0000ed50


	//   ....[143]....
        /*0ae8*/ 	.word	0x0000edc0


	//   ....[144]....
        /*0aec*/ 	.word	0x0000ee20


	//   ....[145]....
        /*0af0*/ 	.word	0x0000ee90


	//   ....[146]....
        /*0af4*/ 	.word	0x0000ef00


	//   ....[147]....
        /*0af8*/ 	.word	0x0000ef70


	//   ....[148]....
        /*0afc*/ 	.word	0x0000efd0


	//   ....[149]....
        /*0b00*/ 	.word	0x0000f050


	//   ....[150]....
        /*0b04*/ 	.word	0x0000f0b0


	//   ....[151]....
        /*0b08*/ 	.word	0x0000f100


	//   ....[152]....
        /*0b0c*/ 	.word	0x0000f160


	//   ....[153]....
        /*0b10*/ 	.word	0x0000f1b0


	//   ....[154]....
        /*0b14*/ 	.word	0x0000f210


	//   ....[155]....
        /*0b18*/ 	.word	0x0000f260


	//   ....[156]....
        /*0b1c*/ 	.word	0x0000f2c0


	//   ....[157]....
        /*0b20*/ 	.word	0x0000f330


	//   ....[158]....
        /*0b24*/ 	.word	0x0000f3a0


	//   ....[159]....
        /*0b28*/ 	.word	0x0000f410


	//   ....[160]....
        /*0b2c*/ 	.word	0x0000f470


	//   ....[161]....
        /*0b30*/ 	.word	0x0000f4e0


	//   ....[162]....
        /*0b34*/ 	.word	0x0000f550


	//   ....[163]....
        /*0b38*/ 	.word	0x0000f5c0


	//   ....[164]....
        /*0b3c*/ 	.word	0x0000f620


	//   ....[165]....
        /*0b40*/ 	.word	0x0000f690


	//   ....[166]....
        /*0b44*/ 	.word	0x0000f700


	//   ....[167]....
        /*0b48*/ 	.word	0x0000f770


	//   ....[168]....
        /*0b4c*/ 	.word	0x0000f7d0


	//   ....[169]....
        /*0b50*/ 	.word	0x0000f840


	//   ....[170]....
        /*0b54*/ 	.word	0x0000f8b0


	//   ....[171]....
        /*0b58*/ 	.word	0x0000f920


	//   ....[172]....
        /*0b5c*/ 	.word	0x0000f980


	//   ....[173]....
        /*0b60*/ 	.word	0x0000f9f0


	//   ....[174]....
        /*0b64*/ 	.word	0x0000fa60


	//   ....[175]....
        /*0b68*/ 	.word	0x0000fad0


	//   ....[176]....
        /*0b6c*/ 	.word	0x0000fb30


	//   ....[177]....
        /*0b70*/ 	.word	0x0000fba0


	//   ....[178]....
        /*0b74*/ 	.word	0x0000fc10


	//   ....[179]....
        /*0b78*/ 	.word	0x0000fc80


	//   ....[180]....
        /*0b7c*/ 	.word	0x0000fce0


	//   ....[181]....
        /*0b80*/ 	.word	0x0000fd50


	//   ....[182]....
        /*0b84*/ 	.word	0x0000fdc0


	//   ....[183]....
        /*0b88*/ 	.word	0x0000fe30


	//   ....[184]....
        /*0b8c*/ 	.word	0x0000fe90


	//   ....[185]....
        /*0b90*/ 	.word	0x0000ff00


	//   ....[186]....
        /*0b94*/ 	.word	0x0000ff70


	//   ....[187]....
        /*0b98*/ 	.word	0x0000ffe0


	//   ....[188]....
        /*0b9c*/ 	.word	0x00010040


	//   ....[189]....
        /*0ba0*/ 	.word	0x000100b0


	//   ....[190]....
        /*0ba4*/ 	.word	0x00010120


	//   ....[191]....
        /*0ba8*/ 	.word	0x00010190


	//   ....[192]....
        /*0bac*/ 	.word	0x000101f0


	//   ....[193]....
        /*0bb0*/ 	.word	0x00010260


	//   ....[194]....
        /*0bb4*/ 	.word	0x000102d0


	//   ....[195]....
        /*0bb8*/ 	.word	0x00010340


	//   ....[196]....
        /*0bbc*/ 	.word	0x000103a0


	//   ....[197]....
        /*0bc0*/ 	.word	0x00010410


	//   ....[198]....
        /*0bc4*/ 	.word	0x00010480


	//   ....[199]....
        /*0bc8*/ 	.word	0x000104d0


	//   ....[200]....
        /*0bcc*/ 	.word	0x00010510


	//   ....[201]....
        /*0bd0*/ 	.word	0x00010560


	//   ....[202]....
        /*0bd4*/ 	.word	0x000105b0


	//   ....[203]....
        /*0bd8*/ 	.word	0x00010600


	//   ....[204]....
        /*0bdc*/ 	.word	0x00010670


	//   ....[205]....
        /*0be0*/ 	.word	0x000106c0


	//   ....[206]....
        /*0be4*/ 	.word	0x00010710


	//   ....[207]....
        /*0be8*/ 	.word	0x00010760


	//   ....[208]....
        /*0bec*/ 	.word	0x000107b0


	//   ....[209]....
        /*0bf0*/ 	.word	0x00010800


	//   ....[210]....
        /*0bf4*/ 	.word	0x00010870


	//   ....[211]....
        /*0bf8*/ 	.word	0x000108c0


	//   ....[212]....
        /*0bfc*/ 	.word	0x00010920


	//   ....[213]....
        /*0c00*/ 	.word	0x00010980


	//   ....[214]....
        /*0c04*/ 	.word	0x000109e0


	//----- nvinfo : EIATTR_EXIT_INSTR_OFFSETS
	.align		4
.L_148:
        /*0c08*/ 	.byte	0x04, 0x1c
        /*0c0a*/ 	.short	(.L_150 - .L_149)


	//   ....[0]....
.L_149:
        /*0c0c*/ 	.word	0x00000c20


	//   ....[1]....
        /*0c10*/ 	.word	0x0000e590


	//----- nvinfo : EIATTR_MAX_THREADS
	.align		4
.L_150:
        /*0c14*/ 	.byte	0x04, 0x05
        /*0c16*/ 	.short	(.L_152 - .L_151)
.L_151:
        /*0c18*/ 	.word	0x00000080
        /*0c1c*/ 	.word	0x00000001
        /*0c20*/ 	.word	0x00000001


	//----- nvinfo : EIATTR_CRS_STACK_SIZE
	.align		4
.L_152:
        /*0c24*/ 	.byte	0x04, 0x1e
        /*0c26*/ 	.short	(.L_154 - .L_153)
.L_153:
        /*0c28*/ 	.word	0x00000000
.L_154:


//--------------------- .nv.info._ZN7cutlass13device_kernelIN5flash19enable_sm80_to_sm89INS1_16FlashAttnFwdSm80INS1_25CollectiveMainloopFwdSm80ILi4ELi1ELb0EN4cute5tupleIJNS5_1CILi128EEENS7_ILi80EEENS7_ILi64EEEEEELi64ENS_10bfloat16_tEfNS_4arch4Sm80ELb0ELb0ELb1ELb1ELb0ELb1ELb1ELb1EEENS1_21CollectiveEpilogueFwdINS6_IJS8_SA_S9_EEENS6_IJNS7_ILi1EEESI_SI_EEESC_SE_Li128ELb1ELb1ELb1ELb0EEENS1_36VarlenDynamicPersistentTileSchedulerILi128ELi80ELi128ELi128ELb1ELb1ELb0ELb0ELb1ELb1EEEEEEEEEvNT_6ParamsE --------------------------
	.section	.nv.info._ZN7cutlass13device_kernelIN5flash19enable_sm80_to_sm89INS1_16FlashAttnFwdSm80INS1_25CollectiveMainloopFwdSm80ILi4ELi1ELb0EN4cute5tupleIJNS5_1CILi128EEENS7_ILi80EEENS7_ILi64EEEEEELi64ENS_10bfloat16_tEfNS_4arch4Sm80ELb0ELb0ELb1ELb1ELb0ELb1ELb1ELb1EEENS1_21CollectiveEpilogueFwdINS6_IJS8_SA_S9_EEENS6_IJNS7_ILi1EEESI_SI_EEESC_SE_Li128ELb1ELb1ELb1ELb0EEENS1_36VarlenDynamicPersistentTileSchedulerILi128ELi80ELi128ELi128ELb1ELb1ELb0ELb0ELb1ELb1EEEEEEEEEvNT_6ParamsE,"",@"SHT_CUDA_INFO"
	.sectionflags	@""
	.align	4


	//----- nvinfo : EIATTR_CUDA_API_VERSION
	.align		4
        /*0000*/ 	.byte	0x04, 0x37
        /*0002*/ 	.short	(.L_156 - .L_155)
.L_155:
        /*0004*/ 	.word	0x00000082


	//----- nvinfo : EIATTR_SW2861232_WAR
	.align		4
.L_156:
        /*0008*/ 	.byte	0x01, 0x35
	.zero		2


	//----- nvinfo : EIATTR_PARAM_CBANK
	.align		4
        /*000c*/ 	.byte	0x04, 0x0a
        /*000e*/ 	.short	(.L_158 - .L_157)
	.align		4
.L_157:
        /*0010*/ 	.word	index@(.nv.constant0._ZN7cutlass13device_kernelIN5flash19enable_sm80_to_sm89INS1_16FlashAttnFwdSm80INS1_25CollectiveMainloopFwdSm80ILi4ELi1ELb0EN4cute5tupleIJNS5_1CILi128EEENS7_ILi80EEENS7_ILi64EEEEEELi64ENS_10bfloat16_tEfNS_4arch4Sm80ELb0ELb0ELb1ELb1ELb0ELb1ELb1ELb1EEENS1_21CollectiveEpilogueFwdINS6_IJS8_SA_S9_EEENS6_IJNS7_ILi1EEESI_SI_EEESC_SE_Li128ELb1ELb1ELb1ELb0EEENS1_36VarlenDynamicPersistentTileSchedulerILi128ELi80ELi128ELi128ELb1ELb1ELb0ELb0ELb1ELb1EEEEEEEEEvNT_6ParamsE)
        /*0014*/ 	.short	0x0160
        /*0016*/ 	.short	0x0438


	//----- nvinfo : EIATTR_CBANK_PARAM_SIZE
	.align		4
.L_158:
        /*0018*/ 	.byte	0x03, 0x19
        /*001a*/ 	.short	0x0438


	//----- nvinfo : EIATTR_KPARAM_INFO
	.align		4
        /*001c*/ 	.byte	0x04, 0x17
        /*001e*/ 	.short	(.L_160 - .L_159)
.L_159:
        /*0020*/ 	.word	0x00000000
        /*0024*/ 	.short	0x0000
        /*0026*/ 	.short	0x0000
        /*0028*/ 	.byte	0x00, 0xf0, 0xe1, 0x10


	//----- nvinfo : EIATTR_MAXREG_COUNT
	.align		4
.L_160:
        /*002c*/ 	.byte	0x03, 0x1b
        /*002e*/ 	.short	0x00ff


	//----- nvinfo : EIATTR_NUM_BARRIERS
	.align		4
        /*0030*/ 	.byte	0x02, 0x4c
        /*0032*/ 	.byte	0x06
	.zero		1


	//----- nvinfo : EIATTR_ANNOTATIONS
	.align		4
        /*0034*/ 	.byte	0x04, 0x55
        /*0036*/ 	.short	(.L_162 - .L_161)


	//   ....[0]....
.L_161:
        /* <DEDUP_REMOVED lines=61> */


	//----- nvinfo : EIATTR_MERCURY_ISA_VERSION
	.align		4
.L_162:
        /*03f8*/ 	.byte	0x03, 0x5f
        /*03fa*/ 	.short	0x0000


	//----- nvinfo : EIATTR_INT_WARP_WIDE_INSTR_OFFSETS
	.align		4
        /*03fc*/ 	.byte	0x04, 0x31
        /*03fe*/ 	.short	(.L_164 - .L_163)


	//   ....[0]....
.L_163:
        /*0400*/ 	.word	0x00013830


	//   ....[1]....
        /*0404*/ 	.word	0x000138b0


	//----- nvinfo : EIATTR_COOP_GROUP_MASK_REGIDS
	.align		4
.L_164:
        /*0408*/ 	.byte	0x04, 0x29
        /*040a*/ 	.short	(.L_166 - .L_165)


	//   ....[0]....
.L_165:
        /*040c*/ 	.word	0xffffffff


	//   ....[1]....
        /*0410*/ 	.word	0xffffffff


	//   ....[2]....
        /*0414*/ 	.word	0xffffffff


	//   ....[3]....
        /*0418*/ 	.word	0xffffffff


	//   ....[4]....
        /*041c*/ 	.word	0xffffffff


	//   ....[5]....
        /*0420*/ 	.word	0xffffffff


	//   ....[6]....
        /*0424*/ 	.word	0xffffffff


	//   ....[7]....
        /*0428*/ 	.word	0xffffffff


	//   ....[8]....
        /*042c*/ 	.word	0xffffffff


	//   ....[9]....
        /*0430*/ 	.word	0xffffffff


	//   ....[10]....
        /*0434*/ 	.word	0xffffffff


	//   ....[11]....
        /*0438*/ 	.word	0xffffffff


	//   ....[12]....
        /*043c*/ 	.word	0xffffffff


	//   ....[13]....
        /*0440*/ 	.word	0xffffffff


	//   ....[14]....
        /*0444*/ 	.word	0xffffffff


	//   ....[15]....
        /*0448*/ 	.word	0xffffffff


	//   ....[16]....
        /*044c*/ 	.word	0xffffffff


	//   ....[17]....
        /*0450*/ 	.word	0xffffffff


	//   ....[18]....
        /*0454*/ 	.word	0xffffffff


	//   ....[19]....
        /*0458*/ 	.word	0xffffffff


	//   ....[20]....
        /*045c*/ 	.word	0xffffffff


	//   ....[21]....
        /*0460*/ 	.word	0xffffffff


	//   ....[22]....
        /*0464*/ 	.word	0xffffffff


	//   ....[23]....
        /*0468*/ 	.word	0xffffffff


	//   ....[24]....
        /*046c*/ 	.word	0xffffffff


	//   ....[25]....
        /*0470*/ 	.word	0xffffffff


	//   ....[26]....
        /*0474*/ 	.word	0xffffffff


	//   ....[27]....
        /*0478*/ 	.word	0xffffffff


	//   ....[28]....
        /*047c*/ 	.word	0xffffffff


	//   ....[29]....
        /*0480*/ 	.word	0xffffffff


	//   ....[30]....
        /*0484*/ 	.word	0xffffffff


	//   ....[31]....
        /*0488*/ 	.word	0xffffffff


	//   ....[32]....
        /*048c*/ 	.word	0xffffffff


	//   ....[33]....
        /*0490*/ 	.word	0xffffffff


	//   ....[34]....
        /*0494*/ 	.word	0xffffffff


	//   ....[35]....
        /*0498*/ 	.word	0xffffffff


	//   ....[36]....
        /*049c*/ 	.word	0xffffffff


	//   ....[37]....
        /*04a0*/ 	.word	0xffffffff


	//   ....[38]....
        /*04a4*/ 	.word	0xffffffff


	//   ....[39]....
        /*04a8*/ 	.word	0xffffffff


	//   ....[40]....
        /*04ac*/ 	.word	0xffffffff


	//   ....[41]....
        /*04b0*/ 	.word	0xffffffff


	//   ....[42]....
        /*04b4*/ 	.word	0xffffffff


	//   ....[43]....
        /*04b8*/ 	.word	0xffffffff


	//   ....[44]....
        /*04bc*/ 	.word	0xffffffff


	//   ....[45]....
        /*04c0*/ 	.word	0xffffffff


	//   ....[46]....
        /*04c4*/ 	.word	0xffffffff


	//   ....[47]....
        /*04c8*/ 	.word	0xffffffff


	//   ....[48]....
        /*04cc*/ 	.word	0xffffffff


	//   ....[49]....
        /*04d0*/ 	.word	0xffffffff


	//   ....[50]....
        /*04d4*/ 	.word	0xffffffff


	//   ....[51]....
        /*04d8*/ 	.word	0xffffffff


	//   ....[52]....
        /*04dc*/ 	.word	0xffffffff


	//   ....[53]....
        /*04e0*/ 	.word	0xffffffff


	//   ....[54]....
        /*04e4*/ 	.word	0xffffffff


	//   ....[55]....
        /*04e8*/ 	.word	0xffffffff


	//   ....[56]....
        /*04ec*/ 	.word	0xffffffff


	//   ....[57]....
        /*04f0*/ 	.word	0xffffffff


	//   ....[58]....
        /*04f4*/ 	.word	0xffffffff


	//   ....[59]....
        /*04f8*/ 	.word	0xffffffff


	//   ....[60]....
        /*04fc*/ 	.word	0xffffffff


	//   ....[61]....
        /*0500*/ 	.word	0xffffffff


	//   ....[62]....
        /*0504*/ 	.word	0xffffffff


	//   ....[63]....
        /*0508*/ 	.word	0xffffffff


	//   ....[64]....
        /*050c*/ 	.word	0xffffffff


	//   ....[65]....
        /*0510*/ 	.word	0xffffffff


	//   ....[66]....
        /*0514*/ 	.word	0xffffffff


	//   ....[67]....
        /*0518*/ 	.word	0xffffffff


	//   ....[68]....
        /*051c*/ 	.word	0xffffffff


	//   ....[69]....
        /*0520*/ 	.word	0xffffffff


	//   ....[70]....
        /*0524*/ 	.word	0xffffffff


	//   ....[71]....
        /*0528*/ 	.word	0xffffffff


	//   ....[72]....
        /*052c*/ 	.word	0xffffffff


	//   ....[73]....
        /*0530*/ 	.word	0xffffffff


	//   ....[74]....
        /*0534*/ 	.word	0xffffffff


	//   ....[75]....
        /*0538*/ 	.word	0xffffffff


	//   ....[76]....
        /*053c*/ 	.word	0xffffffff


	//   ....[77]....
        /*0540*/ 	.word	0xffffffff


	//   ....[78]....
        /*0544*/ 	.word	0xffffffff


	//   ....[79]....
        /*0548*/ 	.word	0xffffffff


	//   ....[80]....
        /*054c*/ 	.word	0xffffffff


	//   ....[81]....
        /*0550*/ 	.word	0xffffffff


	//   ....[82]....
        /*0554*/ 	.word	0xffffffff


	//   ....[83]....
        /*0558*/ 	.word	0xffffffff


	//   ....[84]....
        /*055c*/ 	.word	0xffffffff


	//   ....[85]....
        /*0560*/ 	.word	0xffffffff


	//   ....[86]....
        /*0564*/ 	.word	0xffffffff


	//   ....[87]....
        /*0568*/ 	.word	0xffffffff


	//   ....[88]....
        /*056c*/ 	.word	0xffffffff


	//   ....[89]....
        /*0570*/ 	.word	0xffffffff


	//   ....[90]....
        /*0574*/ 	.word	0xffffffff


	//   ....[91]....
        /*0578*/ 	.word	0xffffffff


	//   ....[92]....
        /*057c*/ 	.word	0xffffffff


	//   ....[93]....
        /*0580*/ 	.word	0xffffffff


	//   ....[94]....
        /*0584*/ 	.word	0xffffffff


	//   ....[95]....
        /*0588*/ 	.word	0xffffffff


	//   ....[96]....
        /*058c*/ 	.word	0xffffffff


	//   ....[97]....
        /*0590*/ 	.word	0xffffffff


	//   ....[98]....
        /*0594*/ 	.word	0xffffffff


	//   ....[99]....
        /*0598*/ 	.word	0xffffffff


	//   ....[100]....
        /*059c*/ 	.word	0xffffffff


	//   ....[101]....
        /*05a0*/ 	.word	0xffffffff


	//   ....[102]....
        /*05a4*/ 	.word	0xffffffff


	//   ....[103]....
        /*05a8*/ 	.word	0xffffffff


	//   ....[104]....
        /*05ac*/ 	.word	0xffffffff


	//   ....[105]....
        /*05b0*/ 	.word	0xffffffff


	//   ....[106]....
        /*05b4*/ 	.word	0xffffffff


	//   ....[107]....
        /*05b8*/ 	.word	0xffffffff


	//   ....[108]....
        /*05bc*/ 	.word	0xffffffff


	//   ....[109]....
        /*05c0*/ 	.word	0xffffffff


	//   ....[110]....
        /*05c4*/ 	.word	0xffffffff


	//   ....[111]....
        /*05c8*/ 	.word	0xffffffff


	//   ....[112]....
        /*05cc*/ 	.word	0xffffffff


	//   ....[113]....
        /*05d0*/ 	.word	0xffffffff


	//   ....[114]....
        /*05d4*/ 	.word	0xffffffff


	//   ....[115]....
        /*05d8*/ 	.word	0xffffffff


	//   ....[116]....
        /*05dc*/ 	.word	0xffffffff


	//   ....[117]....
        /*05e0*/ 	.word	0xffffffff


	//   ....[118]....
        /*05e4*/ 	.word	0xffffffff


	//   ....[119]....
        /*05e8*/ 	.word	0xffffffff


	//   ....[120]....
        /*05ec*/ 	.word	0xffffffff


	//   ....[121]....
        /*05f0*/ 	.word	0xffffffff


	//   ....[122]....
        /*05f4*/ 	.word	0xffffffff


	//   ....[123]....
        /*05f8*/ 	.word	0xffffffff


	//   ....[124]....
        /*05fc*/ 	.word	0xffffffff


	//   ....[125]....
        /*0600*/ 	.word	0xffffffff


	//   ....[126]....
        /*0604*/ 	.word	0xffffffff


	//   ....[127]....
        /*0608*/ 	.word	0xffffffff


	//   ....[128]....
        /*060c*/ 	.word	0xffffffff


	//   ....[129]....
        /*0610*/ 	.word	0xffffffff


	//   ....[130]....
        /*0614*/ 	.word	0xffffffff


	//   ....[131]....
        /*0618*/ 	.word	0xffffffff


	//   ....[132]....
        /*061c*/ 	.word	0xffffffff


	//   ....[133]....
        /*0620*/ 	.word	0xffffffff


	//   ....[134]....
        /*0624*/ 	.word	0xffffffff


	//   ....[135]....
        /*0628*/ 	.word	0xffffffff


	//   ....[136]....
        /*062c*/ 	.word	0xffffffff


	//   ....[137]....
        /*0630*/ 	.word	0xffffffff


	//   ....[138]....
        /*0634*/ 	.word	0xffffffff


	//   ....[139]....
        /*0638*/ 	.word	0xffffffff


	//   ....[140]....
        /*063c*/ 	.word	0xffffffff


	//   ....[141]....
        /*0640*/ 	.word	0xffffffff


	//   ....[142]....
        /*0644*/ 	.word	0xffffffff


	//   ....[143]....
        /*0648*/ 	.word	0xffffffff


	//   ....[144]....
        /*064c*/ 	.word	0xffffffff


	//   ....[145]....
        /*0650*/ 	.word	0xffffffff


	//   ....[146]....
        /*0654*/ 	.word	0xffffffff


	//   ....[147]....
        /*0658*/ 	.word	0xffffffff


	//   ....[148]....
        /*065c*/ 	.word	0xffffffff


	//   ....[149]....
        /*0660*/ 	.word	0xffffffff


	//   ....[150]....
        /*0664*/ 	.word	0xffffffff


	//   ....[151]....
        /*0668*/ 	.word	0xffffffff


	//   ....[152]....
        /*066c*/ 	.word	0xffffffff


	//   ....[153]....
        /*0670*/ 	.word	0xffffffff


	//   ....[154]....
        /*0674*/ 	.word	0xffffffff


	//   ....[155]....
        /*0678*/ 	.word	0xffffffff


	//   ....[156]....
        /*067c*/ 	.word	0xffffffff


	//   ....[157]....
        /*0680*/ 	.word	0xffffffff


	//   ....[158]....
        /*0684*/ 	.word	0xffffffff


	//   ....[159]....
        /*0688*/ 	.word	0xffffffff


	//   ....[160]....
        /*068c*/ 	.word	0xffffffff


	//   ....[161]....
        /*0690*/ 	.word	0xffffffff


	//   ....[162]....
        /*0694*/ 	.word	0xffffffff


	//   ....[163]....
        /*0698*/ 	.word	0xffffffff


	//   ....[164]....
        /*069c*/ 	.word	0xffffffff


	//   ....[165]....
        /*06a0*/ 	.word	0xffffffff


	//   ....[166]....
        /*06a4*/ 	.word	0xffffffff


	//   ....[167]....
        /*06a8*/ 	.word	0xffffffff


	//   ....[168]....
        /*06ac*/ 	.word	0xffffffff


	//   ....[169]....
        /*06b0*/ 	.word	0xffffffff


	//   ....[170]....
        /*06b4*/ 	.word	0xffffffff


	//   ....[171]....
        /*06b8*/ 	.word	0xffffffff


	//   ....[172]....
        /*06bc*/ 	.word	0xffffffff


	//   ....[173]....
        /*06c0*/ 	.word	0xffffffff


	//   ....[174]....
        /*06c4*/ 	.word	0xffffffff


	//   ....[175]....
        /*06c8*/ 	.word	0xffffffff


	//   ....[176]....
        /*06cc*/ 	.word	0xffffffff


	//   ....[177]....
        /*06d0*/ 	.word	0xffffffff


	//   ....[178]....
        /*06d4*/ 	.word	0xffffffff


	//   ....[179]....
        /*06d8*/ 	.word	0xffffffff


	//   ....[180]....
        /*06dc*/ 	.word	0xffffffff


	//   ....[181]....
        /*06e0*/ 	.word	0xffffffff


	//   ....[182]....
        /*06e4*/ 	.word	0xffffffff


	//   ....[183]....
        /*06e8*/ 	.word	0xffffffff


	//   ....[184]....
        /*06ec*/ 	.word	0xffffffff


	//   ....[185]....
        /*06f0*/ 	.word	0xffffffff


	//   ....[186]....
        /*06f4*/ 	.word	0xffffffff


	//   ....[187]....
        /*06f8*/ 	.word	0xffffffff


	//   ....[188]....
        /*06fc*/ 	.word	0xffffffff


	//   ....[189]....
        /*0700*/ 	.word	0xffffffff


	//   ....[190]....
        /*0704*/ 	.word	0xffffffff


	//   ....[191]....
        /*0708*/ 	.word	0xffffffff


	//   ....[192]....
        /*070c*/ 	.word	0xffffffff


	//   ....[193]....
        /*0710*/ 	.word	0xffffffff


	//   ....[194]....
        /*0714*/ 	.word	0xffffffff


	//   ....[195]....
        /*0718*/ 	.word	0xffffffff


	//   ....[196]....
        /*071c*/ 	.word	0xffffffff


	//   ....[197]....
        /*0720*/ 	.word	0xffffffff


	//   ....[198]....
        /*0724*/ 	.word	0xffffffff


	//   ....[199]....
        /*0728*/ 	.word	0xffffffff


	//   ....[200]....
        /*072c*/ 	.word	0xffffffff


	//   ....[201]....
        /*0730*/ 	.word	0xffffffff


	//   ....[202]....
        /*0734*/ 	.word	0xffffffff


	//   ....[203]....
        /*0738*/ 	.word	0xffffffff


	//   ....[204]....
        /*073c*/ 	.word	0xffffffff


	//   ....[205]....
        /*0740*/ 	.word	0xffffffff


	//   ....[206]....
        /*0744*/ 	.word	0xffffffff


	//   ....[207]....
        /*0748*/ 	.word	0xffffffff


	//   ....[208]....
        /*074c*/ 	.word	0xffffffff


	//   ....[209]....
        /*0750*/ 	.word	0xffffffff


	//   ....[210]....
        /*0754*/ 	.word	0xffffffff


	//   ....[211]....
        /*0758*/ 	.word	0xffffffff


	//   ....[212]....
        /*075c*/ 	.word	0xffffffff


	//   ....[213]....
        /*0760*/ 	.word	0xffffffff


	//   ....[214]....
        /*0764*/ 	.word	0xffffffff


	//   ....[215]....
        /*0768*/ 	.word	0xffffffff


	//   ....[216]....
        /*076c*/ 	.word	0xffffffff


	//   ....[217]....
        /*0770*/ 	.word	0xffffffff


	//   ....[218]....
        /*0774*/ 	.word	0xffffffff


	//   ....[219]....
        /*0778*/ 	.word	0xffffffff


	//   ....[220]....
        /*077c*/ 	.word	0xffffffff


	//   ....[221]....
        /*0780*/ 	.word	0xffffffff


	//   ....[222]....
        /*0784*/ 	.word	0xffffffff


	//----- nvinfo : EIATTR_COOP_GROUP_INSTR_OFFSETS
	.align		4
.L_166:
        /*0788*/ 	.byte	0x04, 0x28
        /*078a*/ 	.short	(.L_168 - .L_167)


	//   ....[0]....
.L_167:
        /*078c*/ 	.word	0x00000050


	//   ....[1]....
        /*0790*/ 	.word	0x00000200


	//   ....[2]....
        /*0794*/ 	.word	0x00000230


	//   ....[3]....
        /*0798*/ 	.word	0x00000260


	//   ....[4]....
        /*079c*/ 	.word	0x00000290


	//   ....[5]....
        /*07a0*/ 	.word	0x000002c0


	//   ....[6]....
        /*07a4*/ 	.word	0x000002f0


	//   ....[7]....
        /*07a8*/ 	.word	0x00000460


	//   ....[8]....
        /*07ac*/ 	.word	0x000004a0


	//   ....[9]....
        /*07b0*/ 	.word	0x000004d0


	//   ....[10]....
        /*07b4*/ 	.word	0x00000500


	//   ....[11]....
        /*07b8*/ 	.word	0x00000530


	//   ....[12]....
        /*07bc*/ 	.word	0x00000560


	//   ....[13]....
        /*07c0*/ 	.word	0x000005f0


	//   ....[14]....
        /*07c4*/ 	.word	0x00000620


	//   ....[15]....
        /*07c8*/ 	.word	0x00000640


	//   ....[16]....
        /*07cc*/ 	.word	0x000006a0


	//   ....[17]....
        /*07d0*/ 	.word	0x00007b70


	//   ....[18]....
        /*07d4*/ 	.word	0x00007b90


	//   ....[19]....
        /*07d8*/ 	.word	0x00007c60


	//   ....[20]....
        /*07dc*/ 	.word	0x00007c70


	//   ....[21]....
        /*07e0*/ 	.word	0x00007d40


	//   ....[22]....
        /*07e4*/ 	.word	0x00007d60


	//   ....[23]....
        /*07e8*/ 	.word	0x00007e30


	//   ....[24]....
        /*07ec*/ 	.word	0x00007e40


	//   ....[25]....
        /*07f0*/ 	.word	0x00007f10


	//   ....[26]....
        /*07f4*/ 	.word	0x00007f30


	//   ....[27]....
        /*07f8*/ 	.word	0x00008000


	//   ....[28]....
        /*07fc*/ 	.word	0x00008010


	//   ....[29]....
        /*0800*/ 	.word	0x000080e0


	//   ....[30]....
        /*0804*/ 	.word	0x00008100


	//   ....[31]....
        /*0808*/ 	.word	0x000081d0


	//   ....[32]....
        /*080c*/ 	.word	0x000081e0


	//   ....[33]....
        /*0810*/ 	.word	0x000087f0


	//   ....[34]....
        /*0814*/ 	.word	0x00008830


	//   ....[35]....
        /*0818*/ 	.word	0x00008840


	//   ....[36]....
        /*081c*/ 	.word	0x00008850


	//   ....[37]....
        /*0820*/ 	.word	0x0000a0f0


	//   ....[38]....
        /*0824*/ 	.word	0x0000a130


	//   ....[39]....
        /*0828*/ 	.word	0x0000a150


	//   ....[40]....
        /*082c*/ 	.word	0x0000a160


	//   ....[41]....
        /*0830*/ 	.word	0x0000d980


	//   ....[42]....
        /*0834*/ 	.word	0x0000d9f0


	//   ....[43]....
        /*0838*/ 	.word	0x0000db10


	//   ....[44]....
        /*083c*/ 	.word	0x0000db60


	//   ....[45]....
        /*0840*/ 	.word	0x0000db90


	//   ....[46]....
        /*0844*/ 	.word	0x0000dc90


	//   ....[47]....
        /*0848*/ 	.word	0x0000dd50


	//   ....[48]....
        /*084c*/ 	.word	0x0000de20


	//   ....[49]....
        /*0850*/ 	.word	0x00010b20


	//   ....[50]....
        /*0854*/ 	.word	0x00010b60


	//   ....[51]....
        /*0858*/ 	.word	0x00010d60


	//   ....[52]....
        /*085c*/ 	.word	0x00010e00


	//   ....[53]....
        /*0860*/ 	.word	0x00010e30


	//   ....[54]....
        /*0864*/ 	.word	0x00010f00


	//   ....[55]....
        /*0868*/ 	.word	0x00010fe0


	//   ....[56]....
        /*086c*/ 	.word	0x000112d0


	//   ....[57]....
        /*0870*/ 	.word	0x00013070


	//   ....[58]....
        /*0874*/ 	.word	0x00013080


	//   ....[59]....
        /*0878*/ 	.word	0x00013090


	//   ....[60]....
        /*087c*/ 	.word	0x000130a0


	//   ....[61]....
        /*0880*/ 	.word	0x000130e0


	//   ....[62]....
        /*0884*/ 	.word	0x00013100


	//   ....[63]....
        /*0888*/ 	.word	0x00013110


	//   ....[64]....
        /*088c*/ 	.word	0x00013120


	//   ....[65]....
        /*0890*/ 	.word	0x00014590


	//   ....[66]....
        /*0894*/ 	.word	0x000145a0


	//   ....[67]....
        /*0898*/ 	.word	0x000145b0


	//   ....[68]....
        /*089c*/ 	.word	0x000145c0


	//   ....[69]....
        /*08a0*/ 	.word	0x000145d0


	//   ....[70]....
        /*08a4*/ 	.word	0x000145e0


	//   ....[71]....
        /*08a8*/ 	.word	0x00014600


	//   ....[72]....
        /*08ac*/ 	.word	0x00014670


	//   ....[73]....
        /*08b0*/ 	.word	0x000149f0


	//   ....[74]....
        /*08b4*/ 	.word	0x00014a10


	//   ....[75]....
        /*08b8*/ 	.word	0x00014a80


	//   ....[76]....
        /*08bc*/ 	.word	0x00014a90


	//   ....[77]....
        /*08c0*/ 	.word	0x00014b00


	//   ....[78]....
        /*08c4*/ 	.word	0x00014b20


	//   ....[79]....
        /*08c8*/ 	.word	0x00014b90


	//   ....[80]....
        /*08cc*/ 	.word	0x00014ba0


	//   ....[81]....
        /*08d0*/ 	.word	0x00014c10


	//   ....[82]....
        /*08d4*/ 	.word	0x00014c30


	//   ....[83]....
        /*08d8*/ 	.word	0x00014ca0


	//   ....[84]....
        /*08dc*/ 	.word	0x00014cb0


	//   ....[85]....
        /*08e0*/ 	.word	0x00014d20


	//   ....[86]....
        /*08e4*/ 	.word	0x00014d40


	//   ....[87]....
        /*08e8*/ 	.word	0x00014db0


	//   ....[88]....
        /*08ec*/ 	.word	0x00014dc0


	//   ....[89]....
        /*08f0*/ 	.word	0x00015050


	//   ....[90]....
        /*08f4*/ 	.word	0x00015070


	//   ....[91]....
        /*08f8*/ 	.word	0x000153d0


	//   ....[92]....
        /*08fc*/ 	.word	0x000153e0


	//   ....[93]....
        /*0900*/ 	.word	0x00015630


	//   ....[94]....
        /*0904*/ 	.word	0x00015650


	//   ....[95]....
        /*0908*/ 	.word	0x000158c0


	//   ....[96]....
        /*090c*/ 	.word	0x000158d0


	//   ....[97]....
        /*0910*/ 	.word	0x00016290


	//   ....[98]....
        /*0914*/ 	.word	0x000162b0


	//   ....[99]....
        /*0918*/ 	.word	0x00016320


	//   ....[100]....
        /*091c*/ 	.word	0x00016330


	//   ....[101]....
        /*0920*/ 	.word	0x000163a0


	//   ....[102]....
        /*0924*/ 	.word	0x000163c0


	//   ....[103]....
        /*0928*/ 	.word	0x00016430


	//   ....[104]....
        /*092c*/ 	.word	0x00016440


	//   ....[105]....
        /*0930*/ 	.word	0x000164b0


	//   ....[106]....
        /*0934*/ 	.word	0x000164d0


	//   ....[107]....
        /*0938*/ 	.word	0x00016540


	//   ....[108]....
        /*093c*/ 	.word	0x00016550


	//   ....[109]....
        /*0940*/ 	.word	0x000165c0


	//   ....[110]....
        /*0944*/ 	.word	0x000165e0


	//   ....[111]....
        /*0948*/ 	.word	0x00016650


	//   ....[112]....
        /*094c*/ 	.word	0x00016660


	//   ....[113]....
        /*0950*/ 	.word	0x000167b0


	//   ....[114]....
        /*0954*/ 	.word	0x000167d0


	//   ....[115]....
        /*0958*/ 	.word	0x00016900


	//   ....[116]....
        /*095c*/ 	.word	0x00016940


	//   ....[117]....
        /*0960*/ 	.word	0x00016970


	//   ....[118]....
        /*0964*/ 	.word	0x000169a0


	//   ....[119]....
        /*0968*/ 	.word	0x000169d0


	//   ....[120]....
        /*096c*/ 	.word	0x00016a00


	//   ....[121]....
        /*0970*/ 	.word	0x00016b60


	//   ....[122]....
        /*0974*/ 	.word	0x00016ba0


	//   ....[123]....
        /*0978*/ 	.word	0x00016bd0


	//   ....[124]....
        /*097c*/ 	.word	0x00016c00


	//   ....[125]....
        /*0980*/ 	.word	0x00016c30


	//   ....[126]....
        /*0984*/ 	.word	0x00016c60


	//   ....[127]....
        /*0988*/ 	.word	0x00016cf0


	//   ....[128]....
        /*098c*/ 	.word	0x00016d20


	//   ....[129]....
        /*0990*/ 	.word	0x00016d30


	//   ....[130]....
        /*0994*/ 	.word	0x00016d90


	//   ....[131]....
        /*0998*/ 	.word	0x00017380


	//   ....[132]....
        /*099c*/ 	.word	0x000173e0


	//   ....[133]....
        /*09a0*/ 	.word	0x00017430


	//   ....[134]....
        /*09a4*/ 	.word	0x00017480


	//   ....[135]....
        /*09a8*/ 	.word	0x000174d0


	//   ....[136]....
        /*09ac*/ 	.word	0x00017540


	//   ....[137]....
        /*09b0*/ 	.word	0x00017590


	//   ....[138]....
        /*09b4*/ 	.word	0x000175f0


	//   ....[139]....
        /*09b8*/ 	.word	0x00017660


	//   ....[140]....
        /*09bc*/ 	.word	0x000176c0


	//   ....[141]....
        /*09c0*/ 	.word	0x00017730


	//   ....[142]....
        /*09c4*/ 	.word	0x000177a0


	//   ....[143]....
        /*09c8*/ 	.word	0x00017810


	//   ....[144]....
        /*09cc*/ 	.word	0x00017870


	//   ....[145]....
        /*09d0*/ 	.word	0x000178e0


	//   ....[146]....
        /*09d4*/ 	.word	0x00017950


	//   ....[147]....
        /*09d8*/ 	.word	0x000179c0


	//   ....[148]....
        /*09dc*/ 	.word	0x00017a20


	//   ....[149]....
        /*09e0*/ 	.word	0x00017a90


	//   ....[150]....
        /*09e4*/ 	.word	0x00017b00


	//   ....[151]....
        /*09e8*/ 	.word	0x00017b70


	//   ....[152]....
        /*09ec*/ 	.word	0x00017bd0


	//   ....[153]....
        /*09f0*/ 	.word	0x00017c40


	//   ....[154]....
        /*09f4*/ 	.word	0x00017cb0


	//   ....[155]....
        /*09f8*/ 	.word	0x00017d20


	//   ....[156]....
        /*09fc*/ 	.word	0x00017d80


	//   ....[157]....
        /*0a00*/ 	.word	0x00017e00


	//   ....[158]....
        /*0a04*/ 	.word	0x00017e60


	//   ....[159]....
        /*0a08*/ 	.word	0x00017eb0


	//   ....[160]....
        /*0a0c*/ 	.word	0x00017f10


	//   ....[161]....
        /*0a10*/ 	.word	0x00017f60


	//   ....[162]....
        /*0a14*/ 	.word	0x00017fc0


	//   ....[163]....
        /*0a18*/ 	.word	0x00018010


	//   ....[164]....
        /*0a1c*/ 	.word	0x00018070


	//   ....[165]....
        /*0a20*/ 	.word	0x000180e0


	//   ....[166]....
        /*0a24*/ 	.word	0x00018150


	//   ....[167]....
        /*0a28*/ 	.word	0x000181c0


	//   ....[168]....
        /*0a2c*/ 	.word	0x00018220


	//   ....[169]....
        /*0a30*/ 	.word	0x00018290


	//   ....[170]....
        /*0a34*/ 	.word	0x00018300


	//   ....[171]....
        /*0a38*/ 	.word	0x00018370


	//   ....[172]....
        /*0a3c*/ 	.word	0x000183d0


	//   ....[173]....
        /*0a40*/ 	.word	0x00018440


	//   ....[174]....
        /*0a44*/ 	.word	0x000184b0


	//   ....[175]....
        /*0a48*/ 	.word	0x00018520


	//   ....[176]....
        /*0a4c*/ 	.word	0x00018580


	//   ....[177]....
        /*0a50*/ 	.word	0x000185f0


	//   ....[178]....
        /*0a54*/ 	.word	0x00018660


	//   ....[179]....
        /*0a58*/ 	.word	0x000186d0


	//   ....[180]....
        /*0a5c*/ 	.word	0x00018730


	//   ....[181]....
        /*0a60*/ 	.word	0x000187a0


	//   ....[182]....
        /*0a64*/ 	.word	0x00018810


	//   ....[183]....
        /*0a68*/ 	.word	0x00018880


	//   ....[184]....
        /*0a6c*/ 	.word	0x000188e0


	//   ....[185]....
        /*0a70*/ 	.word	0x00018950


	//   ....[186]....
        /*0a74*/ 	.word	0x000189c0


	//   ....[187]....
        /*0a78*/ 	.word	0x00018a30


	//   ....[188]....
        /*0a7c*/ 	.word	0x00018a90


	//   ....[189]....
        /*0a80*/ 	.word	0x00018b00


	//   ....[190]....
        /*0a84*/ 	.word	0x00018b70


	//   ....[191]....
        /*0a88*/ 	.word	0x00018be0


	//   ....[192]....
        /*0a8c*/ 	.word	0x00018c40


	//   ....[193]....
        /*0a90*/ 	.word	0x00018cb0


	//   ....[194]....
        /*0a94*/ 	.word	0x00018d20


	//   ....[195]....
        /*0a98*/ 	.word	0x00018d90


	//   ....[196]....
        /*0a9c*/ 	.word	0x00018df0


	//   ....[197]....
        /*0aa0*/ 	.word	0x00018e60


	//   ....[198]....
        /*0aa4*/ 	.word	0x00018ed0


	//   ....[199]....
        /*0aa8*/ 	.word	0x00018f40


	//   ....[200]....
        /*0aac*/ 	.word	0x00018fa0


	//   ....[201]....
        /*0ab0*/ 	.word	0x00019010


	//   ....[202]....
        /*0ab4*/ 	.word	0x00019080


	//   ....[203]....
        /*0ab8*/ 	.word	0x000190f0


	//   ....[204]....
        /*0abc*/ 	.word	0x00019150


	//   ....[205]....
        /*0ac0*/ 	.word	0x000191c0


	//   ....[206]....
        /*0ac4*/ 	.word	0x00019230


	//   ....[207]....
        /*0ac8*/ 	.word	0x00019280


	//   ....[208]....
        /*0acc*/ 	.word	0x000192c0


	//   ....[209]....
        /*0ad0*/ 	.word	0x00019310


	//   ....[210]....
        /*0ad4*/ 	.word	0x00019360


	//   ....[211]....
        /*0ad8*/ 	.word	0x000193b0


	//   ....[212]....
        /*0adc*/ 	.word	0x00019420


	//   ....[213]....
        /*0ae0*/ 	.word	0x00019470


	//   ....[214]....
        /*0ae4*/ 	.word	0x000194c0


	//   ....[215]....
        /*0ae8*/ 	.word	0x00019510


	//   ....[216]....
        /*0aec*/ 	.word	0x00019560


	//   ....[217]....
        /*0af0*/ 	.word	0x000195b0


	//   ....[218]....
        /*0af4*/ 	.word	0x00019620


	//   ....[219]....
        /*0af8*/ 	.word	0x00019670


	//   ....[220]....
        /*0afc*/ 	.word	0x000196d0


	//   ....[221]....
        /*0b00*/ 	.word	0x00019730


	//   ....[222]....
        /*0b04*/ 	.word	0x00019790


	//----- nvinfo : EIATTR_EXIT_INSTR_OFFSETS
	.align		4
.L_168:
        /*0b08*/ 	.byte	0x04, 0x1c
        /*0b0a*/ 	.short	(.L_170 - .L_169)


	//   ....[0]....
.L_169:
        /*0b0c*/ 	.word	0x00000c10


	//   ....[1]....
        /*0b10*/ 	.word	0x00017340


	//----- nvinfo : EIATTR_MAX_THREADS
	.align		4
.L_170:
        /*0b14*/ 	.byte	0x04, 0x05
        /*0b16*/ 	.short	(.L_172 - .L_171)
.L_171:
        /*0b18*/ 	.word	0x00000080
        /*0b1c*/ 	.word	0x00000001
        /*0b20*/ 	.word	0x00000001


	//----- nvinfo : EIATTR_CRS_STACK_SIZE
	.align		4
.L_172:
        /*0b24*/ 	.byte	0x04, 0x1e
        /*0b26*/ 	.short	(.L_174 - .L_173)
.L_173:
        /*0b28*/ 	.word	0x00000000
.L_174:


//--------------------- .nv.info._ZN7cutlass13device_kernelIN5flash19enable_sm80_to_sm89INS1_16FlashAttnFwdSm80INS1_25CollectiveMainloopFwdSm80ILi4ELi1ELb0EN4cute5tupleIJNS5_1CILi128EEENS7_ILi96EEENS7_ILi64EEEEEELi64ENS_10bfloat16_tEfNS_4arch4Sm80ELb0ELb1ELb1ELb0ELb0ELb0ELb1ELb1EEENS1_21CollectiveEpilogueFwdINS6_IJS8_SA_S9_EEENS6_IJNS7_ILi1EEESI_SI_EEESC_SE_Li128ELb0ELb1ELb1ELb0EEENS1_19SingleTileSchedulerILb0ELb1ELb1ELi128EEEEEEEEEvNT_6ParamsE --------------------------
	.section	.nv.info._ZN7cutlass13device_kernelIN5flash19enable_sm80_to_sm89INS1_16FlashAttnFwdSm80INS1_25CollectiveMainloopFwdSm80ILi4ELi1ELb0EN4cute5tupleIJNS5_1CILi128EEENS7_ILi96EEENS7_ILi64EEEEEELi64ENS_10bfloat16_tEfNS_4arch4Sm80ELb0ELb1ELb1ELb0ELb0ELb0ELb1ELb1EEENS1_21CollectiveEpilogueFwdINS6_IJS8_SA_S9_EEENS6_IJNS7_ILi1EEESI_SI_EEESC_SE_Li128ELb0ELb1ELb1ELb0EEENS1_19SingleTileSchedulerILb0ELb1ELb1ELi128EEEEEEEEEvNT_6ParamsE,"",@"SHT_CUDA_INFO"
	.sectionflags	@""
	.align	4


	//----- nvinfo : EIATTR_CUDA_API_VERSION
	.align		4
        /*0000*/ 	.byte	0x04, 0x37
        /*0002*/ 	.short	(.L_176 - .L_175)
.L_175:
        /*0004*/ 	.word	0x00000082


	//----- nvinfo : EIATTR_SW2861232_WAR
	.align		4
.L_176:
        /*0008*/ 	.byte	0x01, 0x35
	.zero		2


	//----- nvinfo : EIATTR_PARAM_CBANK
	.align		4
        /*000c*/ 	.byte	0x04, 0x0a
        /*000e*/ 	.short	(.L_178 - .L_177)
	.align		4
.L_177:
        /*0010*/ 	.word	index@(.nv.constant0._ZN7cutlass13device_kernelIN5flash19enable_sm80_to_sm89INS1_16FlashAttnFwdSm80INS1_25CollectiveMainloopFwdSm80ILi4ELi1ELb0EN4cute5tupleIJNS5_1CILi128EEENS7_ILi96EEENS7_ILi64EEEEEELi64ENS_10bfloat16_tEfNS_4arch4Sm80ELb0ELb1ELb1ELb0ELb0ELb0ELb1ELb1EEENS1_21CollectiveEpilogueFwdINS6_IJS8_SA_S9_EEENS6_IJNS7_ILi1EEESI_SI_EEESC_SE_Li128ELb0ELb1ELb1ELb0EEENS1_19SingleTileSchedulerILb0ELb1ELb1ELi128EEEEEEEEEvNT_6ParamsE)
        /*0014*/ 	.short	0x0160
        /*0016*/ 	.short	0x0418


	//----- nvinfo : EIATTR_CBANK_PARAM_SIZE
	.align		4
.L_178:
        /*0018*/ 	.byte	0x03, 0x19
        /*001a*/ 	.short	0x0418


	//----- nvinfo : EIATTR_KPARAM_INFO
	.align		4
        /*001c*/ 	.byte	0x04, 0x17
        /*001e*/ 	.short	(.L_180 - .L_179)
.L_179:
        /*0020*/ 	.word	0x00000000
        /*0024*/ 	.short	0x0000
        /*0026*/ 	.short	0x0000
        /*0028*/ 	.byte	0x00, 0xf0, 0x61, 0x10


	//----- nvinfo : EIATTR_MAXREG_COUNT
	.align		4
.L_180:
        /*002c*/ 	.byte	0x03, 0x1b
        /*002e*/ 	.short	0x00ff


	//----- nvinfo : EIATTR_NUM_BARRIERS
	.align		4
        /*0030*/ 	.byte	0x02, 0x4c
        /*0032*/ 	.byte	0x02
	.zero		1


	//----- nvinfo : EIATTR_ANNOTATIONS
	.align		4
        /*0034*/ 	.byte	0x04, 0x55
        /*0036*/ 	.short	(.L_182 - .L_181)


	//   ....[0]....
.L_181:
        /* <DEDUP_REMOVED lines=45> */


	//----- nvinfo : EIATTR_MERCURY_ISA_VERSION
	.align		4
.L_182:
        /*02f8*/ 	.byte	0x03, 0x5f
        /*02fa*/ 	.short	0x0000


	//----- nvinfo : EIATTR_COOP_GROUP_MASK_REGIDS
	.align		4
        /*02fc*/ 	.byte	0x04, 0x29
        /*02fe*/ 	.short	(.L_184 - .L_183)


	//   ....[0]....
.L_183:
        /*0300*/ 	.word	0xffffffff


	//   ....[1]....
        /*0304*/ 	.word	0xffffffff


	//   ....[2]....
        /*0308*/ 	.word	0xffffffff


	//   ....[3]....
        /*030c*/ 	.word	0xffffffff


	//   ....[4]....
        /*0310*/ 	.word	0xffffffff


	//   ....[5]....
        /*0314*/ 	.word	0xffffffff


	//   ....[6]....
        /*0318*/ 	.word	0xffffffff


	//   ....[7]....
        /*031c*/ 	.word	0xffffffff


	//   ....[8]....
        /*0320*/ 	.word	0xffffffff


	//   ....[9]....
        /*0324*/ 	.word	0xffffffff


	//   ....[10]....
        /*0328*/ 	.word	0xffffffff


	//   ....[11]....
        /*032c*/ 	.word	0xffffffff


	//   ....[12]....
        /*0330*/ 	.word	0xffffffff


	//   ....[13]....
        /*0334*/ 	.word	0xffffffff


	//   ....[14]....
        /*0338*/ 	.word	0xffffffff


	//   ....[15]....
        /*033c*/ 	.word	0xffffffff


	//   ....[16]....
        /*0340*/ 	.word	0xffffffff


	//   ....[17]....
        /*0344*/ 	.word	0xffffffff


	//   ....[18]....
        /*0348*/ 	.word	0xffffffff


	//   ....[19]....
        /*034c*/ 	.word	0xffffffff


	//   ....[20]....
        /*0350*/ 	.word	0xffffffff


	//   ....[21]....
        /*0354*/ 	.word	0xffffffff


	//   ....[22]....
        /*0358*/ 	.word	0xffffffff


	//   ....[23]....
        /*035c*/ 	.word	0xffffffff


	//   ....[24]....
        /*0360*/ 	.word	0xffffffff


	//   ....[25]....
        /*0364*/ 	.word	0xffffffff


	//   ....[26]....
        /*0368*/ 	.word	0xffffffff


	//   ....[27]....
        /*036c*/ 	.word	0xffffffff


	//   ....[28]....
        /*0370*/ 	.word	0xffffffff


	//   ....[29]....
        /*0374*/ 	.word	0xffffffff


	//   ....[30]....
        /*0378*/ 	.word	0xffffffff


	//   ....[31]....
        /*037c*/ 	.word	0xffffffff


	//   ....[32]....
        /*0380*/ 	.word	0xffffffff


	//   ....[33]....
        /*0384*/ 	.word	0xffffffff


	//   ....[34]....
        /*0388*/ 	.word	0xffffffff


	//   ....[35]....
        /*038c*/ 	.word	0xffffffff


	//   ....[36]....
        /*0390*/ 	.word	0xffffffff


	//   ....[37]....
        /*0394*/ 	.word	0xffffffff


	//   ....[38]....
        /*0398*/ 	.word	0xffffffff


	//   ....[39]....
        /*039c*/ 	.word	0xffffffff


	//   ....[40]....
        /*03a0*/ 	.word	0xffffffff


	//   ....[41]....
        /*03a4*/ 	.word	0xffffffff


	//   ....[42]....
        /*03a8*/ 	.word	0xffffffff


	//   ....[43]....
        /*03ac*/ 	.word	0xffffffff


	//   ....[44]....
        /*03b0*/ 	.word	0xffffffff


	//   ....[45]....
        /*03b4*/ 	.word	0xffffffff


	//   ....[46]....
        /*03b8*/ 	.word	0xffffffff


	//   ....[47]....
        /*03bc*/ 	.word	0xffffffff


	//   ....[48]....
        /*03c0*/ 	.word	0xffffffff


	//   ....[49]....
        /*03c4*/ 	.word	0xffffffff


	//   ....[50]....
        /*03c8*/ 	.word	0xffffffff


	//   ....[51]....
        /*03cc*/ 	.word	0xffffffff


	//   ....[52]....
        /*03d0*/ 	.word	0xffffffff


	//   ....[53]....
        /*03d4*/ 	.word	0xffffffff


	//   ....[54]....
        /*03d8*/ 	.word	0xffffffff


	//   ....[55]....
        /*03dc*/ 	.word	0xffffffff


	//   ....[56]....
        /*03e0*/ 	.word	0xffffffff


	//   ....[57]....
        /*03e4*/ 	.word	0xffffffff


	//   ....[58]....
        /*03e8*/ 	.word	0xffffffff


	//   ....[59]....
        /*03ec*/ 	.word	0xffffffff


	//   ....[60]....
        /*03f0*/ 	.word	0xffffffff


	//   ....[61]....
        /*03f4*/ 	.word	0xffffffff


	//   ....[62]....
        /*03f8*/ 	.word	0xffffffff


	//   ....[63]....
        /*03fc*/ 	.word	0xffffffff


	//   ....[64]....
        /*0400*/ 	.word	0xffffffff


	//   ....[65]....
        /*0404*/ 	.word	0xffffffff


	//   ....[66]....
        /*0408*/ 	.word	0xffffffff


	//   ....[67]....
        /*040c*/ 	.word	0xffffffff


	//   ....[68]....
        /*0410*/ 	.word	0xffffffff


	//   ....[69]....
        /*0414*/ 	.word	0xffffffff


	//   ....[70]....
        /*0418*/ 	.word	0xffffffff


	//   ....[71]....
        /*041c*/ 	.word	0xffffffff


	//   ....[72]....
        /*0420*/ 	.word	0xffffffff


	//   ....[73]....
        /*0424*/ 	.word	0xffffffff


	//   ....[74]....
        /*0428*/ 	.word	0xffffffff


	//   ....[75]....
        /*042c*/ 	.word	0xffffffff


	//   ....[76]....
        /*0430*/ 	.word	0xffffffff


	//   ....[77]....
        /*0434*/ 	.word	0xffffffff


	//   ....[78]....
        /*0438*/ 	.word	0xffffffff


	//   ....[79]....
        /*043c*/ 	.word	0xffffffff


	//   ....[80]....
        /*0440*/ 	.word	0xffffffff


	//   ....[81]....
        /*0444*/ 	.word	0xffffffff


	//   ....[82]....
        /*0448*/ 	.word	0xffffffff


	//   ....[83]....
        /*044c*/ 	.word	0xffffffff


	//   ....[84]....
        /*0450*/ 	.word	0xffffffff


	//----- nvinfo : EIATTR_COOP_GROUP_INSTR_OFFSETS
	.align		4
.L_184:
        /*0454*/ 	.byte	0x04, 0x28
        /*0456*/ 	.short	(.L_186 - .L_185)


	//   ....[0]....
.L_185:
        /*0458*/ 	.word	0x00000060


	//   ....[1]....
        /*045c*/ 	.word	0x00001210


	//   ....[2]....
        /*0460*/ 	.word	0x00001240


	//   ....[3]....
        /*0464*/ 	.word	0x000013a0


	//   ....[4]....
        /*0468*/ 	.word	0x000013d0


	//   ....[5]....
        /*046c*/ 	.word	0x00001460


	//   ....[6]....
        /*0470*/ 	.word	0x00001490


	//   ....[7]....
        /*0474*/ 	.word	0x00001520


	//   ....[8]....
        /*0478*/ 	.word	0x00001550


	//   ....[9]....
        /*047c*/ 	.word	0x000015e0


	//   ....[10]....
        /*0480*/ 	.word	0x00001610


	//   ....[11]....
        /*0484*/ 	.word	0x000016a0


	//   ....[12]....
        /*0488*/ 	.word	0x000016d0


	//   ....[13]....
        /*048c*/ 	.word	0x00001760


	//   ....[14]....
        /*0490*/ 	.word	0x00001790


	//   ....[15]....
        /*0494*/ 	.word	0x00001810


	//   ....[16]....
        /*0498*/ 	.word	0x00001850


	//   ....[17]....
        /*049c*/ 	.word	0x00003130


	//   ....[18]....
        /*04a0*/ 	.word	0x000033c0


	//   ....[19]....
        /*04a4*/ 	.word	0x00003fa0


	//   ....[20]....
        /*04a8*/ 	.word	0x00004a00


	//   ....[21]....
        /*04ac*/ 	.word	0x000059a0


	//   ....[22]....
        /*04b0*/ 	.word	0x00005ac0


	//   ....[23]....
        /*04b4*/ 	.word	0x00005be0


	//   ....[24]....
        /*04b8*/ 	.word	0x00005ce0


	//   ....[25]....
        /*04bc*/ 	.word	0x000063f0


	//   ....[26]....
        /*04c0*/ 	.word	0x000064b0


	//   ....[27]....
        /*04c4*/ 	.word	0x000064f0


	//   ....[28]....
        /*04c8*/ 	.word	0x00006590


	//   ....[29]....
        /*04cc*/ 	.word	0x00009c60


	//   ....[30]....
        /*04d0*/ 	.word	0x0000a760


	//   ....[31]....
        /*04d4*/ 	.word	0x0000a9b0


	//   ....[32]....
        /*04d8*/ 	.word	0x0000b150


	//   ....[33]....
        /*04dc*/ 	.word	0x0000bec0


	//   ....[34]....
        /*04e0*/ 	.word	0x0000bf60


	//   ....[35]....
        /*04e4*/ 	.word	0x0000c020


	//   ....[36]....
        /*04e8*/ 	.word	0x0000c070


	//   ....[37]....
        /*04ec*/ 	.word	0x0000c540


	//   ....[38]....
        /*04f0*/ 	.word	0x0000c680


	//   ....[39]....
        /*04f4*/ 	.word	0x0000c760


	//   ....[40]....
        /*04f8*/ 	.word	0x0000c8b0


	//   ....[41]....
        /*04fc*/ 	.word	0x000108b0


	//   ....[42]....
        /*0500*/ 	.word	0x00010920


	//   ....[43]....
        /*0504*/ 	.word	0x000109a0


	//   ....[44]....
        /*0508*/ 	.word	0x000109d0


	//   ....[45]....
        /*050c*/ 	.word	0x00010c40


	//   ....[46]....
        /*0510*/ 	.word	0x00010ce0


	//   ....[47]....
        /*0514*/ 	.word	0x00010e40


	//   ....[48]....
        /*0518*/ 	.word	0x00011040


	//   ....[49]....
        /*051c*/ 	.word	0x000152f0


	//   ....[50]....
        /*0520*/ 	.word	0x00015f80


	//   ....[51]....
        /*0524*/ 	.word	0x000161a0


	//   ....[52]....
        /*0528*/ 	.word	0x00016930


	//   ....[53]....
        /*052c*/ 	.word	0x00017670


	//   ....[54]....
        /*0530*/ 	.word	0x00017710


	//   ....[55]....
        /*0534*/ 	.word	0x000177f0


	//   ....[56]....
        /*0538*/ 	.word	0x00017840


	//   ....[57]....
        /*053c*/ 	.word	0x00017d30


	//   ....[58]....
        /*0540*/ 	.word	0x00017e70


	//   ....[59]....
        /*0544*/ 	.word	0x00017f40


	//   ....[60]....
        /*0548*/ 	.word	0x00018090


	//   ....[61]....
        /*054c*/ 	.word	0x0001a510


	//   ....[62]....
        /*0550*/ 	.word	0x0001a520


	//   ....[63]....
        /*0554*/ 	.word	0x0001a530


	//   ....[64]....
        /*0558*/ 	.word	0x0001a540


	//   ....[65]....
        /*055c*/ 	.word	0x0001a570


	//   ....[66]....
        /*0560*/ 	.word	0x0001a590


	//   ....[67]....
        /*0564*/ 	.word	0x0001a5b0


	//   ....[68]....
        /*0568*/ 	.word	0x0001a5c0


	//   ....[69]....
        /*056c*/ 	.word	0x0001b230


	//   ....[70]....
        /*0570*/ 	.word	0x0001b270


	//   ....[71]....
        /*0574*/ 	.word	0x0001b2a0


	//   ....[72]....
        /*0578*/ 	.word	0x0001b2d0


	//   ....[73]....
        /*057c*/ 	.word	0x0001b310


	//   ....[74]....
        /*0580*/ 	.word	0x0001b340


	//   ....[75]....
        /*0584*/ 	.word	0x0001b360


	//   ....[76]....
        /*0588*/ 	.word	0x0001b370


	//   ....[77]....
        /*058c*/ 	.word	0x0001b390


	//   ....[78]....
        /*0590*/ 	.word	0x0001b3a0


	//   ....[79]....
        /*0594*/ 	.word	0x0001b750


	//   ....[80]....
        /*0598*/ 	.word	0x0001b770


	//   ....[81]....
        /*059c*/ 	.word	0x0001ba70


	//   ....[82]....
        /*05a0*/ 	.word	0x0001ba90


	//   ....[83]....
        /*05a4*/ 	.word	0x0001bd90


	//   ....[84]....
        /*05a8*/ 	.word	0x0001bda0


	//----- nvinfo : EIATTR_EXIT_INSTR_OFFSETS
	.align		4
.L_186:
        /*05ac*/ 	.byte	0x04, 0x1c
        /*05ae*/ 	.short	(.L_188 - .L_187)


	//   ....[0]....
.L_187:
        /*05b0*/ 	.word	0x000001c0


	//   ....[1]....
        /*05b4*/ 	.word	0x0001bdb0


	//   ....[2]....
        /*05b8*/ 	.word	0x0001c050


	//   ....[3]....
        /*05bc*/ 	.word	0x0001c0a0


	//   ....[4]....
        /*05c0*/ 	.word	0x0001c0d0


	//   ....[5]....
        /*05c4*/ 	.word	0x0001c130


	//   ....[6]....
        /*05c8*/ 	.word	0x0001c3c0


	//----- nvinfo : EIATTR_CTAIDZ_USED
	.align		4
.L_188:
        /*05cc*/ 	.byte	0x01, 0x04
	.zero		2


	//----- nvinfo : EIATTR_MAX_THREADS
	.align		4
        /*05d0*/ 	.byte	0x04, 0x05
        /*05d2*/ 	.short	(.L_190 - .L_189)
.L_189:
        /*05d4*/ 	.word	0x00000080
        /*05d8*/ 	.word	0x00000001
        /*05dc*/ 	.word	0x00000001


	//----- nvinfo : EIATTR_CRS_STACK_SIZE
	.align		4
.L_190:
        /*05e0*/ 	.byte	0x04, 0x1e
        /*05e2*/ 	.short	(.L_192 - .L_191)
.L_191:
        /*05e4*/ 	.word	0x00000000
.L_192:


//--------------------- .nv.info._ZN7cutlass13device_kernelIN5flash19enable_sm80_to_sm89INS1_16FlashAttnFwdSm80INS1_25CollectiveMainloopFwdSm80ILi4ELi1ELb0EN4cute5tupleIJNS5_1CILi128EEENS7_ILi80EEENS7_ILi64EEEEEELi64ENS_10bfloat16_tEfNS_4arch4Sm80ELb0ELb1ELb1ELb1ELb0ELb0ELb1ELb1EEENS1_21CollectiveEpilogueFwdINS6_IJS8_SA_S9_EEENS6_IJNS7_ILi1EEESI_SI_EEESC_SE_Li128ELb1ELb1ELb1ELb0EEENS1_36VarlenDynamicPersistentTileSchedulerILi128ELi80ELi128ELi128ELb1ELb1ELb0ELb1ELb0ELb1EEEEEEEEEvNT_6ParamsE --------------------------
	.section	.nv.info._ZN7cutlass13device_kernelIN5flash19enable_sm80_to_sm89INS1_16FlashAttnFwdSm80INS1_25CollectiveMainloopFwdSm80ILi4ELi1ELb0EN4cute5tupleIJNS5_1CILi128EEENS7_ILi80EEENS7_ILi64EEEEEELi64ENS_10bfloat16_tEfNS_4arch4Sm80ELb0ELb1ELb1ELb1ELb0ELb0ELb1ELb1EEENS1_21CollectiveEpilogueFwdINS6_IJS8_SA_S9_EEENS6_IJNS7_ILi1EEESI_SI_EEESC_SE_Li128ELb1ELb1ELb1ELb0EEENS1_36VarlenDynamicPersistentTileSchedulerILi128ELi80ELi128ELi128ELb1ELb1ELb0ELb1ELb0ELb1EEEEEEEEEvNT_6ParamsE,"",@"SHT_CUDA_INFO"
	.sectionflags	@""
	.align	4


	//----- nvinfo : EIATTR_CUDA_API_VERSION
	.align		4
        /*0000*/ 	.byte	0x04, 0x37
        /*0002*/ 	.short	(.L_194 - .L_193)
.L_193:
        /*0004*/ 	.word	0x00000082


	//----- nvinfo : EIATTR_SW2861232_WAR
	.align		4
.L_194:
        /*0008*/ 	.byte	0x01, 0x35
	.zero		2


	//----- nvinfo : EIATTR_PARAM_CBANK
	.align		4
        /*000c*/ 	.byte	0x04, 0x0a
        /*000e*/ 	.short	(.L_196 - .L_195)
	.align		4
.L_195:
        /*0010*/ 	.word	index@(.nv.constant0._ZN7cutlass13device_kernelIN5flash19enable_sm80_to_sm89INS1_16FlashAttnFwdSm80INS1_25CollectiveMainloopFwdSm80ILi4ELi1ELb0EN4cute5tupleIJNS5_1CILi128EEENS7_ILi80EEENS7_ILi64EEEEEELi64ENS_10bfloat16_tEfNS_4arch4Sm80ELb0ELb1ELb1ELb1ELb0ELb0ELb1ELb1EEENS1_21CollectiveEpilogueFwdINS6_IJS8_SA_S9_EEENS6_IJNS7_ILi1EEESI_SI_EEESC_SE_Li128ELb1ELb1ELb1ELb0EEENS1_36VarlenDynamicPersistentTileSchedulerILi128ELi80ELi128ELi128ELb1ELb1ELb0ELb1ELb0ELb1EEEEEEEEEvNT_6ParamsE)
        /*0014*/ 	.short	0x0160
        /*0016*/ 	.short	0x0438


	//----- nvinfo : EIATTR_CBANK_PARAM_SIZE
	.align		4
.L_196:
        /*0018*/ 	.byte	0x03, 0x19
        /*001a*/ 	.short	0x0438


	//----- nvinfo : EIATTR_KPARAM_INFO
	.align		4
        /*001c*/ 	.byte	0x04, 0x17
        /*001e*/ 	.short	(.L_198 - .L_197)
.L_197:
        /*0020*/ 	.word	0x00000000
        /*0024*/ 	.short	0x0000
        /*0026*/ 	.short	0x0000
        /*0028*/ 	.byte	0x00, 0xf0, 0xe1, 0x10


	//----- nvinfo : EIATTR_MAXREG_COUNT
	.align		4
.L_198:
        /*002c*/ 	.byte	0x03, 0x1b
        /*002e*/ 	.short	0x00ff


	//----- nvinfo : EIATTR_NUM_BARRIERS
	.align		4
        /*0030*/ 	.byte	0x02, 0x4c
        /*0032*/ 	.byte	0x06
	.zero		1


	//----- nvinfo : EIATTR_ANNOTATIONS
	.align		4
        /*0034*/ 	.byte	0x04, 0x55
        /*0036*/ 	.short	(.L_200 - .L_199)


	//   ....[0]....
.L_199:
        /* <DEDUP_REMOVED lines=101> */


	//----- nvinfo : EIATTR_MERCURY_ISA_VERSION
	.align		4
.L_200:
        /*0678*/ 	.byte	0x03, 0x5f
        /*067a*/ 	.short	0x0000


	//----- nvinfo : EIATTR_INT_WARP_WIDE_INSTR_OFFSETS
	.align		4
        /*067c*/ 	.byte	0x04, 0x31
        /*067e*/ 	.short	(.L_202 - .L_201)


	//   ....[0]....
.L_201:
        /*0680*/ 	.word	0x00017e20


	//   ....[1]....
        /*0684*/ 	.word	0x00017ea0


	//----- nvinfo : EIATTR_COOP_GROUP_MASK_REGIDS
	.align		4
.L_202:
        /*0688*/ 	.byte	0x04, 0x29
        /*068a*/ 	.short	(.L_204 - .L_203)


	//   ....[0]....
.L_203:
        /*068c*/ 	.word	0xffffffff


	//   ....[1]....
        /*0690*/ 	.word	0xffffffff


	//   ....[2]....
        /*0694*/ 	.word	0xffffffff


	//   ....[3]....
        /*0698*/ 	.word	0xffffffff


	//   ....[4]....
        /*069c*/ 	.word	0xffffffff


	//   ....[5]....
        /*06a0*/ 	.word	0xffffffff


	//   ....[6]....
        /*06a4*/ 	.word	0xffffffff


	//   ....[7]....
        /*06a8*/ 	.word	0xffffffff


	//   ....[8]....
        /*06ac*/ 	.word	0xffffffff


	//   ....[9]....
        /*06b0*/ 	.word	0xffffffff


	//   ....[10]....
        /*06b4*/ 	.word	0xffffffff


	//   ....[11]....
        /*06b8*/ 	.word	0xffffffff


	//   ....[12]....
        /*06bc*/ 	.word	0xffffffff


	//   ....[13]....
        /*06c0*/ 	.word	0xffffffff


	//   ....[14]....
        /*06c4*/ 	.word	0xffffffff


	//   ....[15]....
        /*06c8*/ 	.word	0xffffffff


	//   ....[16]....
        /*06cc*/ 	.word	0xffffffff


	//   ....[17]....
        /*06d0*/ 	.word	0xffffffff


	//   ....[18]....
        /*06d4*/ 	.word	0xffffffff


	//   ....[19]....
        /*06d8*/ 	.word	0xffffffff


	//   ....[20]....
        /*06dc*/ 	.word	0xffffffff


	//   ....[21]....
        /*06e0*/ 	.word	0xffffffff


	//   ....[22]....
        /*06e4*/ 	.word	0xffffffff


	//   ....[23]....
        /*06e8*/ 	.word	0xffffffff


	//   ....[24]....
        /*06ec*/ 	.word	0xffffffff


	//   ....[25]....
        /*06f0*/ 	.word	0xffffffff


	//   ....[26]....
        /*06f4*/ 	.word	0xffffffff


	//   ....[27]....
        /*06f8*/ 	.word	0xffffffff


	//   ....[28]....
        /*06fc*/ 	.word	0xffffffff


	//   ....[29]....
        /*0700*/ 	.word	0xffffffff


	//   ....[30]....
        /*0704*/ 	.word	0xffffffff


	//   ....[31]....
        /*0708*/ 	.word	0xffffffff


	//   ....[32]....
        /*070c*/ 	.word	0xffffffff


	//   ....[33]....
        /*0710*/ 	.word	0xffffffff


	//   ....[34]....
        /*0714*/ 	.word	0xffffffff


	//   ....[35]....
        /*0718*/ 	.word	0xffffffff


	//   ....[36]....
        /*071c*/ 	.word	0xffffffff


	//   ....[37]....
        /*0720*/ 	.word	0xffffffff


	//   ....[38]....
        /*0724*/ 	.word	0xffffffff


	//   ....[39]....
        /*0728*/ 	.word	0xffffffff


	//   ....[40]....
        /*072c*/ 	.word	0xffffffff


	//   ....[41]....
        /*0730*/ 	.word	0xffffffff


	//   ....[42]....
        /*0734*/ 	.word	0xffffffff


	//   ....[43]....
        /*0738*/ 	.word	0xffffffff


	//   ....[44]....
        /*073c*/ 	.word	0xffffffff


	//   ....[45]....
        /*0740*/ 	.word	0xffffffff


	//   ....[46]....
        /*0744*/ 	.word	0xffffffff


	//   ....[47]....
        /*0748*/ 	.word	0xffffffff


	//   ....[48]....
        /*074c*/ 	.word	0xffffffff


	//   ....[49]....
        /*0750*/ 	.word	0xffffffff


	//   ....[50]....
        /*0754*/ 	.word	0xffffffff


	//   ....[51]....
        /*0758*/ 	.word	0xffffffff


	//   ....[52]....
        /*075c*/ 	.word	0xffffffff


	//   ....[53]....
        /*0760*/ 	.word	0xffffffff


	//   ....[54]....
        /*0764*/ 	.word	0xffffffff


	//   ....[55]....
        /*0768*/ 	.word	0xffffffff


	//   ....[56]....
        /*076c*/ 	.word	0xffffffff


	//   ....[57]....
        /*0770*/ 	.word	0xffffffff


	//   ....[58]....
        /*0774*/ 	.word	0xffffffff


	//   ....[59]....
        /*0778*/ 	.word	0xffffffff


	//   ....[60]....
        /*077c*/ 	.word	0xffffffff


	//   ....[61]....
        /*0780*/ 	.word	0xffffffff


	//   ....[62]....
        /*0784*/ 	.word	0xffffffff


	//   ....[63]....
        /*0788*/ 	.word	0xffffffff


	//   ....[64]....
        /*078c*/ 	.word	0xffffffff


	//   ....[65]....
        /*0790*/ 	.word	0xffffffff


	//   ....[66]....
        /*0794*/ 	.word	0xffffffff


	//   ....[67]....
        /*0798*/ 	.word	0xffffffff


	//   ....[68]....
        /*079c*/ 	.word	0xffffffff


	//   ....[69]....
        /*07a0*/ 	.word	0xffffffff


	//   ....[70]....
        /*07a4*/ 	.word	0xffffffff


	//   ....[71]....
        /*07a8*/ 	.word	0xffffffff


	//   ....[72]....
        /*07ac*/ 	.word	0xffffffff


	//   ....[73]....
        /*07b0*/ 	.word	0xffffffff


	//   ....[74]....
        /*07b4*/ 	.word	0xffffffff


	//   ....[75]....
        /*07b8*/ 	.word	0xffffffff


	//   ....[76]....
        /*07bc*/ 	.word	0xffffffff


	//   ....[77]....
        /*07c0*/ 	.word	0xffffffff


	//   ....[78]....
        /*07c4*/ 	.word	0xffffffff


	//   ....[79]....
        /*07c8*/ 	.word	0xffffffff


	//   ....[80]....
        /*07cc*/ 	.word	0xffffffff


	//   ....[81]....
        /*07d0*/ 	.word	0xffffffff


	//   ....[82]....
        /*07d4*/ 	.word	0xffffffff


	//   ....[83]....
        /*07d8*/ 	.word	0xffffffff


	//   ....[84]....
        /*07dc*/ 	.word	0xffffffff


	//   ....[85]....
        /*07e0*/ 	.word	0xffffffff


	//   ....[86]....
        /*07e4*/ 	.word	0xffffffff


	//   ....[87]....
        /*07e8*/ 	.word	0xffffffff


	//   ....[88]....
        /*07ec*/ 	.word	0xffffffff


	//   ....[89]....
        /*07f0*/ 	.word	0xffffffff


	//   ....[90]....
        /*07f4*/ 	.word	0xffffffff


	//   ....[91]....
        /*07f8*/ 	.word	0xffffffff


	//   ....[92]....
        /*07fc*/ 	.word	0xffffffff


	//   ....[93]....
        /*0800*/ 	.word	0xffffffff


	//   ....[94]....
        /*0804*/ 	.word	0xffffffff


	//   ....[95]....
        /*0808*/ 	.word	0xffffffff


	//   ....[96]....
        /*080c*/ 	.word	0xffffffff


	//   ....[97]....
        /*0810*/ 	.word	0xffffffff


	//   ....[98]....
        /*0814*/ 	.word	0xffffffff


	//   ....[99]....
        /*0818*/ 	.word	0xffffffff


	//   ....[100]....
        /*081c*/ 	.word	0xffffffff


	//   ....[101]....
        /*0820*/ 	.word	0xffffffff


	//   ....[102]....
        /*0824*/ 	.word	0xffffffff


	//   ....[103]....
        /*0828*/ 	.word	0xffffffff


	//   ....[104]....
        /*082c*/ 	.word	0xffffffff


	//   ....[105]....
        /*0830*/ 	.word	0xffffffff


	//   ....[106]....
        /*0834*/ 	.word	0xffffffff


	//   ....[107]....
        /*0838*/ 	.word	0xffffffff


	//   ....[108]....
        /*083c*/ 	.word	0xffffffff


	//   ....[109]....
        /*0840*/ 	.word	0xffffffff


	//   ....[110]....
        /*0844*/ 	.word	0xffffffff


	//   ....[111]....
        /*0848*/ 	.word	0xffffffff


	//   ....[112]....
        /*084c*/ 	.word	0xffffffff


	//   ....[113]....
        /*0850*/ 	.word	0xffffffff


	//   ....[114]....
        /*0854*/ 	.word	0xffffffff


	//   ....[115]....
        /*0858*/ 	.word	0xffffffff


	//   ....[116]....
        /*085c*/ 	.word	0xffffffff


	//   ....[117]....
        /*0860*/ 	.word	0xffffffff


	//   ....[118]....
        /*0864*/ 	.word	0xffffffff


	//   ....[119]....
        /*0868*/ 	.word	0xffffffff


	//   ....[120]....
        /*086c*/ 	.word	0xffffffff


	//   ....[121]....
        /*0870*/ 	.word	0xffffffff


	//   ....[122]....
        /*0874*/ 	.word	0xffffffff


	//   ....[123]....
        /*0878*/ 	.word	0xffffffff


	//   ....[124]....
        /*087c*/ 	.word	0xffffffff


	//   ....[125]....
        /*0880*/ 	.word	0xffffffff


	//   ....[126]....
        /*0884*/ 	.word	0xffffffff


	//   ....[127]....
        /*0888*/ 	.word	0xffffffff


	//   ....[128]....
        /*088c*/ 	.word	0xffffffff


	//   ....[129]....
        /*0890*/ 	.word	0xffffffff


	//   ....[130]....
        /*0894*/ 	.word	0xffffffff


	//   ....[131]....
        /*0898*/ 	.word	0xffffffff


	//   ....[132]....
        /*089c*/ 	.word	0xffffffff


	//   ....[133]....
        /*08a0*/ 	.word	0xffffffff


	//   ....[134]....
        /*08a4*/ 	.word	0xffffffff


	//   ....[135]....
        /*08a8*/ 	.word	0xffffffff


	//   ....[136]....
        /*08ac*/ 	.word	0xffffffff


	//   ....[137]....
        /*08b0*/ 	.word	0xffffffff


	//   ....[138]....
        /*08b4*/ 	.word	0xffffffff


	//   ....[139]....
        /*08b8*/ 	.word	0xffffffff


	//   ....[140]....
        /*08bc*/ 	.word	0xffffffff


	//   ....[141]....
        /*08c0*/ 	.word	0xffffffff


	//   ....[142]....
        /*08c4*/ 	.word	0xffffffff


	//   ....[143]....
        /*08c8*/ 	.word	0xffffffff


	//   ....[144]....
        /*08cc*/ 	.word	0xffffffff


	//   ....[145]....
        /*08d0*/ 	.word	0xffffffff


	//   ....[146]....
        /*08d4*/ 	.word	0xffffffff


	//   ....[147]....
        /*08d8*/ 	.word	0xffffffff


	//   ....[148]....
        /*08dc*/ 	.word	0xffffffff


	//   ....[149]....
        /*08e0*/ 	.word	0xffffffff


	//   ....[150]....
        /*08e4*/ 	.word	0xffffffff


	//   ....[151]....
        /*08e8*/ 	.word	0xffffffff


	//   ....[152]....
        /*08ec*/ 	.word	0xffffffff


	//   ....[153]....
        /*08f0*/ 	.word	0xffffffff


	//   ....[154]....
        /*08f4*/ 	.word	0xffffffff


	//   ....[155]....
        /*08f8*/ 	.word	0xffffffff


	//   ....[156]....
        /*08fc*/ 	.word	0xffffffff


	//   ....[157]....
        /*0900*/ 	.word	0xffffffff


	//   ....[158]....
        /*0904*/ 	.word	0xffffffff


	//   ....[159]....
        /*0908*/ 	.word	0xffffffff


	//   ....[160]....
        /*090c*/ 	.word	0xffffffff


	//   ....[161]....
        /*0910*/ 	.word	0xffffffff


	//   ....[162]....
        /*0914*/ 	.word	0xffffffff


	//   ....[163]....
        /*0918*/ 	.word	0xffffffff


	//   ....[164]....
        /*091c*/ 	.word	0xffffffff


	//   ....[165]....
        /*0920*/ 	.word	0xffffffff


	//   ....[166]....
        /*0924*/ 	.word	0xffffffff


	//   ....[167]....
        /*0928*/ 	.word	0xffffffff


	//   ....[168]....
        /*092c*/ 	.word	0xffffffff


	//   ....[169]....
        /*0930*/ 	.word	0xffffffff


	//   ....[170]....
        /*0934*/ 	.word	0xffffffff


	//   ....[171]....
        /*0938*/ 	.word	0xffffffff


	//   ....[172]....
        /*093c*/ 	.word	0xffffffff


	//   ....[173]....
        /*0940*/ 	.word	0xffffffff


	//   ....[174]....
        /*0944*/ 	.word	0xffffffff


	//   ....[175]....
        /*0948*/ 	.word	0xffffffff


	//   ....[176]....
        /*094c*/ 	.word	0xffffffff


	//   ....[177]....
        /*0950*/ 	.word	0xffffffff


	//   ....[178]....
        /*0954*/ 	.word	0xffffffff


	//   ....[179]....
        /*0958*/ 	.word	0xffffffff


	//   ....[180]....
        /*095c*/ 	.word	0xffffffff


	//   ....[181]....
        /*0960*/ 	.word	0xffffffff


	//   ....[182]....
        /*0964*/ 	.word	0xffffffff


	//   ....[183]....
        /*0968*/ 	.word	0xffffffff


	//   ....[184]....
        /*096c*/ 	.word	0xffffffff


	//   ....[185]....
        /*0970*/ 	.word	0xffffffff


	//   ....[186]....
        /*0974*/ 	.word	0xffffffff


	//   ....[187]....
        /*0978*/ 	.word	0xffffffff


	//   ....[188]....
        /*097c*/ 	.word	0xffffffff


	//   ....[189]....
        /*0980*/ 	.word	0xffffffff


	//   ....[190]....
        /*0984*/ 	.word	0xffffffff


	//   ....[191]....
        /*0988*/ 	.word	0xffffffff


	//   ....[192]....
        /*098c*/ 	.word	0xffffffff


	//   ....[193]....
        /*0990*/ 	.word	0xffffffff


	//   ....[194]....
        /*0994*/ 	.word	0xffffffff


	//   ....[195]....
        /*0998*/ 	.word	0xffffffff


	//   ....[196]....
        /*099c*/ 	.word	0xffffffff


	//   ....[197]....
        /*09a0*/ 	.word	0xffffffff


	//   ....[198]....
        /*09a4*/ 	.word	0xffffffff


	//   ....[199]....
        /*09a8*/ 	.word	0xffffffff


	//   ....[200]....
        /*09ac*/ 	.word	0xffffffff


	//   ....[201]....
        /*09b0*/ 	.word	0xffffffff


	//   ....[202]....
        /*09b4*/ 	.word	0xffffffff


	//   ....[203]....
        /*09b8*/ 	.word	0xffffffff


	//   ....[204]....
        /*09bc*/ 	.word	0xffffffff


	//   ....[205]....
        /*09c0*/ 	.word	0xffffffff


	//   ....[206]....
        /*09c4*/ 	.word	0xffffffff


	//   ....[207]....
        /*09c8*/ 	.word	0xffffffff


	//   ....[208]....
        /*09cc*/ 	.word	0xffffffff


	//   ....[209]....
        /*09d0*/ 	.word	0xffffffff


	//   ....[210]....
        /*09d4*/ 	.word	0xffffffff


	//   ....[211]....
        /*09d8*/ 	.word	0xffffffff


	//   ....[212]....
        /*09dc*/ 	.word	0xffffffff


	//   ....[213]....
        /*09e0*/ 	.word	0xffffffff


	//   ....[214]....
        /*09e4*/ 	.word	0xffffffff


	//   ....[215]....
        /*09e8*/ 	.word	0xffffffff


	//   ....[216]....
        /*09ec*/ 	.word	0xffffffff


	//   ....[217]....
        /*09f0*/ 	.word	0xffffffff


	//   ....[218]....
        /*09f4*/ 	.word	0xffffffff


	//   ....[219]....
        /*09f8*/ 	.word	0xffffffff


	//   ....[220]....
        /*09fc*/ 	.word	0xffffffff


	//   ....[221]....
        /*0a00*/ 	.word	0xffffffff


	//   ....[222]....
        /*0a04*/ 	.word	0xffffffff


	//   ....[223]....
        /*0a08*/ 	.word	0xffffffff


	//   ....[224]....
        /*0a0c*/ 	.word	0xffffffff


	//   ....[225]....
        /*0a10*/ 	.word	0xffffffff


	//   ....[226]....
        /*0a14*/ 	.word	0xffffffff


	//   ....[227]....
        /*0a18*/ 	.word	0xffffffff


	//   ....[228]....
        /*0a1c*/ 	.word	0xffffffff


	//   ....[229]....
        /*0a20*/ 	.word	0xffffffff


	//   ....[230]....
        /*0a24*/ 	.word	0xffffffff


	//   ....[231]....
        /*0a28*/ 	.word	0xffffffff


	//   ....[232]....
        /*0a2c*/ 	.word	0xffffffff


	//   ....[233]....
        /*0a30*/ 	.word	0xffffffff


	//   ....[234]....
        /*0a34*/ 	.word	0xffffffff


	//   ....[235]....
        /*0a38*/ 	.word	0xffffffff


	//   ....[236]....
        /*0a3c*/ 	.word	0xffffffff


	//   ....[237]....
        /*0a40*/ 	.word	0xffffffff


	//   ....[238]....
        /*0a44*/ 	.word	0xffffffff


	//   ....[239]....
        /*0a48*/ 	.word	0xffffffff


	//   ....[240]....
        /*0a4c*/ 	.word	0xffffffff


	//   ....[241]....
        /*0a50*/ 	.word	0xffffffff


	//   ....[242]....
        /*0a54*/ 	.word	0xffffffff


	//----- nvinfo : EIATTR_COOP_GROUP_INSTR_OFFSETS
	.align		4
.L_204:
        /*0a58*/ 	.byte	0x04, 0x28
        /*0a5a*/ 	.short	(.L_206 - .L_205)


	//   ....[0]....
.L_205:
        /*0a5c*/ 	.word	0x00000050


	//   ....[1]....
        /*0a60*/ 	.word	0x00000210


	//   ....[2]....
        /*0a64*/ 	.word	0x00000240


	//   ....[3]....
        /*0a68*/ 	.word	0x00000270


	//   ....[4]....
        /*0a6c*/ 	.word	0x000002a0


	//   ....[5]....
        /*0a70*/ 	.word	0x000002d0


	//   ....[6]....
        /*0a74*/ 	.word	0x00000300


	//   ....[7]....
        /*0a78*/ 	.word	0x00000470


	//   ....[8]....
        /*0a7c*/ 	.word	0x000004b0


	//   ....[9]....
        /*0a80*/ 	.word	0x000004e0


	//   ....[10]....
        /*0a84*/ 	.word	0x00000510


	//   ....[11]....
        /*0a88*/ 	.word	0x00000540


	//   ....[12]....
        /*0a8c*/ 	.word	0x00000570


	//   ....[13]....
        /*0a90*/ 	.word	0x00000600


	//   ....[14]....
        /*0a94*/ 	.word	0x00000650


	//   ....[15]....
        /*0a98*/ 	.word	0x00000670


	//   ....[16]....
        /*0a9c*/ 	.word	0x000006d0


	//   ....[17]....
        /*0aa0*/ 	.word	0x00002b60


	//   ....[18]....
        /*0aa4*/ 	.word	0x00002b80


	//   ....[19]....
        /*0aa8*/ 	.word	0x00002c60


	//   ....[20]....
        /*0aac*/ 	.word	0x00002c70


	//   ....[21]....
        /*0ab0*/ 	.word	0x00002d50


	//   ....[22]....
        /*0ab4*/ 	.word	0x00002d70


	//   ....[23]....
        /*0ab8*/ 	.word	0x00002e50


	//   ....[24]....
        /*0abc*/ 	.word	0x00002e60


	//   ....[25]....
        /*0ac0*/ 	.word	0x00002f40


	//   ....[26]....
        /*0ac4*/ 	.word	0x00002f60


	//   ....[27]....
        /*0ac8*/ 	.word	0x00003040


	//   ....[28]....
        /*0acc*/ 	.word	0x00003050


	//   ....[29]....
        /*0ad0*/ 	.word	0x00003130


	//   ....[30]....
        /*0ad4*/ 	.word	0x00003150


	//   ....[31]....
        /*0ad8*/ 	.word	0x00003230


	//   ....[32]....
        /*0adc*/ 	.word	0x00003240


	//   ....[33]....
        /*0ae0*/ 	.word	0x00004d10


	//   ....[34]....
        /*0ae4*/ 	.word	0x00005500


	//   ....[35]....
        /*0ae8*/ 	.word	0x000056c0


	//   ....[36]....
        /*0aec*/ 	.word	0x00005d10


	//   ....[37]....
        /*0af0*/ 	.word	0x00006790


	//   ....[38]....
        /*0af4*/ 	.word	0x00006870


	//   ....[39]....
        /*0af8*/ 	.word	0x00006bd0


	//   ....[40]....
        /*0afc*/ 	.word	0x00006c40


	//   ....[41]....
        /*0b00*/ 	.word	0x00006ec0


	//   ....[42]....
        /*0b04*/ 	.word	0x00006f30


	//   ....[43]....
        /*0b08*/ 	.word	0x00006fe0


	//   ....[44]....
        /*0b0c*/ 	.word	0x000070b0


	//   ....[45]....
        /*0b10*/ 	.word	0x00009ff0


	//   ....[46]....
        /*0b14*/ 	.word	0x0000a1f0


	//   ....[47]....
        /*0b18*/ 	.word	0x0000aa70


	//   ....[48]....
        /*0b1c*/ 	.word	0x0000b0c0


	//   ....[49]....
        /*0b20*/ 	.word	0x0000bb60


	//   ....[50]....
        /*0b24*/ 	.word	0x0000bcf0


	//   ....[51]....
        /*0b28*/ 	.word	0x0000bd40


	//   ....[52]....
        /*0b2c*/ 	.word	0x0000be90


	//   ....[53]....
        /*0b30*/ 	.word	0x0000bfc0


	//   ....[54]....
        /*0b34*/ 	.word	0x0000c230


	//   ....[55]....
        /*0b38*/ 	.word	0x0000c4f0


	//   ....[56]....
        /*0b3c*/ 	.word	0x0000c5a0


	//   ....[57]....
        /*0b40*/ 	.word	0x0000f890


	//   ....[58]....
        /*0b44*/ 	.word	0x0000f8e0


	//   ....[59]....
        /*0b48*/ 	.word	0x0000fa60


	//   ....[60]....
        /*0b4c*/ 	.word	0x0000faf0


	//   ....[61]....
        /*0b50*/ 	.word	0x0000fbb0


	//   ....[62]....
        /*0b54*/ 	.word	0x0000fbf0


	//   ....[63]....
        /*0b58*/ 	.word	0x0000fd80


	//   ....[64]....
        /*0b5c*/ 	.word	0x0000fff0


	//   ....[65]....
        /*0b60*/ 	.word	0x000134e0


	//   ....[66]....
        /*0b64*/ 	.word	0x000136e0


	//   ....[67]....
        /*0b68*/ 	.word	0x00013f60


	//   ....[68]....
        /*0b6c*/ 	.word	0x000145b0


	//   ....[69]....
        /*0b70*/ 	.word	0x00015050


	//   ....[70]....
        /*0b74*/ 	.word	0x000151e0


	//   ....[71]....
        /*0b78*/ 	.word	0x00015230


	//   ....[72]....
        /*0b7c*/ 	.word	0x00015380


	//   ....[73]....
        /*0b80*/ 	.word	0x000154b0


	//   ....[74]....
        /*0b84*/ 	.word	0x00015720


	//   ....[75]....
        /*0b88*/ 	.word	0x000159e0


	//   ....[76]....
        /*0b8c*/ 	.word	0x00015a90


	//   ....[77]....
        /*0b90*/ 	.word	0x00017620


	//   ....[78]....
        /*0b94*/ 	.word	0x00017690


	//   ....[79]....
        /*0b98*/ 	.word	0x000176b0


	//   ....[80]....
        /*0b9c*/ 	.word	0x000176c0


	//   ....[81]....
        /*0ba0*/ 	.word	0x000176d0


	//   ....[82]....
        /*0ba4*/ 	.word	0x00017700


	//   ....[83]....
        /*0ba8*/ 	.word	0x00017720


	//   ....[84]....
        /*0bac*/ 	.word	0x00017730


	//   ....[85]....
        /*0bb0*/ 	.word	0x00018940


	//   ....[86]....
        /*0bb4*/ 	.word	0x00018950


	//   ....[87]....
        /*0bb8*/ 	.word	0x00018960


	//   ....[88]....
        /*0bbc*/ 	.word	0x00018970


	//   ....[89]....
        /*0bc0*/ 	.word	0x00018980


	//   ....[90]....
        /*0bc4*/ 	.word	0x00018990


	//   ....[91]....
        /*0bc8*/ 	.word	0x000189b0


	//   ....[92]....
        /*0bcc*/ 	.word	0x000189c0


	//   ....[93]....
        /*0bd0*/ 	.word	0x00018dc0


	//   ....[94]....
        /*0bd4*/ 	.word	0x00018de0


	//   ....[95]....
        /*0bd8*/ 	.word	0x00018e60


	//   ....[96]....
        /*0bdc*/ 	.word	0x00018e70


	//   ....[97]....
        /*0be0*/ 	.word	0x00018ef0


	//   ....[98]....
        /*0be4*/ 	.word	0x00018f10


	//   ....[99]....
        /*0be8*/ 	.word	0x00018f90


	//   ....[100]....
        /*0bec*/ 	.word	0x00018fa0


	//   ....[101]....
        /*0bf0*/ 	.word	0x00019020


	//   ....[102]....
        /*0bf4*/ 	.word	0x00019040


	//   ....[103]....
        /*0bf8*/ 	.word	0x000190c0


	//   ....[104]....
        /*0bfc*/ 	.word	0x000190d0


	//   ....[105]....
        /*0c00*/ 	.word	0x00019150


	//   ....[106]....
        /*0c04*/ 	.word	0x00019170


	//   ....[107]....
        /*0c08*/ 	.word	0x000191f0


	//   ....[108]....
        /*0c0c*/ 	.word	0x00019200


	//   ....[109]....
        /*0c10*/ 	.word	0x000194a0


	//   ....[110]....
        /*0c14*/ 	.word	0x000194c0


	//   ....[111]....
        /*0c18*/ 	.word	0x00019810


	//   ....[112]....
        /*0c1c*/ 	.word	0x00019820


	//   ....[113]....
        /*0c20*/ 	.word	0x00019a80


	//   ....[114]....
        /*0c24*/ 	.word	0x00019aa0


	//   ....[115]....
        /*0c28*/ 	.word	0x00019d10


	//   ....[116]....
        /*0c2c*/ 	.word	0x00019d20


	//   ....[117]....
        /*0c30*/ 	.word	0x0001a760


	//   ....[118]....
        /*0c34*/ 	.word	0x0001a780


	//   ....[119]....
        /*0c38*/ 	.word	0x0001a800


	//   ....[120]....
        /*0c3c*/ 	.word	0x0001a810


	//   ....[121]....
        /*0c40*/ 	.word	0x0001a890


	//   ....[122]....
        /*0c44*/ 	.word	0x0001a8b0


	//   ....[123]....
        /*0c48*/ 	.word	0x0001a930


	//   ....[124]....
        /*0c4c*/ 	.word	0x0001a940


	//   ....[125]....
        /*0c50*/ 	.word	0x0001a9c0


	//   ....[126]....
        /*0c54*/ 	.word	0x0001a9e0


	//   ....[127]....
        /*0c58*/ 	.word	0x0001aa60


	//   ....[128]....
        /*0c5c*/ 	.word	0x0001aa70


	//   ....[129]....
        /*0c60*/ 	.word	0x0001aaf0


	//   ....[130]....
        /*0c64*/ 	.word	0x0001ab10


	//   ....[131]....
        /*0c68*/ 	.word	0x0001ab90


	//   ....[132]....
        /*0c6c*/ 	.word	0x0001aba0


	//   ....[133]....
        /*0c70*/ 	.word	0x0001ad00


	//   ....[134]....
        /*0c74*/ 	.word	0x0001ad20


	//   ....[135]....
        /*0c78*/ 	.word	0x0001ae50


	//   ....[136]....
        /*0c7c*/ 	.word	0x0001ae90


	//   ....[137]....
        /*0c80*/ 	.word	0x0001aec0


	//   ....[138]....
        /*0c84*/ 	.word	0x0001aef0


	//   ....[139]....
        /*0c88*/ 	.word	0x0001af20


	//   ....[140]....
        /*0c8c*/ 	.word	0x0001af50


	//   ....[141]....
        /*0c90*/ 	.word	0x0001b0b0


	//   ....[142]....
        /*0c94*/ 	.word	0x0001b0f0


	//   ....[143]....
        /*0c98*/ 	.word	0x0001b120


	//   ....[144]....
        /*0c9c*/ 	.word	0x0001b150


	//   ....[145]....
        /*0ca0*/ 	.word	0x0001b180


	//   ....[146]....
        /*0ca4*/ 	.word	0x0001b1b0


	//   ....[147]....
        /*0ca8*/ 	.word	0x0001b240


	//   ....[148]....
        /*0cac*/ 	.word	0x0001b2a0


	//   ....[149]....
        /*0cb0*/ 	.word	0x0001b2b0


	//   ....[150]....
        /*0cb4*/ 	.word	0x0001b310


	//   ....[151]....
        /*0cb8*/ 	.word	0x0001bd70


	//   ....[152]....
        /*0cbc*/ 	.word	0x0001bdd0


	//   ....[153]....
        /*0cc0*/ 	.word	0x0001be20


	//   ....[154]....
        /*0cc4*/ 	.word	0x0001be70


	//   ....[155]....
        /*0cc8*/ 	.word	0x0001bec0


	//   ....[156]....
        /*0ccc*/ 	.word	0x0001bf30


	//   ....[157]....
        /*0cd0*/ 	.word	0x0001bf80


	//   ....[158]....
        /*0cd4*/ 	.word	0x0001bff0


	//   ....[159]....
        /*0cd8*/ 	.word	0x0001c060


	//   ....[160]....
        /*0cdc*/ 	.word	0x0001c0c0


	//   ....[161]....
        /*0ce0*/ 	.word	0x0001c130


	//   ....[162]....
        /*0ce4*/ 	.word	0x0001c1a0


	//   ....[163]....
        /*0ce8*/ 	.word	0x0001c210


	//   ....[164]....
        /*0cec*/ 	.word	0x0001c270


	//   ....[165]....
        /*0cf0*/ 	.word	0x0001c2e0


	//   ....[166]....
        /*0cf4*/ 	.word	0x0001c350


	//   ....[167]....
        /*0cf8*/ 	.word	0x0001c3c0


	//   ....[168]....
        /*0cfc*/ 	.word	0x0001c420


	//   ....[169]....
        /*0d00*/ 	.word	0x0001c490


	//   ....[170]....
        /*0d04*/ 	.word	0x0001c500


	//   ....[171]....
        /*0d08*/ 	.word	0x0001c570


	//   ....[172]....
        /*0d0c*/ 	.word	0x0001c5d0


	//   ....[173]....
        /*0d10*/ 	.word	0x0001c640


	//   ....[174]....
        /*0d14*/ 	.word	0x0001c6b0


	//   ....[175]....
        /*0d18*/ 	.word	0x0001c720


	//   ....[176]....
        /*0d1c*/ 	.word	0x0001c780


	//   ....[177]....
        /*0d20*/ 	.word	0x0001c7e0


	//   ....[178]....
        /*0d24*/ 	.word	0x0001c840


	//   ....[179]....
        /*0d28*/ 	.word	0x0001c890


	//   ....[180]....
        /*0d2c*/ 	.word	0x0001c8f0


	//   ....[181]....
        /*0d30*/ 	.word	0x0001c940


	//   ....[182]....
        /*0d34*/ 	.word	0x0001c9a0


	//   ....[183]....
        /*0d38*/ 	.word	0x0001c9f0


	//   ....[184]....
        /*0d3c*/ 	.word	0x0001ca50


	//   ....[185]....
        /*0d40*/ 	.word	0x0001cac0


	//   ....[186]....
        /*0d44*/ 	.word	0x0001cb30


	//   ....[187]....
        /*0d48*/ 	.word	0x0001cba0


	//   ....[188]....
        /*0d4c*/ 	.word	0x0001cc00


	//   ....[189]....
        /*0d50*/ 	.word	0x0001cc70


	//   ....[190]....
        /*0d54*/ 	.word	0x0001cce0


	//   ....[191]....
        /*0d58*/ 	.word	0x0001cd50


	//   ....[192]....
        /*0d5c*/ 	.word	0x0001cdb0


	//   ....[193]....
        /*0d60*/ 	.word	0x0001ce20


	//   ....[194]....
        /*0d64*/ 	.word	0x0001ce90


	//   ....[195]....
        /*0d68*/ 	.word	0x0001cf00


	//   ....[196]....
        /*0d6c*/ 	.word	0x0001cf60


	//   ....[197]....
        /*0d70*/ 	.word	0x0001cfd0


	//   ....[198]....
        /*0d74*/ 	.word	0x0001d040


	//   ....[199]....
        /*0d78*/ 	.word	0x0001d0b0


	//   ....[200]....
        /*0d7c*/ 	.word	0x0001d110


	//   ....[201]....
        /*0d80*/ 	.word	0x0001d180


	//   ....[202]....
        /*0d84*/ 	.word	0x0001d1f0


	//   ....[203]....
        /*0d88*/ 	.word	0x0001d260


	//   ....[204]....
        /*0d8c*/ 	.word	0x0001d2c0


	//   ....[205]....
        /*0d90*/ 	.word	0x0001d330


	//   ....[206]....
        /*0d94*/ 	.word	0x0001d3a0


	//   ....[207]....
        /*0d98*/ 	.word	0x0001d410


	//   ....[208]....
        /*0d9c*/ 	.word	0x0001d470


	//   ....[209]....
        /*0da0*/ 	.word	0x0001d4e0


	//   ....[210]....
        /*0da4*/ 	.word	0x0001d550


	//   ....[211]....
        /*0da8*/ 	.word	0x0001d5c0


	//   ....[212]....
        /*0dac*/ 	.word	0x0001d620


	//   ....[213]....
        /*0db0*/ 	.word	0x0001d690


	//   ....[214]....
        /*0db4*/ 	.word	0x0001d700


	//   ....[215]....
        /*0db8*/ 	.word	0x0001d770


	//   ....[216]....
        /*0dbc*/ 	.word	0x0001d7d0


	//   ....[217]....
        /*0dc0*/ 	.word	0x0001d840


	//   ....[218]....
        /*0dc4*/ 	.word	0x0001d8b0


	//   ....[219]....
        /*0dc8*/ 	.word	0x0001d920


	//   ....[220]....
        /*0dcc*/ 	.word	0x0001d980


	//   ....[221]....
        /*0dd0*/ 	.word	0x0001d9f0


	//   ....[222]....
        /*0dd4*/ 	.word	0x0001da60


	//   ....[223]....
        /*0dd8*/ 	.word	0x0001dad0


	//   ....[224]....
        /*0ddc*/ 	.word	0x0001db30


	//   ....[225]....
        /*0de0*/ 	.word	0x0001dba0


	//   ....[226]....
        /*0de4*/ 	.word	0x0001dc10


	//   ....[227]....
        /*0de8*/ 	.word	0x0001dc60


	//   ....[228]....
        /*0dec*/ 	.word	0x0001dca0


	//   ....[229]....
        /*0df0*/ 	.word	0x0001dcf0


	//   ....[230]....
        /*0df4*/ 	.word	0x0001dd40


	//   ....[231]....
        /*0df8*/ 	.word	0x0001dd90


	//   ....[232]....
        /*0dfc*/ 	.word	0x0001de00


	//   ....[233]....
        /*0e00*/ 	.word	0x0001de50


	//   ....[234]....
        /*0e04*/ 	.word	0x0001dea0


	//   ....[235]....
        /*0e08*/ 	.word	0x0001def0


	//   ....[236]....
        /*0e0c*/ 	.word	0x0001df40


	//   ....[237]....
        /*0e10*/ 	.word	0x0001df90


	//   ....[238]....
        /*0e14*/ 	.word	0x0001e000


	//   ....[239]....
        /*0e18*/ 	.word	0x0001e050


	//   ....[240]....
        /*0e1c*/ 	.word	0x0001e0c0


	//   ....[241]....
        /*0e20*/ 	.word	0x0001e120


	//   ....[242]....
        /*0e24*/ 	.word	0x0001e190


	//----- nvinfo : EIATTR_EXIT_INSTR_OFFSETS
	.align		4
.L_206:
        /*0e28*/ 	.byte	0x04, 0x1c
        /*0e2a*/ 	.short	(.L_208 - .L_207)


	//   ....[0]....
.L_207:
        /*0e2c*/ 	.word	0x000010f0


	//   ....[1]....
        /*0e30*/ 	.word	0x0001bd30


	//----- nvinfo : EIATTR_MAX_THREADS
	.align		4
.L_208:
        /*0e34*/ 	.byte	0x04, 0x05
        /*0e36*/ 	.short	(.L_210 - .L_209)
.L_209:
        /*0e38*/ 	.word	0x00000080
        /*0e3c*/ 	.word	0x00000001
        /*0e40*/ 	.word	0x00000001


	//----- nvinfo : EIATTR_CRS_STACK_SIZE
	.align		4
.L_210:
        /*0e44*/ 	.byte	0x04, 0x1e
        /*0e46*/ 	.short	(.L_212 - .L_211)
.L_211:
        /*0e48*/ 	.word	0x00000000
.L_212:


//--------------------- .nv.info._ZN7cutlass13device_kernelIN5flash19enable_sm80_to_sm89INS1_16FlashAttnFwdSm80INS1_25CollectiveMainloopFwdSm80ILi4ELi1ELb0EN4cute5tupleIJNS5_1CILi128EEENS7_ILi80EEENS7_ILi64EEEEEELi64ENS_10bfloat16_tEfNS_4arch4Sm80ELb0ELb1ELb1ELb1ELb0ELb1ELb1ELb1EEENS1_21CollectiveEpilogueFwdINS6_IJS8_SA_S9_EEENS6_IJNS7_ILi1EEESI_SI_EEESC_SE_Li128ELb1ELb1ELb1ELb0EEENS1_36VarlenDynamicPersistentTileSchedulerILi128ELi80ELi128ELi128ELb1ELb1ELb0ELb1ELb0ELb1EEEEEEEEEvNT_6ParamsE --------------------------
	.section	.nv.info._ZN7cutlass13device_kernelIN5flash19enable_sm80_to_sm89INS1_16FlashAttnFwdSm80INS1_25CollectiveMainloopFwdSm80ILi4ELi1ELb0EN4cute5tupleIJNS5_1CILi128EEENS7_ILi80EEENS7_ILi64EEEEEELi64ENS_10bfloat16_tEfNS_4arch4Sm80ELb0ELb1ELb1ELb1ELb0ELb1ELb1ELb1EEENS1_21CollectiveEpilogueFwdINS6_IJS8_SA_S9_EEENS6_IJNS7_ILi1EEESI_SI_EEESC_SE_Li128ELb1ELb1ELb1ELb0EEENS1_36VarlenDynamicPersistentTileSchedulerILi128ELi80ELi128ELi128ELb1ELb1ELb0ELb1ELb0ELb1EEEEEEEEEvNT_6ParamsE,"",@"SHT_CUDA_INFO"
	.sectionflags	@""
	.align	4


	//----- nvinfo : EIATTR_CUDA_API_VERSION
	.align		4
        /*0000*/ 	.byte	0x04, 0x37
        /*0002*/ 	.short	(.L_214 - .L_213)
.L_213:
        /*0004*/ 	.word	0x00000082


	//----- nvinfo : EIATTR_SW2861232_WAR
	.align		4
.L_214:
        /*0008*/ 	.byte	0x01, 0x35
	.zero		2


	//----- nvinfo : EIATTR_PARAM_CBANK
	.align		4
        /*000c*/ 	.byte	0x04, 0x0a
        /*000e*/ 	.short	(.L_216 - .L_215)
	.align		4
.L_215:
        /*0010*/ 	.word	index@(.nv.constant0._ZN7cutlass13device_kernelIN5flash19enable_sm80_to_sm89INS1_16FlashAttnFwdSm80INS1_25CollectiveMainloopFwdSm80ILi4ELi1ELb0EN4cute5tupleIJNS5_1CILi128EEENS7_ILi80EEENS7_ILi64EEEEEELi64ENS_10bfloat16_tEfNS_4arch4Sm80ELb0ELb1ELb1ELb1ELb0ELb1ELb1ELb1EEENS1_21CollectiveEpilogueFwdINS6_IJS8_SA_S9_EEENS6_IJNS7_ILi1EEESI_SI_EEESC_SE_Li128ELb1ELb1ELb1ELb0EEENS1_36VarlenDynamicPersistentTileSchedulerILi128ELi80ELi128ELi128ELb1ELb1ELb0ELb1ELb0ELb1EEEEEEEEEvNT_6ParamsE)
        /*0014*/ 	.short	0x0160
        /*0016*/ 	.short	0x0438


	//----- nvinfo : EIATTR_CBANK_PARAM_SIZE
	.align		4
.L_216:
        /*0018*/ 	.byte	0x03, 0x19
        /*001a*/ 	.short	0x0438


	//----- nvinfo : EIATTR_KPARAM_INFO
	.align		4
        /*001c*/ 	.byte	0x04, 0x17
        /*001e*/ 	.short	(.L_218 - .L_217)
.L_217:
        /*0020*/ 	.word	0x00000000
        /*0024*/ 	.short	0x0000
        /*0026*/ 	.short	0x0000
        /*0028*/ 	.byte	0x00, 0xf0, 0xe1, 0x10


	//----- nvinfo : EIATTR_MAXREG_COUNT
	.align		4
.L_218:
        /*002c*/ 	.byte	0x03, 0x1b
        /*002e*/ 	.short	0x00ff


	//----- nvinfo : EIATTR_NUM_BARRIERS
	.align		4
        /*0030*/ 	.byte	0x02, 0x4c
        /*0032*/ 	.byte	0x06
	.zero		1


	//----- nvinfo : EIATTR_ANNOTATIONS
	.align		4
        /*0034*/ 	.byte	0x04, 0x55
        /*0036*/ 	.short	(.L_220 - .L_219)


	//   ....[0]....
.L_219:
        /* <DEDUP_REMOVED lines=91> */
        /*05dc*/ 	.byte	0xf0, 0x73, 0x02, 0x00


	//----- nvinfo : EIATTR_MERCURY_ISA_VERSION
	.align		4
.L_220:
        /*05e0*/ 	.byte	0x03, 0x5f
        /*05e2*/ 	.short	0x0000


	//----- nvinfo : EIATTR_INT_WARP_WIDE_INSTR_OFFSETS
	.align		4
        /*05e4*/ 	.byte	0x04, 0x31
        /*05e6*/ 	.short	(.L_222 - .L_221)


	//   ....[0]....
.L_221:
        /*05e8*/ 	.word	0x00022770


	//   ....[1]....
        /*05ec*/ 	.word	0x000227f0


	//----- nvinfo : EIATTR_COOP_GROUP_MASK_REGIDS
	.align		4
.L_222:
        /*05f0*/ 	.byte	0x04, 0x29
        /*05f2*/ 	.short	(.L_224 - .L_223)


	//   ....[0]....
.L_223:
        /*05f4*/ 	.word	0xffffffff


	//   ....[1]....
        /*05f8*/ 	.word	0xffffffff


	//   ....[2]....
        /*05fc*/ 	.word	0xffffffff


	//   ....[3]....
        /*0600*/ 	.word	0xffffffff


	//   ....[4]....
        /*0604*/ 	.word	0xffffffff


	//   ....[5]....
        /*0608*/ 	.word	0xffffffff


	//   ....[6]....
        /*060c*/ 	.word	0xffffffff


	//   ....[7]....
        /*0610*/ 	.word	0xffffffff


	//   ....[8]....
        /*0614*/ 	.word	0xffffffff


	//   ....[9]....
        /*0618*/ 	.word	0xffffffff


	//   ....[10]....
        /*061c*/ 	.word	0xffffffff


	//   ....[11]....
        /*0620*/ 	.word	0xffffffff


	//   ....[12]....
        /*0624*/ 	.word	0xffffffff


	//   ....[13]....
        /*0628*/ 	.word	0xffffffff


	//   ....[14]....
        /*062c*/ 	.word	0xffffffff


	//   ....[15]....
        /*0630*/ 	.word	0xffffffff


	//   ....[16]....
        /*0634*/ 	.word	0xffffffff


	//   ....[17]....
        /*0638*/ 	.word	0xffffffff


	//   ....[18]....
        /*063c*/ 	.word	0xffffffff


	//   ....[19]....
        /*0640*/ 	.word	0xffffffff


	//   ....[20]....
        /*0644*/ 	.word	0xffffffff


	//   ....[21]....
        /*0648*/ 	.word	0xffffffff


	//   ....[22]....
        /*064c*/ 	.word	0xffffffff


	//   ....[23]....
        /*0650*/ 	.word	0xffffffff


	//   ....[24]....
        /*0654*/ 	.word	0xffffffff


	//   ....[25]....
        /*0658*/ 	.word	0xffffffff


	//   ....[26]....
        /*065c*/ 	.word	0xffffffff


	//   ....[27]....
        /*0660*/ 	.word	0xffffffff


	//   ....[28]....
        /*0664*/ 	.word	0xffffffff


	//   ....[29]....
        /*0668*/ 	.word	0xffffffff


	//   ....[30]....
        /*066c*/ 	.word	0xffffffff


	//   ....[31]....
        /*0670*/ 	.word	0xffffffff


	//   ....[32]....
        /*0674*/ 	.word	0xffffffff


	//   ....[33]....
        /*0678*/ 	.word	0xffffffff


	//   ....[34]....
        /*067c*/ 	.word	0xffffffff


	//   ....[35]....
        /*0680*/ 	.word	0xffffffff


	//   ....[36]....
        /*0684*/ 	.word	0xffffffff


	//   ....[37]....
        /*0688*/ 	.word	0xffffffff


	//   ....[38]....
        /*068c*/ 	.word	0xffffffff


	//   ....[39]....
        /*0690*/ 	.word	0xffffffff


	//   ....[40]....
        /*0694*/ 	.word	0xffffffff


	//   ....[41]....
        /*0698*/ 	.word	0xffffffff


	//   ....[42]....
        /*069c*/ 	.word	0xffffffff


	//   ....[43]....
        /*06a0*/ 	.word	0xffffffff


	//   ....[44]....
        /*06a4*/ 	.word	0xffffffff


	//   ....[45]....
        /*06a8*/ 	.word	0xffffffff


	//   ....[46]....
        /*06ac*/ 	.word	0xffffffff


	//   ....[47]....
        /*06b0*/ 	.word	0xffffffff


	//   ....[48]....
        /*06b4*/ 	.word	0xffffffff


	//   ....[49]....
        /*06b8*/ 	.word	0xffffffff


	//   ....[50]....
        /*06bc*/ 	.word	0xffffffff


	//   ....[51]....
        /*06c0*/ 	.word	0xffffffff


	//   ....[52]....
        /*06c4*/ 	.word	0xffffffff


	//   ....[53]....
        /*06c8*/ 	.word	0xffffffff


	//   ....[54]....
        /*06cc*/ 	.word	0xffffffff


	//   ....[55]....
        /*06d0*/ 	.word	0xffffffff


	//   ....[56]....
        /*06d4*/ 	.word	0xffffffff


	//   ....[57]....
        /*06d8*/ 	.word	0xffffffff


	//   ....[58]....
        /*06dc*/ 	.word	0xffffffff


	//   ....[59]....
        /*06e0*/ 	.word	0xffffffff


	//   ....[60]....
        /*06e4*/ 	.word	0xffffffff


	//   ....[61]....
        /*06e8*/ 	.word	0xffffffff


	//   ....[62]....
        /*06ec*/ 	.word	0xffffffff


	//   ....[63]....
        /*06f0*/ 	.word	0xffffffff


	//   ....[64]....
        /*06f4*/ 	.word	0xffffffff


	//   ....[65]....
        /*06f8*/ 	.word	0xffffffff


	//   ....[66]....
        /*06fc*/ 	.word	0xffffffff


	//   ....[67]....
        /*0700*/ 	.word	0xffffffff


	//   ....[68]....
        /*0704*/ 	.word	0xffffffff


	//   ....[69]....
        /*0708*/ 	.word	0xffffffff


	//   ....[70]....
        /*070c*/ 	.word	0xffffffff


	//   ....[71]....
        /*0710*/ 	.word	0xffffffff


	//   ....[72]....
        /*0714*/ 	.word	0xffffffff


	//   ....[73]....
        /*0718*/ 	.word	0xffffffff


	//   ....[74]....
        /*071c*/ 	.word	0xffffffff


	//   ....[75]....
        /*0720*/ 	.word	0xffffffff


	//   ....[76]....
        /*0724*/ 	.word	0xffffffff


	//   ....[77]....
        /*0728*/ 	.word	0xffffffff


	//   ....[78]....
        /*072c*/ 	.word	0xffffffff


	//   ....[79]....
        /*0730*/ 	.word	0xffffffff


	//   ....[80]....
        /*0734*/ 	.word	0xffffffff


	//   ....[81]....
        /*0738*/ 	.word	0xffffffff


	//   ....[82]....
        /*073c*/ 	.word	0xffffffff


	//   ....[83]....
        /*0740*/ 	.word	0xffffffff


	//   ....[84]....
        /*0744*/ 	.word	0xffffffff


	//   ....[85]....
        /*0748*/ 	.word	0xffffffff


	//   ....[86]....
        /*074c*/ 	.word	0xffffffff


	//   ....[87]....
        /*0750*/ 	.word	0xffffffff


	//   ....[88]....
        /*0754*/ 	.word	0xffffffff


	//   ....[89]....
        /*0758*/ 	.word	0xffffffff


	//   ....[90]....
        /*075c*/ 	.word	0xffffffff


	//   ....[91]....
        /*0760*/ 	.word	0xffffffff


	//   ....[92]....
        /*0764*/ 	.word	0xffffffff


	//   ....[93]....
        /*0768*/ 	.word	0xffffffff


	//   ....[94]....
        /*076c*/ 	.word	0xffffffff


	//   ....[95]....
        /*0770*/ 	.word	0xffffffff


	//   ....[96]....
        /*0774*/ 	.word	0xffffffff


	//   ....[97]....
        /*0778*/ 	.word	0xffffffff


	//   ....[98]....
        /*077c*/ 	.word	0xffffffff


	//   ....[99]....
        /*0780*/ 	.word	0xffffffff


	//   ....[100]....
        /*0784*/ 	.word	0xffffffff


	//   ....[101]....
        /*0788*/ 	.word	0xffffffff


	//   ....[102]....
        /*078c*/ 	.word	0xffffffff


	//   ....[103]....
        /*0790*/ 	.word	0xffffffff


	//   ....[104]....
        /*0794*/ 	.word	0xffffffff


	//   ....[105]....
        /*0798*/ 	.word	0xffffffff


	//   ....[106]....
        /*079c*/ 	.word	0xffffffff


	//   ....[107]....
        /*07a0*/ 	.word	0xffffffff


	//   ....[108]....
        /*07a4*/ 	.word	0xffffffff


	//   ....[109]....
        /*07a8*/ 	.word	0xffffffff


	//   ....[110]....
        /*07ac*/ 	.word	0xffffffff


	//   ....[111]....
        /*07b0*/ 	.word	0xffffffff


	//   ....[112]....
        /*07b4*/ 	.word	0xffffffff


	//   ....[113]....
        /*07b8*/ 	.word	0xffffffff


	//   ....[114]....
        /*07bc*/ 	.word	0xffffffff


	//   ....[115]....
        /*07c0*/ 	.word	0xffffffff


	//   ....[116]....
        /*07c4*/ 	.word	0xffffffff


	//   ....[117]....
        /*07c8*/ 	.word	0xffffffff


	//   ....[118]....
        /*07cc*/ 	.word	0xffffffff


	//   ....[119]....
        /*07d0*/ 	.word	0xffffffff


	//   ....[120]....
        /*07d4*/ 	.word	0xffffffff


	//   ....[121]....
        /*07d8*/ 	.word	0xffffffff


	//   ....[122]....
        /*07dc*/ 	.word	0xffffffff


	//   ....[123]....
        /*07e0*/ 	.word	0xffffffff


	//   ....[124]....
        /*07e4*/ 	.word	0xffffffff


	//   ....[125]....
        /*07e8*/ 	.word	0xffffffff


	//   ....[126]....
        /*07ec*/ 	.word	0xffffffff


	//   ....[127]....
        /*07f0*/ 	.word	0xffffffff


	//   ....[128]....
        /*07f4*/ 	.word	0xffffffff


	//   ....[129]....
        /*07f8*/ 	.word	0xffffffff


	//   ....[130]....
        /*07fc*/ 	.word	0xffffffff


	//   ....[131]....
        /*0800*/ 	.word	0xffffffff


	//   ....[132]....
        /*0804*/ 	.word	0xffffffff


	//   ....[133]....
        /*0808*/ 	.word	0xffffffff


	//   ....[134]....
        /*080c*/ 	.word	0xffffffff


	//   ....[135]....
        /*0810*/ 	.word	0xffffffff


	//   ....[136]....
        /*0814*/ 	.word	0xffffffff


	//   ....[137]....
        /*0818*/ 	.word	0xffffffff


	//   ....[138]....
        /*081c*/ 	.word	0xffffffff


	//   ....[139]....
        /*0820*/ 	.word	0xffffffff


	//   ....[140]....
        /*0824*/ 	.word	0xffffffff


	//   ....[141]....
        /*0828*/ 	.word	0xffffffff


	//   ....[142]....
        /*082c*/ 	.word	0xffffffff


	//   ....[143]....
        /*0830*/ 	.word	0xffffffff


	//   ....[144]....
        /*0834*/ 	.word	0xffffffff


	//   ....[145]....
        /*0838*/ 	.word	0xffffffff


	//   ....[146]....
        /*083c*/ 	.word	0xffffffff


	//   ....[147]....
        /*0840*/ 	.word	0xffffffff


	//   ....[148]....
        /*0844*/ 	.word	0xffffffff


	//   ....[149]....
        /*0848*/ 	.word	0xffffffff


	//   ....[150]....
        /*084c*/ 	.word	0xffffffff


	//   ....[151]....
        /*0850*/ 	.word	0xffffffff


	//   ....[152]....
        /*0854*/ 	.word	0xffffffff


	//   ....[153]....
        /*0858*/ 	.word	0xffffffff


	//   ....[154]....
        /*085c*/ 	.word	0xffffffff


	//   ....[155]....
        /*0860*/ 	.word	0xffffffff


	//   ....[156]....
        /*0864*/ 	.word	0xffffffff


	//   ....[157]....
        /*0868*/ 	.word	0xffffffff


	//   ....[158]....
        /*086c*/ 	.word	0xffffffff


	//   ....[159]....
        /*0870*/ 	.word	0xffffffff


	//   ....[160]....
        /*0874*/ 	.word	0xffffffff


	//   ....[161]....
        /*0878*/ 	.word	0xffffffff


	//   ....[162]....
        /*087c*/ 	.word	0xffffffff


	//   ....[163]....
        /*0880*/ 	.word	0xffffffff


	//   ....[164]....
        /*0884*/ 	.word	0xffffffff


	//   ....[165]....
        /*0888*/ 	.word	0xffffffff


	//   ....[166]....
        /*088c*/ 	.word	0xffffffff


	//   ....[167]....
        /*0890*/ 	.word	0xffffffff


	//   ....[168]....
        /*0894*/ 	.word	0xffffffff


	//   ....[169]....
        /*0898*/ 	.word	0xffffffff


	//   ....[170]....
        /*089c*/ 	.word	0xffffffff


	//   ....[171]....
        /*08a0*/ 	.word	0xffffffff


	//   ....[172]....
        /*08a4*/ 	.word	0xffffffff


	//   ....[173]....
        /*08a8*/ 	.word	0xffffffff


	//   ....[174]....
        /*08ac*/ 	.word	0xffffffff


	//   ....[175]....
        /*08b0*/ 	.word	0xffffffff


	//   ....[176]....
        /*08b4*/ 	.word	0xffffffff


	//   ....[177]....
        /*08b8*/ 	.word	0xffffffff


	//   ....[178]....
        /*08bc*/ 	.word	0xffffffff


	//   ....[179]....
        /*08c0*/ 	.word	0xffffffff


	//   ....[180]....
        /*08c4*/ 	.word	0xffffffff


	//   ....[181]....
        /*08c8*/ 	.word	0xffffffff


	//   ....[182]....
        /*08cc*/ 	.word	0xffffffff


	//   ....[183]....
        /*08d0*/ 	.word	0xffffffff


	//   ....[184]....
        /*08d4*/ 	.word	0xffffffff


	//   ....[185]....
        /*08d8*/ 	.word	0xffffffff


	//   ....[186]....
        /*08dc*/ 	.word	0xffffffff


	//   ....[187]....
        /*08e0*/ 	.word	0xffffffff


	//   ....[188]....
        /*08e4*/ 	.word	0xffffffff


	//   ....[189]....
        /*08e8*/ 	.word	0xffffffff


	//   ....[190]....
        /*08ec*/ 	.word	0xffffffff


	//   ....[191]....
        /*08f0*/ 	.word	0xffffffff


	//   ....[192]....
        /*08f4*/ 	.word	0xffffffff


	//   ....[193]....
        /*08f8*/ 	.word	0xffffffff


	//   ....[194]....
        /*08fc*/ 	.word	0xffffffff


	//   ....[195]....
        /*0900*/ 	.word	0xffffffff


	//   ....[196]....
        /*0904*/ 	.word	0xffffffff


	//   ....[197]....
        /*0908*/ 	.word	0xffffffff


	//   ....[198]....
        /*090c*/ 	.word	0xffffffff


	//   ....[199]....
        /*0910*/ 	.word	0xffffffff


	//   ....[200]....
        /*0914*/ 	.word	0xffffffff


	//   ....[201]....
        /*0918*/ 	.word	0xffffffff


	//   ....[202]....
        /*091c*/ 	.word	0xffffffff


	//   ....[203]....
        /*0920*/ 	.word	0xffffffff


	//   ....[204]....
        /*0924*/ 	.word	0xffffffff


	//   ....[205]....
        /*0928*/ 	.word	0xffffffff


	//   ....[206]....
        /*092c*/ 	.word	0xffffffff


	//   ....[207]....
        /*0930*/ 	.word	0xffffffff


	//   ....[208]....
        /*0934*/ 	.word	0xffffffff


	//   ....[209]....
        /*0938*/ 	.word	0xffffffff


	//   ....[210]....
        /*093c*/ 	.word	0xffffffff


	//   ....[211]....
        /*0940*/ 	.word	0xffffffff


	//   ....[212]....
        /*0944*/ 	.word	0xffffffff


	//   ....[213]....
        /*0948*/ 	.word	0xffffffff


	//   ....[214]....
        /*094c*/ 	.word	0xffffffff


	//   ....[215]....
        /*0950*/ 	.word	0xffffffff


	//   ....[216]....
        /*0954*/ 	.word	0xffffffff


	//   ....[217]....
        /*0958*/ 	.word	0xffffffff


	//   ....[218]....
        /*095c*/ 	.word	0xffffffff


	//   ....[219]....
        /*0960*/ 	.word	0xffffffff


	//   ....[220]....
        /*0964*/ 	.word	0xffffffff


	//   ....[221]....
        /*0968*/ 	.word	0xffffffff


	//   ....[222]....
        /*096c*/ 	.word	0xffffffff


	//   ....[223]....
        /*0970*/ 	.word	0xffffffff


	//   ....[224]....
        /*0974*/ 	.word	0xffffffff


	//   ....[225]....
        /*0978*/ 	.word	0xffffffff


	//   ....[226]....
        /*097c*/ 	.word	0xffffffff


	//   ....[227]....
        /*0980*/ 	.word	0xffffffff


	//   ....[228]....
        /*0984*/ 	.word	0xffffffff


	//   ....[229]....
        /*0988*/ 	.word	0xffffffff


	//   ....[230]....
        /*098c*/ 	.word	0xffffffff


	//   ....[231]....
        /*0990*/ 	.word	0xffffffff


	//   ....[232]....
        /*0994*/ 	.word	0xffffffff


	//   ....[233]....
        /*0998*/ 	.word	0xffffffff


	//   ....[234]....
        /*099c*/ 	.word	0xffffffff


	//   ....[235]....
        /*09a0*/ 	.word	0xffffffff


	//   ....[236]....
        /*09a4*/ 	.word	0xffffffff


	//   ....[237]....
        /*09a8*/ 	.word	0xffffffff


	//   ....[238]....
        /*09ac*/ 	.word	0xffffffff


	//   ....[239]....
        /*09b0*/ 	.word	0xffffffff


	//   ....[240]....
        /*09b4*/ 	.word	0xffffffff


	//   ....[241]....
        /*09b8*/ 	.word	0xffffffff


	//   ....[242]....
        /*09bc*/ 	.word	0xffffffff


	//   ....[243]....
        /*09c0*/ 	.word	0xffffffff


	//   ....[244]....
        /*09c4*/ 	.word	0xffffffff


	//   ....[245]....
        /*09c8*/ 	.word	0xffffffff


	//   ....[246]....
        /*09cc*/ 	.word	0xffffffff


	//   ....[247]....
        /*09d0*/ 	.word	0xffffffff


	//   ....[248]....
        /*09d4*/ 	.word	0xffffffff


	//   ....[249]....
        /*09d8*/ 	.word	0xffffffff


	//   ....[250]....
        /*09dc*/ 	.word	0xffffffff


	//   ....[251]....
        /*09e0*/ 	.word	0xffffffff


	//   ....[252]....
        /*09e4*/ 	.word	0xffffffff


	//   ....[253]....
        /*09e8*/ 	.word	0xffffffff


	//   ....[254]....
        /*09ec*/ 	.word	0xffffffff


	//   ....[255]....
        /*09f0*/ 	.word	0xffffffff


	//   ....[0]....
        /*09f4*/ 	.word	0xffffffff


	//   ....[1]....
        /*09f8*/ 	.word	0xffffffff


	//   ....[2]....
        /*09fc*/ 	.word	0xffffffff


	//   ....[3]....
        /*0a00*/ 	.word	0xffffffff


	//   ....[4]....
        /*0a04*/ 	.word	0xffffffff


	//   ....[5]....
        /*0a08*/ 	.word	0xffffffff


	//   ....[6]....
        /*0a0c*/ 	.word	0xffffffff


	//   ....[7]....
        /*0a10*/ 	.word	0xffffffff


	//   ....[8]....
        /*0a14*/ 	.word	0xffffffff


	//   ....[9]....
        /*0a18*/ 	.word	0xffffffff


	//   ....[10]....
        /*0a1c*/ 	.word	0xffffffff


	//   ....[11]....
        /*0a20*/ 	.word	0xffffffff


	//   ....[12]....
        /*0a24*/ 	.word	0xffffffff


	//   ....[13]....
        /*0a28*/ 	.word	0xffffffff


	//   ....[14]....
        /*0a2c*/ 	.word	0xffffffff


	//   ....[15]....
        /*0a30*/ 	.word	0xffffffff


	//   ....[16]....
        /*0a34*/ 	.word	0xffffffff


	//   ....[17]....
        /*0a38*/ 	.word	0xffffffff


	//   ....[18]....
        /*0a3c*/ 	.word	0xffffffff


	//----- nvinfo : EIATTR_COOP_GROUP_INSTR_OFFSETS
	.align		4
.L_224:
        /*0a40*/ 	.byte	0x04, 0x28
        /*0a42*/ 	.short	(.L_226 - .L_225)


	//   ....[0]....
.L_225:
        /*0a44*/ 	.word	0x00000050


	//   ....[1]....
        /*0a48*/ 	.word	0x00000200


	//   ....[2]....
        /*0a4c*/ 	.word	0x00000230


	//   ....[3]....
        /*0a50*/ 	.word	0x00000260


	//   ....[4]....
        /*0a54*/ 	.word	0x00000290


	//   ....[5]....
        /*0a58*/ 	.word	0x000002c0


	//   ....[6]....
        /*0a5c*/ 	.word	0x000002f0


	//   ....[7]....
        /*0a60*/ 	.word	0x00000450


	//   ....[8]....
        /*0a64*/ 	.word	0x00000490


	//   ....[9]....
        /*0a68*/ 	.word	0x000004c0


	//   ....[10]....
        /*0a6c*/ 	.word	0x000004f0


	//   ....[11]....
        /*0a70*/ 	.word	0x00000520


	//   ....[12]....
        /*0a74*/ 	.word	0x00000550


	//   ....[13]....
        /*0a78*/ 	.word	0x000005e0


	//   ....[14]....
        /*0a7c*/ 	.word	0x00000630


	//   ....[15]....
        /*0a80*/ 	.word	0x00000650


	//   ....[16]....
        /*0a84*/ 	.word	0x000006b0


	//   ....[17]....
        /*0a88*/ 	.word	0x00008920


	//   ....[18]....
        /*0a8c*/ 	.word	0x00008940


	//   ....[19]....
        /*0a90*/ 	.word	0x00008a20


	//   ....[20]....
        /*0a94*/ 	.word	0x00008a30


	//   ....[21]....
        /*0a98*/ 	.word	0x00008b00


	//   ....[22]....
        /*0a9c*/ 	.word	0x00008b20


	//   ....[23]....
        /*0aa0*/ 	.word	0x00008bf0


	//   ....[24]....
        /*0aa4*/ 	.word	0x00008c00


	//   ....[25]....
        /*0aa8*/ 	.word	0x00008cd0


	//   ....[26]....
        /*0aac*/ 	.word	0x00008cf0


	//   ....[27]....
        /*0ab0*/ 	.word	0x00008dc0


	//   ....[28]....
        /*0ab4*/ 	.word	0x00008dd0


	//   ....[29]....
        /*0ab8*/ 	.word	0x00008ea0


	//   ....[30]....
        /*0abc*/ 	.word	0x00008ec0


	//   ....[31]....
        /*0ac0*/ 	.word	0x00008f90


	//   ....[32]....
        /*0ac4*/ 	.word	0x00008fa0


	//   ....[33]....
        /*0ac8*/ 	.word	0x00009640


	//   ....[34]....
        /*0acc*/ 	.word	0x000096a0


	//   ....[35]....
        /*0ad0*/ 	.word	0x00009700


	//   ....[36]....
        /*0ad4*/ 	.word	0x00009730


	//   ....[37]....
        /*0ad8*/ 	.word	0x000098e0


	//   ....[38]....
        /*0adc*/ 	.word	0x00009920


	//   ....[39]....
        /*0ae0*/ 	.word	0x00009970


	//   ....[40]....
        /*0ae4*/ 	.word	0x000099b0


	//   ....[41]....
        /*0ae8*/ 	.word	0x00009bc0


	//   ....[42]....
        /*0aec*/ 	.word	0x00009c00


	//   ....[43]....
        /*0af0*/ 	.word	0x00009c50


	//   ....[44]....
        /*0af4*/ 	.word	0x00009c90


	//   ....[45]....
        /*0af8*/ 	.word	0x00009ec0


	//   ....[46]....
        /*0afc*/ 	.word	0x00009f00


	//   ....[47]....
        /*0b00*/ 	.word	0x00009f50


	//   ....[48]....
        /*0b04*/ 	.word	0x00009f90


	//   ....[49]....
        /*0b08*/ 	.word	0x0000bcf0


	//   ....[50]....
        /*0b0c*/ 	.word	0x0000bd40


	//   ....[51]....
        /*0b10*/ 	.word	0x0000bd60


	//   ....[52]....
        /*0b14*/ 	.word	0x0000bd80


	//   ....[53]....
        /*0b18*/ 	.word	0x0000be60


	//   ....[54]....
        /*0b1c*/ 	.word	0x0000be70


	//   ....[55]....
        /*0b20*/ 	.word	0x0000be80


	//   ....[56]....
        /*0b24*/ 	.word	0x0000be90


	//   ....[57]....
        /*0b28*/ 	.word	0x0000c0a0


	//   ....[58]....
        /*0b2c*/ 	.word	0x0000c0e0


	//   ....[59]....
        /*0b30*/ 	.word	0x0000c100


	//   ....[60]....
        /*0b34*/ 	.word	0x0000c110


	//   ....[61]....
        /*0b38*/ 	.word	0x0000c250


	//   ....[62]....
        /*0b3c*/ 	.word	0x0000c2f0


	//   ....[63]....
        /*0b40*/ 	.word	0x0000c310


	//   ....[64]....
        /*0b44*/ 	.word	0x0000c320


	//   ....[65]....
        /*0b48*/ 	.word	0x0000f6b0


	//   ....[66]....
        /*0b4c*/ 	.word	0x0000f8b0


	//   ....[67]....
        /*0b50*/ 	.word	0x00010040


	//   ....[68]....
        /*0b54*/ 	.word	0x00010690


	//   ....[69]....
        /*0b58*/ 	.word	0x00011060


	//   ....[70]....
        /*0b5c*/ 	.word	0x00011100


	//   ....[71]....
        /*0b60*/ 	.word	0x000114c0


	//   ....[72]....
        /*0b64*/ 	.word	0x000114e0


	//   ....[73]....
        /*0b68*/ 	.word	0x00011bd0


	//   ....[74]....
        /*0b6c*/ 	.word	0x00011c70


	//   ....[75]....
        /*0b70*/ 	.word	0x00011d60


	//   ....[76]....
        /*0b74*/ 	.word	0x00011df0


	//   ....[77]....
        /*0b78*/ 	.word	0x000149f0


	//   ....[78]....
        /*0b7c*/ 	.word	0x00014c20


	//   ....[79]....
        /*0b80*/ 	.word	0x000153f0


	//   ....[80]....
        /*0b84*/ 	.word	0x00015a80


	//   ....[81]....
        /*0b88*/ 	.word	0x00016430


	//   ....[82]....
        /*0b8c*/ 	.word	0x000165c0


	//   ....[83]....
        /*0b90*/ 	.word	0x000168b0


	//   ....[84]....
        /*0b94*/ 	.word	0x000169c0


	//   ....[85]....
        /*0b98*/ 	.word	0x00016a10


	//   ....[86]....
        /*0b9c*/ 	.word	0x00016b10


	//   ....[87]....
        /*0ba0*/ 	.word	0x00016f90


	//   ....[88]....
        /*0ba4*/ 	.word	0x00017010


	//   ....[89]....
        /*0ba8*/ 	.word	0x0001a2a0


	//   ....[90]....
        /*0bac*/ 	.word	0x0001a2e0


	//   ....[91]....
        /*0bb0*/ 	.word	0x0001a510


	//   ....[92]....
        /*0bb4*/ 	.word	0x0001a5b0


	//   ....[93]....
        /*0bb8*/ 	.word	0x0001a5e0


	//   ....[94]....
        /*0bbc*/ 	.word	0x0001a6c0


	//   ....[95]....
        /*0bc0*/ 	.word	0x0001a7b0


	//   ....[96]....
        /*0bc4*/ 	.word	0x0001aa10


	//   ....[97]....
        /*0bc8*/ 	.word	0x0001de60


	//   ....[98]....
        /*0bcc*/ 	.word	0x0001e090


	//   ....[99]....
        /*0bd0*/ 	.word	0x0001e860


	//   ....[100]....
        /*0bd4*/ 	.word	0x0001eef0


	//   ....[101]....
        /*0bd8*/ 	.word	0x0001f8a0


	//   ....[102]....
        /*0bdc*/ 	.word	0x0001fa30


	//   ....[103]....
        /*0be0*/ 	.word	0x0001fd20


	//   ....[104]....
        /*0be4*/ 	.word	0x0001fe30


	//   ....[105]....
        /*0be8*/ 	.word	0x0001fe80


	//   ....[106]....
        /*0bec*/ 	.word	0x0001ff80


	//   ....[107]....
        /*0bf0*/ 	.word	0x00020410


	//   ....[108]....
        /*0bf4*/ 	.word	0x00020490


	//   ....[109]....
        /*0bf8*/ 	.word	0x00021f60


	//   ....[110]....
        /*0bfc*/ 	.word	0x00021fd0


	//   ....[111]....
        /*0c00*/ 	.word	0x00021fe0


	//   ....[112]....
        /*0c04*/ 	.word	0x00021ff0


	//   ....[113]....
        /*0c08*/ 	.word	0x00022020


	//   ....[114]....
        /*0c0c*/ 	.word	0x00022040


	//   ....[115]....
        /*0c10*/ 	.word	0x00022050


	//   ....[116]....
        /*0c14*/ 	.word	0x00022060


	//   ....[117]....
        /*0c18*/ 	.word	0x000234c0


	//   ....[118]....
        /*0c1c*/ 	.word	0x000234e0


	//   ....[119]....
        /*0c20*/ 	.word	0x000234f0


	//   ....[120]....
        /*0c24*/ 	.word	0x00023500


	//   ....[121]....
        /*0c28*/ 	.word	0x00023510


	//   ....[122]....
        /*0c2c*/ 	.word	0x00023520


	//   ....[123]....
        /*0c30*/ 	.word	0x00023540


	//   ....[124]....
        /*0c34*/ 	.word	0x000235b0


	//   ....[125]....
        /*0c38*/ 	.word	0x00023930


	//   ....[126]....
        /*0c3c*/ 	.word	0x00023950


	//   ....[127]....
        /*0c40*/ 	.word	0x000239c0


	//   ....[128]....
        /*0c44*/ 	.word	0x000239d0


	//   ....[129]....
        /*0c48*/ 	.word	0x00023a40


	//   ....[130]....
        /*0c4c*/ 	.word	0x00023a60


	//   ....[131]....
        /*0c50*/ 	.word	0x00023ad0


	//   ....[132]....
        /*0c54*/ 	.word	0x00023ae0


	//   ....[133]....
        /*0c58*/ 	.word	0x00023b50


	//   ....[134]....
        /*0c5c*/ 	.word	0x00023b70


	//   ....[135]....
        /*0c60*/ 	.word	0x00023be0


	//   ....[136]....
        /*0c64*/ 	.word	0x00023bf0


	//   ....[137]....
        /*0c68*/ 	.word	0x00023c60


	//   ....[138]....
        /*0c6c*/ 	.word	0x00023c80


	//   ....[139]....
        /*0c70*/ 	.word	0x00023cf0


	//   ....[140]....
        /*0c74*/ 	.word	0x00023d00


	//   ....[141]....
        /*0c78*/ 	.word	0x00023f90


	//   ....[142]....
        /*0c7c*/ 	.word	0x00023fb0


	//   ....[143]....
        /*0c80*/ 	.word	0x00024300


	//   ....[144]....
        /*0c84*/ 	.word	0x00024310


	//   ....[145]....
        /*0c88*/ 	.word	0x00024570


	//   ....[146]....
        /*0c8c*/ 	.word	0x00024590


	//   ....[147]....
        /*0c90*/ 	.word	0x00024810


	//   ....[148]....
        /*0c94*/ 	.word	0x00024820


	//   ....[149]....
        /*0c98*/ 	.word	0x000251e0


	//   ....[150]....
        /*0c9c*/ 	.word	0x00025200


	//   ....[151]....
        /*0ca0*/ 	.word	0x00025270


	//   ....[152]....
        /*0ca4*/ 	.word	0x00025280


	//   ....[153]....
        /*0ca8*/ 	.word	0x000252f0


	//   ....[154]....
        /*0cac*/ 	.word	0x00025310


	//   ....[155]....
        /*0cb0*/ 	.word	0x00025380


	//   ....[156]....
        /*0cb4*/ 	.word	0x00025390


	//   ....[157]....
        /*0cb8*/ 	.word	0x00025400


	//   ....[158]....
        /*0cbc*/ 	.word	0x00025420


	//   ....[159]....
        /*0cc0*/ 	.word	0x00025490


	//   ....[160]....
        /*0cc4*/ 	.word	0x000254a0


	//   ....[161]....
        /*0cc8*/ 	.word	0x00025510


	//   ....[162]....
        /*0ccc*/ 	.word	0x00025530


	//   ....[163]....
        /*0cd0*/ 	.word	0x000255a0


	//   ....[164]....
        /*0cd4*/ 	.word	0x000255b0


	//   ....[165]....
        /*0cd8*/ 	.word	0x000256f0


	//   ....[166]....
        /*0cdc*/ 	.word	0x00025710


	//   ....[167]....
        /*0ce0*/ 	.word	0x00025840


	//   ....[168]....
        /*0ce4*/ 	.word	0x00025880


	//   ....[169]....
        /*0ce8*/ 	.word	0x000258b0


	//   ....[170]....
        /*0cec*/ 	.word	0x000258e0


	//   ....[171]....
        /*0cf0*/ 	.word	0x00025910


	//   ....[172]....
        /*0cf4*/ 	.word	0x00025940


	//   ....[173]....
        /*0cf8*/ 	.word	0x00025aa0


	//   ....[174]....
        /*0cfc*/ 	.word	0x00025ae0


	//   ....[175]....
        /*0d00*/ 	.word	0x00025b10


	//   ....[176]....
        /*0d04*/ 	.word	0x00025b40


	//   ....[177]....
        /*0d08*/ 	.word	0x00025b70


	//   ....[178]....
        /*0d0c*/ 	.word	0x00025ba0


	//   ....[179]....
        /*0d10*/ 	.word	0x00025c30


	//   ....[180]....
        /*0d14*/ 	.word	0x00025c90


	//   ....[181]....
        /*0d18*/ 	.word	0x00025ca0


	//   ....[182]....
        /*0d1c*/ 	.word	0x00025d00


	//   ....[183]....
        /*0d20*/ 	.word	0x00026760


	//   ....[184]....
        /*0d24*/ 	.word	0x000267c0


	//   ....[185]....
        /*0d28*/ 	.word	0x00026810


	//   ....[186]....
        /*0d2c*/ 	.word	0x00026860


	//   ....[187]....
        /*0d30*/ 	.word	0x000268b0


	//   ....[188]....
        /*0d34*/ 	.word	0x00026920


	//   ....[189]....
        /*0d38*/ 	.word	0x00026970


	//   ....[190]....
        /*0d3c*/ 	.word	0x000269e0


	//   ....[191]....
        /*0d40*/ 	.word	0x00026a50


	//   ....[192]....
        /*0d44*/ 	.word	0x00026ab0


	//   ....[193]....
        /*0d48*/ 	.word	0x00026b20


	//   ....[194]....
        /*0d4c*/ 	.word	0x00026b90


	//   ....[195]....
        /*0d50*/ 	.word	0x00026c00


	//   ....[196]....
        /*0d54*/ 	.word	0x00026c60


	//   ....[197]....
        /*0d58*/ 	.word	0x00026cd0


	//   ....[198]....
        /*0d5c*/ 	.word	0x00026d40


	//   ....[199]....
        /*0d60*/ 	.word	0x00026db0


	//   ....[200]....
        /*0d64*/ 	.word	0x00026e10


	//   ....[201]....
        /*0d68*/ 	.word	0x00026e80


	//   ....[202]....
        /*0d6c*/ 	.word	0x00026ef0


	//   ....[203]....
        /*0d70*/ 	.word	0x00026f60


	//   ....[204]....
        /*0d74*/ 	.word	0x00026fc0


	//   ....[205]....
        /*0d78*/ 	.word	0x00027030


	//   ....[206]....
        /*0d7c*/ 	.word	0x000270a0


	//   ....[207]....
        /*0d80*/ 	.word	0x00027110


	//   ....[208]....
        /*0d84*/ 	.word	0x00027170


	//   ....[209]....
        /*0d88*/ 	.word	0x000271d0


	//   ....[210]....
        /*0d8c*/ 	.word	0x00027230


	//   ....[211]....
        /*0d90*/ 	.word	0x00027280


	//   ....[212]....
        /*0d94*/ 	.word	0x000272e0


	//   ....[213]....
        /*0d98*/ 	.word	0x00027330


	//   ....[214]....
        /*0d9c*/ 	.word	0x00027390


	//   ....[215]....
        /*0da0*/ 	.word	0x000273e0


	//   ....[216]....
        /*0da4*/ 	.word	0x00027440


	//   ....[217]....
        /*0da8*/ 	.word	0x000274b0


	//   ....[218]....
        /*0dac*/ 	.word	0x00027520


	//   ....[219]....
        /*0db0*/ 	.word	0x00027590


	//   ....[220]....
        /*0db4*/ 	.word	0x000275f0


	//   ....[221]....
        /*0db8*/ 	.word	0x00027660


	//   ....[222]....
        /*0dbc*/ 	.word	0x000276d0


	//   ....[223]....
        /*0dc0*/ 	.word	0x00027740


	//   ....[224]....
        /*0dc4*/ 	.word	0x000277a0


	//   ....[225]....
        /*0dc8*/ 	.word	0x00027810


	//   ....[226]....
        /*0dcc*/ 	.word	0x00027880


	//   ....[227]....
        /*0dd0*/ 	.word	0x000278f0


	//   ....[228]....
        /*0dd4*/ 	.word	0x00027950


	//   ....[229]....
        /*0dd8*/ 	.word	0x000279c0


	//   ....[230]....
        /*0ddc*/ 	.word	0x00027a30


	//   ....[231]....
        /*0de0*/ 	.word	0x00027aa0


	//   ....[232]....
        /*0de4*/ 	.word	0x00027b00


	//   ....[233]....
        /*0de8*/ 	.word	0x00027b70


	//   ....[234]....
        /*0dec*/ 	.word	0x00027be0


	//   ....[235]....
        /*0df0*/ 	.word	0x00027c50


	//   ....[236]....
        /*0df4*/ 	.word	0x00027cb0


	//   ....[237]....
        /*0df8*/ 	.word	0x00027d20


	//   ....[238]....
        /*0dfc*/ 	.word	0x00027d90


	//   ....[239]....
        /*0e00*/ 	.word	0x00027e00


	//   ....[240]....
        /*0e04*/ 	.word	0x00027e60


	//   ....[241]....
        /*0e08*/ 	.word	0x00027ed0


	//   ....[242]....
        /*0e0c*/ 	.word	0x00027f40


	//   ....[243]....
        /*0e10*/ 	.word	0x00027fb0


	//   ....[244]....
        /*0e14*/ 	.word	0x00028010


	//   ....[245]....
        /*0e18*/ 	.word	0x00028080


	//   ....[246]....
        /*0e1c*/ 	.word	0x000280f0


	//   ....[247]....
        /*0e20*/ 	.word	0x00028160


	//   ....[248]....
        /*0e24*/ 	.word	0x000281c0


	//   ....[249]....
        /*0e28*/ 	.word	0x00028230


	//   ....[250]....
        /*0e2c*/ 	.word	0x000282a0


	//   ....[251]....
        /*0e30*/ 	.word	0x00028310


	//   ....[252]....
        /*0e34*/ 	.word	0x00028370


	//   ....[253]....
        /*0e38*/ 	.word	0x000283e0


	//   ....[254]....
        /*0e3c*/ 	.word	0x00028450


	//   ....[255]....
        /*0e40*/ 	.word	0x000284c0


	//   ....[0]....
        /*0e44*/ 	.word	0x00028520


	//   ....[1]....
        /*0e48*/ 	.word	0x00028590


	//   ....[2]....
        /*0e4c*/ 	.word	0x00028600


	//   ....[3]....
        /*0e50*/ 	.word	0x00028650


	//   ....[4]....
        /*0e54*/ 	.word	0x00028690


	//   ....[5]....
        /*0e58*/ 	.word	0x000286e0


	//   ....[6]....
        /*0e5c*/ 	.word	0x00028730


	//   ....[7]....
        /*0e60*/ 	.word	0x00028780


	//   ....[8]....
        /*0e64*/ 	.word	0x000287f0


	//   ....[9]....
        /*0e68*/ 	.word	0x00028840


	//   ....[10]....
        /*0e6c*/ 	.word	0x00028890


	//   ....[11]....
        /*0e70*/ 	.word	0x000288e0


	//   ....[12]....
        /*0e74*/ 	.word	0x00028930


	//   ....[13]....
        /*0e78*/ 	.word	0x00028980


	//   ....[14]....
        /*0e7c*/ 	.word	0x000289f0


	//   ....[15]....
        /*0e80*/ 	.word	0x00028a40


	//   ....[16]....
        /*0e84*/ 	.word	0x00028ab0


	//   ....[17]....
        /*0e88*/ 	.word	0x00028b10


	//   ....[18]....
        /*0e8c*/ 	.word	0x00028b80


	//----- nvinfo : EIATTR_EXIT_INSTR_OFFSETS
	.align		4
.L_226:
        /*0e90*/ 	.byte	0x04, 0x1c
        /*0e92*/ 	.short	(.L_228 - .L_227)


	//   ....[0]....
.L_227:
        /*0e94*/ 	.word	0x000010d0


	//   ....[1]....
        /*0e98*/ 	.word	0x00026720


	//----- nvinfo : EIATTR_MAX_THREADS
	.align		4
.L_228:
        /*0e9c*/ 	.byte	0x04, 0x05
        /*0e9e*/ 	.short	(.L_230 - .L_229)
.L_229:
        /*0ea0*/ 	.word	0x00000080
        /*0ea4*/ 	.word	0x00000001
        /*0ea8*/ 	.word	0x00000001


	//----- nvinfo : EIATTR_CRS_STACK_SIZE
	.align		4
.L_230:
        /*0eac*/ 	.byte	0x04, 0x1e
        /*0eae*/ 	.short	(.L_232 - .L_231)
.L_231:
        /*0eb0*/ 	.word	0x00000000
.L_232:


//--------------------- .nv.info._ZN7cutlass13device_kernelIN5flash19enable_sm80_to_sm89INS1_16FlashAttnFwdSm80INS1_25CollectiveMainloopFwdSm80ILi4ELi1ELb0EN4cute5tupleIJNS5_1CILi128EEENS7_ILi112EEENS7_ILi64EEEEEELi64ENS_10bfloat16_tEfNS_4arch4Sm80ELb1ELb0ELb1ELb0ELb0ELb0ELb1ELb1EEENS1_21CollectiveEpilogueFwdINS6_IJS8_SA_S9_EEENS6_IJNS7_ILi1EEESI_SI_EEESC_SE_Li128ELb0ELb1ELb1ELb0EEENS1_30DynamicPersistentTileSchedulerILi128ELi128ELb1ELb1ELb0EEEEEEEEEvNT_6ParamsE --------------------------
	.section	.nv.info._ZN7cutlass13device_kernelIN5flash19enable_sm80_to_sm89INS1_16FlashAttnFwdSm80INS1_25CollectiveMainloopFwdSm80ILi4ELi1ELb0EN4cute5tupleIJNS5_1CILi128EEENS7_ILi112EEENS7_ILi64EEEEEELi64ENS_10bfloat16_tEfNS_4arch4Sm80ELb1ELb0ELb1ELb0ELb0ELb0ELb1ELb1EEENS1_21CollectiveEpilogueFwdINS6_IJS8_SA_S9_EEENS6_IJNS7_ILi1EEESI_SI_EEESC_SE_Li128ELb0ELb1ELb1ELb0EEENS1_30DynamicPersistentTileSchedulerILi128ELi128ELb1ELb1ELb0EEEEEEEEEvNT_6ParamsE,"",@"SHT_CUDA_INFO"
	.sectionflags	@""
	.align	4


	//----- nvinfo : EIATTR_CUDA_API_VERSION
	.align		4
        /*0000*/ 	.byte	0x04, 0x37
        /*0002*/ 	.short	(.L_234 - .L_233)
.L_233:
        /*0004*/ 	.word	0x00000082


	//----- nvinfo : EIATTR_SW2861232_WAR
	.align		4
.L_234:
        /*0008*/ 	.byte	0x01, 0x35
	.zero		2


	//----- nvinfo : EIATTR_PARAM_CBANK
	.align		4
        /*000c*/ 	.byte	0x04, 0x0a
        /*000e*/ 	.short	(.L_236 - .L_235)
	.align		4
.L_235:
        /*0010*/ 	.word	index@(.nv.constant0._ZN7cutlass13device_kernelIN5flash19enable_sm80_to_sm89INS1_16FlashAttnFwdSm80INS1_25CollectiveMainloopFwdSm80ILi4ELi1ELb0EN4cute5tupleIJNS5_1CILi128EEENS7_ILi112EEENS7_ILi64EEEEEELi64ENS_10bfloat16_tEfNS_4arch4Sm80ELb1ELb0ELb1ELb0ELb0ELb0ELb1ELb1EEENS1_21CollectiveEpilogueFwdINS6_IJS8_SA_S9_EEENS6_IJNS7_ILi1EEESI_SI_EEESC_SE_Li128ELb0ELb1ELb1ELb0EEENS1_30DynamicPersistentTileSchedulerILi128ELi128ELb1ELb1ELb0EEEEEEEEEvNT_6ParamsE)
        /*0014*/ 	.short	0x0160
        /*0016*/ 	.short	0x0428


	//----- nvinfo : EIATTR_CBANK_PARAM_SIZE
	.align		4
.L_236:
        /*0018*/ 	.byte	0x03, 0x19
        /*001a*/ 	.short	0x0428


	//----- nvinfo : EIATTR_KPARAM_INFO
	.align		4
        /*001c*/ 	.byte	0x04, 0x17
        /*001e*/ 	.short	(.L_238 - .L_237)
.L_237:
        /*0020*/ 	.word	0x00000000
        /*0024*/ 	.short	0x0000
        /*0026*/ 	.short	0x0000
        /*0028*/ 	.byte	0x00, 0xf0, 0xa1, 0x10


	//----- nvinfo : EIATTR_MAXREG_COUNT
	.align		4
.L_238:
        /*002c*/ 	.byte	0x03, 0x1b
        /*002e*/ 	.short	0x00ff


	//----- nvinfo : EIATTR_NUM_BARRIERS
	.align		4
        /*0030*/ 	.byte	0x02, 0x4c
        /*0032*/ 	.byte	0x06
	.zero		1


	//----- nvinfo : EIATTR_ANNOTATIONS
	.align		4
        /*0034*/ 	.byte	0x04, 0x55
        /*0036*/ 	.short	(.L_240 - .L_239)


	//   ....[0]....
.L_239:
        /* <DEDUP_REMOVED lines=77> */


	//----- nvinfo : EIATTR_MERCURY_ISA_VERSION
	.align		4
.L_240:
        /*04f0*/ 	.byte	0x03, 0x5f
        /*04f2*/ 	.short	0x0000


	//----- nvinfo : EIATTR_INT_WARP_WIDE_INSTR_OFFSETS
	.align		4
        /*04f4*/ 	.byte	0x04, 0x31
        /*04f6*/ 	.short	(.L_242 - .L_241)


	//   ....[0]....
.L_241:
        /*04f8*/ 	.word	0x00014950


	//   ....[1]....
        /*04fc*/ 	.word	0x000149d0


	//----- nvinfo : EIATTR_COOP_GROUP_MASK_REGIDS
	.align		4
.L_242:
        /*0500*/ 	.byte	0x04, 0x29
        /*0502*/ 	.short	(.L_244 - .L_243)


	//   ....[0]....
.L_243:
        /*0504*/ 	.word	0xffffffff


	//   ....[1]....
        /*0508*/ 	.word	0xffffffff


	//   ....[2]....
        /*050c*/ 	.word	0xffffffff


	//   ....[3]....
        /*0510*/ 	.word	0xffffffff


	//   ....[4]....
        /*0514*/ 	.word	0xffffffff


	//   ....[5]....
        /*0518*/ 	.word	0xffffffff


	//   ....[6]....
        /*051c*/ 	.word	0xffffffff


	//   ....[7]....
        /*0520*/ 	.word	0xffffffff


	//   ....[8]....
        /*0524*/ 	.word	0xffffffff


	//   ....[9]....
        /*0528*/ 	.word	0xffffffff


	//   ....[10]....
        /*052c*/ 	.word	0xffffffff


	//   ....[11]....
        /*0530*/ 	.word	0xffffffff


	//   ....[12]....
        /*0534*/ 	.word	0xffffffff


	//   ....[13]....
        /*0538*/ 	.word	0xffffffff


	//   ....[14]....
        /*053c*/ 	.word	0xffffffff


	//   ....[15]....
        /*0540*/ 	.word	0xffffffff


	//   ....[16]....
        /*0544*/ 	.word	0xffffffff


	//   ....[17]....
        /*0548*/ 	.word	0xffffffff


	//   ....[18]....
        /*054c*/ 	.word	0xffffffff


	//   ....[19]....
        /*0550*/ 	.word	0xffffffff


	//   ....[20]....
        /*0554*/ 	.word	0xffffffff


	//   ....[21]....
        /*0558*/ 	.word	0xffffffff


	//   ....[22]....
        /*055c*/ 	.word	0xffffffff


	//   ....[23]....
        /*0560*/ 	.word	0xffffffff


	//   ....[24]....
        /*0564*/ 	.word	0xffffffff


	//   ....[25]....
        /*0568*/ 	.word	0xffffffff


	//   ....[26]....
        /*056c*/ 	.word	0xffffffff


	//   ....[27]....
        /*0570*/ 	.word	0xffffffff


	//   ....[28]....
        /*0574*/ 	.word	0xffffffff


	//   ....[29]....
        /*0578*/ 	.word	0xffffffff


	//   ....[30]....
        /*057c*/ 	.word	0xffffffff


	//   ....[31]....
        /*0580*/ 	.word	0xffffffff


	//   ....[32]....
        /*0584*/ 	.word	0xffffffff


	//   ....[33]....
        /*0588*/ 	.word	0xffffffff


	//   ....[34]....
        /*058c*/ 	.word	0xffffffff


	//   ....[35]....
        /*0590*/ 	.word	0xffffffff


	//   ....[36]....
        /*0594*/ 	.word	0xffffffff


	//   ....[37]....
        /*0598*/ 	.word	0xffffffff


	//   ....[38]....
        /*059c*/ 	.word	0xffffffff


	//   ....[39]....
        /*05a0*/ 	.word	0xffffffff


	//   ....[40]....
        /*05a4*/ 	.word	0xffffffff


	//   ....[41]....
        /*05a8*/ 	.word	0xffffffff


	//   ....[42]....
        /*05ac*/ 	.word	0xffffffff


	//   ....[43]....
        /*05b0*/ 	.word	0xffffffff


	//   ....[44]....
        /*05b4*/ 	.word	0xffffffff


	//   ....[45]....
        /*05b8*/ 	.word	0xffffffff


	//   ....[46]....
        /*05bc*/ 	.word	0xffffffff


	//   ....[47]....
        /*05c0*/ 	.word	0xffffffff


	//   ....[48]....
        /*05c4*/ 	.word	0xffffffff


	//   ....[49]....
        /*05c8*/ 	.word	0xffffffff


	//   ....[50]....
        /*05cc*/ 	.word	0xffffffff


	//   ....[51]....
        /*05d0*/ 	.word	0xffffffff


	//   ....[52]....
        /*05d4*/ 	.word	0xffffffff


	//   ....[53]....
        /*05d8*/ 	.word	0xffffffff


	//   ....[54]....
        /*05dc*/ 	.word	0xffffffff


	//   ....[55]....
        /*05e0*/ 	.word	0xffffffff


	//   ....[56]....
        /*05e4*/ 	.word	0xffffffff


	//   ....[57]....
        /*05e8*/ 	.word	0xffffffff


	//   ....[58]....
        /*05ec*/ 	.word	0xffffffff


	//   ....[59]....
        /*05f0*/ 	.word	0xffffffff


	//   ....[60]....
        /*05f4*/ 	.word	0xffffffff


	//   ....[61]....
        /*05f8*/ 	.word	0xffffffff


	//   ....[62]....
        /*05fc*/ 	.word	0xffffffff


	//   ....[63]....
        /*0600*/ 	.word	0xffffffff


	//   ....[64]....
        /*0604*/ 	.word	0xffffffff


	//   ....[65]....
        /*0608*/ 	.word	0xffffffff


	//   ....[66]....
        /*060c*/ 	.word	0xffffffff


	//   ....[67]....
        /*0610*/ 	.word	0xffffffff


	//   ....[68]....
        /*0614*/ 	.word	0xffffffff


	//   ....[69]....
        /*0618*/ 	.word	0xffffffff


	//   ....[70]....
        /*061c*/ 	.word	0xffffffff


	//   ....[71]....
        /*0620*/ 	.word	0xffffffff


	//   ....[72]....
        /*0624*/ 	.word	0xffffffff


	//   ....[73]....
        /*0628*/ 	.word	0xffffffff


	//   ....[74]....
        /*062c*/ 	.word	0xffffffff


	//   ....[75]....
        /*0630*/ 	.word	0xffffffff


	//   ....[76]....
        /*0634*/ 	.word	0xffffffff


	//   ....[77]....
        /*0638*/ 	.word	0xffffffff


	//   ....[78]....
        /*063c*/ 	.word	0xffffffff


	//   ....[79]....
        /*0640*/ 	.word	0xffffffff


	//   ....[80]....
        /*0644*/ 	.word	0xffffffff


	//   ....[81]....
        /*0648*/ 	.word	0xffffffff


	//   ....[82]....
        /*064c*/ 	.word	0xffffffff


	//   ....[83]....
        /*0650*/ 	.word	0xffffffff


	//   ....[84]....
        /*0654*/ 	.word	0xffffffff


	//   ....[85]....
        /*0658*/ 	.word	0xffffffff


	//   ....[86]....
        /*065c*/ 	.word	0xffffffff


	//   ....[87]....
        /*0660*/ 	.word	0xffffffff


	//   ....[88]....
        /*0664*/ 	.word	0xffffffff


	//   ....[89]....
        /*0668*/ 	.word	0xffffffff


	//   ....[90]....
        /*066c*/ 	.word	0xffffffff


	//   ....[91]....
        /*0670*/ 	.word	0xffffffff


	//   ....[92]....
        /*0674*/ 	.word	0xffffffff


	//   ....[93]....
        /*0678*/ 	.word	0xffffffff


	//   ....[94]....
        /*067c*/ 	.word	0xffffffff


	//   ....[95]....
        /*0680*/ 	.word	0xffffffff


	//   ....[96]....
        /*0684*/ 	.word	0xffffffff


	//   ....[97]....
        /*0688*/ 	.word	0xffffffff


	//   ....[98]....
        /*068c*/ 	.word	0xffffffff


	//   ....[99]....
        /*0690*/ 	.word	0xffffffff


	//----- nvinfo : EIATTR_COOP_GROUP_INSTR_OFFSETS
	.align		4
.L_244:
        /*0694*/ 	.byte	0x04, 0x28
        /*0696*/ 	.short	(.L_246 - .L_245)


	//   ....[0]....
.L_245:
        /*0698*/ 	.word	0x00000050


	//   ....[1]....
        /*069c*/ 	.word	0x00001570


	//   ....[2]....
        /*06a0*/ 	.word	0x00001590


	//   ....[3]....
        /*06a4*/ 	.word	0x00001680


	//   ....[4]....
        /*06a8*/ 	.word	0x00001690


	//   ....[5]....
        /*06ac*/ 	.word	0x00001770


	//   ....[6]....
        /*06b0*/ 	.word	0x00001790


	//   ....[7]....
        /*06b4*/ 	.word	0x00001870


	//   ....[8]....
        /*06b8*/ 	.word	0x00001880


	//   ....[9]....
        /*06bc*/ 	.word	0x00001960


	//   ....[10]....
        /*06c0*/ 	.word	0x00001980


	//   ....[11]....
        /*06c4*/ 	.word	0x00001a60


	//   ....[12]....
        /*06c8*/ 	.word	0x00001a70


	//   ....[13]....
        /*06cc*/ 	.word	0x00001b50


	//   ....[14]....
        /*06d0*/ 	.word	0x00001b70


	//   ....[15]....
        /*06d4*/ 	.word	0x00001c50


	//   ....[16]....
        /*06d8*/ 	.word	0x00001c60


	//   ....[17]....
        /*06dc*/ 	.word	0x00004080


	//   ....[18]....
        /*06e0*/ 	.word	0x000040b0


	//   ....[19]....
        /*06e4*/ 	.word	0x000040d0


	//   ....[20]....
        /*06e8*/ 	.word	0x000040e0


	//   ....[21]....
        /*06ec*/ 	.word	0x000050d0


	//   ....[22]....
        /*06f0*/ 	.word	0x00005120


	//   ....[23]....
        /*06f4*/ 	.word	0x00005140


	//   ....[24]....
        /*06f8*/ 	.word	0x00005160


	//   ....[25]....
        /*06fc*/ 	.word	0x00005180


	//   ....[26]....
        /*0700*/ 	.word	0x000051b0


	//   ....[27]....
        /*0704*/ 	.word	0x00005990


	//   ....[28]....
        /*0708*/ 	.word	0x00005a30


	//   ....[29]....
        /*070c*/ 	.word	0x00009260


	//   ....[30]....
        /*0710*/ 	.word	0x000096e0


	//   ....[31]....
        /*0714*/ 	.word	0x00009720


	//   ....[32]....
        /*0718*/ 	.word	0x000097f0


	//   ....[33]....
        /*071c*/ 	.word	0x0000b0f0


	//   ....[34]....
        /*0720*/ 	.word	0x0000b290


	//   ....[35]....
        /*0724*/ 	.word	0x0000b2f0


	//   ....[36]....
        /*0728*/ 	.word	0x0000b4a0


	//   ....[37]....
        /*072c*/ 	.word	0x0000b800


	//   ....[38]....
        /*0730*/ 	.word	0x0000ba70


	//   ....[39]....
        /*0734*/ 	.word	0x0000bab0


	//   ....[40]....
        /*0738*/ 	.word	0x0000bb50


	//   ....[41]....
        /*073c*/ 	.word	0x00010a50


	//   ....[42]....
        /*0740*/ 	.word	0x00010a90


	//   ....[43]....
        /*0744*/ 	.word	0x00010ad0


	//   ....[44]....
        /*0748*/ 	.word	0x00010b50


	//   ....[45]....
        /*074c*/ 	.word	0x00010e70


	//   ....[46]....
        /*0750*/ 	.word	0x000110d0


	//   ....[47]....
        /*0754*/ 	.word	0x00011130


	//   ....[48]....
        /*0758*/ 	.word	0x00011310


	//   ....[49]....
        /*075c*/ 	.word	0x00014150


	//   ....[50]....
        /*0760*/ 	.word	0x000141c0


	//   ....[51]....
        /*0764*/ 	.word	0x000141d0


	//   ....[52]....
        /*0768*/ 	.word	0x000141e0


	//   ....[53]....
        /*076c*/ 	.word	0x00014210


	//   ....[54]....
        /*0770*/ 	.word	0x00014230


	//   ....[55]....
        /*0774*/ 	.word	0x00014240


	//   ....[56]....
        /*0778*/ 	.word	0x00014250


	//   ....[57]....
        /*077c*/ 	.word	0x00014b10


	//   ....[58]....
        /*0780*/ 	.word	0x00014f70


	//   ....[59]....
        /*0784*/ 	.word	0x00014f80


	//   ....[60]....
        /*0788*/ 	.word	0x00014fb0


	//   ....[61]....
        /*078c*/ 	.word	0x00014fd0


	//   ....[62]....
        /*0790*/ 	.word	0x00014ff0


	//   ....[63]....
        /*0794*/ 	.word	0x00015000


	//   ....[64]....
        /*0798*/ 	.word	0x00015010


	//   ....[65]....
        /*079c*/ 	.word	0x00015020


	//   ....[66]....
        /*07a0*/ 	.word	0x00015180


	//   ....[67]....
        /*07a4*/ 	.word	0x000151b0


	//   ....[68]....
        /*07a8*/ 	.word	0x000154b0


	//   ....[69]....
        /*07ac*/ 	.word	0x000154d0


	//   ....[70]....
        /*07b0*/ 	.word	0x00015700


	//   ....[71]....
        /*07b4*/ 	.word	0x00015720


	//   ....[72]....
        /*07b8*/ 	.word	0x00015950


	//   ....[73]....
        /*07bc*/ 	.word	0x00015960


	//   ....[74]....
        /*07c0*/ 	.word	0x00015f00


	//   ....[75]....
        /*07c4*/ 	.word	0x00016010


	//   ....[76]....
        /*07c8*/ 	.word	0x00016080


	//   ....[77]....
        /*07cc*/ 	.word	0x000160f0


	//   ....[78]....
        /*07d0*/ 	.word	0x00016150


	//   ....[79]....
        /*07d4*/ 	.word	0x000161c0


	//   ....[80]....
        /*07d8*/ 	.word	0x00016230


	//   ....[81]....
        /*07dc*/ 	.word	0x000162a0


	//   ....[82]....
        /*07e0*/ 	.word	0x00016300


	//   ....[83]....
        /*07e4*/ 	.word	0x00016370


	//   ....[84]....
        /*07e8*/ 	.word	0x000163e0


	//   ....[85]....
        /*07ec*/ 	.word	0x00016450


	//   ....[86]....
        /*07f0*/ 	.word	0x000164b0


	//   ....[87]....
        /*07f4*/ 	.word	0x00016520


	//   ....[88]....
        /*07f8*/ 	.word	0x00016590


	//   ....[89]....
        /*07fc*/ 	.word	0x00016600


	//   ....[90]....
        /*0800*/ 	.word	0x00016660


	//   ....[91]....
        /*0804*/ 	.word	0x000166c0


	//   ....[92]....
        /*0808*/ 	.word	0x00016720


	//   ....[93]....
        /*080c*/ 	.word	0x00016770


	//   ....[94]....
        /*0810*/ 	.word	0x000167d0


	//   ....[95]....
        /*0814*/ 	.word	0x00016820


	//   ....[96]....
        /*0818*/ 	.word	0x00016880


	//   ....[97]....
        /*081c*/ 	.word	0x000168d0


	//   ....[98]....
        /*0820*/ 	.word	0x00016930


	//   ....[99]....
        /*0824*/ 	.word	0x000169a0


	//----- nvinfo : EIATTR_EXIT_INSTR_OFFSETS
	.align		4
.L_246:
        /*0828*/ 	.byte	0x04, 0x1c
        /*082a*/ 	.short	(.L_248 - .L_247)


	//   ....[0]....
.L_247:
        /*082c*/ 	.word	0x000000a0


	//   ....[1]....
        /*0830*/ 	.word	0x00015fc0


	//----- nvinfo : EIATTR_MAX_THREADS
	.align		4
.L_248:
        /*0834*/ 	.byte	0x04, 0x05
        /*0836*/ 	.short	(.L_250 - .L_249)
.L_249:
        /*0838*/ 	.word	0x00000080
        /*083c*/ 	.word	0x00000001
        /*0840*/ 	.word	0x00000001


	//----- nvinfo : EIATTR_CRS_STACK_SIZE
	.align		4
.L_250:
        /*0844*/ 	.byte	0x04, 0x1e
        /*0846*/ 	.short	(.L_252 - .L_251)
.L_251:
        /*0848*/ 	.word	0x00000000
.L_252:


//--------------------- .nv.info._ZN7cutlass13device_kernelIN5flash19enable_sm80_to_sm89INS1_16FlashAttnFwdSm80INS1_25CollectiveMainloopFwdSm80ILi4ELi1ELb0EN4cute5tupleIJNS5_1CILi128EEENS7_ILi80EEENS7_ILi64EEEEEELi64ENS_10bfloat16_tEfNS_4arch4Sm80ELb1ELb0ELb1ELb1ELb0ELb0ELb1ELb1EEENS1_21CollectiveEpilogueFwdINS6_IJS8_SA_S9_EEENS6_IJNS7_ILi1EEESI_SI_EEESC_SE_Li128ELb1ELb1ELb1ELb0EEENS1_36VarlenDynamicPersistentTileSchedulerILi128ELi80ELi128ELi128ELb1ELb1ELb0ELb1ELb1ELb1EEEEEEEEEvNT_6ParamsE --------------------------
	.section	.nv.info._ZN7cutlass13device_kernelIN5flash19enable_sm80_to_sm89INS1_16FlashAttnFwdSm80INS1_25CollectiveMainloopFwdSm80ILi4ELi1ELb0EN4cute5tupleIJNS5_1CILi128EEENS7_ILi80EEENS7_ILi64EEEEEELi64ENS_10bfloat16_tEfNS_4arch4Sm80ELb1ELb0ELb1ELb1ELb0ELb0ELb1ELb1EEENS1_21CollectiveEpilogueFwdINS6_IJS8_SA_S9_EEENS6_IJNS7_ILi1EEESI_SI_EEESC_SE_Li128ELb1ELb1ELb1ELb0EEENS1_36VarlenDynamicPersistentTileSchedulerILi128ELi80ELi128ELi128ELb1ELb1ELb0ELb1ELb1ELb1EEEEEEEEEvNT_6ParamsE,"",@"SHT_CUDA_INFO"
	.sectionflags	@""
	.align	4


	//----- nvinfo : EIATTR_CUDA_API_VERSION
	.align		4
        /*0000*/ 	.byte	0x04, 0x37
        /*0002*/ 	.short	(.L_254 - .L_253)
.L_253:
        /*0004*/ 	.word	0x00000082


	//----- nvinfo : EIATTR_SW2861232_WAR
	.align		4
.L_254:
        /*0008*/ 	.byte	0x01, 0x35
	.zero		2


	//----- nvinfo : EIATTR_PARAM_CBANK
	.align		4
        /*000c*/ 	.byte	0x04, 0x0a
        /*000e*/ 	.short	(.L_256 - .L_255)
	.align		4
.L_255:
        /*0010*/ 	.word	index@(.nv.constant0._ZN7cutlass13device_kernelIN5flash19enable_sm80_to_sm89INS1_16FlashAttnFwdSm80INS1_25CollectiveMainloopFwdSm80ILi4ELi1ELb0EN4cute5tupleIJNS5_1CILi128EEENS7_ILi80EEENS7_ILi64EEEEEELi64ENS_10bfloat16_tEfNS_4arch4Sm80ELb1ELb0ELb1ELb1ELb0ELb0ELb1ELb1EEENS1_21CollectiveEpilogueFwdINS6_IJS8_SA_S9_EEENS6_IJNS7_ILi1EEESI_SI_EEESC_SE_Li128ELb1ELb1ELb1ELb0EEENS1_36VarlenDynamicPersistentTileSchedulerILi128ELi80ELi128ELi128ELb1ELb1ELb0ELb1ELb1ELb1EEEEEEEEEvNT_6ParamsE)
        /*0014*/ 	.short	0x0160
        /*0016*/ 	.short	0x0438


	//----- nvinfo : EIATTR_CBANK_PARAM_SIZE
	.align		4
.L_256:
        /*0018*/ 	.byte	0x03, 0x19
        /*001a*/ 	.short	0x0438


	//----- nvinfo : EIATTR_KPARAM_INFO
	.align		4
        /*001c*/ 	.byte	0x04, 0x17
        /*001e*/ 	.short	(.L_258 - .L_257)
.L_257:
        /*0020*/ 	.word	0x00000000
        /*0024*/ 	.short	0x0000
        /*0026*/ 	.short	0x0000
        /*0028*/ 	.byte	0x00, 0xf0, 0xe1, 0x10


	//----- nvinfo : EIATTR_MAXREG_COUNT
	.align		4
.L_258:
        /*002c*/ 	.byte	0x03, 0x1b
        /*002e*/ 	.short	0x00ff


	//----- nvinfo : EIATTR_NUM_BARRIERS
	.align		4
        /*0030*/ 	.byte	0x02, 0x4c
        /*0032*/ 	.byte	0x06
	.zero		1


	//----- nvinfo : EIATTR_ANNOTATIONS
	.align		4
        /*0034*/ 	.byte	0x04, 0x55
        /*0036*/ 	.short	(.L_260 - .L_259)


	//   ....[0]....
.L_259:
        /* <DEDUP_REMOVED lines=100> */


	//----- nvinfo : EIATTR_MERCURY_ISA_VERSION
	.align		4
.L_260:
        /*0668*/ 	.byte	0x03, 0x5f
        /*066a*/ 	.short	0x0000


	//----- nvinfo : EIATTR_INT_WARP_WIDE_INSTR_OFFSETS
	.align		4
        /*066c*/ 	.byte	0x04, 0x31
        /*066e*/ 	.short	(.L_262 - .L_261)


	//   ....[0]....
.L_261:
        /*0670*/ 	.word	0x0000fe20


	//   ....[1]....
        /*0674*/ 	.word	0x0000fea0


	//----- nvinfo : EIATTR_COOP_GROUP_MASK_REGIDS
	.align		4
.L_262:
        /*0678*/ 	.byte	0x04, 0x29
        /*067a*/ 	.short	(.L_264 - .L_263)


	//   ....[0]....
.L_263:
        /*067c*/ 	.word	0xffffffff


	//   ....[1]....
        /*0680*/ 	.word	0xffffffff


	//   ....[2]....
        /*0684*/ 	.word	0xffffffff


	//   ....[3]....
        /*0688*/ 	.word	0xffffffff


	//   ....[4]....
        /*068c*/ 	.word	0xffffffff


	//   ....[5]....
        /*0690*/ 	.word	0xffffffff


	//   ....[6]....
        /*0694*/ 	.word	0xffffffff


	//   ....[7]....
        /*0698*/ 	.word	0xffffffff


	//   ....[8]....
        /*069c*/ 	.word	0xffffffff


	//   ....[9]....
        /*06a0*/ 	.word	0xffffffff


	//   ....[10]....
        /*06a4*/ 	.word	0xffffffff


	//   ....[11]....
        /*06a8*/ 	.word	0xffffffff


	//   ....[12]....
        /*06ac*/ 	.word	0xffffffff


	//   ....[13]....
        /*06b0*/ 	.word	0xffffffff


	//   ....[14]....
        /*06b4*/ 	.word	0xffffffff


	//   ....[15]....
        /*06b8*/ 	.word	0xffffffff


	//   ....[16]....
        /*06bc*/ 	.word	0xffffffff


	//   ....[17]....
        /*06c0*/ 	.word	0xffffffff


	//   ....[18]....
        /*06c4*/ 	.word	0xffffffff


	//   ....[19]....
        /*06c8*/ 	.word	0xffffffff


	//   ....[20]....
        /*06cc*/ 	.word	0xffffffff


	//   ....[21]....
        /*06d0*/ 	.word	0xffffffff


	//   ....[22]....
        /*06d4*/ 	.word	0xffffffff


	//   ....[23]....
        /*06d8*/ 	.word	0xffffffff


	//   ....[24]....
        /*06dc*/ 	.word	0xffffffff


	//   ....[25]....
        /*06e0*/ 	.word	0xffffffff


	//   ....[26]....
        /*06e4*/ 	.word	0xffffffff


	//   ....[27]....
        /*06e8*/ 	.word	0xffffffff


	//   ....[28]....
        /*06ec*/ 	.word	0xffffffff


	//   ....[29]....
        /*06f0*/ 	.word	0xffffffff


	//   ....[30]....
        /*06f4*/ 	.word	0xffffffff


	//   ....[31]....
        /*06f8*/ 	.word	0xffffffff


	//   ....[32]....
        /*06fc*/ 	.word	0xffffffff


	//   ....[33]....
        /*0700*/ 	.word	0xffffffff


	//   ....[34]....
        /*0704*/ 	.word	0xffffffff


	//   ....[35]....
        /*0708*/ 	.word	0xffffffff


	//   ....[36]....
        /*070c*/ 	.word	0xffffffff


	//   ....[37]....
        /*0710*/ 	.word	0xffffffff


	//   ....[38]....
        /*0714*/ 	.word	0xffffffff


	//   ....[39]....
        /*0718*/ 	.word	0xffffffff


	//   ....[40]....
        /*071c*/ 	.word	0xffffffff


	//   ....[41]....
        /*0720*/ 	.word	0xffffffff


	//   ....[42]....
        /*0724*/ 	.word	0xffffffff


	//   ....[43]....
        /*0728*/ 	.word	0xffffffff


	//   ....[44]....
        /*072c*/ 	.word	0xffffffff


	//   ....[45]....
        /*0730*/ 	.word	0xffffffff


	//   ....[46]....
        /*0734*/ 	.word	0xffffffff


	//   ....[47]....
        /*0738*/ 	.word	0xffffffff


	//   ....[48]....
        /*073c*/ 	.word	0xffffffff


	//   ....[49]....
        /*0740*/ 	.word	0xffffffff


	//   ....[50]....
        /*0744*/ 	.word	0xffffffff


	//   ....[51]....
        /*0748*/ 	.word	0xffffffff


	//   ....[52]....
        /*074c*/ 	.word	0xffffffff


	//   ....[53]....
        /*0750*/ 	.word	0xffffffff


	//   ....[54]....
        /*0754*/ 	.word	0xffffffff


	//   ....[55]....
        /*0758*/ 	.word	0xffffffff


	//   ....[56]....
        /*075c*/ 	.word	0xffffffff


	//   ....[57]....
        /*0760*/ 	.word	0xffffffff


	//   ....[58]....
        /*0764*/ 	.word	0xffffffff


	//   ....[59]....
        /*0768*/ 	.word	0xffffffff


	//   ....[60]....
        /*076c*/ 	.word	0xffffffff


	//   ....[61]....
        /*0770*/ 	.word	0xffffffff


	//   ....[62]....
        /*0774*/ 	.word	0xffffffff


	//   ....[63]....
        /*0778*/ 	.word	0xffffffff


	//   ....[64]....
        /*077c*/ 	.word	0xffffffff


	//   ....[65]....
        /*0780*/ 	.word	0xffffffff


	//   ....[66]....
        /*0784*/ 	.word	0xffffffff


	//   ....[67]....
        /*0788*/ 	.word	0xffffffff


	//   ....[68]....
        /*078c*/ 	.word	0xffffffff


	//   ....[69]....
        /*0790*/ 	.word	0xffffffff


	//   ....[70]....
        /*0794*/ 	.word	0xffffffff


	//   ....[71]....
        /*0798*/ 	.word	0xffffffff


	//   ....[72]....
        /*079c*/ 	.word	0xffffffff


	//   ....[73]....
        /*07a0*/ 	.word	0xffffffff


	//   ....[74]....
        /*07a4*/ 	.word	0xffffffff


	//   ....[75]....
        /*07a8*/ 	.word	0xffffffff


	//   ....[76]....
        /*07ac*/ 	.word	0xffffffff


	//   ....[77]....
        /*07b0*/ 	.word	0xffffffff


	//   ....[78]....
        /*07b4*/ 	.word	0xffffffff


	//   ....[79]....
        /*07b8*/ 	.word	0xffffffff


	//   ....[80]....
        /*07bc*/ 	.word	0xffffffff


	//   ....[81]....
        /*07c0*/ 	.word	0xffffffff


	//   ....[82]....
        /*07c4*/ 	.word	0xffffffff


	//   ....[83]....
        /*07c8*/ 	.word	0xffffffff


	//   ....[84]....
        /*07cc*/ 	.word	0xffffffff


	//   ....[85]....
        /*07d0*/ 	.word	0xffffffff


	//   ....[86]....
        /*07d4*/ 	.word	0xffffffff


	//   ....[87]....
        /*07d8*/ 	.word	0xffffffff


	//   ....[88]....
        /*07dc*/ 	.word	0xffffffff


	//   ....[89]....
        /*07e0*/ 	.word	0xffffffff


	//   ....[90]....
        /*07e4*/ 	.word	0xffffffff


	//   ....[91]....
        /*07e8*/ 	.word	0xffffffff


	//   ....[92]....
        /*07ec*/ 	.word	0xffffffff


	//   ....[93]....
        /*07f0*/ 	.word	0xffffffff


	//   ....[94]....
        /*07f4*/ 	.word	0xffffffff


	//   ....[95]....
        /*07f8*/ 	.word	0xffffffff


	//   ....[96]....
        /*07fc*/ 	.word	0xffffffff


	//   ....[97]....
        /*0800*/ 	.word	0xffffffff


	//   ....[98]....
        /*0804*/ 	.word	0xffffffff


	//   ....[99]....
        /*0808*/ 	.word	0xffffffff


	//   ....[100]....
        /*080c*/ 	.word	0xffffffff


	//   ....[101]....
        /*0810*/ 	.word	0xffffffff


	//   ....[102]....
        /*0814*/ 	.word	0xffffffff


	//   ....[103]....
        /*0818*/ 	.word	0xffffffff


	//   ....[104]....
        /*081c*/ 	.word	0xffffffff


	//   ....[105]....
        /*0820*/ 	.word	0xffffffff


	//   ....[106]....
        /*0824*/ 	.word	0xffffffff


	//   ....[107]....
        /*0828*/ 	.word	0xffffffff


	//   ....[108]....
        /*082c*/ 	.word	0xffffffff


	//   ....[109]....
        /*0830*/ 	.word	0xffffffff


	//   ....[110]....
        /*0834*/ 	.word	0xffffffff


	//   ....[111]....
        /*0838*/ 	.word	0xffffffff


	//   ....[112]....
        /*083c*/ 	.word	0xffffffff


	//   ....[113]....
        /*0840*/ 	.word	0xffffffff


	//   ....[114]....
        /*0844*/ 	.word	0xffffffff


	//   ....[115]....
        /*0848*/ 	.word	0xffffffff


	//   ....[116]....
        /*084c*/ 	.word	0xffffffff


	//   ....[117]....
        /*0850*/ 	.word	0xffffffff


	//   ....[118]....
        /*0854*/ 	.word	0xffffffff


	//   ....[119]....
        /*0858*/ 	.word	0xffffffff


	//   ....[120]....
        /*085c*/ 	.word	0xffffffff


	//   ....[121]....
        /*0860*/ 	.word	0xffffffff


	//   ....[122]....
        /*0864*/ 	.word	0xffffffff


	//   ....[123]....
        /*0868*/ 	.word	0xffffffff


	//   ....[124]....
        /*086c*/ 	.word	0xffffffff


	//   ....[125]....
        /*0870*/ 	.word	0xffffffff


	//   ....[126]....
        /*0874*/ 	.word	0xffffffff


	//   ....[127]....
        /*0878*/ 	.word	0xffffffff


	//   ....[128]....
        /*087c*/ 	.word	0xffffffff


	//   ....[129]....
        /*0880*/ 	.word	0xffffffff


	//   ....[130]....
        /*0884*/ 	.word	0xffffffff


	//   ....[131]....
        /*0888*/ 	.word	0xffffffff


	//   ....[132]....
        /*088c*/ 	.word	0xffffffff


	//   ....[133]....
        /*0890*/ 	.word	0xffffffff


	//   ....[134]....
        /*0894*/ 	.word	0xffffffff


	//   ....[135]....
        /*0898*/ 	.word	0xffffffff


	//   ....[136]....
        /*089c*/ 	.word	0xffffffff


	//   ....[137]....
        /*08a0*/ 	.word	0xffffffff


	//   ....[138]....
        /*08a4*/ 	.word	0xffffffff


	//   ....[139]....
        /*08a8*/ 	.word	0xffffffff


	//   ....[140]....
        /*08ac*/ 	.word	0xffffffff


	//   ....[141]....
        /*08b0*/ 	.word	0xffffffff


	//   ....[142]....
        /*08b4*/ 	.word	0xffffffff


	//   ....[143]....
        /*08b8*/ 	.word	0xffffffff


	//   ....[144]....
        /*08bc*/ 	.word	0xffffffff


	//   ....[145]....
        /*08c0*/ 	.word	0xffffffff


	//   ....[146]....
        /*08c4*/ 	.word	0xffffffff


	//   ....[147]....
        /*08c8*/ 	.word	0xffffffff


	//   ....[148]....
        /*08cc*/ 	.word	0xffffffff


	//   ....[149]....
        /*08d0*/ 	.word	0xffffffff


	//   ....[150]....
        /*08d4*/ 	.word	0xffffffff


	//   ....[151]....
        /*08d8*/ 	.word	0xffffffff


	//   ....[152]....
        /*08dc*/ 	.word	0xffffffff


	//   ....[153]....
        /*08e0*/ 	.word	0xffffffff


	//   ....[154]....
        /*08e4*/ 	.word	0xffffffff


	//   ....[155]....
        /*08e8*/ 	.word	0xffffffff


	//   ....[156]....
        /*08ec*/ 	.word	0xffffffff


	//   ....[157]....
        /*08f0*/ 	.word	0xffffffff


	//   ....[158]....
        /*08f4*/ 	.word	0xffffffff


	//   ....[159]....
        /*08f8*/ 	.word	0xffffffff


	//   ....[160]....
        /*08fc*/ 	.word	0xffffffff


	//   ....[161]....
        /*0900*/ 	.word	0xffffffff


	//   ....[162]....
        /*0904*/ 	.word	0xffffffff


	//   ....[163]....
        /*0908*/ 	.word	0xffffffff


	//   ....[164]....
        /*090c*/ 	.word	0xffffffff


	//   ....[165]....
        /*0910*/ 	.word	0xffffffff


	//   ....[166]....
        /*0914*/ 	.word	0xffffffff


	//   ....[167]....
        /*0918*/ 	.word	0xffffffff


	//   ....[168]....
        /*091c*/ 	.word	0xffffffff


	//   ....[169]....
        /*0920*/ 	.word	0xffffffff


	//   ....[170]....
        /*0924*/ 	.word	0xffffffff


	//   ....[171]....
        /*0928*/ 	.word	0xffffffff


	//   ....[172]....
        /*092c*/ 	.word	0xffffffff


	//   ....[173]....
        /*0930*/ 	.word	0xffffffff


	//   ....[174]....
        /*0934*/ 	.word	0xffffffff


	//   ....[175]....
        /*0938*/ 	.word	0xffffffff


	//   ....[176]....
        /*093c*/ 	.word	0xffffffff


	//   ....[177]....
        /*0940*/ 	.word	0xffffffff


	//   ....[178]....
        /*0944*/ 	.word	0xffffffff


	//   ....[179]....
        /*0948*/ 	.word	0xffffffff


	//   ....[180]....
        /*094c*/ 	.word	0xffffffff


	//   ....[181]....
        /*0950*/ 	.word	0xffffffff


	//   ....[182]....
        /*0954*/ 	.word	0xffffffff


	//   ....[183]....
        /*0958*/ 	.word	0xffffffff


	//   ....[184]....
        /*095c*/ 	.word	0xffffffff


	//   ....[185]....
        /*0960*/ 	.word	0xffffffff


	//   ....[186]....
        /*0964*/ 	.word	0xffffffff


	//   ....[187]....
        /*0968*/ 	.word	0xffffffff


	//   ....[188]....
        /*096c*/ 	.word	0xffffffff


	//   ....[189]....
        /*0970*/ 	.word	0xffffffff


	//   ....[190]....
        /*0974*/ 	.word	0xffffffff


	//   ....[191]....
        /*0978*/ 	.word	0xffffffff


	//   ....[192]....
        /*097c*/ 	.word	0xffffffff


	//   ....[193]....
        /*0980*/ 	.word	0xffffffff


	//   ....[194]....
        /*0984*/ 	.word	0xffffffff


	//   ....[195]....
        /*0988*/ 	.word	0xffffffff


	//   ....[196]....
        /*098c*/ 	.word	0xffffffff


	//   ....[197]....
        /*0990*/ 	.word	0xffffffff


	//   ....[198]....
        /*0994*/ 	.word	0xffffffff


	//   ....[199]....
        /*0998*/ 	.word	0xffffffff


	//   ....[200]....
        /*099c*/ 	.word	0xffffffff


	//   ....[201]....
        /*09a0*/ 	.word	0xffffffff


	//   ....[202]....
        /*09a4*/ 	.word	0xffffffff


	//   ....[203]....
        /*09a8*/ 	.word	0xffffffff


	//   ....[204]....
        /*09ac*/ 	.word	0xffffffff


	//   ....[205]....
        /*09b0*/ 	.word	0xffffffff


	//   ....[206]....
        /*09b4*/ 	.word	0xffffffff


	//   ....[207]....
        /*09b8*/ 	.word	0xffffffff


	//   ....[208]....
        /*09bc*/ 	.word	0xffffffff


	//   ....[209]....
        /*09c0*/ 	.word	0xffffffff


	//   ....[210]....
        /*09c4*/ 	.word	0xffffffff


	//   ....[211]....
        /*09c8*/ 	.word	0xffffffff


	//   ....[212]....
        /*09cc*/ 	.word	0xffffffff


	//   ....[213]....
        /*09d0*/ 	.word	0xffffffff


	//   ....[214]....
        /*09d4*/ 	.word	0xffffffff


	//   ....[215]....
        /*09d8*/ 	.word	0xffffffff


	//   ....[216]....
        /*09dc*/ 	.word	0xffffffff


	//   ....[217]....
        /*09e0*/ 	.word	0xffffffff


	//   ....[218]....
        /*09e4*/ 	.word	0xffffffff


	//   ....[219]....
        /*09e8*/ 	.word	0xffffffff


	//   ....[220]....
        /*09ec*/ 	.word	0xffffffff


	//   ....[221]....
        /*09f0*/ 	.word	0xffffffff


	//   ....[222]....
        /*09f4*/ 	.word	0xffffffff


	//   ....[223]....
        /*09f8*/ 	.word	0xffffffff


	//   ....[224]....
        /*09fc*/ 	.word	0xffffffff


	//   ....[225]....
        /*0a00*/ 	.word	0xffffffff


	//   ....[226]....
        /*0a04*/ 	.word	0xffffffff


	//   ....[227]....
        /*0a08*/ 	.word	0xffffffff


	//   ....[228]....
        /*0a0c*/ 	.word	0xffffffff


	//   ....[229]....
        /*0a10*/ 	.word	0xffffffff


	//   ....[230]....
        /*0a14*/ 	.word	0xffffffff


	//----- nvinfo : EIATTR_COOP_GROUP_INSTR_OFFSETS
	.align		4
.L_264:
        /*0a18*/ 	.byte	0x04, 0x28
        /*0a1a*/ 	.short	(.L_266 - .L_265)


	//   ....[0]....
.L_265:
        /*0a1c*/ 	.word	0x00000050


	//   ....[1]....
        /*0a20*/ 	.word	0x00000210


	//   ....[2]....
        /*0a24*/ 	.word	0x00000240


	//   ....[3]....
        /*0a28*/ 	.word	0x00000270


	//   ....[4]....
        /*0a2c*/ 	.word	0x000002a0


	//   ....[5]....
        /*0a30*/ 	.word	0x000002d0


	//   ....[6]....
        /*0a34*/ 	.word	0x00000300


	//   ....[7]....
        /*0a38*/ 	.word	0x00000470


	//   ....[8]....
        /*0a3c*/ 	.word	0x000004b0


	//   ....[9]....
        /*0a40*/ 	.word	0x000004e0


	//   ....[10]....
        /*0a44*/ 	.word	0x00000510


	//   ....[11]....
        /*0a48*/ 	.word	0x00000540


	//   ....[12]....
        /*0a4c*/ 	.word	0x00000570


	//   ....[13]....
        /*0a50*/ 	.word	0x00000600


	//   ....[14]....
        /*0a54*/ 	.word	0x00000650


	//   ....[15]....
        /*0a58*/ 	.word	0x00000670


	//   ....[16]....
        /*0a5c*/ 	.word	0x000006d0


	//   ....[17]....
        /*0a60*/ 	.word	0x00002900


	//   ....[18]....
        /*0a64*/ 	.word	0x00002920


	//   ....[19]....
        /*0a68*/ 	.word	0x00002a10


	//   ....[20]....
        /*0a6c*/ 	.word	0x00002a20


	//   ....[21]....
        /*0a70*/ 	.word	0x00002b00


	//   ....[22]....
        /*0a74*/ 	.word	0x00002b20


	//   ....[23]....
        /*0a78*/ 	.word	0x00002c00


	//   ....[24]....
        /*0a7c*/ 	.word	0x00002c10


	//   ....[25]....
        /*0a80*/ 	.word	0x00002cf0


	//   ....[26]....
        /*0a84*/ 	.word	0x00002d10


	//   ....[27]....
        /*0a88*/ 	.word	0x00002df0


	//   ....[28]....
        /*0a8c*/ 	.word	0x00002e00


	//   ....[29]....
        /*0a90*/ 	.word	0x00002ee0


	//   ....[30]....
        /*0a94*/ 	.word	0x00002f00


	//   ....[31]....
        /*0a98*/ 	.word	0x00002fe0


	//   ....[32]....
        /*0a9c*/ 	.word	0x00002ff0


	//   ....[33]....
        /*0aa0*/ 	.word	0x00004a90


	//   ....[34]....
        /*0aa4*/ 	.word	0x00004aa0


	//   ....[35]....
        /*0aa8*/ 	.word	0x00004ac0


	//   ....[36]....
        /*0aac*/ 	.word	0x00004ad0


	//   ....[37]....
        /*0ab0*/ 	.word	0x00005510


	//   ....[38]....
        /*0ab4*/ 	.word	0x00005560


	//   ....[39]....
        /*0ab8*/ 	.word	0x00005870


	//   ....[40]....
        /*0abc*/ 	.word	0x000058a0


	//   ....[41]....
        /*0ac0*/ 	.word	0x00005950


	//   ....[42]....
        /*0ac4*/ 	.word	0x00005b10


	//   ....[43]....
        /*0ac8*/ 	.word	0x00005b50


	//   ....[44]....
        /*0acc*/ 	.word	0x00005c50


	//   ....[45]....
        /*0ad0*/ 	.word	0x00008580


	//   ....[46]....
        /*0ad4*/ 	.word	0x00008590


	//   ....[47]....
        /*0ad8*/ 	.word	0x000085a0


	//   ....[48]....
        /*0adc*/ 	.word	0x000085b0


	//   ....[49]....
        /*0ae0*/ 	.word	0x00009020


	//   ....[50]....
        /*0ae4*/ 	.word	0x00009390


	//   ....[51]....
        /*0ae8*/ 	.word	0x000095e0


	//   ....[52]....
        /*0aec*/ 	.word	0x00009760


	//   ....[53]....
        /*0af0*/ 	.word	0x000097e0


	//   ....[54]....
        /*0af4*/ 	.word	0x000099d0


	//   ....[55]....
        /*0af8*/ 	.word	0x00009a40


	//   ....[56]....
        /*0afc*/ 	.word	0x00009b50


	//   ....[57]....
        /*0b00*/ 	.word	0x0000d030


	//   ....[58]....
        /*0b04*/ 	.word	0x0000d080


	//   ....[59]....
        /*0b08*/ 	.word	0x0000d200


	//   ....[60]....
        /*0b0c*/ 	.word	0x0000d290


	//   ....[61]....
        /*0b10*/ 	.word	0x0000d340


	//   ....[62]....
        /*0b14*/ 	.word	0x0000d380


	//   ....[63]....
        /*0b18*/ 	.word	0x0000d540


	//   ....[64]....
        /*0b1c*/ 	.word	0x0000d790


	//   ....[65]....
        /*0b20*/ 	.word	0x0000f620


	//   ....[66]....
        /*0b24*/ 	.word	0x0000f690


	//   ....[67]....
        /*0b28*/ 	.word	0x0000f6a0


	//   ....[68]....
        /*0b2c*/ 	.word	0x0000f6b0


	//   ....[69]....
        /*0b30*/ 	.word	0x0000f6e0


	//   ....[70]....
        /*0b34*/ 	.word	0x0000f700


	//   ....[71]....
        /*0b38*/ 	.word	0x0000f710


	//   ....[72]....
        /*0b3c*/ 	.word	0x0000f720


	//   ....[73]....
        /*0b40*/ 	.word	0x00010930


	//   ....[74]....
        /*0b44*/ 	.word	0x00010940


	//   ....[75]....
        /*0b48*/ 	.word	0x00010950


	//   ....[76]....
        /*0b4c*/ 	.word	0x00010960


	//   ....[77]....
        /*0b50*/ 	.word	0x00010970


	//   ....[78]....
        /*0b54*/ 	.word	0x00010980


	//   ....[79]....
        /*0b58*/ 	.word	0x00010990


	//   ....[80]....
        /*0b5c*/ 	.word	0x000109a0


	//   ....[81]....
        /*0b60*/ 	.word	0x00010d90


	//   ....[82]....
        /*0b64*/ 	.word	0x00010db0


	//   ....[83]....
        /*0b68*/ 	.word	0x00010e30


	//   ....[84]....
        /*0b6c*/ 	.word	0x00010e40


	//   ....[85]....
        /*0b70*/ 	.word	0x00010ec0


	//   ....[86]....
        /*0b74*/ 	.word	0x00010ee0


	//   ....[87]....
        /*0b78*/ 	.word	0x00010f60


	//   ....[88]....
        /*0b7c*/ 	.word	0x00010f70


	//   ....[89]....
        /*0b80*/ 	.word	0x00010ff0


	//   ....[90]....
        /*0b84*/ 	.word	0x00011010


	//   ....[91]....
        /*0b88*/ 	.word	0x00011090


	//   ....[92]....
        /*0b8c*/ 	.word	0x000110a0


	//   ....[93]....
        /*0b90*/ 	.word	0x00011120


	//   ....[94]....
        /*0b94*/ 	.word	0x00011140


	//   ....[95]....
        /*0b98*/ 	.word	0x000111c0


	//   ....[96]....
        /*0b9c*/ 	.word	0x000111d0


	//   ....[97]....
        /*0ba0*/ 	.word	0x00011470


	//   ....[98]....
        /*0ba4*/ 	.word	0x00011490


	//   ....[99]....
        /*0ba8*/ 	.word	0x000117e0


	//   ....[100]....
        /*0bac*/ 	.word	0x000117f0


	//   ....[101]....
        /*0bb0*/ 	.word	0x00011a50


	//   ....[102]....
        /*0bb4*/ 	.word	0x00011a70


	//   ....[103]....
        /*0bb8*/ 	.word	0x00011cd0


	//   ....[104]....
        /*0bbc*/ 	.word	0x00011ce0


	//   ....[105]....
        /*0bc0*/ 	.word	0x000126f0


	//   ....[106]....
        /*0bc4*/ 	.word	0x00012710


	//   ....[107]....
        /*0bc8*/ 	.word	0x00012790


	//   ....[108]....
        /*0bcc*/ 	.word	0x000127a0


	//   ....[109]....
        /*0bd0*/ 	.word	0x00012820


	//   ....[110]....
        /*0bd4*/ 	.word	0x00012840


	//   ....[111]....
        /*0bd8*/ 	.word	0x000128c0


	//   ....[112]....
        /*0bdc*/ 	.word	0x000128d0


	//   ....[113]....
        /*0be0*/ 	.word	0x00012950


	//   ....[114]....
        /*0be4*/ 	.word	0x00012970


	//   ....[115]....
        /*0be8*/ 	.word	0x000129f0


	//   ....[116]....
        /*0bec*/ 	.word	0x00012a00


	//   ....[117]....
        /*0bf0*/ 	.word	0x00012a80


	//   ....[118]....
        /*0bf4*/ 	.word	0x00012aa0


	//   ....[119]....
        /*0bf8*/ 	.word	0x00012b20


	//   ....[120]....
        /*0bfc*/ 	.word	0x00012b30


	//   ....[121]....
        /*0c00*/ 	.word	0x00012c90


	//   ....[122]....
        /*0c04*/ 	.word	0x00012cb0


	//   ....[123]....
        /*0c08*/ 	.word	0x00012de0


	//   ....[124]....
        /*0c0c*/ 	.word	0x00012e20


	//   ....[125]....
        /*0c10*/ 	.word	0x00012e50


	//   ....[126]....
        /*0c14*/ 	.word	0x00012e80


	//   ....[127]....
        /*0c18*/ 	.word	0x00012eb0


	//   ....[128]....
        /*0c1c*/ 	.word	0x00012ee0


	//   ....[129]....
        /*0c20*/ 	.word	0x00013040


	//   ....[130]....
        /*0c24*/ 	.word	0x00013080


	//   ....[131]....
        /*0c28*/ 	.word	0x000130b0


	//   ....[132]....
        /*0c2c*/ 	.word	0x000130e0


	//   ....[133]....
        /*0c30*/ 	.word	0x00013110


	//   ....[134]....
        /*0c34*/ 	.word	0x00013140


	//   ....[135]....
        /*0c38*/ 	.word	0x000131d0


	//   ....[136]....
        /*0c3c*/ 	.word	0x00013230


	//   ....[137]....
        /*0c40*/ 	.word	0x00013240


	//   ....[138]....
        /*0c44*/ 	.word	0x000132a0


	//   ....[139]....
        /*0c48*/ 	.word	0x00013d00


	//   ....[140]....
        /*0c4c*/ 	.word	0x00013d60


	//   ....[141]....
        /*0c50*/ 	.word	0x00013db0


	//   ....[142]....
        /*0c54*/ 	.word	0x00013e00


	//   ....[143]....
        /*0c58*/ 	.word	0x00013e50


	//   ....[144]....
        /*0c5c*/ 	.word	0x00013ec0


	//   ....[145]....
        /*0c60*/ 	.word	0x00013f10


	//   ....[146]....
        /*0c64*/ 	.word	0x00013f80


	//   ....[147]....
        /*0c68*/ 	.word	0x00013ff0


	//   ....[148]....
        /*0c6c*/ 	.word	0x00014050


	//   ....[149]....
        /*0c70*/ 	.word	0x000140c0


	//   ....[150]....
        /*0c74*/ 	.word	0x00014130


	//   ....[151]....
        /*0c78*/ 	.word	0x000141a0


	//   ....[152]....
        /*0c7c*/ 	.word	0x00014200


	//   ....[153]....
        /*0c80*/ 	.word	0x00014270


	//   ....[154]....
        /*0c84*/ 	.word	0x000142e0


	//   ....[155]....
        /*0c88*/ 	.word	0x00014350


	//   ....[156]....
        /*0c8c*/ 	.word	0x000143b0


	//   ....[157]....
        /*0c90*/ 	.word	0x00014420


	//   ....[158]....
        /*0c94*/ 	.word	0x00014490


	//   ....[159]....
        /*0c98*/ 	.word	0x00014500


	//   ....[160]....
        /*0c9c*/ 	.word	0x00014560


	//   ....[161]....
        /*0ca0*/ 	.word	0x000145d0


	//   ....[162]....
        /*0ca4*/ 	.word	0x00014640


	//   ....[163]....
        /*0ca8*/ 	.word	0x000146b0


	//   ....[164]....
        /*0cac*/ 	.word	0x00014710


	//   ....[165]....
        /*0cb0*/ 	.word	0x00014770


	//   ....[166]....
        /*0cb4*/ 	.word	0x000147c0


	//   ....[167]....
        /*0cb8*/ 	.word	0x00014810


	//   ....[168]....
        /*0cbc*/ 	.word	0x00014870


	//   ....[169]....
        /*0cc0*/ 	.word	0x000148c0


	//   ....[170]....
        /*0cc4*/ 	.word	0x00014920


	//   ....[171]....
        /*0cc8*/ 	.word	0x00014970


	//   ....[172]....
        /*0ccc*/ 	.word	0x000149d0


	//   ....[173]....
        /*0cd0*/ 	.word	0x00014a40


	//   ....[174]....
        /*0cd4*/ 	.word	0x00014ab0


	//   ....[175]....
        /*0cd8*/ 	.word	0x00014b20


	//   ....[176]....
        /*0cdc*/ 	.word	0x00014b80


	//   ....[177]....
        /*0ce0*/ 	.word	0x00014bf0


	//   ....[178]....
        /*0ce4*/ 	.word	0x00014c60


	//   ....[179]....
        /*0ce8*/ 	.word	0x00014cd0


	//   ....[180]....
        /*0cec*/ 	.word	0x00014d30


	//   ....[181]....
        /*0cf0*/ 	.word	0x00014da0


	//   ....[182]....
        /*0cf4*/ 	.word	0x00014e10


	//   ....[183]....
        /*0cf8*/ 	.word	0x00014e80


	//   ....[184]....
        /*0cfc*/ 	.word	0x00014ee0


	//   ....[185]....
        /*0d00*/ 	.word	0x00014f50


	//   ....[186]....
        /*0d04*/ 	.word	0x00014fc0


	//   ....[187]....
        /*0d08*/ 	.word	0x00015030


	//   ....[188]....
        /*0d0c*/ 	.word	0x00015090


	//   ....[189]....
        /*0d10*/ 	.word	0x00015100


	//   ....[190]....
        /*0d14*/ 	.word	0x00015170


	//   ....[191]....
        /*0d18*/ 	.word	0x000151e0


	//   ....[192]....
        /*0d1c*/ 	.word	0x00015240


	//   ....[193]....
        /*0d20*/ 	.word	0x000152b0


	//   ....[194]....
        /*0d24*/ 	.word	0x00015320


	//   ....[195]....
        /*0d28*/ 	.word	0x00015390


	//   ....[196]....
        /*0d2c*/ 	.word	0x000153f0


	//   ....[197]....
        /*0d30*/ 	.word	0x00015460


	//   ....[198]....
        /*0d34*/ 	.word	0x000154d0


	//   ....[199]....
        /*0d38*/ 	.word	0x00015540


	//   ....[200]....
        /*0d3c*/ 	.word	0x000155a0


	//   ....[201]....
        /*0d40*/ 	.word	0x00015610


	//   ....[202]....
        /*0d44*/ 	.word	0x00015680


	//   ....[203]....
        /*0d48*/ 	.word	0x000156f0


	//   ....[204]....
        /*0d4c*/ 	.word	0x00015750


	//   ....[205]....
        /*0d50*/ 	.word	0x000157c0


	//   ....[206]....
        /*0d54*/ 	.word	0x00015830


	//   ....[207]....
        /*0d58*/ 	.word	0x000158a0


	//   ....[208]....
        /*0d5c*/ 	.word	0x00015900


	//   ....[209]....
        /*0d60*/ 	.word	0x00015970


	//   ....[210]....
        /*0d64*/ 	.word	0x000159e0


	//   ....[211]....
        /*0d68*/ 	.word	0x00015a50


	//   ....[212]....
        /*0d6c*/ 	.word	0x00015ab0


	//   ....[213]....
        /*0d70*/ 	.word	0x00015b20


	//   ....[214]....
        /*0d74*/ 	.word	0x00015b90


	//   ....[215]....
        /*0d78*/ 	.word	0x00015be0


	//   ....[216]....
        /*0d7c*/ 	.word	0x00015c20


	//   ....[217]....
        /*0d80*/ 	.word	0x00015c70


	//   ....[218]....
        /*0d84*/ 	.word	0x00015cc0


	//   ....[219]....
        /*0d88*/ 	.word	0x00015d10


	//   ....[220]....
        /*0d8c*/ 	.word	0x00015d80


	//   ....[221]....
        /*0d90*/ 	.word	0x00015dd0


	//   ....[222]....
        /*0d94*/ 	.word	0x00015e20


	//   ....[223]....
        /*0d98*/ 	.word	0x00015e70


	//   ....[224]....
        /*0d9c*/ 	.word	0x00015ec0


	//   ....[225]....
        /*0da0*/ 	.word	0x00015f10


	//   ....[226]....
        /*0da4*/ 	.word	0x00015f80


	//   ....[227]....
        /*0da8*/ 	.word	0x00015fd0


	//   ....[228]....
        /*0dac*/ 	.word	0x00016040


	//   ....[229]....
        /*0db0*/ 	.word	0x000160a0


	//   ....[230]....
        /*0db4*/ 	.word	0x00016110


	//----- nvinfo : EIATTR_EXIT_INSTR_OFFSETS
	.align		4
.L_266:
        /*0db8*/ 	.byte	0x04, 0x1c
        /*0dba*/ 	.short	(.L_268 - .L_267)


	//   ....[0]....
.L_267:
        /*0dbc*/ 	.word	0x000010f0


	//   ....[1]....
        /*0dc0*/ 	.word	0x00013cc0


	//----- nvinfo : EIATTR_MAX_THREADS
	.align		4
.L_268:
        /*0dc4*/ 	.byte	0x04, 0x05
        /*0dc6*/ 	.short	(.L_270 - .L_269)
.L_269:
        /*0dc8*/ 	.word	0x00000080
        /*0dcc*/ 	.word	0x00000001
        /*0dd0*/ 	.word	0x00000001


	//----- nvinfo : EIATTR_CRS_STACK_SIZE
	.align		4
.L_270:
        /*0dd4*/ 	.byte	0x04, 0x1e
        /*0dd6*/ 	.short	(.L_272 - .L_271)
.L_271:
        /*0dd8*/ 	.word	0x00000000
.L_272:


//--------------------- .nv.info._ZN7cutlass13device_kernelIN5flash19enable_sm80_to_sm89INS1_16FlashAttnFwdSm80INS1_25CollectiveMainloopFwdSm80ILi4ELi1ELb0EN4cute5tupleIJNS5_1CILi128EEENS7_ILi80EEENS7_ILi64EEEEEELi64ENS_10bfloat16_tEfNS_4arch4Sm80ELb1ELb0ELb1ELb1ELb0ELb1ELb1ELb1EEENS1_21CollectiveEpilogueFwdINS6_IJS8_SA_S9_EEENS6_IJNS7_ILi1EEESI_SI_EEESC_SE_Li128ELb1ELb1ELb1ELb0EEENS1_36VarlenDynamicPersistentTileSchedulerILi128ELi80ELi128ELi128ELb1ELb1ELb0ELb1ELb1ELb1EEEEEEEEEvNT_6ParamsE --------------------------
	.section	.nv.info._ZN7cutlass13device_kernelIN5flash19enable_sm80_to_sm89INS1_16FlashAttnFwdSm80INS1_25CollectiveMainloopFwdSm80ILi4ELi1ELb0EN4cute5tupleIJNS5_1CILi128EEENS7_ILi80EEENS7_ILi64EEEEEELi64ENS_10bfloat16_tEfNS_4arch4Sm80ELb1ELb0ELb1ELb1ELb0ELb1ELb1ELb1EEENS1_21CollectiveEpilogueFwdINS6_IJS8_SA_S9_EEENS6_IJNS7_ILi1EEESI_SI_EEESC_SE_Li128ELb1ELb1ELb1ELb0EEENS1_36VarlenDynamicPersistentTileSchedulerILi128ELi80ELi128ELi128ELb1ELb1ELb0ELb1ELb1ELb1EEEEEEEEEvNT_6ParamsE,"",@"SHT_CUDA_INFO"
	.sectionflags	@""
	.align	4


	//----- nvinfo : EIATTR_CUDA_API_VERSION
	.align		4
        /*0000*/ 	.byte	0x04, 0x37
        /*0002*/ 	.short	(.L_274 - .L_273)
.L_273:
        /*0004*/ 	.word	0x00000082


	//----- nvinfo : EIATTR_SW2861232_WAR
	.align		4
.L_274:
        /*0008*/ 	.byte	0x01, 0x35
	.zero		2


	//----- nvinfo : EIATTR_PARAM_CBANK
	.align		4
        /*000c*/ 	.byte	0x04, 0x0a
        /*000e*/ 	.short	(.L_276 - .L_275)
	.align		4
.L_275:
        /*0010*/ 	.word	index@(.nv.constant0._ZN7cutlass13device_kernelIN5flash19enable_sm80_to_sm89INS1_16FlashAttnFwdSm80INS1_25CollectiveMainloopFwdSm80ILi4ELi1ELb0EN4cute5tupleIJNS5_1CILi128EEENS7_ILi80EEENS7_ILi64EEEEEELi64ENS_10bfloat16_tEfNS_4arch4Sm80ELb1ELb0ELb1ELb1ELb0ELb1ELb1ELb1EEENS1_21CollectiveEpilogueFwdINS6_IJS8_SA_S9_EEENS6_IJNS7_ILi1EEESI_SI_EEESC_SE_Li128ELb1ELb1ELb1ELb0EEENS1_36VarlenDynamicPersistentTileSchedulerILi128ELi80ELi128ELi128ELb1ELb1ELb0ELb1ELb1ELb1EEEEEEEEEvNT_6ParamsE)
        /*0014*/ 	.short	0x0160
        /*0016*/ 	.short	0x0438


	//----- nvinfo : EIATTR_CBANK_PARAM_SIZE
	.align		4
.L_276:
        /*0018*/ 	.byte	0x03, 0x19
        /*001a*/ 	.short	0x0438


	//----- nvinfo : EIATTR_KPARAM_INFO
	.align		4
        /*001c*/ 	.byte	0x04, 0x17
        /*001e*/ 	.short	(.L_278 - .L_277)
.L_277:
        /*0020*/ 	.word	0x00000000
        /*0024*/ 	.short	0x0000
        /*0026*/ 	.short	0x0000
        /*0028*/ 	.byte	0x00, 0xf0, 0xe1, 0x10


	//----- nvinfo : EIATTR_MAXREG_COUNT
	.align		4
.L_278:
        /*002c*/ 	.byte	0x03, 0x1b
        /*002e*/ 	.short	0x00ff


	//----- nvinfo : EIATTR_NUM_BARRIERS
	.align		4
        /*0030*/ 	.byte	0x02, 0x4c
        /*0032*/ 	.byte	0x06
	.zero		1


	//----- nvinfo : EIATTR_ANNOTATIONS
	.align		4
        /*0034*/ 	.byte	0x04, 0x55
        /*0036*/ 	.short	(.L_280 - .L_279)


	//   ....[0]....
.L_279:
        /* <DEDUP_REMOVED lines=80> */


	//----- nvinfo : EIATTR_MERCURY_ISA_VERSION
	.align		4
.L_280:
        /*0528*/ 	.byte	0x03, 0x5f
        /*052a*/ 	.short	0x0000


	//----- nvinfo : EIATTR_INT_WARP_WIDE_INSTR_OFFSETS
	.align		4
        /*052c*/ 	.byte	0x04, 0x31
        /*052e*/ 	.short	(.L_282 - .L_281)


	//   ....[0]....
.L_281:
        /*0530*/ 	.word	0x0001a450


	//   ....[1]....
        /*0534*/ 	.word	0x0001a4d0


	//----- nvinfo : EIATTR_COOP_GROUP_MASK_REGIDS
	.align		4
.L_282:
        /*0538*/ 	.byte	0x04, 0x29
        /*053a*/ 	.short	(.L_284 - .L_283)


	//   ....[0]....
.L_283:
        /*053c*/ 	.word	0xffffffff


	//   ....[1]....
        /*0540*/ 	.word	0xffffffff


	//   ....[2]....
        /*0544*/ 	.word	0xffffffff


	//   ....[3]....
        /*0548*/ 	.word	0xffffffff


	//   ....[4]....
        /*054c*/ 	.word	0xffffffff


	//   ....[5]....
        /*0550*/ 	.word	0xffffffff


	//   ....[6]....
        /*0554*/ 	.word	0xffffffff


	//   ....[7]....
        /*0558*/ 	.word	0xffffffff


	//   ....[8]....
        /*055c*/ 	.word	0xffffffff


	//   ....[9]....
        /*0560*/ 	.word	0xffffffff


	//   ....[10]....
        /*0564*/ 	.word	0xffffffff


	//   ....[11]....
        /*0568*/ 	.word	0xffffffff


	//   ....[12]....
        /*056c*/ 	.word	0xffffffff


	//   ....[13]....
        /*0570*/ 	.word	0xffffffff


	//   ....[14]....
        /*0574*/ 	.word	0xffffffff


	//   ....[15]....
        /*0578*/ 	.word	0xffffffff


	//   ....[16]....
        /*057c*/ 	.word	0xffffffff


	//   ....[17]....
        /*0580*/ 	.word	0xffffffff


	//   ....[18]....
        /*0584*/ 	.word	0xffffffff


	//   ....[19]....
        /*0588*/ 	.word	0xffffffff


	//   ....[20]....
        /*058c*/ 	.word	0xffffffff


	//   ....[21]....
        /*0590*/ 	.word	0xffffffff


	//   ....[22]....
        /*0594*/ 	.word	0xffffffff


	//   ....[23]....
        /*0598*/ 	.word	0xffffffff


	//   ....[24]....
        /*059c*/ 	.word	0xffffffff


	//   ....[25]....
        /*05a0*/ 	.word	0xffffffff


	//   ....[26]....
        /*05a4*/ 	.word	0xffffffff


	//   ....[27]....
        /*05a8*/ 	.word	0xffffffff


	//   ....[28]....
        /*05ac*/ 	.word	0xffffffff


	//   ....[29]....
        /*05b0*/ 	.word	0xffffffff


	//   ....[30]....
        /*05b4*/ 	.word	0xffffffff


	//   ....[31]....
        /*05b8*/ 	.word	0xffffffff


	//   ....[32]....
        /*05bc*/ 	.word	0xffffffff


	//   ....[33]....
        /*05c0*/ 	.word	0xffffffff


	//   ....[34]....
        /*05c4*/ 	.word	0xffffffff


	//   ....[35]....
        /*05c8*/ 	.word	0xffffffff


	//   ....[36]....
        /*05cc*/ 	.word	0xffffffff


	//   ....[37]....
        /*05d0*/ 	.word	0xffffffff


	//   ....[38]....
        /*05d4*/ 	.word	0xffffffff


	//   ....[39]....
        /*05d8*/ 	.word	0xffffffff


	//   ....[40]....
        /*05dc*/ 	.word	0xffffffff


	//   ....[41]....
        /*05e0*/ 	.word	0xffffffff


	//   ....[42]....
        /*05e4*/ 	.word	0xffffffff


	//   ....[43]....
        /*05e8*/ 	.word	0xffffffff


	//   ....[44]....
        /*05ec*/ 	.word	0xffffffff


	//   ....[45]....
        /*05f0*/ 	.word	0xffffffff


	//   ....[46]....
        /*05f4*/ 	.word	0xffffffff


	//   ....[47]....
        /*05f8*/ 	.word	0xffffffff


	//   ....[48]....
        /*05fc*/ 	.word	0xffffffff


	//   ....[49]....
        /*0600*/ 	.word	0xffffffff


	//   ....[50]....
        /*0604*/ 	.word	0xffffffff


	//   ....[51]....
        /*0608*/ 	.word	0xffffffff


	//   ....[52]....
        /*060c*/ 	.word	0xffffffff


	//   ....[53]....
        /*0610*/ 	.word	0xffffffff


	//   ....[54]....
        /*0614*/ 	.word	0xffffffff


	//   ....[55]....
        /*0618*/ 	.word	0xffffffff


	//   ....[56]....
        /*061c*/ 	.word	0xffffffff


	//   ....[57]....
        /*0620*/ 	.word	0xffffffff


	//   ....[58]....
        /*0624*/ 	.word	0xffffffff


	//   ....[59]....
        /*0628*/ 	.word	0xffffffff


	//   ....[60]....
        /*062c*/ 	.word	0xffffffff


	//   ....[61]....
        /*0630*/ 	.word	0xffffffff


	//   ....[62]....
        /*0634*/ 	.word	0xffffffff


	//   ....[63]....
        /*0638*/ 	.word	0xffffffff


	//   ....[64]....
        /*063c*/ 	.word	0xffffffff


	//   ....[65]....
        /*0640*/ 	.word	0xffffffff


	//   ....[66]....
        /*0644*/ 	.word	0xffffffff


	//   ....[67]....
        /*0648*/ 	.word	0xffffffff


	//   ....[68]....
        /*064c*/ 	.word	0xffffffff


	//   ....[69]....
        /*0650*/ 	.word	0xffffffff


	//   ....[70]....
        /*0654*/ 	.word	0xffffffff


	//   ....[71]....
        /*0658*/ 	.word	0xffffffff


	//   ....[72]....
        /*065c*/ 	.word	0xffffffff


	//   ....[73]....
        /*0660*/ 	.word	0xffffffff


	//   ....[74]....
        /*0664*/ 	.word	0xffffffff


	//   ....[75]....
        /*0668*/ 	.word	0xffffffff


	//   ....[76]....
        /*066c*/ 	.word	0xffffffff


	//   ....[77]....
        /*0670*/ 	.word	0xffffffff


	//   ....[78]....
        /*0674*/ 	.word	0xffffffff


	//   ....[79]....
        /*0678*/ 	.word	0xffffffff


	//   ....[80]....
        /*067c*/ 	.word	0xffffffff


	//   ....[81]....
        /*0680*/ 	.word	0xffffffff


	//   ....[82]....
        /*0684*/ 	.word	0xffffffff


	//   ....[83]....
        /*0688*/ 	.word	0xffffffff


	//   ....[84]....
        /*068c*/ 	.word	0xffffffff


	//   ....[85]....
        /*0690*/ 	.word	0xffffffff


	//   ....[86]....
        /*0694*/ 	.word	0xffffffff


	//   ....[87]....
        /*0698*/ 	.word	0xffffffff


	//   ....[88]....
        /*069c*/ 	.word	0xffffffff


	//   ....[89]....
        /*06a0*/ 	.word	0xffffffff


	//   ....[90]....
        /*06a4*/ 	.word	0xffffffff


	//   ....[91]....
        /*06a8*/ 	.word	0xffffffff


	//   ....[92]....
        /*06ac*/ 	.word	0xffffffff


	//   ....[93]....
        /*06b0*/ 	.word	0xffffffff


	//   ....[94]....
        /*06b4*/ 	.word	0xffffffff


	//   ....[95]....
        /*06b8*/ 	.word	0xffffffff


	//   ....[96]....
        /*06bc*/ 	.word	0xffffffff


	//   ....[97]....
        /*06c0*/ 	.word	0xffffffff


	//   ....[98]....
        /*06c4*/ 	.word	0xffffffff


	//   ....[99]....
        /*06c8*/ 	.word	0xffffffff


	//   ....[100]....
        /*06cc*/ 	.word	0xffffffff


	//   ....[101]....
        /*06d0*/ 	.word	0xffffffff


	//   ....[102]....
        /*06d4*/ 	.word	0xffffffff


	//   ....[103]....
        /*06d8*/ 	.word	0xffffffff


	//   ....[104]....
        /*06dc*/ 	.word	0xffffffff


	//   ....[105]....
        /*06e0*/ 	.word	0xffffffff


	//   ....[106]....
        /*06e4*/ 	.word	0xffffffff


	//   ....[107]....
        /*06e8*/ 	.word	0xffffffff


	//   ....[108]....
        /*06ec*/ 	.word	0xffffffff


	//   ....[109]....
        /*06f0*/ 	.word	0xffffffff


	//   ....[110]....
        /*06f4*/ 	.word	0xffffffff


	//   ....[111]....
        /*06f8*/ 	.word	0xffffffff


	//   ....[112]....
        /*06fc*/ 	.word	0xffffffff


	//   ....[113]....
        /*0700*/ 	.word	0xffffffff


	//   ....[114]....
        /*0704*/ 	.word	0xffffffff


	//   ....[115]....
        /*0708*/ 	.word	0xffffffff


	//   ....[116]....
        /*070c*/ 	.word	0xffffffff


	//   ....[117]....
        /*0710*/ 	.word	0xffffffff


	//   ....[118]....
        /*0714*/ 	.word	0xffffffff


	//   ....[119]....
        /*0718*/ 	.word	0xffffffff


	//   ....[120]....
        /*071c*/ 	.word	0xffffffff


	//   ....[121]....
        /*0720*/ 	.word	0xffffffff


	//   ....[122]....
        /*0724*/ 	.word	0xffffffff


	//   ....[123]....
        /*0728*/ 	.word	0xffffffff


	//   ....[124]....
        /*072c*/ 	.word	0xffffffff


	//   ....[125]....
        /*0730*/ 	.word	0xffffffff


	//   ....[126]....
        /*0734*/ 	.word	0xffffffff


	//   ....[127]....
        /*0738*/ 	.word	0xffffffff


	//   ....[128]....
        /*073c*/ 	.word	0xffffffff


	//   ....[129]....
        /*0740*/ 	.word	0xffffffff


	//   ....[130]....
        /*0744*/ 	.word	0xffffffff


	//   ....[131]....
        /*0748*/ 	.word	0xffffffff


	//   ....[132]....
        /*074c*/ 	.word	0xffffffff


	//   ....[133]....
        /*0750*/ 	.word	0xffffffff


	//   ....[134]....
        /*0754*/ 	.word	0xffffffff


	//   ....[135]....
        /*0758*/ 	.word	0xffffffff


	//   ....[136]....
        /*075c*/ 	.word	0xffffffff


	//   ....[137]....
        /*0760*/ 	.word	0xffffffff


	//   ....[138]....
        /*0764*/ 	.word	0xffffffff


	//   ....[139]....
        /*0768*/ 	.word	0xffffffff


	//   ....[140]....
        /*076c*/ 	.word	0xffffffff


	//   ....[141]....
        /*0770*/ 	.word	0xffffffff


	//   ....[142]....
        /*0774*/ 	.word	0xffffffff


	//   ....[143]....
        /*0778*/ 	.word	0xffffffff


	//   ....[144]....
        /*077c*/ 	.word	0xffffffff


	//   ....[145]....
        /*0780*/ 	.word	0xffffffff


	//   ....[146]....
        /*0784*/ 	.word	0xffffffff


	//   ....[147]....
        /*0788*/ 	.word	0xffffffff


	//   ....[148]....
        /*078c*/ 	.word	0xffffffff


	//   ....[149]....
        /*0790*/ 	.word	0xffffffff


	//   ....[150]....
        /*0794*/ 	.word	0xffffffff


	//   ....[151]....
        /*0798*/ 	.word	0xffffffff


	//   ....[152]....
        /*079c*/ 	.word	0xffffffff


	//   ....[153]....
        /*07a0*/ 	.word	0xffffffff


	//   ....[154]....
        /*07a4*/ 	.word	0xffffffff


	//   ....[155]....
        /*07a8*/ 	.word	0xffffffff


	//   ....[156]....
        /*07ac*/ 	.word	0xffffffff


	//   ....[157]....
        /*07b0*/ 	.word	0xffffffff


	//   ....[158]....
        /*07b4*/ 	.word	0xffffffff


	//   ....[159]....
        /*07b8*/ 	.word	0xffffffff


	//   ....[160]....
        /*07bc*/ 	.word	0xffffffff


	//   ....[161]....
        /*07c0*/ 	.word	0xffffffff


	//   ....[162]....
        /*07c4*/ 	.word	0xffffffff


	//   ....[163]....
        /*07c8*/ 	.word	0xffffffff


	//   ....[164]....
        /*07cc*/ 	.word	0xffffffff


	//   ....[165]....
        /*07d0*/ 	.word	0xffffffff


	//   ....[166]....
        /*07d4*/ 	.word	0xffffffff


	//   ....[167]....
        /*07d8*/ 	.word	0xffffffff


	//   ....[168]....
        /*07dc*/ 	.word	0xffffffff


	//   ....[169]....
        /*07e0*/ 	.word	0xffffffff


	//   ....[170]....
        /*07e4*/ 	.word	0xffffffff


	//   ....[171]....
        /*07e8*/ 	.word	0xffffffff


	//   ....[172]....
        /*07ec*/ 	.word	0xffffffff


	//   ....[173]....
        /*07f0*/ 	.word	0xffffffff


	//   ....[174]....
        /*07f4*/ 	.word	0xffffffff


	//   ....[175]....
        /*07f8*/ 	.word	0xffffffff


	//   ....[176]....
        /*07fc*/ 	.word	0xffffffff


	//   ....[177]....
        /*0800*/ 	.word	0xffffffff


	//   ....[178]....
        /*0804*/ 	.word	0xffffffff


	//   ....[179]....
        /*0808*/ 	.word	0xffffffff


	//   ....[180]....
        /*080c*/ 	.word	0xffffffff


	//   ....[181]....
        /*0810*/ 	.word	0xffffffff


	//   ....[182]....
        /*0814*/ 	.word	0xffffffff


	//   ....[183]....
        /*0818*/ 	.word	0xffffffff


	//   ....[184]....
        /*081c*/ 	.word	0xffffffff


	//   ....[185]....
        /*0820*/ 	.word	0xffffffff


	//   ....[186]....
        /*0824*/ 	.word	0xffffffff


	//   ....[187]....
        /*0828*/ 	.word	0xffffffff


	//   ....[188]....
        /*082c*/ 	.word	0xffffffff


	//   ....[189]....
        /*0830*/ 	.word	0xffffffff


	//   ....[190]....
        /*0834*/ 	.word	0xffffffff


	//   ....[191]....
        /*0838*/ 	.word	0xffffffff


	//   ....[192]....
        /*083c*/ 	.word	0xffffffff


	//   ....[193]....
        /*0840*/ 	.word	0xffffffff


	//   ....[194]....
        /*0844*/ 	.word	0xffffffff


	//   ....[195]....
        /*0848*/ 	.word	0xffffffff


	//   ....[196]....
        /*084c*/ 	.word	0xffffffff


	//   ....[197]....
        /*0850*/ 	.word	0xffffffff


	//   ....[198]....
        /*0854*/ 	.word	0xffffffff


	//   ....[199]....
        /*0858*/ 	.word	0xffffffff


	//   ....[200]....
        /*085c*/ 	.word	0xffffffff


	//   ....[201]....
        /*0860*/ 	.word	0xffffffff


	//   ....[202]....
        /*0864*/ 	.word	0xffffffff


	//   ....[203]....
        /*0868*/ 	.word	0xffffffff


	//   ....[204]....
        /*086c*/ 	.word	0xffffffff


	//   ....[205]....
        /*0870*/ 	.word	0xffffffff


	//   ....[206]....
        /*0874*/ 	.word	0xffffffff


	//   ....[207]....
        /*0878*/ 	.word	0xffffffff


	//   ....[208]....
        /*087c*/ 	.word	0xffffffff


	//   ....[209]....
        /*0880*/ 	.word	0xffffffff


	//   ....[210]....
        /*0884*/ 	.word	0xffffffff


	//   ....[211]....
        /*0888*/ 	.word	0xffffffff


	//   ....[212]....
        /*088c*/ 	.word	0xffffffff


	//   ....[213]....
        /*0890*/ 	.word	0xffffffff


	//   ....[214]....
        /*0894*/ 	.word	0xffffffff


	//   ....[215]....
        /*0898*/ 	.word	0xffffffff


	//   ....[216]....
        /*089c*/ 	.word	0xffffffff


	//   ....[217]....
        /*08a0*/ 	.word	0xffffffff


	//   ....[218]....
        /*08a4*/ 	.word	0xffffffff


	//   ....[219]....
        /*08a8*/ 	.word	0xffffffff


	//   ....[220]....
        /*08ac*/ 	.word	0xffffffff


	//   ....[221]....
        /*08b0*/ 	.word	0xffffffff


	//   ....[222]....
        /*08b4*/ 	.word	0xffffffff


	//   ....[223]....
        /*08b8*/ 	.word	0xffffffff


	//   ....[224]....
        /*08bc*/ 	.word	0xffffffff


	//   ....[225]....
        /*08c0*/ 	.word	0xffffffff


	//   ....[226]....
        /*08c4*/ 	.word	0xffffffff


	//   ....[227]....
        /*08c8*/ 	.word	0xffffffff


	//   ....[228]....
        /*08cc*/ 	.word	0xffffffff


	//   ....[229]....
        /*08d0*/ 	.word	0xffffffff


	//   ....[230]....
        /*08d4*/ 	.word	0xffffffff


	//   ....[231]....
        /*08d8*/ 	.word	0xffffffff


	//   ....[232]....
        /*08dc*/ 	.word	0xffffffff


	//   ....[233]....
        /*08e0*/ 	.word	0xffffffff


	//   ....[234]....
        /*08e4*/ 	.word	0xffffffff


	//   ....[235]....
        /*08e8*/ 	.word	0xffffffff


	//   ....[236]....
        /*08ec*/ 	.word	0xffffffff


	//   ....[237]....
        /*08f0*/ 	.word	0xffffffff


	//   ....[238]....
        /*08f4*/ 	.word	0xffffffff


	//   ....[239]....
        /*08f8*/ 	.word	0xffffffff


	//   ....[240]....
        /*08fc*/ 	.word	0xffffffff


	//   ....[241]....
        /*0900*/ 	.word	0xffffffff


	//   ....[242]....
        /*0904*/ 	.word	0xffffffff


	//   ....[243]....
        /*0908*/ 	.word	0xffffffff


	//   ....[244]....
        /*090c*/ 	.word	0xffffffff


	//   ....[245]....
        /*0910*/ 	.word	0xffffffff


	//   ....[246]....
        /*0914*/ 	.word	0xffffffff


	//   ....[247]....
        /*0918*/ 	.word	0xffffffff


	//   ....[248]....
        /*091c*/ 	.word	0xffffffff


	//   ....[249]....
        /*0920*/ 	.word	0xffffffff


	//   ....[250]....
        /*0924*/ 	.word	0xffffffff


	//   ....[251]....
        /*0928*/ 	.word	0xffffffff


	//   ....[252]....
        /*092c*/ 	.word	0xffffffff


	//   ....[253]....
        /*0930*/ 	.word	0xffffffff


	//   ....[254]....
        /*0934*/ 	.word	0xffffffff


	//   ....[255]....
        /*0938*/ 	.word	0xffffffff


	//   ....[0]....
        /*093c*/ 	.word	0xffffffff


	//   ....[1]....
        /*0940*/ 	.word	0xffffffff


	//   ....[2]....
        /*0944*/ 	.word	0xffffffff


	//   ....[3]....
        /*0948*/ 	.word	0xffffffff


	//   ....[4]....
        /*094c*/ 	.word	0xffffffff


	//   ....[5]....
        /*0950*/ 	.word	0xffffffff


	//   ....[6]....
        /*0954*/ 	.word	0xffffffff


	//----- nvinfo : EIATTR_COOP_GROUP_INSTR_OFFSETS
	.align		4
.L_284:
        /*0958*/ 	.byte	0x04, 0x28
        /*095a*/ 	.short	(.L_286 - .L_285)


	//   ....[0]....
.L_285:
        /*095c*/ 	.word	0x00000050


	//   ....[1]....
        /*0960*/ 	.word	0x00000200


	//   ....[2]....
        /*0964*/ 	.word	0x00000230


	//   ....[3]....
        /*0968*/ 	.word	0x00000260


	//   ....[4]....
        /*096c*/ 	.word	0x00000290


	//   ....[5]....
        /*0970*/ 	.word	0x000002c0


	//   ....[6]....
        /*0974*/ 	.word	0x000002f0


	//   ....[7]....
        /*0978*/ 	.word	0x00000450


	//   ....[8]....
        /*097c*/ 	.word	0x00000490


	//   ....[9]....
        /*0980*/ 	.word	0x000004c0


	//   ....[10]....
        /*0984*/ 	.word	0x000004f0


	//   ....[11]....
        /*0988*/ 	.word	0x00000520


	//   ....[12]....
        /*098c*/ 	.word	0x00000550


	//   ....[13]....
        /*0990*/ 	.word	0x000005e0


	//   ....[14]....
        /*0994*/ 	.word	0x00000630


	//   ....[15]....
        /*0998*/ 	.word	0x00000650


	//   ....[16]....
        /*099c*/ 	.word	0x000006b0


	//   ....[17]....
        /*09a0*/ 	.word	0x00008340


	//   ....[18]....
        /*09a4*/ 	.word	0x00008360


	//   ....[19]....
        /*09a8*/ 	.word	0x00008440


	//   ....[20]....
        /*09ac*/ 	.word	0x00008450


	//   ....[21]....
        /*09b0*/ 	.word	0x00008520


	//   ....[22]....
        /*09b4*/ 	.word	0x00008540


	//   ....[23]....
        /*09b8*/ 	.word	0x00008610


	//   ....[24]....
        /*09bc*/ 	.word	0x00008620


	//   ....[25]....
        /*09c0*/ 	.word	0x000086f0


	//   ....[26]....
        /*09c4*/ 	.word	0x00008710


	//   ....[27]....
        /*09c8*/ 	.word	0x000087e0


	//   ....[28]....
        /*09cc*/ 	.word	0x000087f0


	//   ....[29]....
        /*09d0*/ 	.word	0x000088c0


	//   ....[30]....
        /*09d4*/ 	.word	0x000088e0


	//   ....[31]....
        /*09d8*/ 	.word	0x000089b0


	//   ....[32]....
        /*09dc*/ 	.word	0x000089c0


	//   ....[33]....
        /*09e0*/ 	.word	0x000090a0


	//   ....[34]....
        /*09e4*/ 	.word	0x00009100


	//   ....[35]....
        /*09e8*/ 	.word	0x00009160


	//   ....[36]....
        /*09ec*/ 	.word	0x00009190


	//   ....[37]....
        /*09f0*/ 	.word	0x00009340


	//   ....[38]....
        /*09f4*/ 	.word	0x00009380


	//   ....[39]....
        /*09f8*/ 	.word	0x000093d0


	//   ....[40]....
        /*09fc*/ 	.word	0x00009410


	//   ....[41]....
        /*0a00*/ 	.word	0x00009620


	//   ....[42]....
        /*0a04*/ 	.word	0x00009660


	//   ....[43]....
        /*0a08*/ 	.word	0x000096b0


	//   ....[44]....
        /*0a0c*/ 	.word	0x000096f0


	//   ....[45]....
        /*0a10*/ 	.word	0x00009920


	//   ....[46]....
        /*0a14*/ 	.word	0x00009960


	//   ....[47]....
        /*0a18*/ 	.word	0x000099b0


	//   ....[48]....
        /*0a1c*/ 	.word	0x000099f0


	//   ....[49]....
        /*0a20*/ 	.word	0x0000b750


	//   ....[50]....
        /*0a24*/ 	.word	0x0000b7a0


	//   ....[51]....
        /*0a28*/ 	.word	0x0000b7c0


	//   ....[52]....
        /*0a2c*/ 	.word	0x0000b7e0


	//   ....[53]....
        /*0a30*/ 	.word	0x0000b8c0


	//   ....[54]....
        /*0a34*/ 	.word	0x0000b8d0


	//   ....[55]....
        /*0a38*/ 	.word	0x0000b8e0


	//   ....[56]....
        /*0a3c*/ 	.word	0x0000b8f0


	//   ....[57]....
        /*0a40*/ 	.word	0x0000bb00


	//   ....[58]....
        /*0a44*/ 	.word	0x0000bb40


	//   ....[59]....
        /*0a48*/ 	.word	0x0000bb60


	//   ....[60]....
        /*0a4c*/ 	.word	0x0000bb70


	//   ....[61]....
        /*0a50*/ 	.word	0x0000bcb0


	//   ....[62]....
        /*0a54*/ 	.word	0x0000bd50


	//   ....[63]....
        /*0a58*/ 	.word	0x0000bd70


	//   ....[64]....
        /*0a5c*/ 	.word	0x0000bd80


	//   ....[65]....
        /*0a60*/ 	.word	0x0000f0c0


	//   ....[66]....
        /*0a64*/ 	.word	0x0000f0d0


	//   ....[67]....
        /*0a68*/ 	.word	0x0000f0f0


	//   ....[68]....
        /*0a6c*/ 	.word	0x0000f100


	//   ....[69]....
        /*0a70*/ 	.word	0x0000fb40


	//   ....[70]....
        /*0a74*/ 	.word	0x0000fb90


	//   ....[71]....
        /*0a78*/ 	.word	0x0000fee0


	//   ....[72]....
        /*0a7c*/ 	.word	0x0000ff10


	//   ....[73]....
        /*0a80*/ 	.word	0x0000ff80


	//   ....[74]....
        /*0a84*/ 	.word	0x00010140


	//   ....[75]....
        /*0a88*/ 	.word	0x00010180


	//   ....[76]....
        /*0a8c*/ 	.word	0x00010280


	//   ....[77]....
        /*0a90*/ 	.word	0x00012c10


	//   ....[78]....
        /*0a94*/ 	.word	0x00012c20


	//   ....[79]....
        /*0a98*/ 	.word	0x00012c30


	//   ....[80]....
        /*0a9c*/ 	.word	0x00012c40


	//   ....[81]....
        /*0aa0*/ 	.word	0x00013790


	//   ....[82]....
        /*0aa4*/ 	.word	0x00013a60


	//   ....[83]....
        /*0aa8*/ 	.word	0x00013c40


	//   ....[84]....
        /*0aac*/ 	.word	0x00013df0


	//   ....[85]....
        /*0ab0*/ 	.word	0x00013e70


	//   ....[86]....
        /*0ab4*/ 	.word	0x00014070


	//   ....[87]....
        /*0ab8*/ 	.word	0x00014100


	//   ....[88]....
        /*0abc*/ 	.word	0x00014200


	//   ....[89]....
        /*0ac0*/ 	.word	0x000176d0


	//   ....[90]....
        /*0ac4*/ 	.word	0x00017720


	//   ....[91]....
        /*0ac8*/ 	.word	0x000178b0


	//   ....[92]....
        /*0acc*/ 	.word	0x00017940


	//   ....[93]....
        /*0ad0*/ 	.word	0x000179f0


	//   ....[94]....
        /*0ad4*/ 	.word	0x00017a30


	//   ....[95]....
        /*0ad8*/ 	.word	0x00017c10


	//   ....[96]....
        /*0adc*/ 	.word	0x00017e80


	//   ....[97]....
        /*0ae0*/ 	.word	0x00019c50


	//   ....[98]....
        /*0ae4*/ 	.word	0x00019cc0


	//   ....[99]....
        /*0ae8*/ 	.word	0x00019ce0


	//   ....[100]....
        /*0aec*/ 	.word	0x00019cf0


	//   ....[101]....
        /*0af0*/ 	.word	0x00019d00


	//   ....[102]....
        /*0af4*/ 	.word	0x00019d30


	//   ....[103]....
        /*0af8*/ 	.word	0x00019d50


	//   ....[104]....
        /*0afc*/ 	.word	0x00019d60


	//   ....[105]....
        /*0b00*/ 	.word	0x0001b1a0


	//   ....[106]....
        /*0b04*/ 	.word	0x0001b1c0


	//   ....[107]....
        /*0b08*/ 	.word	0x0001b1e0


	//   ....[108]....
        /*0b0c*/ 	.word	0x0001b1f0


	//   ....[109]....
        /*0b10*/ 	.word	0x0001b200


	//   ....[110]....
        /*0b14*/ 	.word	0x0001b210


	//   ....[111]....
        /*0b18*/ 	.word	0x0001b230


	//   ....[112]....
        /*0b1c*/ 	.word	0x0001b2a0


	//   ....[113]....
        /*0b20*/ 	.word	0x0001b620


	//   ....[114]....
        /*0b24*/ 	.word	0x0001b640


	//   ....[115]....
        /*0b28*/ 	.word	0x0001b6b0


	//   ....[116]....
        /*0b2c*/ 	.word	0x0001b6c0


	//   ....[117]....
        /*0b30*/ 	.word	0x0001b730


	//   ....[118]....
        /*0b34*/ 	.word	0x0001b750


	//   ....[119]....
        /*0b38*/ 	.word	0x0001b7c0


	//   ....[120]....
        /*0b3c*/ 	.word	0x0001b7d0


	//   ....[121]....
        /*0b40*/ 	.word	0x0001b840


	//   ....[122]....
        /*0b44*/ 	.word	0x0001b860


	//   ....[123]....
        /*0b48*/ 	.word	0x0001b8d0


	//   ....[124]....
        /*0b4c*/ 	.word	0x0001b8e0


	//   ....[125]....
        /*0b50*/ 	.word	0x0001b950


	//   ....[126]....
        /*0b54*/ 	.word	0x0001b970


	//   ....[127]....
        /*0b58*/ 	.word	0x0001b9e0


	//   ....[128]....
        /*0b5c*/ 	.word	0x0001b9f0


	//   ....[129]....
        /*0b60*/ 	.word	0x0001bc80


	//   ....[130]....
        /*0b64*/ 	.word	0x0001bca0


	//   ....[131]....
        /*0b68*/ 	.word	0x0001bff0


	//   ....[132]....
        /*0b6c*/ 	.word	0x0001c000


	//   ....[133]....
        /*0b70*/ 	.word	0x0001c260


	//   ....[134]....
        /*0b74*/ 	.word	0x0001c280


	//   ....[135]....
        /*0b78*/ 	.word	0x0001c500


	//   ....[136]....
        /*0b7c*/ 	.word	0x0001c510


	//   ....[137]....
        /*0b80*/ 	.word	0x0001cee0


	//   ....[138]....
        /*0b84*/ 	.word	0x0001cf00


	//   ....[139]....
        /*0b88*/ 	.word	0x0001cf70


	//   ....[140]....
        /*0b8c*/ 	.word	0x0001cf80


	//   ....[141]....
        /*0b90*/ 	.word	0x0001cff0


	//   ....[142]....
        /*0b94*/ 	.word	0x0001d010


	//   ....[143]....
        /*0b98*/ 	.word	0x0001d080


	//   ....[144]....
        /*0b9c*/ 	.word	0x0001d090


	//   ....[145]....
        /*0ba0*/ 	.word	0x0001d100


	//   ....[146]....
        /*0ba4*/ 	.word	0x0001d120


	//   ....[147]....
        /*0ba8*/ 	.word	0x0001d190


	//   ....[148]....
        /*0bac*/ 	.word	0x0001d1a0


	//   ....[149]....
        /*0bb0*/ 	.word	0x0001d210


	//   ....[150]....
        /*0bb4*/ 	.word	0x0001d230


	//   ....[151]....
        /*0bb8*/ 	.word	0x0001d2a0


	//   ....[152]....
        /*0bbc*/ 	.word	0x0001d2b0


	//   ....[153]....
        /*0bc0*/ 	.word	0x0001d400


	//   ....[154]....
        /*0bc4*/ 	.word	0x0001d420


	//   ....[155]....
        /*0bc8*/ 	.word	0x0001d550


	//   ....[156]....
        /*0bcc*/ 	.word	0x0001d590


	//   ....[157]....
        /*0bd0*/ 	.word	0x0001d5c0


	//   ....[158]....
        /*0bd4*/ 	.word	0x0001d5f0


	//   ....[159]....
        /*0bd8*/ 	.word	0x0001d620


	//   ....[160]....
        /*0bdc*/ 	.word	0x0001d650


	//   ....[161]....
        /*0be0*/ 	.word	0x0001d7b0


	//   ....[162]....
        /*0be4*/ 	.word	0x0001d7f0


	//   ....[163]....
        /*0be8*/ 	.word	0x0001d820


	//   ....[164]....
        /*0bec*/ 	.word	0x0001d850


	//   ....[165]....
        /*0bf0*/ 	.word	0x0001d880


	//   ....[166]....
        /*0bf4*/ 	.word	0x0001d8b0


	//   ....[167]....
        /*0bf8*/ 	.word	0x0001d940


	//   ....[168]....
        /*0bfc*/ 	.word	0x0001d9a0


	//   ....[169]....
        /*0c00*/ 	.word	0x0001d9b0


	//   ....[170]....
        /*0c04*/ 	.word	0x0001da10


	//   ....[171]....
        /*0c08*/ 	.word	0x0001e470


	//   ....[172]....
        /*0c0c*/ 	.word	0x0001e4d0


	//   ....[173]....
        /*0c10*/ 	.word	0x0001e520


	//   ....[174]....
        /*0c14*/ 	.word	0x0001e570


	//   ....[175]....
        /*0c18*/ 	.word	0x0001e5c0


	//   ....[176]....
        /*0c1c*/ 	.word	0x0001e630


	//   ....[177]....
        /*0c20*/ 	.word	0x0001e680


	//   ....[178]....
        /*0c24*/ 	.word	0x0001e6f0


	//   ....[179]....
        /*0c28*/ 	.word	0x0001e760


	//   ....[180]....
        /*0c2c*/ 	.word	0x0001e7c0


	//   ....[181]....
        /*0c30*/ 	.word	0x0001e830


	//   ....[182]....
        /*0c34*/ 	.word	0x0001e8a0


	//   ....[183]....
        /*0c38*/ 	.word	0x0001e910


	//   ....[184]....
        /*0c3c*/ 	.word	0x0001e970


	//   ....[185]....
        /*0c40*/ 	.word	0x0001e9e0


	//   ....[186]....
        /*0c44*/ 	.word	0x0001ea50


	//   ....[187]....
        /*0c48*/ 	.word	0x0001eac0


	//   ....[188]....
        /*0c4c*/ 	.word	0x0001eb20


	//   ....[189]....
        /*0c50*/ 	.word	0x0001eb90


	//   ....[190]....
        /*0c54*/ 	.word	0x0001ec00


	//   ....[191]....
        /*0c58*/ 	.word	0x0001ec70


	//   ....[192]....
        /*0c5c*/ 	.word	0x0001ecd0


	//   ....[193]....
        /*0c60*/ 	.word	0x0001ed40


	//   ....[194]....
        /*0c64*/ 	.word	0x0001edb0


	//   ....[195]....
        /*0c68*/ 	.word	0x0001ee20


	//   ....[196]....
        /*0c6c*/ 	.word	0x0001ee80


	//   ....[197]....
        /*0c70*/ 	.word	0x0001eee0


	//   ....[198]....
        /*0c74*/ 	.word	0x0001ef40


	//   ....[199]....
        /*0c78*/ 	.word	0x0001ef90


	//   ....[200]....
        /*0c7c*/ 	.word	0x0001eff0


	//   ....[201]....
        /*0c80*/ 	.word	0x0001f040


	//   ....[202]....
        /*0c84*/ 	.word	0x0001f0a0


	//   ....[203]....
        /*0c88*/ 	.word	0x0001f0f0


	//   ....[204]....
        /*0c8c*/ 	.word	0x0001f150


	//   ....[205]....
        /*0c90*/ 	.word	0x0001f1c0


	//   ....[206]....
        /*0c94*/ 	.word	0x0001f230


	//   ....[207]....
        /*0c98*/ 	.word	0x0001f2a0


	//   ....[208]....
        /*0c9c*/ 	.word	0x0001f300


	//   ....[209]....
        /*0ca0*/ 	.word	0x0001f370


	//   ....[210]....
        /*0ca4*/ 	.word	0x0001f3e0


	//   ....[211]....
        /*0ca8*/ 	.word	0x0001f450


	//   ....[212]....
        /*0cac*/ 	.word	0x0001f4b0


	//   ....[213]....
        /*0cb0*/ 	.word	0x0001f520


	//   ....[214]....
        /*0cb4*/ 	.word	0x0001f590


	//   ....[215]....
        /*0cb8*/ 	.word	0x0001f600


	//   ....[216]....
        /*0cbc*/ 	.word	0x0001f660


	//   ....[217]....
        /*0cc0*/ 	.word	0x0001f6d0


	//   ....[218]....
        /*0cc4*/ 	.word	0x0001f740


	//   ....[219]....
        /*0cc8*/ 	.word	0x0001f7b0


	//   ....[220]....
        /*0ccc*/ 	.word	0x0001f810


	//   ....[221]....
        /*0cd0*/ 	.word	0x0001f880


	//   ....[222]....
        /*0cd4*/ 	.word	0x0001f8f0


	//   ....[223]....
        /*0cd8*/ 	.word	0x0001f960


	//   ....[224]....
        /*0cdc*/ 	.word	0x0001f9c0


	//   ....[225]....
        /*0ce0*/ 	.word	0x0001fa30


	//   ....[226]....
        /*0ce4*/ 	.word	0x0001faa0


	//   ....[227]....
        /*0ce8*/ 	.word	0x0001fb10


	//   ....[228]....
        /*0cec*/ 	.word	0x0001fb70


	//   ....[229]....
        /*0cf0*/ 	.word	0x0001fbe0


	//   ....[230]....
        /*0cf4*/ 	.word	0x0001fc50


	//   ....[231]....
        /*0cf8*/ 	.word	0x0001fcc0


	//   ....[232]....
        /*0cfc*/ 	.word	0x0001fd20


	//   ....[233]....
        /*0d00*/ 	.word	0x0001fd90


	//   ....[234]....
        /*0d04*/ 	.word	0x0001fe00


	//   ....[235]....
        /*0d08*/ 	.word	0x0001fe70


	//   ....[236]....
        /*0d0c*/ 	.word	0x0001fed0


	//   ....[237]....
        /*0d10*/ 	.word	0x0001ff40


	//   ....[238]....
        /*0d14*/ 	.word	0x0001ffb0


	//   ....[239]....
        /*0d18*/ 	.word	0x00020020


	//   ....[240]....
        /*0d1c*/ 	.word	0x00020080


	//   ....[241]....
        /*0d20*/ 	.word	0x000200f0


	//   ....[242]....
        /*0d24*/ 	.word	0x00020160


	//   ....[243]....
        /*0d28*/ 	.word	0x000201d0


	//   ....[244]....
        /*0d2c*/ 	.word	0x00020230


	//   ....[245]....
        /*0d30*/ 	.word	0x000202a0


	//   ....[246]....
        /*0d34*/ 	.word	0x00020310


	//   ....[247]....
        /*0d38*/ 	.word	0x00020360


	//   ....[248]....
        /*0d3c*/ 	.word	0x000203a0


	//   ....[249]....
        /*0d40*/ 	.word	0x000203f0


	//   ....[250]....
        /*0d44*/ 	.word	0x00020440


	//   ....[251]....
        /*0d48*/ 	.word	0x00020490


	//   ....[252]....
        /*0d4c*/ 	.word	0x00020500


	//   ....[253]....
        /*0d50*/ 	.word	0x00020550


	//   ....[254]....
        /*0d54*/ 	.word	0x000205a0


	//   ....[255]....
        /*0d58*/ 	.word	0x000205f0


	//   ....[0]....
        /*0d5c*/ 	.word	0x00020640


	//   ....[1]....
        /*0d60*/ 	.word	0x00020690


	//   ....[2]....
        /*0d64*/ 	.word	0x00020700


	//   ....[3]....
        /*0d68*/ 	.word	0x00020750


	//   ....[4]....
        /*0d6c*/ 	.word	0x000207c0


	//   ....[5]....
        /*0d70*/ 	.word	0x00020820


	//   ....[6]....
        /*0d74*/ 	.word	0x00020890


	//----- nvinfo : EIATTR_EXIT_INSTR_OFFSETS
	.align		4
.L_286:
        /*0d78*/ 	.byte	0x04, 0x1c
        /*0d7a*/ 	.short	(.L_288 - .L_287)


	//   ....[0]....
.L_287:
        /*0d7c*/ 	.word	0x000010d0


	//   ....[1]....
        /*0d80*/ 	.word	0x0001e430


	//----- nvinfo : EIATTR_MAX_THREADS
	.align		4
.L_288:
        /*0d84*/ 	.byte	0x04, 0x05
        /*0d86*/ 	.short	(.L_290 - .L_289)
.L_289:
        /*0d88*/ 	.word	0x00000080
        /*0d8c*/ 	.word	0x00000001
        /*0d90*/ 	.word	0x00000001


	//----- nvinfo : EIATTR_CRS_STACK_SIZE
	.align		4
.L_290:
        /*0d94*/ 	.byte	0x04, 0x1e
        /*0d96*/ 	.short	(.L_292 - .L_291)
.L_291:
        /*0d98*/ 	.word	0x00000000
.L_292:


//--------------------- .nv.callgraph             --------------------------
	.section	.nv.callgraph,"",@"SHT_CUDA_CALLGRAPH"
	.align	4
	.sectionentsize	8
	.align		4
        /*0000*/ 	.word	0x00000000
	.align		4
        /*0004*/ 	.word	0xffffffff
	.align		4
        /*0008*/ 	.word	0x00000000
	.align		4
        /*000c*/ 	.word	0xfffffffe
	.align		4
        /*0010*/ 	.word	0x00000000
	.align		4
        /*0014*/ 	.word	0xfffffffd
	.align		4
        /*0018*/ 	.word	0x00000000
	.align		4
        /*001c*/ 	.word	0xfffffffc


//--------------------- .nv.rel.action            --------------------------
	.section	.nv.rel.action,"",@"SHT_CUDA_RELOCINFO"
	.align	8
	.sectionentsize	8
        /*0000*/ 	.byte	0x73, 0x00, 0x00, 0x00, 0x00, 0x00, 0x00, 0x00, 0x00, 0x00, 0x00, 0x11, 0x25, 0x00, 0x05, 0x36


//--------------------- .nv.constant4             --------------------------
	.section	.nv.constant4,"a",@progbits
	.align	8
	.align		8
.nv.constant4:
        /*0000*/ 	.dword	_ZN79_INTERNAL_b13ec3a6_43_flash_fwd_hdim64_bf16_split_softcap_sm80_cu_93b96ec2_38744cuda3std3__45__cpo5beginE
	.align		8
        /*0008*/ 	.dword	_ZN79_INTERNAL_b13ec3a6_43_flash_fwd_hdim64_bf16_split_softcap_sm80_cu_93b96ec2_38744cuda3std3__45__cpo3endE
	.align		8
        /*0010*/ 	.dword	_ZN79_INTERNAL_b13ec3a6_43_flash_fwd_hdim64_bf16_split_softcap_sm80_cu_93b96ec2_38744cuda3std3__45__cpo6cbeginE
	.align		8
        /*0018*/ 	.dword	_ZN79_INTERNAL_b13ec3a6_43_flash_fwd_hdim64_bf16_split_softcap_sm80_cu_93b96ec2_38744cuda3std3__45__cpo4cendE
	.align		8
        /*0020*/ 	.dword	_ZN79_INTERNAL_b13ec3a6_43_flash_fwd_hdim64_bf16_split_softcap_sm80_cu_93b96ec2_38744cuda3std3__481_GLOBAL__N__b13ec3a6_43_flash_fwd_hdim64_bf16_split_softcap_sm80_cu_93b96ec2_38746ignoreE
	.align		8
        /*0028*/ 	.dword	_ZN79_INTERNAL_b13ec3a6_43_flash_fwd_hdim64_bf16_split_softcap_sm80_cu_93b96ec2_38744cuda3std3__419piecewise_constructE
	.align		8
        /*0030*/ 	.dword	_ZN79_INTERNAL_b13ec3a6_43_flash_fwd_hdim64_bf16_split_softcap_sm80_cu_93b96ec2_38744cuda3std3__48in_placeE
	.align		8
        /*0038*/ 	.dword	_ZN79_INTERNAL_b13ec3a6_43_flash_fwd_hdim64_bf16_split_softcap_sm80_cu_93b96ec2_38744cuda3std6ranges3__45__cpo4swapE
	.align		8
        /*0040*/ 	.dword	_ZN79_INTERNAL_b13ec3a6_43_flash_fwd_hdim64_bf16_split_softcap_sm80_cu_93b96ec2_38744cuda3std6ranges3__45__cpo9iter_moveE
	.align		8
        /*0048*/ 	.dword	_ZN79_INTERNAL_b13ec3a6_43_flash_fwd_hdim64_bf16_split_softcap_sm80_cu_93b96ec2_38744cute7productE
	.align		8
        /*0050*/ 	.dword	_ZN79_INTERNAL_b13ec3a6_43_flash_fwd_hdim64_bf16_split_softcap_sm80_cu_93b96ec2_38744cute1_E


//--------------------- .nv.constant0._ZN7cutlass13device_kernelIN5flash19enable_sm80_to_sm89INS1_16FlashAttnFwdSm80INS1_25CollectiveMainloopFwdSm80ILi4ELi1ELb0EN4cute5tupleIJNS5_1CILi128EEENS7_ILi112EEENS7_ILi64EEEEEELi64ENS_10bfloat16_tEfNS_4arch4Sm80ELb0ELb0ELb1ELb0ELb0ELb0ELb1ELb1EEENS1_21CollectiveEpilogueFwdINS6_IJS8_SA_S9_EEENS6_IJNS7_ILi1EEESI_SI_EEESC_SE_Li128ELb0ELb1ELb1ELb0EEENS1_19SingleTileSchedulerILb0ELb1ELb1ELi128EEEEEEEEEvNT_6ParamsE --------------------------
	.section	.nv.constant0._ZN7cutlass13device_kernelIN5flash19enable_sm80_to_sm89INS1_16FlashAttnFwdSm80INS1_25CollectiveMainloopFwdSm80ILi4ELi1ELb0EN4cute5tupleIJNS5_1CILi128EEENS7_ILi112EEENS7_ILi64EEEEEELi64ENS_10bfloat16_tEfNS_4arch4Sm80ELb0ELb0ELb1ELb0ELb0ELb0ELb1ELb1EEENS1_21CollectiveEpilogueFwdINS6_IJS8_SA_S9_EEENS6_IJNS7_ILi1EEESI_SI_EEESC_SE_Li128ELb0ELb1ELb1ELb0EEENS1_19SingleTileSchedulerILb0ELb1ELb1ELi128EEEEEEEEEvNT_6ParamsE,"a",@progbits
	.sectionflags	@""
	.align	4
.nv.constant0._ZN7cutlass13device_kernelIN5flash19enable_sm80_to_sm89INS1_16FlashAttnFwdSm80INS1_25CollectiveMainloopFwdSm80ILi4ELi1ELb0EN4cute5tupleIJNS5_1CILi128EEENS7_ILi112EEENS7_ILi64EEEEEELi64ENS_10bfloat16_tEfNS_4arch4Sm80ELb0ELb0ELb1ELb0ELb0ELb0ELb1ELb1EEENS1_21CollectiveEpilogueFwdINS6_IJS8_SA_S9_EEENS6_IJNS7_ILi1EEESI_SI_EEESC_SE_Li128ELb0ELb1ELb1ELb0EEENS1_19SingleTileSchedulerILb0ELb1ELb1ELi128EEEEEEEEEvNT_6ParamsE:
	.zero		1400


//--------------------- .nv.constant0._ZN7cutlass13device_kernelIN5flash19enable_sm80_to_sm89INS1_16FlashAttnFwdSm80INS1_25CollectiveMainloopFwdSm80ILi4ELi1ELb0EN4cute5tupleIJNS5_1CILi128EEENS7_ILi80EEENS7_ILi64EEEEEELi64ENS_10bfloat16_tEfNS_4arch4Sm80ELb0ELb0ELb1ELb1ELb0ELb0ELb1ELb1EEENS1_21CollectiveEpilogueFwdINS6_IJS8_SA_S9_EEENS6_IJNS7_ILi1EEESI_SI_EEESC_SE_Li128ELb1ELb1ELb1ELb0EEENS1_36VarlenDynamicPersistentTileSchedulerILi128ELi80ELi128ELi128ELb1ELb1ELb0ELb0ELb1ELb1EEEEEEEEEvNT_6ParamsE --------------------------
	.section	.nv.constant0._ZN7cutlass13device_kernelIN5flash19enable_sm80_to_sm89INS1_16FlashAttnFwdSm80INS1_25CollectiveMainloopFwdSm80ILi4ELi1ELb0EN4cute5tupleIJNS5_1CILi128EEENS7_ILi80EEENS7_ILi64EEEEEELi64ENS_10bfloat16_tEfNS_4arch4Sm80ELb0ELb0ELb1ELb1ELb0ELb0ELb1ELb1EEENS1_21CollectiveEpilogueFwdINS6_IJS8_SA_S9_EEENS6_IJNS7_ILi1EEESI_SI_EEESC_SE_Li128ELb1ELb1ELb1ELb0EEENS1_36VarlenDynamicPersistentTileSchedulerILi128ELi80ELi128ELi128ELb1ELb1ELb0ELb0ELb1ELb1EEEEEEEEEvNT_6ParamsE,"a",@progbits
	.sectionflags	@""
	.align	4
.nv.constant0._ZN7cutlass13device_kernelIN5flash19enable_sm80_to_sm89INS1_16FlashAttnFwdSm80INS1_25CollectiveMainloopFwdSm80ILi4ELi1ELb0EN4cute5tupleIJNS5_1CILi128EEENS7_ILi80EEENS7_ILi64EEEEEELi64ENS_10bfloat16_tEfNS_4arch4Sm80ELb0ELb0ELb1ELb1ELb0ELb0ELb1ELb1EEENS1_21CollectiveEpilogueFwdINS6_IJS8_SA_S9_EEENS6_IJNS7_ILi1EEESI_SI_EEESC_SE_Li128ELb1ELb1ELb1ELb0EEENS1_36VarlenDynamicPersistentTileSchedulerILi128ELi80ELi128ELi128ELb1ELb1ELb0ELb0ELb1ELb1EEEEEEEEEvNT_6ParamsE:
	.zero		1432


//--------------------- .nv.constant0._ZN7cutlass13device_kernelIN5flash19enable_sm80_to_sm89INS1_16FlashAttnFwdSm80INS1_25CollectiveMainloopFwdSm80ILi4ELi1ELb0EN4cute5tupleIJNS5_1CILi128EEENS7_ILi80EEENS7_ILi64EEEEEELi64ENS_10bfloat16_tEfNS_4arch4Sm80ELb0ELb0ELb1ELb1ELb0ELb1ELb1ELb1EEENS1_21CollectiveEpilogueFwdINS6_IJS8_SA_S9_EEENS6_IJNS7_ILi1EEESI_SI_EEESC_SE_Li128ELb1ELb1ELb1ELb0EEENS1_36VarlenDynamicPersistentTileSchedulerILi128ELi80ELi128ELi128ELb1ELb1ELb0ELb0ELb1ELb1EEEEEEEEEvNT_6ParamsE --------------------------
	.section	.nv.constant0._ZN7cutlass13device_kernelIN5flash19enable_sm80_to_sm89INS1_16FlashAttnFwdSm80INS1_25CollectiveMainloopFwdSm80ILi4ELi1ELb0EN4cute5tupleIJNS5_1CILi128EEENS7_ILi80EEENS7_ILi64EEEEEELi64ENS_10bfloat16_tEfNS_4arch4Sm80ELb0ELb0ELb1ELb1ELb0ELb1ELb1ELb1EEENS1_21CollectiveEpilogueFwdINS6_IJS8_SA_S9_EEENS6_IJNS7_ILi1EEESI_SI_EEESC_SE_Li128ELb1ELb1ELb1ELb0EEENS1_36VarlenDynamicPersistentTileSchedulerILi128ELi80ELi128ELi128ELb1ELb1ELb0ELb0ELb1ELb1EEEEEEEEEvNT_6ParamsE,"a",@progbits
	.sectionflags	@""
	.align	4
.nv.constant0._ZN7cutlass13device_kernelIN5flash19enable_sm80_to_sm89INS1_16FlashAttnFwdSm80INS1_25CollectiveMainloopFwdSm80ILi4ELi1ELb0EN4cute5tupleIJNS5_1CILi128EEENS7_ILi80EEENS7_ILi64EEEEEELi64ENS_10bfloat16_tEfNS_4arch4Sm80ELb0ELb0ELb1ELb1ELb0ELb1ELb1ELb1EEENS1_21CollectiveEpilogueFwdINS6_IJS8_SA_S9_EEENS6_IJNS7_ILi1EEESI_SI_EEESC_SE_Li128ELb1ELb1ELb1ELb0EEENS1_36VarlenDynamicPersistentTileSchedulerILi128ELi80ELi128ELi128ELb1ELb1ELb0ELb0ELb1ELb1EEEEEEEEEvNT_6ParamsE:
	.zero		1432


//--------------------- .nv.constant0._ZN7cutlass13device_kernelIN5flash19enable_sm80_to_sm89INS1_16FlashAttnFwdSm80INS1_25CollectiveMainloopFwdSm80ILi4ELi1ELb0EN4cute5tupleIJNS5_1CILi128EEENS7_ILi96EEENS7_ILi64EEEEEELi64ENS_10bfloat16_tEfNS_4arch4Sm80ELb0ELb1ELb1ELb0ELb0ELb0ELb1ELb1EEENS1_21CollectiveEpilogueFwdINS6_IJS8_SA_S9_EEENS6_IJNS7_ILi1EEESI_SI_EEESC_SE_Li128ELb0ELb1ELb1ELb0EEENS1_19SingleTileSchedulerILb0ELb1ELb1ELi128EEEEEEEEEvNT_6ParamsE --------------------------
	.section	.nv.constant0._ZN7cutlass13device_kernelIN5flash19enable_sm80_to_sm89INS1_16FlashAttnFwdSm80INS1_25CollectiveMainloopFwdSm80ILi4ELi1ELb0EN4cute5tupleIJNS5_1CILi128EEENS7_ILi96EEENS7_ILi64EEEEEELi64ENS_10bfloat16_tEfNS_4arch4Sm80ELb0ELb1ELb1ELb0ELb0ELb0ELb1ELb1EEENS1_21CollectiveEpilogueFwdINS6_IJS8_SA_S9_EEENS6_IJNS7_ILi1EEESI_SI_EEESC_SE_Li128ELb0ELb1ELb1ELb0EEENS1_19SingleTileSchedulerILb0ELb1ELb1ELi128EEEEEEEEEvNT_6ParamsE,"a",@progbits
	.sectionflags	@""
	.align	4
.nv.constant0._ZN7cutlass13device_kernelIN5flash19enable_sm80_to_sm89INS1_16FlashAttnFwdSm80INS1_25CollectiveMainloopFwdSm80ILi4ELi1ELb0EN4cute5tupleIJNS5_1CILi128EEENS7_ILi96EEENS7_ILi64EEEEEELi64ENS_10bfloat16_tEfNS_4arch4Sm80ELb0ELb1ELb1ELb0ELb0ELb0ELb1ELb1EEENS1_21CollectiveEpilogueFwdINS6_IJS8_SA_S9_EEENS6_IJNS7_ILi1EEESI_SI_EEESC_SE_Li128ELb0ELb1ELb1ELb0EEENS1_19SingleTileSchedulerILb0ELb1ELb1ELi128EEEEEEEEEvNT_6ParamsE:
	.zero		1400


//--------------------- .nv.constant0._ZN7cutlass13device_kernelIN5flash19enable_sm80_to_sm89INS1_16FlashAttnFwdSm80INS1_25CollectiveMainloopFwdSm80ILi4ELi1ELb0EN4cute5tupleIJNS5_1CILi128EEENS7_ILi80EEENS7_ILi64EEEEEELi64ENS_10bfloat16_tEfNS_4arch4Sm80ELb0ELb1ELb1ELb1ELb0ELb0ELb1ELb1EEENS1_21CollectiveEpilogueFwdINS6_IJS8_SA_S9_EEENS6_IJNS7_ILi1EEESI_SI_EEESC_SE_Li128ELb1ELb1ELb1ELb0EEENS1_36VarlenDynamicPersistentTileSchedulerILi128ELi80ELi128ELi128ELb1ELb1ELb0ELb1ELb0ELb1EEEEEEEEEvNT_6ParamsE --------------------------
	.section	.nv.constant0._ZN7cutlass13device_kernelIN5flash19enable_sm80_to_sm89INS1_16FlashAttnFwdSm80INS1_25CollectiveMainloopFwdSm80ILi4ELi1ELb0EN4cute5tupleIJNS5_1CILi128EEENS7_ILi80EEENS7_ILi64EEEEEELi64ENS_10bfloat16_tEfNS_4arch4Sm80ELb0ELb1ELb1ELb1ELb0ELb0ELb1ELb1EEENS1_21CollectiveEpilogueFwdINS6_IJS8_SA_S9_EEENS6_IJNS7_ILi1EEESI_SI_EEESC_SE_Li128ELb1ELb1ELb1ELb0EEENS1_36VarlenDynamicPersistentTileSchedulerILi128ELi80ELi128ELi128ELb1ELb1ELb0ELb1ELb0ELb1EEEEEEEEEvNT_6ParamsE,"a",@progbits
	.sectionflags	@""
	.align	4
.nv.constant0._ZN7cutlass13device_kernelIN5flash19enable_sm80_to_sm89INS1_16FlashAttnFwdSm80INS1_25CollectiveMainloopFwdSm80ILi4ELi1ELb0EN4cute5tupleIJNS5_1CILi128EEENS7_ILi80EEENS7_ILi64EEEEEELi64ENS_10bfloat16_tEfNS_4arch4Sm80ELb0ELb1ELb1ELb1ELb0ELb0ELb1ELb1EEENS1_21CollectiveEpilogueFwdINS6_IJS8_SA_S9_EEENS6_IJNS7_ILi1EEESI_SI_EEESC_SE_Li128ELb1ELb1ELb1ELb0EEENS1_36VarlenDynamicPersistentTileSchedulerILi128ELi80ELi128ELi128ELb1ELb1ELb0ELb1ELb0ELb1EEEEEEEEEvNT_6ParamsE:
	.zero		1432


//--------------------- .nv.constant0._ZN7cutlass13device_kernelIN5flash19enable_sm80_to_sm89INS1_16FlashAttnFwdSm80INS1_25CollectiveMainloopFwdSm80ILi4ELi1ELb0EN4cute5tupleIJNS5_1CILi128EEENS7_ILi80EEENS7_ILi64EEEEEELi64ENS_10bfloat16_tEfNS_4arch4Sm80ELb0ELb1ELb1ELb1ELb0ELb1ELb1ELb1EEENS1_21CollectiveEpilogueFwdINS6_IJS8_SA_S9_EEENS6_IJNS7_ILi1EEESI_SI_EEESC_SE_Li128ELb1ELb1ELb1ELb0EEENS1_36VarlenDynamicPersistentTileSchedulerILi128ELi80ELi128ELi128ELb1ELb1ELb0ELb1ELb0ELb1EEEEEEEEEvNT_6ParamsE --------------------------
	.section	.nv.constant0._ZN7cutlass13device_kernelIN5flash19enable_sm80_to_sm89INS1_16FlashAttnFwdSm80INS1_25CollectiveMainloopFwdSm80ILi4ELi1ELb0EN4cute5tupleIJNS5_1CILi128EEENS7_ILi80EEENS7_ILi64EEEEEELi64ENS_10bfloat16_tEfNS_4arch4Sm80ELb0ELb1ELb1ELb1ELb0ELb1ELb1ELb1EEENS1_21CollectiveEpilogueFwdINS6_IJS8_SA_S9_EEENS6_IJNS7_ILi1EEESI_SI_EEESC_SE_Li128ELb1ELb1ELb1ELb0EEENS1_36VarlenDynamicPersistentTileSchedulerILi128ELi80ELi128ELi128ELb1ELb1ELb0ELb1ELb0ELb1EEEEEEEEEvNT_6ParamsE,"a",@progbits
	.sectionflags	@""
	.align	4
.nv.constant0._ZN7cutlass13device_kernelIN5flash19enable_sm80_to_sm89INS1_16FlashAttnFwdSm80INS1_25CollectiveMainloopFwdSm80ILi4ELi1ELb0EN4cute5tupleIJNS5_1CILi128EEENS7_ILi80EEENS7_ILi64EEEEEELi64ENS_10bfloat16_tEfNS_4arch4Sm80ELb0ELb1ELb1ELb1ELb0ELb1ELb1ELb1EEENS1_21CollectiveEpilogueFwdINS6_IJS8_SA_S9_EEENS6_IJNS7_ILi1EEESI_SI_EEESC_SE_Li128ELb1ELb1ELb1ELb0EEENS1_36VarlenDynamicPersistentTileSchedulerILi128ELi80ELi128ELi128ELb1ELb1ELb0ELb1ELb0ELb1EEEEEEEEEvNT_6ParamsE:
	.zero		1432


//--------------------- .nv.constant0._ZN7cutlass13device_kernelIN5flash19enable_sm80_to_sm89INS1_16FlashAttnFwdSm80INS1_25CollectiveMainloopFwdSm80ILi4ELi1ELb0EN4cute5tupleIJNS5_1CILi128EEENS7_ILi112EEENS7_ILi64EEEEEELi64ENS_10bfloat16_tEfNS_4arch4Sm80ELb1ELb0ELb1ELb0ELb0ELb0ELb1ELb1EEENS1_21CollectiveEpilogueFwdINS6_IJS8_SA_S9_EEENS6_IJNS7_ILi1EEESI_SI_EEESC_SE_Li128ELb0ELb1ELb1ELb0EEENS1_30DynamicPersistentTileSchedulerILi128ELi128ELb1ELb1ELb0EEEEEEEEEvNT_6ParamsE --------------------------
	.section	.nv.constant0._ZN7cutlass13device_kernelIN5flash19enable_sm80_to_sm89INS1_16FlashAttnFwdSm80INS1_25CollectiveMainloopFwdSm80ILi4ELi1ELb0EN4cute5tupleIJNS5_1CILi128EEENS7_ILi112EEENS7_ILi64EEEEEELi64ENS_10bfloat16_tEfNS_4arch4Sm80ELb1ELb0ELb1ELb0ELb0ELb0ELb1ELb1EEENS1_21CollectiveEpilogueFwdINS6_IJS8_SA_S9_EEENS6_IJNS7_ILi1EEESI_SI_EEESC_SE_Li128ELb0ELb1ELb1ELb0EEENS1_30DynamicPersistentTileSchedulerILi128ELi128ELb1ELb1ELb0EEEEEEEEEvNT_6ParamsE,"a",@progbits
	.sectionflags	@""
	.align	4
.nv.constant0._ZN7cutlass13device_kernelIN5flash19enable_sm80_to_sm89INS1_16FlashAttnFwdSm80INS1_25CollectiveMainloopFwdSm80ILi4ELi1ELb0EN4cute5tupleIJNS5_1CILi128EEENS7_ILi112EEENS7_ILi64EEEEEELi64ENS_10bfloat16_tEfNS_4arch4Sm80ELb1ELb0ELb1ELb0ELb0ELb0ELb1ELb1EEENS1_21CollectiveEpilogueFwdINS6_IJS8_SA_S9_EEENS6_IJNS7_ILi1EEESI_SI_EEESC_SE_Li128ELb0ELb1ELb1ELb0EEENS1_30DynamicPersistentTileSchedulerILi128ELi128ELb1ELb1ELb0EEEEEEEEEvNT_6ParamsE:
	.zero		1416


//--------------------- .nv.constant0._ZN7cutlass13device_kernelIN5flash19enable_sm80_to_sm89INS1_16FlashAttnFwdSm80INS1_25CollectiveMainloopFwdSm80ILi4ELi1ELb0EN4cute5tupleIJNS5_1CILi128EEENS7_ILi80EEENS7_ILi64EEEEEELi64ENS_10bfloat16_tEfNS_4arch4Sm80ELb1ELb0ELb1ELb1ELb0ELb0ELb1ELb1EEENS1_21CollectiveEpilogueFwdINS6_IJS8_SA_S9_EEENS6_IJNS7_ILi1EEESI_SI_EEESC_SE_Li128ELb1ELb1ELb1ELb0EEENS1_36VarlenDynamicPersistentTileSchedulerILi128ELi80ELi128ELi128ELb1ELb1ELb0ELb1ELb1ELb1EEEEEEEEEvNT_6ParamsE --------------------------
	.section	.nv.constant0._ZN7cutlass13device_kernelIN5flash19enable_sm80_to_sm89INS1_16FlashAttnFwdSm80INS1_25CollectiveMainloopFwdSm80ILi4ELi1ELb0EN4cute5tupleIJNS5_1CILi128EEENS7_ILi80EEENS7_ILi64EEEEEELi64ENS_10bfloat16_tEfNS_4arch4Sm80ELb1ELb0ELb1ELb1ELb0ELb0ELb1ELb1EEENS1_21CollectiveEpilogueFwdINS6_IJS8_SA_S9_EEENS6_IJNS7_ILi1EEESI_SI_EEESC_SE_Li128ELb1ELb1ELb1ELb0EEENS1_36VarlenDynamicPersistentTileSchedulerILi128ELi80ELi128ELi128ELb1ELb1ELb0ELb1ELb1ELb1EEEEEEEEEvNT_6ParamsE,"a",@progbits
	.sectionflags	@""
	.align	4
.nv.constant0._ZN7cutlass13device_kernelIN5flash19enable_sm80_to_sm89INS1_16FlashAttnFwdSm80INS1_25CollectiveMainloopFwdSm80ILi4ELi1ELb0EN4cute5tupleIJNS5_1CILi128EEENS7_ILi80EEENS7_ILi64EEEEEELi64ENS_10bfloat16_tEfNS_4arch4Sm80ELb1ELb0ELb1ELb1ELb0ELb0ELb1ELb1EEENS1_21CollectiveEpilogueFwdINS6_IJS8_SA_S9_EEENS6_IJNS7_ILi1EEESI_SI_EEESC_SE_Li128ELb1ELb1ELb1ELb0EEENS1_36VarlenDynamicPersistentTileSchedulerILi128ELi80ELi128ELi128ELb1ELb1ELb0ELb1ELb1ELb1EEEEEEEEEvNT_6ParamsE:
	.zero		1432


//--------------------- .nv.constant0._ZN7cutlass13device_kernelIN5flash19enable_sm80_to_sm89INS1_16FlashAttnFwdSm80INS1_25CollectiveMainloopFwdSm80ILi4ELi1ELb0EN4cute5tupleIJNS5_1CILi128EEENS7_ILi80EEENS7_ILi64EEEEEELi64ENS_10bfloat16_tEfNS_4arch4Sm80ELb1ELb0ELb1ELb1ELb0ELb1ELb1ELb1EEENS1_21CollectiveEpilogueFwdINS6_IJS8_SA_S9_EEENS6_IJNS7_ILi1EEESI_SI_EEESC_SE_Li128ELb1ELb1ELb1ELb0EEENS1_36VarlenDynamicPersistentTileSchedulerILi128ELi80ELi128ELi128ELb1ELb1ELb0ELb1ELb1ELb1EEEEEEEEEvNT_6ParamsE --------------------------
	.section	.nv.constant0._ZN7cutlass13device_kernelIN5flash19enable_sm80_to_sm89INS1_16FlashAttnFwdSm80INS1_25CollectiveMainloopFwdSm80ILi4ELi1ELb0EN4cute5tupleIJNS5_1CILi128EEENS7_ILi80EEENS7_ILi64EEEEEELi64ENS_10bfloat16_tEfNS_4arch4Sm80ELb1ELb0ELb1ELb1ELb0ELb1ELb1ELb1EEENS1_21CollectiveEpilogueFwdINS6_IJS8_SA_S9_EEENS6_IJNS7_ILi1EEESI_SI_EEESC_SE_Li128ELb1ELb1ELb1ELb0EEENS1_36VarlenDynamicPersistentTileSchedulerILi128ELi80ELi128ELi128ELb1ELb1ELb0ELb1ELb1ELb1EEEEEEEEEvNT_6ParamsE,"a",@progbits
	.sectionflags	@""
	.align	4
.nv.constant0._ZN7cutlass13device_kernelIN5flash19enable_sm80_to_sm89INS1_16FlashAttnFwdSm80INS1_25CollectiveMainloopFwdSm80ILi4ELi1ELb0EN4cute5tupleIJNS5_1CILi128EEENS7_ILi80EEENS7_ILi64EEEEEELi64ENS_10bfloat16_tEfNS_4arch4Sm80ELb1ELb0ELb1ELb1ELb0ELb1ELb1ELb1EEENS1_21CollectiveEpilogueFwdINS6_IJS8_SA_S9_EEENS6_IJNS7_ILi1EEESI_SI_EEESC_SE_Li128ELb1ELb1ELb1ELb0EEENS1_36VarlenDynamicPersistentTileSchedulerILi128ELi80ELi128ELi128ELb1ELb1ELb0ELb1ELb1ELb1EEEEEEEEEvNT_6ParamsE:
	.zero		1432


//--------------------- .text._ZN7cutlass13device_kernelIN5flash19enable_sm80_to_sm89INS1_16FlashAttnFwdSm80INS1_25CollectiveMainloopFwdSm80ILi4ELi1ELb0EN4cute5tupleIJNS5_1CILi128EEENS7_ILi112EEENS7_ILi64EEEEEELi64ENS_10bfloat16_tEfNS_4arch4Sm80ELb0ELb0ELb1ELb0ELb0ELb0ELb1ELb1EEENS1_21CollectiveEpilogueFwdINS6_IJS8_SA_S9_EEENS6_IJNS7_ILi1EEESI_SI_EEESC_SE_Li128ELb0ELb1ELb1ELb0EEENS1_19SingleTileSchedulerILb0ELb1ELb1ELi128EEEEEEEEEvNT_6ParamsE --------------------------
	.section	.text._ZN7cutlass13device_kernelIN5flash19enable_sm80_to_sm89INS1_16FlashAttnFwdSm80INS1_25CollectiveMainloopFwdSm80ILi4ELi1ELb0EN4cute5tupleIJNS5_1CILi128EEENS7_ILi112EEENS7_ILi64EEEEEELi64ENS_10bfloat16_tEfNS_4arch4Sm80ELb0ELb0ELb1ELb0ELb0ELb0ELb1ELb1EEENS1_21CollectiveEpilogueFwdINS6_IJS8_SA_S9_EEENS6_IJNS7_ILi1EEESI_SI_EEESC_SE_Li128ELb0ELb1ELb1ELb0EEENS1_19SingleTileSchedulerILb0ELb1ELb1ELi128EEEEEEEEEvNT_6ParamsE,"ax",@progbits
	.sectioninfo	@"SHI_REGISTERS=255"
	.align	128
.text._ZN7cutlass13device_kernelIN5flash19enable_sm80_to_sm89INS1_16FlashAttnFwdSm80INS1_25CollectiveMainloopFwdSm80ILi4ELi1ELb0EN4cute5tupleIJNS5_1CILi128EEENS7_ILi112EEENS7_ILi64EEEEEELi64ENS_10bfloat16_tEfNS_4arch4Sm80ELb0ELb0ELb1ELb0ELb0ELb0ELb1ELb1EEENS1_21CollectiveEpilogueFwdINS6_IJS8_SA_S9_EEENS6_IJNS7_ILi1EEESI_SI_EEESC_SE_Li128ELb0ELb1ELb1ELb0EEENS1_19SingleTileSchedulerILb0ELb1ELb1ELi128EEEEEEEEEvNT_6ParamsE:
        .type           _ZN7cutlass13device_kernelIN5flash19enable_sm80_to_sm89INS1_16FlashAttnFwdSm80INS1_25CollectiveMainloopFwdSm80ILi4ELi1ELb0EN4cute5tupleIJNS5_1CILi128EEENS7_ILi112EEENS7_ILi64EEEEEELi64ENS_10bfloat16_tEfNS_4arch4Sm80ELb0ELb0ELb1ELb0ELb0ELb0ELb1ELb1EEENS1_21CollectiveEpilogueFwdINS6_IJS8_SA_S9_EEENS6_IJNS7_ILi1EEESI_SI_EEESC_SE_Li128ELb0ELb1ELb1ELb0EEENS1_19SingleTileSchedulerILb0ELb1ELb1ELi128EEEEEEEEEvNT_6ParamsE,@function
        .size           _ZN7cutlass13device_kernelIN5flash19enable_sm80_to_sm89INS1_16FlashAttnFwdSm80INS1_25CollectiveMainloopFwdSm80ILi4ELi1ELb0EN4cute5tupleIJNS5_1CILi128EEENS7_ILi112EEENS7_ILi64EEEEEELi64ENS_10bfloat16_tEfNS_4arch4Sm80ELb0ELb0ELb1ELb0ELb0ELb0ELb1ELb1EEENS1_21CollectiveEpilogueFwdINS6_IJS8_SA_S9_EEENS6_IJNS7_ILi1EEESI_SI_EEESC_SE_Li128ELb0ELb1ELb1ELb0EEENS1_19SingleTileSchedulerILb0ELb1ELb1ELi128EEEEEEEEEvNT_6ParamsE,(.L_x_1614 - _ZN7cutlass13device_kernelIN5flash19enable_sm80_to_sm89INS1_16FlashAttnFwdSm80INS1_25CollectiveMainloopFwdSm80ILi4ELi1ELb0EN4cute5tupleIJNS5_1CILi128EEENS7_ILi112EEENS7_ILi64EEEEEELi64ENS_10bfloat16_tEfNS_4arch4Sm80ELb0ELb0ELb1ELb0ELb0ELb0ELb1ELb1EEENS1_21CollectiveEpilogueFwdINS6_IJS8_SA_S9_EEENS6_IJNS7_ILi1EEESI_SI_EEESC_SE_Li128ELb0ELb1ELb1ELb0EEENS1_19SingleTileSchedulerILb0ELb1ELb1ELi128EEEEEEEEEvNT_6ParamsE)
        .other          _ZN7cutlass13device_kernelIN5flash19enable_sm80_to_sm89INS1_16FlashAttnFwdSm80INS1_25CollectiveMainloopFwdSm80ILi4ELi1ELb0EN4cute5tupleIJNS5_1CILi128EEENS7_ILi112EEENS7_ILi64EEEEEELi64ENS_10bfloat16_tEfNS_4arch4Sm80ELb0ELb0ELb1ELb0ELb0ELb0ELb1ELb1EEENS1_21CollectiveEpilogueFwdINS6_IJS8_SA_S9_EEENS6_IJNS7_ILi1EEESI_SI_EEESC_SE_Li128ELb0ELb1ELb1ELb0EEENS1_19SingleTileSchedulerILb0ELb1ELb1ELi128EEEEEEEEEvNT_6ParamsE,@"STO_CUDA_ENTRY STV_DEFAULT"
_ZN7cutlass13device_kernelIN5flash19enable_sm80_to_sm89INS1_16FlashAttnFwdSm80INS1_25CollectiveMainloopFwdSm80ILi4ELi1ELb0EN4cute5tupleIJNS5_1CILi128EEENS7_ILi112EEENS7_ILi64EEEEEELi64ENS_10bfloat16_tEfNS_4arch4Sm80ELb0ELb0ELb1ELb0ELb0ELb0ELb1ELb1EEENS1_21CollectiveEpilogueFwdINS6_IJS8_SA_S9_EEENS6_IJNS7_ILi1EEESI_SI_EEESC_SE_Li128ELb0ELb1ELb1ELb0EEENS1_19SingleTileSchedulerILb0ELb1ELb1ELi128EEEEEEEEEvNT_6ParamsE:
[----:B------:R-:W-:-:S03]  /*0000*/  MOV R1, c[0x0][0x28] ;  /* 0x00000a0000017a02 */ /* 0x000fc60000000f00 */
[----:B------:R-:W1:Y:S01]  /*0010*/  S2R R192, SR_TID.X ;  /* 0x0000000000c07919 */ /* 0x000e620000002100 */
[----:B------:R-:W-:-:S03]  /*0020*/  IADD3 R1, R1, -0x68, RZ ;  /* 0xffffff9801017810 */ /* 0x000fc60007ffe0ff */
[----:B------:R-:W2:Y:S04]  /*0030*/  S2R R2, SR_CTAID.Y ;  /* 0x0000000000027919 */ /* 0x000ea80000002600 */
[----:B------:R-:W3:Y:S01]  /*0040*/  S2R R28, SR_CTAID.Z ;  /* 0x00000000001c7919 */ /* 0x000ee20000002700 */
[----:B-1----:R-:W-:-:S06]  /*0050*/  SHF.R.U32.HI R0, RZ, 0x5, R192 ;  /* 0x00000005ff007819 */ /* 0x002fcc00000116c0 */
[----:B------:R-:W1:Y:S02]  /*0060*/  SHFL.IDX PT, R0, R0, RZ, 0x1f ;  /* 0x00001fff00007589 */ /* 0x000e6400000e0000 */
[----:B-1----:R-:W-:-:S13]  /*0070*/  ISETP.NE.AND P0, PT, R0, RZ, PT ;  /* 0x000000ff0000720c */ /* 0x002fda0003f05270 */
[----:B------:R-:W-:Y:S05]  /*0080*/  @!P0 BRA `(.L_x_0) ;  /* 0x0000008000008947 */ /* 0x000fea0003800000 */
[----:B--23--:R1:W-:Y:S01]  /*0090*/  STL [R1+0x30], R2 ;  /* 0x0000300201007387 */ /* 0x00c3e20000100800 */
[----:B------:R-:W-:-:S04]  /*00a0*/  MOV R0, c[0x0][0x550] ;  /* 0x0001540000007a02 */ /* 0x000fc80000000f00 */
[----:B------:R-:W-:-:S13]  /*00b0*/  ISETP.NE.AND P0, PT, R0, 0x1, PT ;  /* 0x000000010000780c */ /* 0x000fda0003f05270 */
[----:B------:R-:W-:Y:S05]  /*00c0*/  @!P0 BRA `(.L_x_1) ;  /* 0x000000a000008947 */ /* 0x000fea0003800000 */
[----:B------:R-:W-:-:S05]  /*00d0*/  IMAD.HI.U32 R0, R2, c[0x0][0x554], RZ ;  /* 0x0001550002007a27 */ /* 0x000fca00078e00ff */
[----:B------:R-:W-:-:S05]  /*00e0*/  SHF.R.U32.HI R0, RZ, c[0x0][0x558], R0 ;  /* 0x00015600ff007a19 */ /* 0x000fca0000011600 */
[----:B------:R2:W-:Y:S01]  /*00f0*/  STL [R1+0x30], R0 ;  /* 0x0000300001007387 */ /* 0x0005e20000100800 */
[----:B------:R-:W-:Y:S05]  /*0100*/  BRA `(.L_x_1) ;  /* 0x0000006000007947 */ /* 0x000fea0003800000 */
.L_x_0:
[----:B--23--:R-:W-:Y:S01]  /*0110*/  IMAD.MOV.U32 R0, RZ, RZ, c[0x0][0x550] ;  /* 0x00015400ff007624 */ /* 0x00cfe200078e00ff */
[----:B------:R-:W-:-:S04]  /*0120*/  MOV R3, R2 ;  /* 0x0000000200037202 */ /* 0x000fc80000000f00 */
[----:B------:R-:W-:-:S13]  /*0130*/  ISETP.NE.AND P0, PT, R0, 0x1, PT ;  /* 0x000000010000780c */ /* 0x000fda0003f05270 */
[----:B------:R-:W-:-:S05]  /*0140*/  @P0 IMAD.HI.U32 R0, R2, c[0x0][0x554], RZ ;  /* 0x0001550002000a27 */ /* 0x000fca00078e00ff */
[----:B------:R-:W-:-:S05]  /*0150*/  @P0 SHF.R.U32.HI R3, RZ, c[0x0][0x558], R0 ;  /* 0x00015600ff030a19 */ /* 0x000fca0000011600 */
[----:B------:R1:W-:Y:S02]  /*0160*/  STL [R1+0x30], R3 ;  /* 0x0000300301007387 */ /* 0x0003e40000100800 */
.L_x_1:
[----:B------:R-:W3:Y:S01]  /*0170*/  LDL R19, [R1+0x30] ;  /* 0x0000300001137983 */ /* 0x000ee20000100800 */
[----:B------:R-:W-:Y:S02]  /*0180*/  ISETP.GE.AND P0, PT, R28, RZ, PT ;  /* 0x000000ff1c00720c */ /* 0x000fe40003f06270 */
[----:B--23--:R-:W-:-:S05]  /*0190*/  IADD3 R0, -R19, RZ, RZ ;  /* 0x000000ff13007210 */ /* 0x00cfca0007ffe1ff */
[----:B------:R-:W-:-:S06]  /*01a0*/  IMAD R11, R0, c[0x0][0x550], R2 ;  /* 0x00015400000b7a24 */ /* 0x000fcc00078e0202 */
[----:B------:R-:W-:Y:S05]  /*01b0*/  @!P0 EXIT ;  /* 0x000000000000894d */ /* 0x000fea0003800000 */
[----:B------:R-:W-:Y:S02]  /*01c0*/  IMAD.MOV.U32 R0, RZ, RZ, c[0x0][0x1d0] ;  /* 0x00007400ff007624 */ /* 0x000fe400078e00ff */
[----:B-1----:R-:W-:-:S03]  /*01d0*/  IMAD.MOV.U32 R2, RZ, RZ, RZ ;  /* 0x000000ffff027224 */ /* 0x002fc600078e00ff */
[C---:B------:R-:W-:Y:S02]  /*01e0*/  ISETP.GE.AND P0, PT, R0.reuse, 0x1, PT ;  /* 0x000000010000780c */ /* 0x040fe40003f06270 */
[----:B------:R-:W-:Y:S01]  /*01f0*/  IADD3 R3, R0, 0x6f, RZ ;  /* 0x0000006f00037810 */ /* 0x000fe20007ffe0ff */
[----:B------:R-:W-:-:S04]  /*0200*/  IMAD.MOV.U32 R0, RZ, RZ, RZ ;  /* 0x000000ffff007224 */ /* 0x000fc800078e00ff */
[----:B------:R-:W-:-:S05]  /*0210*/  IMAD.HI R2, R3, -0x6db6db6d, R2 ;  /* 0x9249249303027827 */ /* 0x000fca00078e0202 */
[----:B------:R-:W-:-:S04]  /*0220*/  SHF.R.U32.HI R3, RZ, 0x1f, R2 ;  /* 0x0000001fff037819 */ /* 0x000fc80000011602 */
[----:B------:R-:W-:Y:S01]  /*0230*/  LEA.HI.SX32 R10, R2, R3, 0x1a ;  /* 0x00000003020a7211 */ /* 0x000fe200078fd2ff */
[----:B------:R-:W-:Y:S05]  /*0240*/  @!P0 BRA `(.L_x_2) ;  /* 0x0000020000008947 */ /* 0x000fea0003800000 */
[----:B------:R-:W-:-:S04]  /*0250*/  SHF.R.U32.HI R0, RZ, 0x10, R11 ;  /* 0x00000010ff007819 */ /* 0x000fc8000001160b */
[----:B------:R-:W-:-:S04]  /*0260*/  ISETP.NE.AND P0, PT, R0, RZ, PT ;  /* 0x000000ff0000720c */ /* 0x000fc80003f05270 */
[----:B------:R-:W-:-:S04]  /*0270*/  SEL R5, R0, c[0x0][0x338], P0 ;  /* 0x0000ce0000057a07 */ /* 0x000fc80000000000 */
[----:B------:R-:W-:Y:S02]  /*0280*/  IABS R0, R5 ;  /* 0x0000000500007213 */ /* 0x000fe40000000000 */
[----:B------:R-:W-:-:S03]  /*0290*/  IADD3 R7, R10, -0x1, R5 ;  /* 0xffffffff0a077810 */ /* 0x000fc60007ffe005 */
[----:B------:R-:W-:Y:S01]  /*02a0*/  IMAD.MOV.U32 R4, RZ, RZ, R0 ;  /* 0x000000ffff047224 */ /* 0x000fe200078e0000 */
[----:B------:R-:W-:-:S03]  /*02b0*/  IABS R9, R7 ;  /* 0x0000000700097213 */ /* 0x000fc60000000000 */
[----:B------:R-:W1:Y:S08]  /*02c0*/  I2F.RP R2, R4 ;  /* 0x0000000400027306 */ /* 0x000e700000209400 */
[----:B-1----:R-:W1:Y:S02]  /*02d0*/  MUFU.RCP R2, R2 ;  /* 0x0000000200027308 */ /* 0x002e640000001000 */
[----:B-1----:R-:W-:-:S06]  /*02e0*/  IADD3 R2, R2, 0xffffffe, RZ ;  /* 0x0ffffffe02027810 */ /* 0x002fcc0007ffe0ff */
[----:B------:R-:W1:Y:S02]  /*02f0*/  F2I.FTZ.U32.TRUNC.NTZ R3, R2 ;  /* 0x0000000200037305 */ /* 0x000e64000021f000 */
[----:B-1----:R-:W-:Y:S02]  /*0300*/  IMAD.MOV R0, RZ, RZ, -R3 ;  /* 0x000000ffff007224 */ /* 0x002fe400078e0a03 */
[----:B------:R-:W-:Y:S02]  /*0310*/  IMAD.MOV.U32 R2, RZ, RZ, RZ ;  /* 0x000000ffff027224 */ /* 0x000fe400078e00ff */
[----:B------:R-:W-:Y:S01]  /*0320*/  IMAD.MOV.U32 R6, RZ, RZ, R0 ;  /* 0x000000ffff067224 */ /* 0x000fe200078e0000 */
[----:B------:R-:W-:-:S03]  /*0330*/  IABS R0, R5 ;  /* 0x0000000500007213 */ /* 0x000fc60000000000 */
[----:B------:R-:W-:Y:S02]  /*0340*/  IMAD R6, R6, R4, RZ ;  /* 0x0000000406067224 */ /* 0x000fe400078e02ff */
[----:B------:R-:W-:Y:S02]  /*0350*/  IMAD.MOV R8, RZ, RZ, -R0 ;  /* 0x000000ffff087224 */ /* 0x000fe400078e0a00 */
[----:B------:R-:W-:-:S04]  /*0360*/  IMAD.HI.U32 R0, R3, R6, R2 ;  /* 0x0000000603007227 */ /* 0x000fc800078e0002 */
[----:B------:R-:W-:Y:S02]  /*0370*/  IMAD.MOV.U32 R2, RZ, RZ, R9 ;  /* 0x000000ffff027224 */ /* 0x000fe400078e0009 */
[----:B------:R-:W-:Y:S02]  /*0380*/  IMAD.MOV.U32 R3, RZ, RZ, R8 ;  /* 0x000000ffff037224 */ /* 0x000fe400078e0008 */
[----:B------:R-:W-:-:S04]  /*0390*/  IMAD.HI.U32 R0, R0, R2, RZ ;  /* 0x0000000200007227 */ /* 0x000fc800078e00ff */
[----:B------:R-:W-:-:S05]  /*03a0*/  IMAD R2, R0, R3, R2 ;  /* 0x0000000300027224 */ /* 0x000fca00078e0202 */
[----:B------:R-:W-:-:S13]  /*03b0*/  ISETP.GT.U32.AND P1, PT, R4, R2, PT ;  /* 0x000000020400720c */ /* 0x000fda0003f24070 */
[----:B------:R-:W-:Y:S01]  /*03c0*/  @!P1 IMAD.IADD R2, R2, 0x1, -R4 ;  /* 0x0000000102029824 */ /* 0x000fe200078e0a04 */
[----:B------:R-:W-:Y:S02]  /*03d0*/  @!P1 IADD3 R0, R0, 0x1, RZ ;  /* 0x0000000100009810 */ /* 0x000fe40007ffe0ff */
[----:B------:R-:W-:Y:S02]  /*03e0*/  ISETP.NE.AND P1, PT, R5, RZ, PT ;  /* 0x000000ff0500720c */ /* 0x000fe40003f25270 */
[----:B------:R-:W-:Y:S02]  /*03f0*/  ISETP.GE.U32.AND P2, PT, R2, R4, PT ;  /* 0x000000040200720c */ /* 0x000fe40003f46070 */
[----:B------:R-:W-:-:S04]  /*0400*/  LOP3.LUT R2, R7, R5, RZ, 0x3c, !PT ;  /* 0x0000000507027212 */ /* 0x000fc800078e3cff */
[----:B------:R-:W-:-:S07]  /*0410*/  ISETP.GE.AND P0, PT, R2, RZ, PT ;  /* 0x000000ff0200720c */ /* 0x000fce0003f06270 */
[----:B------:R-:W-:-:S06]  /*0420*/  @P2 IADD3 R0, R0, 0x1, RZ ;  /* 0x0000000100002810 */ /* 0x000fcc0007ffe0ff */
[----:B------:R-:W-:Y:S01]  /*0430*/  @!P0 IMAD.MOV R0, RZ, RZ, -R0 ;  /* 0x000000ffff008224 */ /* 0x000fe200078e0a00 */
[----:B------:R-:W-:Y:S02]  /*0440*/  @!P1 LOP3.LUT R0, RZ, R5, RZ, 0x33, !PT ;  /* 0x00000005ff009212 */ /* 0x000fe400078e33ff */
.L_x_2:
[----:B------:R-:W-:Y:S01]  /*0450*/  LOP3.LUT R2, R11, 0xffff, RZ, 0xc0, !PT ;  /* 0x0000ffff0b027812 */ /* 0x000fe200078ec0ff */
[----:B------:R-:W-:Y:S01]  /*0460*/  ULDC.64 UR8, c[0x0][0x118] ;  /* 0x0000460000087ab9 */ /* 0x000fe20000000a00 */
[----:B------:R-:W-:Y:S01]  /*0470*/  PLOP3.LUT P4, PT, PT, PT, PT, 0x80, 0x0 ;  /* 0x000000000000781c */ /* 0x000fe20003f8f070 */
[----:B------:R-:W-:Y:S01]  /*0480*/  CS2R R22, SRZ ;  /* 0x0000000000167805 */ /* 0x000fe2000001ff00 */
[----:B------:R-:W-:Y:S01]  /*0490*/  CS2R R20, SRZ ;  /* 0x0000000000147805 */ /* 0x000fe2000001ff00 */
[----:B------:R-:W-:Y:S01]  /*04a0*/  IMAD R199, R2, R0, RZ ;  /* 0x0000000002c77224 */ /* 0x000fe200078e02ff */
[----:B------:R-:W-:Y:S01]  /*04b0*/  CS2R R178, SRZ ;  /* 0x0000000000b27805 */ /* 0x000fe2000001ff00 */
[----:B------:R-:W-:Y:S01]  /*04c0*/  CS2R R176, SRZ ;  /* 0x0000000000b07805 */ /* 0x000fe2000001ff00 */
[----:B------:R-:W-:Y:S01]  /*04d0*/  CS2R R182, SRZ ;  /* 0x0000000000b67805 */ /* 0x000fe2000001ff00 */
[----:B------:R-:W-:Y:S01]  /*04e0*/  IMAD.IADD R0, R199, 0x1, R0 ;  /* 0x00000001c7007824 */ /* 0x000fe200078e0200 */
[----:B------:R1:W-:Y:S01]  /*04f0*/  STL [R1+0x34], R199 ;  /* 0x000034c701007387 */ /* 0x0003e20000100800 */
[----:B------:R-:W-:Y:S01]  /*0500*/  CS2R R180, SRZ ;  /* 0x0000000000b47805 */ /* 0x000fe2000001ff00 */
[----:B------:R-:W-:Y:S01]  /*0510*/  CS2R R174, SRZ ;  /* 0x0000000000ae7805 */ /* 0x000fe2000001ff00 */
[----:B------:R-:W-:Y:S01]  /*0520*/  CS2R R172, SRZ ;  /* 0x0000000000ac7805 */ /* 0x000fe2000001ff00 */
[----:B------:R-:W-:Y:S01]  /*0530*/  IMNMX R200, R10, R0, PT ;  /* 0x000000000ac87217 */ /* 0x000fe20003800200 */
[----:B------:R-:W-:Y:S01]  /*0540*/  CS2R R170, SRZ ;  /* 0x0000000000aa7805 */ /* 0x000fe2000001ff00 */
[----:B------:R-:W-:Y:S01]  /*0550*/  CS2R R168, SRZ ;  /* 0x0000000000a87805 */ /* 0x000fe2000001ff00 */
[----:B------:R-:W-:Y:S01]  /*0560*/  CS2R R162, SRZ ;  /* 0x0000000000a27805 */ /* 0x000fe2000001ff00 */
[----:B------:R-:W-:Y:S01]  /*0570*/  ISETP.GT.AND P0, PT, R200, R199, PT ;  /* 0x000000c7c800720c */ /* 0x000fe20003f04270 */
[----:B------:R-:W-:Y:S01]  /*0580*/  CS2R R160, SRZ ;  /* 0x0000000000a07805 */ /* 0x000fe2000001ff00 */
        /* <DEDUP_REMOVED lines=22> */
[----:B------:R-:W-:Y:S05]  /*06f0*/  @!P0 BRA `(.L_x_3) ;  /* 0x0000cc3000008947 */ /* 0x000fea0003800000 */
[----:B-1----:R-:W-:-:S04]  /*0700*/  ISETP.NE.U32.AND P1, PT, RZ, c[0x0][0x340], PT ;  /* 0x0000d000ff007a0c */ /* 0x002fc80003f25070 */
[----:B------:R-:W-:-:S13]  /*0710*/  ISETP.NE.AND.EX P1, PT, RZ, c[0x0][0x344], PT, P1 ;  /* 0x0000d100ff007a0c */ /* 0x000fda0003f25310 */
[----:B------:R-:W-:-:S04]  /*0720*/  @P1 IMAD.MOV.U32 R2, RZ, RZ, 0x4 ;  /* 0x00000004ff021424 */ /* 0x000fc800078e00ff */
[----:B------:R-:W-:-:S05]  /*0730*/  @P1 IMAD.WIDE R2, R28, R2, c[0x0][0x340] ;  /* 0x0000d0001c021625 */ /* 0x000fca00078e0202 */
[----:B------:R1:W2:Y:S01]  /*0740*/  @P1 LDG.E R18, [R2.64] ;  /* 0x0000000802121981 */ /* 0x0002a2000c1e1900 */
[----:B------:R-:W-:Y:S01]  /*0750*/  SHF.R.S32.HI R27, RZ, 0x1f, R192 ;  /* 0x0000001fff1b7819 */ /* 0x000fe200000114c0 */
[----:B------:R-:W-:Y:S01]  /*0760*/  IMAD.MOV.U32 R0, RZ, RZ, c[0x0][0x2c4] ;  /* 0x0000b100ff007624 */ /* 0x000fe200078e00ff */
[----:B------:R-:W-:Y:S01]  /*0770*/  SHF.R.S32.HI R16, RZ, 0x1f, R19 ;  /* 0x0000001fff107819 */ /* 0x000fe20000011413 */
[----:B------:R-:W3:Y:S01]  /*0780*/  S2R R22, SR_CTAID.X ;  /* 0x0000000000167919 */ /* 0x000ee20000002500 */
[-C--:B------:R-:W-:Y:S01]  /*0790*/  LEA.HI R5, R27, R192.reuse, RZ, 0x3 ;  /* 0x000000c01b057211 */ /* 0x080fe200078f18ff */
[----:B------:R-:W-:Y:S01]  /*07a0*/  ULDC UR5, c[0x0][0x2c4] ;  /* 0x0000b10000057ab9 */ /* 0x000fe20000000800 */
[----:B------:R-:W-:Y:S01]  /*07b0*/  ISETP.NE.AND P0, PT, R0, 0x1, PT ;  /* 0x000000010000780c */ /* 0x000fe20003f05270 */
[----:B------:R-:W-:Y:S01]  /*07c0*/  IMAD R4, R16, c[0x0][0x1b8], RZ ;  /* 0x00006e0010047a24 */ /* 0x000fe200078e02ff */
[----:B------:R-:W-:Y:S01]  /*07d0*/  LOP3.LUT R0, R5, 0xfffffff8, RZ, 0xc0, !PT ;  /* 0xfffffff805007812 */ /* 0x000fe200078ec0ff */
[----:B------:R-:W-:Y:S01]  /*07e0*/  ULDC UR4, c[0x0][0x168] ;  /* 0x00005a0000047ab9 */ /* 0x000fe20000000800 */
[----:B------:R-:W-:Y:S01]  /*07f0*/  SHF.R.S32.HI R15, RZ, 0x3, R5 ;  /* 0x00000003ff0f7819 */ /* 0x000fe20000011405 */
[----:B------:R-:W-:Y:S01]  /*0800*/  UIMAD UR4, UR5, UR4, URZ ;  /* 0x00000004050472a4 */ /* 0x000fe2000f8e023f */
[-C--:B------:R-:W-:Y:S01]  /*0810*/  IADD3 R21, -R0, R192.reuse, RZ ;  /* 0x000000c000157210 */ /* 0x080fe20007ffe1ff */
[----:B------:R-:W-:Y:S01]  /*0820*/  IMAD R0, R19, c[0x0][0x1bc], R4 ;  /* 0x00006f0013007a24 */ /* 0x000fe200078e0204 */
[----:B------:R-:W-:Y:S01]  /*0830*/  SHF.R.S32.HI R20, RZ, 0x1f, R28 ;  /* 0x0000001fff147819 */ /* 0x000fe2000001141c */
[----:B------:R-:W-:Y:S01]  /*0840*/  BSSY B0, `(.L_x_4) ;  /* 0x000005c000007945 */ /* 0x000fe20003800000 */
[--C-:B------:R-:W-:Y:S01]  /*0850*/  SHF.R.S32.HI R7, RZ, 0x1f, R15.reuse ;  /* 0x0000001fff077819 */ /* 0x100fe2000001140f */
[----:B------:R-:W-:Y:S01]  /*0860*/  IMAD R4, R21, 0x10, R15 ;  /* 0x0000001015047824 */ /* 0x000fe200078e020f */
[----:B------:R-:W-:Y:S01]  /*0870*/  LEA.HI R26, R27, R192, RZ, 0x4 ;  /* 0x000000c01b1a7211 */ /* 0x000fe200078f20ff */
[----:B------:R-:W-:Y:S01]  /*0880*/  IMAD R5, R20, c[0x0][0x1c0], RZ ;  /* 0x0000700014057a24 */ /* 0x000fe200078e02ff */
[----:B------:R-:W-:Y:S01]  /*0890*/  SHF.L.U32 R14, R15, 0x6, RZ ;  /* 0x000000060f0e7819 */ /* 0x000fe200000006ff */
[----:B------:R-:W-:-:S02]  /*08a0*/  IMAD.SHL.U32 R6, R21, 0x8, RZ ;  /* 0x0000000815067824 */ /* 0x000fc400078e00ff */
[----:B------:R-:W-:Y:S02]  /*08b0*/  IMAD R5, R28, c[0x0][0x1c4], R5 ;  /* 0x000071001c057a24 */ /* 0x000fe400078e0205 */
[----:B-1----:R-:W-:-:S04]  /*08c0*/  IMAD.WIDE.U32 R2, R19, c[0x0][0x1b8], RZ ;  /* 0x00006e0013027a25 */ /* 0x002fc800078e00ff */
[----:B---3--:R-:W-:Y:S01]  /*08d0*/  IMAD R11, R22, 0x80, R4 ;  /* 0x00000080160b7824 */ /* 0x008fe200078e0204 */
[----:B------:R-:W-:-:S03]  /*08e0*/  IADD3 R3, R3, R0, RZ ;  /* 0x0000000003037210 */ /* 0x000fc60007ffe0ff */
[----:B------:R-:W-:Y:S01]  /*08f0*/  @P0 IMAD.HI.U32 R4, R11, c[0x0][0x2c8], RZ ;  /* 0x0000b2000b040a27 */ /* 0x000fe200078e00ff */
[----:B------:R-:W-:-:S03]  /*0900*/  MOV R0, R11 ;  /* 0x0000000b00007202 */ /* 0x000fc60000000f00 */
[----:B------:R-:W-:Y:S01]  /*0910*/  IMAD.WIDE.U32 R2, R28, c[0x0][0x1c0], R2 ;  /* 0x000070001c027a25 */ /* 0x000fe200078e0002 */
[----:B------:R-:W-:-:S03]  /*0920*/  @P0 SHF.R.U32.HI R0, RZ, c[0x0][0x2cc], R4 ;  /* 0x0000b300ff000a19 */ /* 0x000fc60000011604 */
[----:B------:R-:W-:Y:S01]  /*0930*/  IMAD R4, R7, c[0x0][0x208], RZ ;  /* 0x0000820007047a24 */ /* 0x000fe200078e02ff */
[----:B------:R-:W-:Y:S02]  /*0940*/  SHF.R.S32.HI R8, RZ, 0x1f, R0 ;  /* 0x0000001fff087819 */ /* 0x000fe40000011400 */
[----:B------:R-:W-:Y:S01]  /*0950*/  IADD3 R3, R3, R5, RZ ;  /* 0x0000000503037210 */ /* 0x000fe20007ffe0ff */
[----:B------:R-:W-:Y:S01]  /*0960*/  IMAD R5, R7, c[0x0][0x1e0], RZ ;  /* 0x0000780007057a24 */ /* 0x000fe200078e02ff */
[----:B------:R-:W-:Y:S01]  /*0970*/  SHF.R.S32.HI R7, RZ, 0x1f, R6 ;  /* 0x0000001fff077819 */ /* 0x000fe20000011406 */
[----:B------:R-:W-:Y:S02]  /*0980*/  IMAD R10, R8, c[0x0][0x1b0], RZ ;  /* 0x00006c00080a7a24 */ /* 0x000fe400078e02ff */
[----:B------:R-:W-:-:S04]  /*0990*/  IMAD.WIDE.U32 R2, R0, c[0x0][0x1b0], R2 ;  /* 0x00006c0000027a25 */ /* 0x000fc800078e0002 */
[----:B------:R-:W-:Y:S02]  /*09a0*/  IMAD R10, R0, c[0x0][0x1b4], R10 ;  /* 0x00006d00000a7a24 */ /* 0x000fe400078e020a */
[C---:B------:R-:W-:Y:S02]  /*09b0*/  IMAD R12, R15.reuse, c[0x0][0x1e4], R5 ;  /* 0x000079000f0c7a24 */ /* 0x040fe400078e0205 */
[----:B------:R-:W-:Y:S01]  /*09c0*/  IMAD.WIDE.U32 R8, R15, c[0x0][0x1e0], R6 ;  /* 0x000078000f087a25 */ /* 0x000fe200078e0006 */
[----:B------:R-:W-:Y:S02]  /*09d0*/  IADD3 R3, R3, R10, RZ ;  /* 0x0000000a03037210 */ /* 0x000fe40007ffe0ff */
[----:B------:R-:W-:Y:S01]  /*09e0*/  LOP3.LUT R10, R26, 0xfffffff0, RZ, 0xc0, !PT ;  /* 0xfffffff01a0a7812 */ /* 0x000fe200078ec0ff */
[----:B------:R-:W-:Y:S01]  /*09f0*/  IMAD.MOV R0, RZ, RZ, -R0 ;  /* 0x000000ffff007224 */ /* 0x000fe200078e0a00 */
[----:B------:R-:W-:Y:S01]  /*0a00*/  IADD3 R9, R9, R12, RZ ;  /* 0x0000000c09097210 */ /* 0x000fe20007ffe0ff */
[----:B------:R-:W-:-:S02]  /*0a10*/  IMAD R12, R16, c[0x0][0x210], RZ ;  /* 0x00008400100c7a24 */ /* 0x000fc400078e02ff */
[----:B------:R-:W-:Y:S02]  /*0a20*/  IMAD R11, R0, c[0x0][0x2c4], R11 ;  /* 0x0000b100000b7a24 */ /* 0x000fe400078e020b */
[----:B------:R-:W-:Y:S02]  /*0a30*/  IMAD.IADD R10, R192, 0x1, -R10 ;  /* 0x00000001c00a7824 */ /* 0x000fe400078e0a0a */
[C---:B------:R-:W-:Y:S02]  /*0a40*/  IMAD R13, R15.reuse, c[0x0][0x20c], R4 ;  /* 0x000083000f0d7a24 */ /* 0x040fe400078e0204 */
[----:B------:R-:W-:Y:S01]  /*0a50*/  IMAD.WIDE.U32 R4, R15, c[0x0][0x208], R6 ;  /* 0x000082000f047a25 */ /* 0x000fe200078e0006 */
[----:B------:R-:W-:-:S03]  /*0a60*/  SHF.R.S32.HI R17, RZ, 0x1f, R10 ;  /* 0x0000001fff117819 */ /* 0x000fc6000001140a */
[----:B------:R-:W-:Y:S01]  /*0a70*/  IMAD R0, R16, c[0x0][0x1e8], RZ ;  /* 0x00007a0010007a24 */ /* 0x000fe200078e02ff */
[----:B------:R-:W-:Y:S01]  /*0a80*/  LEA.HI R25, R17, R10, RZ, 0x3 ;  /* 0x0000000a11197211 */ /* 0x000fe200078f18ff */
[----:B------:R-:W-:Y:S01]  /*0a90*/  IMAD R16, R19, c[0x0][0x214], R12 ;  /* 0x0000850013107a24 */ /* 0x000fe200078e020c */
[----:B------:R-:W-:Y:S01]  /*0aa0*/  SHF.R.S32.HI R12, RZ, 0x1f, R11 ;  /* 0x0000001fff0c7819 */ /* 0x000fe2000001140b */
[----:B------:R-:W-:Y:S02]  /*0ab0*/  IMAD.IADD R5, R5, 0x1, R13 ;  /* 0x0000000105057824 */ /* 0x000fe400078e020d */
[----:B------:R-:W-:Y:S01]  /*0ac0*/  IMAD R13, R19, c[0x0][0x1ec], R0 ;  /* 0x00007b00130d7a24 */ /* 0x000fe200078e0200 */
[----:B------:R-:W-:Y:S01]  /*0ad0*/  LOP3.LUT R0, R14, 0x1c0, RZ, 0xc0, !PT ;  /* 0x000001c00e007812 */ /* 0x000fe200078ec0ff */
[----:B------:R-:W-:Y:S02]  /*0ae0*/  IMAD R12, R12, c[0x0][0x1a8], RZ ;  /* 0x00006a000c0c7a24 */ /* 0x000fe400078e02ff */
[----:B------:R-:W-:Y:S01]  /*0af0*/  IMAD.WIDE.U32 R2, R11, c[0x0][0x1a8], R2 ;  /* 0x00006a000b027a25 */ /* 0x000fe200078e0002 */
[----:B------:R-:W-:-:S02]  /*0b00*/  LOP3.LUT R17, R0, 0x38, R6, 0xf8, !PT ;  /* 0x0000003800117812 */ /* 0x000fc400078ef806 */
[----:B------:R-:W-:Y:S01]  /*0b10*/  SHF.R.U32.HI R14, RZ, 0x3, R0 ;  /* 0x00000003ff0e7819 */ /* 0x000fe20000011600 */
[----:B------:R-:W-:Y:S01]  /*0b20*/  IMAD R12, R11, c[0x0][0x1ac], R12 ;  /* 0x00006b000b0c7a24 */ /* 0x000fe200078e020c */
[----:B------:R-:W-:Y:S01]  /*0b30*/  LOP3.LUT R0, R25, 0xfffffff8, RZ, 0xc0, !PT ;  /* 0xfffffff819007812 */ /* 0x000fe200078ec0ff */
[C---:B------:R-:W-:Y:S01]  /*0b40*/  IMAD.WIDE.U32 R4, R19.reuse, c[0x0][0x210], R4 ;  /* 0x0000840013047a25 */ /* 0x040fe200078e0004 */
[----:B------:R-:W-:Y:S02]  /*0b50*/  LEA R11, P0, R2, c[0x0][0x160], 0x1 ;  /* 0x00005800020b7a11 */ /* 0x000fe400078008ff */
[----:B------:R-:W-:Y:S01]  /*0b60*/  IADD3 R24, R10, -R0, RZ ;  /* 0x800000000a187210 */ /* 0x000fe20007ffe0ff */
[----:B------:R-:W-:Y:S01]  /*0b70*/  IMAD.WIDE.U32 R8, R19, c[0x0][0x1e8], R8 ;  /* 0x00007a0013087a25 */ /* 0x000fe200078e0008 */
[----:B------:R-:W-:Y:S02]  /*0b80*/  IADD3 R10, R3, R12, RZ ;  /* 0x0000000c030a7210 */ /* 0x000fe40007ffe0ff */
[----:B------:R-:W-:Y:S01]  /*0b90*/  LOP3.LUT R19, R17, R14, RZ, 0x3c, !PT ;  /* 0x0000000e11137212 */ /* 0x000fe200078e3cff */
[----:B------:R-:W-:Y:S01]  /*0ba0*/  IMAD.IADD R5, R5, 0x1, R16 ;  /* 0x0000000105057824 */ /* 0x000fe200078e0210 */
[----:B------:R-:W-:Y:S01]  /*0bb0*/  LEA.HI.X R10, R2, c[0x0][0x164], R10, 0x1, P0 ;  /* 0x00005900020a7a11 */ /* 0x000fe200000f0c0a */
[----:B------:R-:W-:Y:S01]  /*0bc0*/  IMAD.IADD R9, R9, 0x1, R13 ;  /* 0x0000000109097824 */ /* 0x000fe200078e020d */
[----:B------:R-:W-:Y:S01]  /*0bd0*/  LEA.HI R13, R27, R192, RZ, 0x6 ;  /* 0x000000c01b0d7211 */ /* 0x000fe200078f30ff */
[----:B------:R1:W3:Y:S01]  /*0be0*/  SHFL.IDX PT, R16, R11, RZ, 0x181f ;  /* 0x00181fff0b107589 */ /* 0x0002e200000e0000 */
[----:B------:R-:W-:-:S03]  /*0bf0*/  ISETP.GE.AND P0, PT, R6, c[0x0][0x198], PT ;  /* 0x0000660006007a0c */ /* 0x000fc60003f06270 */
[----:B------:R-:W-:Y:S01]  /*0c00*/  IMAD.SHL.U32 R13, R13, 0x8, RZ ;  /* 0x000000080d0d7824 */ /* 0x000fe200078e00ff */
[----:B------:R1:W4:Y:S01]  /*0c10*/  SHFL.IDX PT, R17, R10, RZ, 0x181f ;  /* 0x00181fff0a117589 */ /* 0x00032200000e0000 */
[----:B--2---:R-:W-:Y:S01]  /*0c20*/  @P1 SHF.R.S32.HI R3, RZ, 0x1f, R18 ;  /* 0x0000001fff031819 */ /* 0x004fe20000011412 */
[----:B------:R-:W-:Y:S02]  /*0c30*/  @!P1 IMAD.MOV.U32 R3, RZ, RZ, R20 ;  /* 0x000000ffff039224 */ /* 0x000fe400078e0014 */
[----:B------:R-:W-:Y:S01]  /*0c40*/  @P1 IMAD.MOV.U32 R2, RZ, RZ, R18 ;  /* 0x000000ffff021224 */ /* 0x000fe200078e0012 */
[----:B------:R-:W-:Y:S01]  /*0c50*/  @!P1 MOV R2, R28 ;  /* 0x0000001c00029202 */ /* 0x000fe20000000f00 */
[C---:B------:R-:W-:Y:S01]  /*0c60*/  IMAD R12, R3.reuse, c[0x0][0x1f0], RZ ;  /* 0x00007c00030c7a24 */ /* 0x040fe200078e02ff */
[----:B------:R-:W-:Y:S01]  /*0c70*/  LEA R18, R22, R15, 0x7 ;  /* 0x0000000f16127211 */ /* 0x000fe200078e38ff */
[----:B------:R-:W-:Y:S01]  /*0c80*/  IMAD R0, R3, c[0x0][0x218], RZ ;  /* 0x0000860003007a24 */ /* 0x000fe200078e02ff */
[----:B------:R-:W-:Y:S01]  /*0c90*/  MOV R22, 0x20 ;  /* 0x0000002000167802 */ /* 0x000fe20000000f00 */
[----:B------:R-:W-:Y:S01]  /*0ca0*/  IMAD R14, R2, c[0x0][0x1f4], R12 ;  /* 0x00007d00020e7a24 */ /* 0x000fe200078e020c */
[----:B------:R-:W-:Y:S01]  /*0cb0*/  ISETP.GE.AND P3, PT, R18, UR4, PT ;  /* 0x0000000412007c0c */ /* 0x000fe2000bf66270 */
[C---:B------:R-:W-:Y:S01]  /*0cc0*/  IMAD R12, R2.reuse, c[0x0][0x21c], R0 ;  /* 0x00008700020c7a24 */ /* 0x040fe200078e0200 */
[----:B------:R-:W-:Y:S01]  /*0cd0*/  LOP3.LUT R0, R19, 0xfffffe00, R13, 0xf8, !PT ;  /* 0xfffffe0013007812 */ /* 0x000fe200078ef80d */
[----:B------:R-:W-:Y:S01]  /*0ce0*/  IMAD.WIDE.U32 R30, R2, c[0x0][0x218], R4 ;  /* 0x00008600021e7a25 */ /* 0x000fe200078e0004 */
[----:B------:R-:W-:-:S03]  /*0cf0*/  R2P PR, R24, 0x6 ;  /* 0x0000000618007804 */ /* 0x000fc60000000000 */
[----:B------:R-:W-:Y:S01]  /*0d00*/  IMAD.WIDE.U32 R34, R2, c[0x0][0x1f0], R8 ;  /* 0x00007c0002227a25 */ /* 0x000fe200078e0008 */
[----:B------:R-:W-:Y:S02]  /*0d10*/  IADD3 R33, R31, R12, RZ ;  /* 0x0000000c1f217210 */ /* 0x000fe40007ffe0ff */
[----:B------:R-:W-:Y:S01]  /*0d20*/  SEL R4, R22, 0xffffffe0, !P2 ;  /* 0xffffffe016047807 */ /* 0x000fe20005000000 */
[----:B------:R-:W-:Y:S01]  /*0d30*/  IMAD.MOV.U32 R20, RZ, RZ, 0x10 ;  /* 0x00000010ff147424 */ /* 0x000fe200078e00ff */
[----:B------:R-:W-:Y:S01]  /*0d40*/  IADD3 R37, R35, R14, RZ ;  /* 0x0000000e23257210 */ /* 0x000fe20007ffe0ff */
[----:B------:R1:W-:Y:S03]  /*0d50*/  STL.64 [R1+0x38], R34 ;  /* 0x0000382201007387 */ /* 0x0003e60000100a00 */
[----:B------:R-:W-:Y:S01]  /*0d60*/  SEL R3, R20, 0xfffffff0, !P1 ;  /* 0xfffffff014037807 */ /* 0x000fe20004800000 */
[----:B------:R1:W-:Y:S04]  /*0d70*/  STL.64 [R1+0x8], R30 ;  /* 0x0000081e01007387 */ /* 0x0003e80000100a00 */
[----:B------:R1:W-:Y:S04]  /*0d80*/  STL [R1+0x4], R33 ;  /* 0x0000042101007387 */ /* 0x0003e80000100800 */
[----:B------:R1:W-:Y:S01]  /*0d90*/  STL [R1+0x2c], R37 ;  /* 0x00002c2501007387 */ /* 0x0003e20000100800 */
[----:B------:R-:W-:Y:S05]  /*0da0*/  @P3 BRA `(.L_x_5) ;  /* 0x0000005000003947 */ /* 0x000fea0003800000 */
[----:B---34-:R-:W-:Y:S01]  /*0db0*/  LEA R8, P1, R6, R16, 0x1 ;  /* 0x0000001006087211 */ /* 0x018fe200078208ff */
[----:B------:R-:W-:-:S03]  /*0dc0*/  IMAD.SHL.U32 R2, R0, 0x2, RZ ;  /* 0x0000000200027824 */ /* 0x000fc600078e00ff */
[----:B------:R-:W-:-:S05]  /*0dd0*/  LEA.HI.X R9, R6, R17, R7, 0x1, P1 ;  /* 0x0000001106097211 */ /* 0x000fca00008f0c07 */
[----:B------:R-:W-:Y:S01]  /*0de0*/  @!PT LDS RZ, [RZ] ;  /* 0x00000000fffff984 */ /* 0x000fe20000000800 */
[----:B------:R2:W-:Y:S04]  /*0df0*/  LDGSTS.E.BYPASS.LTC128B.128 [R2+0x7100], [R8.64], !P0 ;  /* 0x0710000008027fae */ /* 0x0005e8000c101d48 */
.L_x_5:
[----:B---34-:R-:W-:Y:S05]  /*0e00*/  BSYNC B0 ;  /* 0x0000000000007941 */ /* 0x018fea0003800000 */
.L_x_4:
[----:B------:R-:W-:Y:S01]  /*0e10*/  IADD3 R5, R18, 0x10, RZ ;  /* 0x0000001012057810 */ /* 0x000fe20007ffe0ff */
[----:B--2---:R2:W3:Y:S01]  /*0e20*/  SHFL.IDX PT, R2, R10, 0x1, 0x181f ;  /* 0x00381f000a027f89 */ /* 0x0044e200000e0000 */
[----:B------:R-:W-:Y:S02]  /*0e30*/  BSSY B0, `(.L_x_6) ;  /* 0x0000009000007945 */ /* 0x000fe40003800000 */
[----:B------:R-:W-:Y:S01]  /*0e40*/  ISETP.GE.AND P1, PT, R5, UR4, PT ;  /* 0x0000000405007c0c */ /* 0x000fe2000bf26270 */
[----:B------:R2:W4:-:S12]  /*0e50*/  SHFL.IDX PT, R8, R11, 0x1, 0x181f ;  /* 0x00381f000b087f89 */ /* 0x00051800000e0000 */
[----:B------:R-:W-:Y:S05]  /*0e60*/  @P1 BRA `(.L_x_7) ;  /* 0x0000005000001947 */ /* 0x000fea0003800000 */
[----:B----4-:R-:W-:-:S04]  /*0e70*/  LEA R8, P1, R6, R8, 0x1 ;  /* 0x0000000806087211 */ /* 0x010fc800078208ff */
[----:B---3--:R-:W-:Y:S01]  /*0e80*/  LEA.HI.X R9, R6, R2, R7, 0x1, P1 ;  /* 0x0000000206097211 */ /* 0x008fe200008f0c07 */
[----:B------:R-:W-:-:S05]  /*0e90*/  IMAD.SHL.U32 R2, R0, 0x2, RZ ;  /* 0x0000000200027824 */ /* 0x000fca00078e00ff */
[----:B------:R-:W-:Y:S01]  /*0ea0*/  @!PT LDS RZ, [RZ] ;  /* 0x00000000fffff984 */ /* 0x000fe20000000800 */
[----:B------:R3:W-:Y:S03]  /*0eb0*/  LDGSTS.E.BYPASS.LTC128B.128 [R2+0x7900], [R8.64], !P0 ;  /* 0x0790000008027fae */ /* 0x0007e6000c101d48 */
.L_x_7:
[----:B------:R-:W-:Y:S05]  /*0ec0*/  BSYNC B0 ;  /* 0x0000000000007941 */ /* 0x000fea0003800000 */
.L_x_6:
[----:B------:R-:W-:Y:S01]  /*0ed0*/  IADD3 R5, R18, 0x20, RZ ;  /* 0x0000002012057810 */ /* 0x000fe20007ffe0ff */
[----:B---3--:R3:W1:Y:S01]  /*0ee0*/  SHFL.IDX PT, R2, R10, 0x2, 0x181f ;  /* 0x00581f000a027f89 */ /* 0x00866200000e0000 */
[----:B------:R-:W-:Y:S02]  /*0ef0*/  BSSY B0, `(.L_x_8) ;  /* 0x0000009000007945 */ /* 0x000fe40003800000 */
[----:B------:R-:W-:Y:S01]  /*0f00*/  ISETP.GE.AND P1, PT, R5, UR4, PT ;  /* 0x0000000405007c0c */ /* 0x000fe2000bf26270 */
[----:B----4-:R3:W4:-:S12]  /*0f10*/  SHFL.IDX PT, R8, R11, 0x2, 0x181f ;  /* 0x00581f000b087f89 */ /* 0x01071800000e0000 */
[----:B------:R-:W-:Y:S05]  /*0f20*/  @P1 BRA `(.L_x_9) ;  /* 0x0000005000001947 */ /* 0x000fea0003800000 */
[----:B----4-:R-:W-:-:S04]  /*0f30*/  LEA R8, P1, R6, R8, 0x1 ;  /* 0x0000000806087211 */ /* 0x010fc800078208ff */
[----:B-1----:R-:W-:Y:S01]  /*0f40*/  LEA.HI.X R9, R6, R2, R7, 0x1, P1 ;  /* 0x0000000206097211 */ /* 0x002fe200008f0c07 */
[----:B------:R-:W-:-:S05]  /*0f50*/  IMAD.SHL.U32 R2, R0, 0x2, RZ ;  /* 0x0000000200027824 */ /* 0x000fca00078e00ff */
[----:B------:R-:W-:Y:S01]  /*0f60*/  @!PT LDS RZ, [RZ] ;  /* 0x00000000fffff984 */ /* 0x000fe20000000800 */
[----:B------:R1:W-:Y:S03]  /*0f70*/  LDGSTS.E.BYPASS.LTC128B.128 [R2+0x8100], [R8.64], !P0 ;  /* 0x0810000008027fae */ /* 0x0003e6000c101d48 */
.L_x_9:
[----:B------:R-:W-:Y:S05]  /*0f80*/  BSYNC B0 ;  /* 0x0000000000007941 */ /* 0x000fea0003800000 */
.L_x_8:
[----:B------:R-:W-:Y:S01]  /*0f90*/  IADD3 R5, R18, 0x30, RZ ;  /* 0x0000003012057810 */ /* 0x000fe20007ffe0ff */
[----:B-1----:R1:W2:Y:S01]  /*0fa0*/  SHFL.IDX PT, R2, R10, 0x3, 0x181f ;  /* 0x00781f000a027f89 */ /* 0x0022a200000e0000 */
[----:B------:R-:W-:Y:S02]  /*0fb0*/  BSSY B0, `(.L_x_10) ;  /* 0x0000009000007945 */ /* 0x000fe40003800000 */
[----:B------:R-:W-:Y:S01]  /*0fc0*/  ISETP.GE.AND P1, PT, R5, UR4, PT ;  /* 0x0000000405007c0c */ /* 0x000fe2000bf26270 */
[----:B----4-:R1:W4:-:S12]  /*0fd0*/  SHFL.IDX PT, R8, R11, 0x3, 0x181f ;  /* 0x00781f000b087f89 */ /* 0x01031800000e0000 */
[----:B------:R-:W-:Y:S05]  /*0fe0*/  @P1 BRA `(.L_x_11) ;  /* 0x0000005000001947 */ /* 0x000fea0003800000 */
[----:B----4-:R-:W-:-:S04]  /*0ff0*/  LEA R8, P1, R6, R8, 0x1 ;  /* 0x0000000806087211 */ /* 0x010fc800078208ff */
[----:B--2---:R-:W-:Y:S01]  /*1000*/  LEA.HI.X R9, R6, R2, R7, 0x1, P1 ;  /* 0x0000000206097211 */ /* 0x004fe200008f0c07 */
[----:B------:R-:W-:-:S05]  /*1010*/  IMAD.SHL.U32 R2, R0, 0x2, RZ ;  /* 0x0000000200027824 */ /* 0x000fca00078e00ff */
[----:B------:R-:W-:Y:S01]  /*1020*/  @!PT LDS RZ, [RZ] ;  /* 0x00000000fffff984 */ /* 0x000fe20000000800 */
[----:B------:R2:W-:Y:S03]  /*1030*/  LDGSTS.E.BYPASS.LTC128B.128 [R2+0x8900], [R8.64], !P0 ;  /* 0x0890000008027fae */ /* 0x0005e6000c101d48 */
.L_x_11:
[----:B------:R-:W-:Y:S05]  /*1040*/  BSYNC B0 ;  /* 0x0000000000007941 */ /* 0x000fea0003800000 */
.L_x_10:
[----:B------:R-:W-:Y:S01]  /*1050*/  IADD3 R5, R18, 0x40, RZ ;  /* 0x0000004012057810 */ /* 0x000fe20007ffe0ff */
[----:B--2---:R2:W1:Y:S01]  /*1060*/  SHFL.IDX PT, R2, R10, 0x4, 0x181f ;  /* 0x00981f000a027f89 */ /* 0x00446200000e0000 */
        /* <DEDUP_REMOVED lines=9> */
.L_x_13:
[----:B------:R-:W-:Y:S05]  /*1100*/  BSYNC B0 ;  /* 0x0000000000007941 */ /* 0x000fea0003800000 */
.L_x_12:
        /* <DEDUP_REMOVED lines=11> */
.L_x_15:
[----:B------:R-:W-:Y:S05]  /*11c0*/  BSYNC B0 ;  /* 0x0000000000007941 */ /* 0x000fea0003800000 */
.L_x_14:
        /* <DEDUP_REMOVED lines=11> */
.L_x_17:
[----:B------:R-:W-:Y:S05]  /*1280*/  BSYNC B0 ;  /* 0x0000000000007941 */ /* 0x000fea0003800000 */
.L_x_16:
[----:B-1--4-:R-:W1:Y:S01]  /*1290*/  SHFL.IDX PT, R8, R11, 0x7, 0x181f ;  /* 0x00f81f000b087f89 */ /* 0x012e6200000e0000 */
[----:B------:R-:W-:Y:S01]  /*12a0*/  IADD3 R5, R18, 0x70, RZ ;  /* 0x0000007012057810 */ /* 0x000fe20007ffe0ff */
[----:B------:R-:W-:Y:S01]  /*12b0*/  UMOV UR6, 0x5 ;  /* 0x0000000500067882 */ /* 0x000fe20000000000 */
[----:B------:R-:W-:Y:S01]  /*12c0*/  SHF.L.U32 R241, R0, 0x1, RZ ;  /* 0x0000000100f17819 */ /* 0x000fe200000006ff */
[----:B------:R4:W5:Y:S01]  /*12d0*/  SHFL.IDX PT, R2, R10, 0x7, 0x181f ;  /* 0x00f81f000a027f89 */ /* 0x00096200000e0000 */
[----:B------:R-:W-:Y:S01]  /*12e0*/  ISETP.GE.AND P1, PT, R5, UR4, PT ;  /* 0x0000000405007c0c */ /* 0x000fe2000bf26270 */
[----:B------:R-:W-:Y:S01]  /*12f0*/  ULDC.64 UR4, c[0x0][0x208] ;  /* 0x0000820000047ab9 */ /* 0x000fe20000000a00 */
[----:B------:R-:W-:Y:S01]  /*1300*/  MOV R5, 0x70 ;  /* 0x0000007000057802 */ /* 0x000fe20000000f00 */
[----:B------:R-:W-:Y:S01]  /*1310*/  USHF.L.U32 UR7, UR4, 0x5, URZ ;  /* 0x0000000504077899 */ /* 0x000fe2000800063f */
[C---:B------:R-:W-:Y:S01]  /*1320*/  IADD3 R169, R200.reuse, -0x1, RZ ;  /* 0xffffffffc8a97810 */ /* 0x040fe20007ffe0ff */
[----:B------:R-:W-:Y:S01]  /*1330*/  USHF.L.U64.HI UR5, UR4, UR6, UR5 ;  /* 0x0000000604057299 */ /* 0x000fe20008010205 */
[----:B------:R-:W-:Y:S01]  /*1340*/  MOV R202, R36 ;  /* 0x0000002400ca7202 */ /* 0x000fe20000000f00 */
[----:B------:R-:W-:Y:S01]  /*1350*/  IMAD R155, R200, -0x70, R5 ;  /* 0xffffff90c89b7824 */ /* 0x000fe200078e0205 */
[----:B------:R-:W-:Y:S01]  /*1360*/  MOV R203, R37 ;  /* 0x0000002500cb7202 */ /* 0x000fe20000000f00 */
[----:B------:R-:W-:Y:S01]  /*1370*/  IMAD.WIDE.U32 R196, R5, c[0x0][0x1e0], RZ ;  /* 0x0000780005c47a25 */ /* 0x000fe200078e00ff */
[----:B------:R-:W-:-:S02]  /*1380*/  SHF.R.S32.HI R17, RZ, 0x1f, R169 ;  /* 0x0000001fff117819 */ /* 0x000fc400000114a9 */
[----:B------:R-:W-:Y:S02]  /*1390*/  IADD3 R20, R155, c[0x0][0x1d0], -R15 ;  /* 0x000074009b147a10 */ /* 0x000fe40007ffe80f */
[----:B------:R-:W-:Y:S02]  /*13a0*/  MOV R202, R34 ;  /* 0x0000002200ca7202 */ /* 0x000fe40000000f00 */
[C---:B------:R-:W-:Y:S02]  /*13b0*/  ISETP.GE.AND P5, PT, R20.reuse, 0x1, PT ;  /* 0x000000011400780c */ /* 0x040fe40003fa6270 */
[----:B------:R-:W-:Y:S01]  /*13c0*/  ISETP.GE.AND P3, PT, R20, 0x21, PT ;  /* 0x000000211400780c */ /* 0x000fe20003f66270 */
[----:B------:R-:W-:Y:S01]  /*13d0*/  STL.64 [R1+0x28], R202 ;  /* 0x000028ca01007387 */ /* 0x000fe20000100a00 */
[----:B-1----:R-:W-:Y:S01]  /*13e0*/  @!P1 LEA R8, P2, R6, R8, 0x1 ;  /* 0x0000000806089211 */ /* 0x002fe200078408ff */
[----:B--234-:R-:W-:Y:S01]  /*13f0*/  IMAD R10, R5, c[0x0][0x1e4], RZ ;  /* 0x00007900050a7a24 */ /* 0x01cfe200078e02ff */
[----:B------:R-:W-:-:S02]  /*1400*/  MOV R193, c[0x0][0x1e0] ;  /* 0x0000780000c17a02 */ /* 0x000fc40000000f00 */
[----:B-----5:R-:W-:Y:S02]  /*1410*/  @!P1 LEA.HI.X R9, R6, R2, R7, 0x1, P2 ;  /* 0x0000000206099211 */ /* 0x020fe400010f0c07 */
[----:B------:R-:W-:Y:S01]  /*1420*/  IADD3 R191, R197, R10, RZ ;  /* 0x0000000ac5bf7210 */ /* 0x000fe20007ffe0ff */
[----:B------:R-:W-:Y:S01]  /*1430*/  IMAD.WIDE.U32 R12, R193, 0x20, RZ ;  /* 0x00000020c10c7825 */ /* 0x000fe200078e00ff */
[C---:B------:R-:W-:Y:S01]  /*1440*/  ISETP.GE.AND P6, PT, R20.reuse, 0x31, PT ;  /* 0x000000311400780c */ /* 0x040fe20003fc6270 */
[----:B------:R-:W-:Y:S01]  /*1450*/  @!PT LDS RZ, [RZ] ;  /* 0x00000000fffff984 */ /* 0x000fe20000000800 */
[----:B------:R1:W-:Y:S01]  /*1460*/  @!P1 LDGSTS.E.BYPASS.LTC128B.128 [R241+0xa900], [R8.64], !P0 ;  /* 0x0a90000008f19fae */ /* 0x0003e2000c101d48 */
[----:B------:R-:W-:Y:S01]  /*1470*/  ISETP.GE.AND P0, PT, R20, 0x11, PT ;  /* 0x000000111400780c */ /* 0x000fe20003f06270 */
[----:B------:R-:W-:Y:S01]  /*1480*/  IMAD R0, R191, R169, RZ ;  /* 0x000000a9bf007224 */ /* 0x000fe200078e02ff */
[----:B------:R-:W-:Y:S01]  /*1490*/  ISETP.GE.AND P1, PT, R6, c[0x0][0x1d4], PT ;  /* 0x0000750006007a0c */ /* 0x000fe20003f26270 */
[----:B------:R-:W0:Y:S01]  /*14a0*/  LDGDEPBAR ;  /* 0x00000000000079af */ /* 0x000e220000000000 */
[----:B------:R-:W-:Y:S01]  /*14b0*/  MOV R194, c[0x0][0x1e4] ;  /* 0x0000790000c27a02 */ /* 0x000fe20000000f00 */
[----:B------:R-:W-:Y:S01]  /*14c0*/  IMAD R0, R17, R196, R0 ;  /* 0x000000c411007224 */ /* 0x000fe200078e0200 */
[----:B------:R-:W-:-:S02]  /*14d0*/  SHF.R.S32.HI R16, RZ, 0x4, R26 ;  /* 0x00000004ff107819 */ /* 0x000fc4000001141a */
[----:B------:R-:W-:Y:S02]  /*14e0*/  SHF.L.U32 R7, R194, 0x5, RZ ;  /* 0x00000005c2077819 */ /* 0x000fe400000006ff */
[----:B------:R-:W-:Y:S02]  /*14f0*/  SHF.L.U32 R15, R15, 0x3, RZ ;  /* 0x000000030f0f7819 */ /* 0x000fe400000006ff */
[----:B------:R-:W-:Y:S02]  /*1500*/  LEA.HI R14, R26, R16, RZ, 0x1 ;  /* 0x000000101a0e7211 */ /* 0x000fe400078f08ff */
[----:B------:R-:W-:Y:S02]  /*1510*/  MOV R28, R32 ;  /* 0x00000020001c7202 */ /* 0x000fe40000000f00 */
[----:B------:R-:W-:Y:S02]  /*1520*/  MOV R29, R33 ;  /* 0x00000021001d7202 */ /* 0x000fe40000000f00 */
[----:B------:R-:W-:-:S02]  /*1530*/  MOV R28, R30 ;  /* 0x0000001e001c7202 */ /* 0x000fc40000000f00 */
[----:B------:R-:W-:-:S03]  /*1540*/  LEA.HI R190, R27, R192, RZ, 0x5 ;  /* 0x000000c01bbe7211 */ /* 0x000fc600078f28ff */
[----:B------:R-:W-:Y:S01]  /*1550*/  STL.64 [R1], R28 ;  /* 0x0000001c01007387 */ /* 0x000fe20000100a00 */
[----:B-1----:R-:W-:-:S03]  /*1560*/  IMAD.WIDE.U32 R8, R169, R196, R202 ;  /* 0x000000c4a9087225 */ /* 0x002fc600078e00ca */
[----:B------:R-:W-:Y:S02]  /*1570*/  BAR.SYNC.DEFER_BLOCKING 0x0 ;  /* 0x0000000000007b1d */ /* 0x000fe40000010000 */
[C---:B------:R-:W-:Y:S02]  /*1580*/  @P5 LEA R10, P2, R8.reuse, c[0x0][0x1c8], 0x1 ;  /* 0x00007200080a5a11 */ /* 0x040fe400078408ff */
[----:B------:R-:W-:Y:S02]  /*1590*/  IADD3 R9, R9, R0, RZ ;  /* 0x0000000009097210 */ /* 0x000fe40007ffe0ff */
[----:B------:R-:W-:Y:S02]  /*15a0*/  @P0 LEA R0, P4, R193, R8, 0x4 ;  /* 0x00000008c1000211 */ /* 0x000fe400078820ff */
[C---:B------:R-:W-:Y:S02]  /*15b0*/  @P5 LEA.HI.X R11, R8.reuse, c[0x0][0x1cc], R9, 0x1, P2 ;  /* 0x00007300080b5a11 */ /* 0x040fe400010f0c09 */
[----:B------:R-:W-:-:S02]  /*15c0*/  @P3 IADD3 R2, P2, R8, R12, RZ ;  /* 0x0000000c08023210 */ /* 0x000fc40007f5e0ff */
[----:B------:R-:W-:Y:S02]  /*15d0*/  @P0 LEA.HI.X R5, R193, R9, R194, 0x4, P4 ;  /* 0x00000009c1050211 */ /* 0x000fe400020f24c2 */
[C---:B------:R-:W-:Y:S02]  /*15e0*/  @P0 LEA R12, P4, R0.reuse, c[0x0][0x1c8], 0x1 ;  /* 0x00007200000c0a11 */ /* 0x040fe400078808ff */
[----:B------:R-:W-:Y:S02]  /*15f0*/  @P3 IADD3.X R7, R9, R13, R7, P2, !PT ;  /* 0x0000000d09073210 */ /* 0x000fe400017fe407 */
[----:B------:R-:W-:Y:S01]  /*1600*/  @P0 LEA.HI.X R13, R0, c[0x0][0x1cc], R5, 0x1, P4 ;  /* 0x00007300000d0a11 */ /* 0x000fe200020f0c05 */
[----:B------:R-:W-:Y:S01]  /*1610*/  @P6 IMAD R0, R194, 0x30, RZ ;  /* 0x00000030c2006824 */ /* 0x000fe200078e02ff */
[C---:B------:R-:W-:Y:S01]  /*1620*/  ISETP.GE.AND P4, PT, R20.reuse, 0x51, PT ;  /* 0x000000511400780c */ /* 0x040fe20003f86270 */
[----:B------:R-:W-:Y:S01]  /*1630*/  @!PT LDS RZ, [RZ] ;  /* 0x00000000fffff984 */ /* 0x000fe20000000800 */
[----:B------:R-:W-:Y:S01]  /*1640*/  @!PT LDS RZ, [RZ] ;  /* 0x00000000fffff984 */ /* 0x000fe20000000800 */
[----:B------:R-:W-:Y:S01]  /*1650*/  @!PT LDS RZ, [RZ] ;  /* 0x00000000fffff984 */ /* 0x000fe20000000800 */
[----:B------:R1:W-:Y:S01]  /*1660*/  @P5 LDGSTS.E.BYPASS.LTC128B.128 [R241+0x3900], [R10.64], !P1 ;  /* 0x039000000af15fae */ /* 0x0003e2000c901d48 */
[----:B------:R-:W-:-:S03]  /*1670*/  ISETP.GE.AND P5, PT, R20, 0x41, PT ;  /* 0x000000411400780c */ /* 0x000fc60003fa6270 */
[----:B------:R2:W-:Y:S01]  /*1680*/  @P0 LDGSTS.E.BYPASS.LTC128B.128 [R241+0x4100], [R12.64], !P1 ;  /* 0x041000000cf10fae */ /* 0x0005e2000c901d48 */
[----:B-1----:R-:W-:Y:S01]  /*1690*/  @P6 IMAD.WIDE.U32 R10, R193, 0x30, R8 ;  /* 0x00000030c10a6825 */ /* 0x002fe200078e0008 */
[----:B--2---:R-:W-:-:S04]  /*16a0*/  @P3 LEA R12, P2, R2, c[0x0][0x1c8], 0x1 ;  /* 0x00007200020c3a11 */ /* 0x004fc800078408ff */
[----:B------:R-:W-:Y:S02]  /*16b0*/  @P6 IADD3 R0, R11, R0, RZ ;  /* 0x000000000b006210 */ /* 0x000fe40007ffe0ff */
[----:B------:R-:W-:Y:S02]  /*16c0*/  @P6 LEA R22, P0, R10, c[0x0][0x1c8], 0x1 ;  /* 0x000072000a166a11 */ /* 0x000fe400078008ff */
[----:B------:R-:W-:Y:S01]  /*16d0*/  @P3 LEA.HI.X R13, R2, c[0x0][0x1cc], R7, 0x1, P2 ;  /* 0x00007300020d3a11 */ /* 0x000fe200010f0c07 */
[----:B------:R-:W-:Y:S01]  /*16e0*/  @P4 IMAD R7, R194, 0x50, RZ ;  /* 0x00000050c2074824 */ /* 0x000fe200078e02ff */
[----:B------:R-:W-:Y:S02]  /*16f0*/  @P6 LEA.HI.X R23, R10, c[0x0][0x1cc], R0, 0x1, P0 ;  /* 0x000073000a176a11 */ /* 0x000fe400000f0c00 */
[----:B------:R-:W-:Y:S01]  /*1700*/  @P5 LEA R0, P0, R193, R8, 0x6 ;  /* 0x00000008c1005211 */ /* 0x000fe200078030ff */
[----:B------:R1:W-:Y:S01]  /*1710*/  @P3 LDGSTS.E.BYPASS.LTC128B.128 [R241+0x4900], [R12.64], !P1 ;  /* 0x049000000cf13fae */ /* 0x0003e2000c901d48 */
[----:B------:R-:W-:-:S02]  /*1720*/  SHF.L.U32 R2, R21, 0x6, RZ ;  /* 0x0000000615027819 */ /* 0x000fc400000006ff */
[----:B------:R-:W-:Y:S01]  /*1730*/  @P4 MOV R10, R8 ;  /* 0x00000008000a4202 */ /* 0x000fe20000000f00 */
[----:B------:R2:W-:Y:S01]  /*1740*/  @P6 LDGSTS.E.BYPASS.LTC128B.128 [R241+0x5100], [R22.64], !P1 ;  /* 0x0510000016f16fae */ /* 0x0005e2000c901d48 */
[-C--:B------:R-:W-:Y:S02]  /*1750*/  @P4 MOV R11, R9.reuse ;  /* 0x00000009000b4202 */ /* 0x080fe40000000f00 */
[C---:B------:R-:W-:Y:S02]  /*1760*/  @P5 LEA.HI.X R5, R193.reuse, R9, R194, 0x6, P0 ;  /* 0x00000009c1055211 */ /* 0x040fe400000f34c2 */
[----:B------:R-:W-:Y:S01]  /*1770*/  ISETP.GE.AND P2, PT, R20, 0x61, PT ;  /* 0x000000611400780c */ /* 0x000fe20003f46270 */
[----:B------:R-:W-:Y:S01]  /*1780*/  @P4 IMAD.WIDE.U32 R10, R193, 0x50, R10 ;  /* 0x00000050c10a4825 */ /* 0x000fe200078e000a */
[----:B------:R-:W-:Y:S02]  /*1790*/  @P5 LEA R18, P0, R0, c[0x0][0x1c8], 0x1 ;  /* 0x0000720000125a11 */ /* 0x000fe400078008ff */
[----:B------:R-:W-:-:S02]  /*17a0*/  LOP3.LUT R2, R2, 0x1c0, RZ, 0xc0, !PT ;  /* 0x000001c002027812 */ /* 0x000fc400078ec0ff */
[----:B------:R-:W-:Y:S02]  /*17b0*/  @P5 LEA.HI.X R19, R0, c[0x0][0x1cc], R5, 0x1, P0 ;  /* 0x0000730000135a11 */ /* 0x000fe400000f0c05 */
[----:B------:R-:W-:Y:S02]  /*17c0*/  LOP3.LUT R5, R14, 0xfffffffe, RZ, 0xc0, !PT ;  /* 0xfffffffe0e057812 */ /* 0x000fe400078ec0ff */
[----:B------:R-:W-:Y:S01]  /*17d0*/  LOP3.LUT R0, R2, 0x8, R15, 0xf8, !PT ;  /* 0x0000000802007812 */ /* 0x000fe200078ef80f */
[----:B------:R3:W-:Y:S01]  /*17e0*/  @P5 LDGSTS.E.BYPASS.LTC128B.128 [R241+0x5900], [R18.64], !P1 ;  /* 0x0590000012f15fae */ /* 0x0007e2000c901d48 */
[----:B------:R-:W-:Y:S01]  /*17f0*/  SHF.R.U32.HI R2, RZ, 0x3, R2 ;  /* 0x00000003ff027819 */ /* 0x000fe20000011602 */
[----:B------:R-:W-:Y:S01]  /*1800*/  @P2 IMAD.WIDE.U32 R8, R193, 0x60, R8 ;  /* 0x00000060c1082825 */ /* 0x000fe200078e0008 */
[----:B------:R-:W-:Y:S02]  /*1810*/  @P4 IADD3 R7, R11, R7, RZ ;  /* 0x000000070b074210 */ /* 0x000fe40007ffe0ff */
[----:B------:R-:W-:-:S02]  /*1820*/  @P4 LEA R14, P0, R10, c[0x0][0x1c8], 0x1 ;  /* 0x000072000a0e4a11 */ /* 0x000fc400078008ff */
[----:B------:R-:W-:Y:S01]  /*1830*/  IADD3 R5, R16, -R5, RZ ;  /* 0x8000000510057210 */ /* 0x000fe20007ffe0ff */
[----:B-1----:R-:W-:Y:S01]  /*1840*/  IMAD R13, R17, c[0x0][0x208], RZ ;  /* 0x00008200110d7a24 */ /* 0x002fe200078e02ff */
[----:B------:R-:W-:Y:S02]  /*1850*/  LOP3.LUT R16, R0, R2, RZ, 0x3c, !PT ;  /* 0x0000000200107212 */ /* 0x000fe400078e3cff */
[----:B------:R-:W-:Y:S01]  /*1860*/  SHF.L.U32 R0, R24, 0x6, RZ ;  /* 0x0000000618007819 */ /* 0x000fe200000006ff */
[C---:B------:R-:W-:Y:S01]  /*1870*/  IMAD R13, R169.reuse, c[0x0][0x20c], R13 ;  /* 0x00008300a90d7a24 */ /* 0x040fe200078e020d */
[----:B------:R-:W-:Y:S01]  /*1880*/  @P4 LEA.HI.X R15, R10, c[0x0][0x1cc], R7, 0x1, P0 ;  /* 0x000073000a0f4a11 */ /* 0x000fe200000f0c07 */
[----:B------:R-:W-:Y:S01]  /*1890*/  @P2 IMAD R7, R194, 0x60, RZ ;  /* 0x00000060c2072824 */ /* 0x000fe200078e02ff */
[----:B------:R-:W-:Y:S01]  /*18a0*/  LOP3.LUT R2, R0, 0x1c0, RZ, 0xc0, !PT ;  /* 0x000001c000027812 */ /* 0x000fe200078ec0ff */
[----:B------:R-:W-:Y:S01]  /*18b0*/  IMAD.WIDE.U32 R10, R169, c[0x0][0x208], RZ ;  /* 0x00008200a90a7a25 */ /* 0x000fe200078e00ff */
[C---:B------:R-:W-:Y:S01]  /*18c0*/  LEA R0, R5.reuse, R16, 0x9 ;  /* 0x0000001005007211 */ /* 0x040fe200078e48ff */
[----:B------:R1:W-:Y:S01]  /*18d0*/  @P4 LDGSTS.E.BYPASS.LTC128B.128 [R241+0x6100], [R14.64], !P1 ;  /* 0x061000000ef14fae */ /* 0x0003e2000c901d48 */
[----:B------:R-:W-:-:S02]  /*18e0*/  SHF.L.U32 R16, R5, 0x3, RZ ;  /* 0x0000000305107819 */ /* 0x000fc400000006ff */
[----:B------:R-:W-:Y:S02]  /*18f0*/  @P2 IADD3 R5, R9, R7, RZ ;  /* 0x0000000709052210 */ /* 0x000fe40007ffe0ff */
[----:B------:R-:W-:Y:S02]  /*1900*/  @P2 LEA R12, P0, R8, c[0x0][0x1c8], 0x1 ;  /* 0x00007200080c2a11 */ /* 0x000fe400078008ff */
[----:B------:R-:W-:Y:S01]  /*1910*/  IADD3 R7, R11, R13, RZ ;  /* 0x0000000d0b077210 */ /* 0x000fe20007ffe0ff */
[----:B------:R-:W-:Y:S01]  /*1920*/  IMAD.WIDE.U32 R10, R10, 0x70, R28 ;  /* 0x000000700a0a7825 */ /* 0x000fe200078e001c */
[----:B------:R-:W-:Y:S02]  /*1930*/  @P2 LEA.HI.X R13, R8, c[0x0][0x1cc], R5, 0x1, P0 ;  /* 0x00007300080d2a11 */ /* 0x000fe400000f0c05 */
[----:B------:R-:W-:Y:S02]  /*1940*/  LOP3.LUT P3, RZ, R21, 0x2, RZ, 0xc0, !PT ;  /* 0x0000000215ff7812 */ /* 0x000fe4000786c0ff */
[----:B------:R-:W-:Y:S01]  /*1950*/  SHF.L.U32 R119, R0, 0x1, RZ ;  /* 0x0000000100777819 */ /* 0x000fe200000006ff */
[----:B------:R4:W-:Y:S01]  /*1960*/  @P2 LDGSTS.E.BYPASS.LTC128B.128 [R241+0x6900], [R12.64], !P1 ;  /* 0x069000000cf12fae */ /* 0x0009e2000c901d48 */
[----:B------:R-:W-:Y:S01]  /*1970*/  IMAD R0, R7, 0x70, RZ ;  /* 0x0000007007007824 */ /* 0x000fe200078e02ff */
[----:B------:R-:W-:-:S02]  /*1980*/  LOP3.LUT R8, R2, 0x8, R16, 0xf8, !PT ;  /* 0x0000000802087812 */ /* 0x000fc400078ef810 */
[----:B------:R-:W0:Y:S01]  /*1990*/  LDGDEPBAR ;  /* 0x00000000000079af */ /* 0x000e220000000000 */
[----:B------:R-:W-:Y:S02]  /*19a0*/  IADD3 R5, R119, 0x3900, RZ ;  /* 0x0000390077057810 */ /* 0x000fe40007ffe0ff */
[----:B------:R-:W-:Y:S02]  /*19b0*/  SHF.R.U32.HI R2, RZ, 0x3, R2 ;  /* 0x00000003ff027819 */ /* 0x000fe40000011602 */
[----:B------:R-:W-:Y:S02]  /*19c0*/  LEA R16, P0, R10, c[0x0][0x1f8], 0x1 ;  /* 0x00007e000a107a11 */ /* 0x000fe400078008ff */
[----:B------:R-:W-:Y:S02]  /*19d0*/  IADD3 R0, R11, R0, RZ ;  /* 0x000000000b007210 */ /* 0x000fe40007ffe0ff */
[----:B------:R-:W-:Y:S02]  /*19e0*/  IADD3 R234, R119, 0x3920, RZ ;  /* 0x0000392077ea7810 */ /* 0x000fe40007ffe0ff */
[----:B------:R-:W-:-:S02]  /*19f0*/  @P3 IADD3 R234, R5, -0x20, RZ ;  /* 0xffffffe005ea3810 */ /* 0x000fc40007ffe0ff */
[----:B------:R-:W-:Y:S02]  /*1a00*/  LOP3.LUT R5, R8, R2, RZ, 0x3c, !PT ;  /* 0x0000000208057212 */ /* 0x000fe400078e3cff */
[----:B------:R-:W-:Y:S02]  /*1a10*/  LEA.HI.X R17, R10, c[0x0][0x1fc], R0, 0x1, P0 ;  /* 0x00007f000a117a11 */ /* 0x000fe400000f0c00 */
[----:B------:R-:W-:Y:S02]  /*1a20*/  SHF.L.U32 R2, R25, 0x6, RZ ;  /* 0x0000000619027819 */ /* 0x000fe400000006ff */
[----:B------:R-:W-:Y:S02]  /*1a30*/  SHF.L.U32 R0, R190, 0x5, RZ ;  /* 0x00000005be007819 */ /* 0x000fe400000006ff */
[----:B------:R-:W-:Y:S02]  /*1a40*/  LOP3.LUT R2, R2, 0xfffffe00, RZ, 0xc0, !PT ;  /* 0xfffffe0002027812 */ /* 0x000fe400078ec0ff */
[----:B------:R-:W-:Y:S01]  /*1a50*/  LOP3.LUT R0, R0, 0x7ffffc00, RZ, 0xc0, !PT ;  /* 0x7ffffc0000007812 */ /* 0x000fe200078ec0ff */
[----:B------:R-:W-:-:S04]  /*1a60*/  DEPBAR.LE SB0, 0x1 ;  /* 0x000080400000791a */ /* 0x000fc80000000000 */
[----:B------:R-:W-:-:S04]  /*1a70*/  DEPBAR.LE SB0, 0x0 ;  /* 0x000080000000791a */ /* 0x000fc80000000000 */
[----:B------:R-:W-:Y:S01]  /*1a80*/  BAR.SYNC.DEFER_BLOCKING 0x0 ;  /* 0x0000000000007b1d */ /* 0x000fe20000010000 */
[----:B------:R-:W-:Y:S02]  /*1a90*/  IADD3 R0, R5, R2, R0 ;  /* 0x0000000205007210 */ /* 0x000fe40007ffe000 */
[----:B------:R-:W-:Y:S02]  /*1aa0*/  ISETP.GE.AND P3, PT, R6, c[0x0][0x1d4], PT ;  /* 0x0000750006007a0c */ /* 0x000fe40003f66270 */
[----:B------:R-:W-:Y:S02]  /*1ab0*/  SHF.L.U32 R230, R0, 0x1, RZ ;  /* 0x0000000100e67819 */ /* 0x000fe400000006ff */
[----:B------:R-:W-:Y:S02]  /*1ac0*/  ISETP.LT.OR P6, PT, R20, 0x1, P3 ;  /* 0x000000011400780c */ /* 0x000fe40001fc1670 */
[----:B----4-:R-:W-:Y:S02]  /*1ad0*/  IADD3 R12, P2, R16, UR7, RZ ;  /* 0x00000007100c7c10 */ /* 0x010fe4000ff5e0ff */
[----:B------:R-:W-:-:S02]  /*1ae0*/  LEA R233, R3, R230, 0x1 ;  /* 0x000000e603e97211 */ /* 0x000fc400078e08ff */
[----:B------:R-:W-:Y:S02]  /*1af0*/  ISETP.LT.OR P5, PT, R20, 0x11, P3 ;  /* 0x000000111400780c */ /* 0x000fe40001fa1670 */
[----:B------:R-:W-:Y:S02]  /*1b00*/  IADD3 R10, P4, R12, UR7, RZ ;  /* 0x000000070c0a7c10 */ /* 0x000fe4000ff9e0ff */
[----:B------:R-:W-:Y:S02]  /*1b10*/  ISETP.LT.OR P0, PT, R20, 0x21, P3 ;  /* 0x000000211400780c */ /* 0x000fe40001f01670 */
[----:B------:R-:W-:Y:S02]  /*1b20*/  IADD3.X R13, R17, UR5, RZ, P2, !PT ;  /* 0x00000005110d7c10 */ /* 0x000fe400097fe4ff */
[----:B------:R-:W-:Y:S02]  /*1b30*/  IADD3 R8, P2, R10, UR7, RZ ;  /* 0x000000070a087c10 */ /* 0x000fe4000ff5e0ff */
[----:B------:R-:W-:Y:S01]  /*1b40*/  IADD3.X R11, R13, UR5, RZ, P4, !PT ;  /* 0x000000050d0b7c10 */ /* 0x000fe2000a7fe4ff */
[----:B------:R-:W-:Y:S01]  /*1b50*/  LDSM.16.M88.4 R36, [R230+0x7100] ;  /* 0x00710000e624783b */ /* 0x000fe20000000200 */
[----:B------:R-:W-:-:S02]  /*1b60*/  IADD3 R6, P4, R8, UR7, RZ ;  /* 0x0000000708067c10 */ /* 0x000fc4000ff9e0ff */
[----:B------:R-:W-:Y:S01]  /*1b70*/  IADD3.X R9, R11, UR5, RZ, P2, !PT ;  /* 0x000000050b097c10 */ /* 0x000fe200097fe4ff */
[----:B------:R-:W4:Y:S01]  /*1b80*/  LDSM.16.M88.4 R48, [R119+0x3900] ;  /* 0x003900007730783b */ /* 0x000f220000000200 */
[----:B------:R-:W-:Y:S02]  /*1b90*/  LOP3.LUT P2, RZ, R21, 0x4, RZ, 0xc0, !PT ;  /* 0x0000000415ff7812 */ /* 0x000fe4000784c0ff */
[----:B------:R-:W-:Y:S01]  /*1ba0*/  IADD3.X R7, R9, UR5, RZ, P4, !PT ;  /* 0x0000000509077c10 */ /* 0x000fe2000a7fe4ff */
[----:B------:R-:W5:Y:S01]  /*1bb0*/  LDSM.16.M88.4 R32, [R230+0x9100] ;  /* 0x00910000e620783b */ /* 0x000f620000000200 */
[----:B------:R-:W-:Y:S02]  /*1bc0*/  ISETP.LT.OR P4, PT, R20, 0x51, P3 ;  /* 0x000000511400780c */ /* 0x000fe40001f81670 */
[----:B------:R-:W-:Y:S01]  /*1bd0*/  MOV R0, 0x40 ;  /* 0x0000004000007802 */ /* 0x000fe20000000f00 */
[----:B------:R-:W-:Y:S01]  /*1be0*/  LDSM.16.M88.4 R80, [R119+0x4100] ;  /* 0x004100007750783b */ /* 0x000fe20000000200 */
[----:B------:R-:W-:-:S02]  /*1bf0*/  LEA R231, R4, R230, 0x1 ;  /* 0x000000e604e77211 */ /* 0x000fc400078e08ff */
[----:B------:R-:W-:Y:S01]  /*1c00*/  SEL R0, R0, 0xffffffc0, !P2 ;  /* 0xffffffc000007807 */ /* 0x000fe20005000000 */
[----:B------:R-:W-:Y:S01]  /*1c10*/  LDSM.16.M88.4 R88, [R119+0x4900] ;  /* 0x004900007758783b */ /* 0x000fe20000000200 */
[----:B------:R-:W-:Y:S02]  /*1c20*/  LEA R232, R3, R231, 0x1 ;  /* 0x000000e703e87211 */ /* 0x000fe400078e08ff */
[----:B------:R-:W-:Y:S01]  /*1c30*/  IADD3 R229, R119, R0, RZ ;  /* 0x0000000077e57210 */ /* 0x000fe20007ffe0ff */
[----:B------:R-:W-:Y:S01]  /*1c40*/  LDSM.16.M88.4 R96, [R119+0x5100] ;  /* 0x005100007760783b */ /* 0x000fe20000000200 */
[----:B------:R-:W-:Y:S02]  /*1c50*/  IADD3 R228, R0, R234, RZ ;  /* 0x000000ea00e47210 */ /* 0x000fe40007ffe0ff */
[C---:B------:R-:W-:Y:S01]  /*1c60*/  IADD3 R240, R234.reuse, 0x800, RZ ;  /* 0x00000800eaf07810 */ /* 0x040fe20007ffe0ff */
[----:B------:R-:W-:Y:S01]  /*1c70*/  LDSM.16.M88.4 R104, [R119+0x5900] ;  /* 0x005900007768783b */ /* 0x000fe20000000200 */
[----:B------:R-:W-:-:S02]  /*1c80*/  IADD3 R239, R234, 0x1000, RZ ;  /* 0x00001000eaef7810 */ /* 0x000fc40007ffe0ff */
[C---:B------:R-:W-:Y:S01]  /*1c90*/  IADD3 R238, R234.reuse, 0x1800, RZ ;  /* 0x00001800eaee7810 */ /* 0x040fe20007ffe0ff */
[----:B------:R-:W-:Y:S01]  /*1ca0*/  LDSM.16.M88.4 R112, [R119+0x6100] ;  /* 0x006100007770783b */ /* 0x000fe20000000200 */
[C---:B------:R-:W-:Y:S02]  /*1cb0*/  IADD3 R237, R234.reuse, 0x2000, RZ ;  /* 0x00002000eaed7810 */ /* 0x040fe40007ffe0ff */
[C---:B------:R-:W-:Y:S01]  /*1cc0*/  IADD3 R236, R234.reuse, 0x2800, RZ ;  /* 0x00002800eaec7810 */ /* 0x040fe20007ffe0ff */
[----:B------:R-:W-:Y:S01]  /*1cd0*/  LDSM.16.M88.4 R124, [R119+0x6900] ;  /* 0x00690000777c783b */ /* 0x000fe20000000200 */
[----:B------:R-:W-:-:S03]  /*1ce0*/  IADD3 R235, R234, 0x3000, RZ ;  /* 0x00003000eaeb7810 */ /* 0x000fc60007ffe0ff */
[----:B------:R-:W-:Y:S04]  /*1cf0*/  LDSM.16.M88.4 R28, [R233+0x7100] ;  /* 0x00710000e91c783b */ /* 0x000fe80000000200 */
[----:B------:R-:W-:Y:S04]  /*1d00*/  LDSM.16.M88.4 R24, [R233+0x9100] ;  /* 0x00910000e918783b */ /* 0x000fe80000000200 */
[----:B------:R-:W1:Y:S01]  /*1d10*/  LDSM.16.M88.4 R52, [R234] ;  /* 0x00000000ea34783b */ /* 0x000e620000000200 */
[----:B----4-:R-:W-:Y:S03]  /*1d20*/  HMMA.16816.F32.BF16 R68, R36, R50, RZ ;  /* 0x000000322444723c */ /* 0x010fe600000418ff */
[----:B------:R-:W-:Y:S04]  /*1d30*/  LDSM.16.M88.4 R84, [R234+0x800] ;  /* 0x00080000ea54783b */ /* 0x000fe80000000200 */
[----:B------:R-:W-:Y:S01]  /*1d40*/  LDSM.16.M88.4 R92, [R234+0x1000] ;  /* 0x00100000ea5c783b */ /* 0x000fe20000000200 */
[----:B-----5:R-:W-:Y:S03]  /*1d50*/  HMMA.16816.F32.BF16 R56, R32, R48, RZ ;  /* 0x000000302038723c */ /* 0x020fe600000418ff */
[----:B------:R-:W-:Y:S04]  /*1d60*/  LDSM.16.M88.4 R100, [R234+0x1800] ;  /* 0x00180000ea64783b */ /* 0x000fe80000000200 */
[----:B------:R-:W-:Y:S04]  /*1d70*/  LDSM.16.M88.4 R108, [R234+0x2000] ;  /* 0x00200000ea6c783b */ /* 0x000fe80000000200 */
[----:B------:R-:W-:Y:S04]  /*1d80*/  LDSM.16.M88.4 R120, [R234+0x2800] ;  /* 0x00280000ea78783b */ /* 0x000fe80000000200 */
[----:B------:R-:W-:Y:S04]  /*1d90*/  LDSM.16.M88.4 R128, [R234+0x3000] ;  /* 0x00300000ea80783b */ /* 0x000fe80000000200 */
[----:B------:R-:W-:Y:S01]  /*1da0*/  @!PT LDS RZ, [RZ] ;  /* 0x00000000fffff984 */ /* 0x000fe20000000800 */
[----:B------:R-:W-:Y:S01]  /*1db0*/  @!PT LDS RZ, [RZ] ;  /* 0x00000000fffff984 */ /* 0x000fe20000000800 */
[----:B------:R-:W-:Y:S01]  /*1dc0*/  @!PT LDS RZ, [RZ] ;  /* 0x00000000fffff984 */ /* 0x000fe20000000800 */
[----:B------:R3:W-:Y:S01]  /*1dd0*/  LDGSTS.E.BYPASS.LTC128B.128 [R241+0x100], [R16.64], !P6 ;  /* 0x0010000010f17fae */ /* 0x0007e2000f101d48 */
[----:B------:R-:W-:-:S03]  /*1de0*/  ISETP.LT.OR P6, PT, R20, 0x31, P3 ;  /* 0x000000311400780c */ /* 0x000fc60001fc1670 */
[----:B------:R4:W-:Y:S01]  /*1df0*/  LDGSTS.E.BYPASS.LTC128B.128 [R241+0x900], [R12.64], !P5 ;  /* 0x009000000cf17fae */ /* 0x0009e2000e901d48 */
[C---:B------:R-:W-:Y:S02]  /*1e00*/  ISETP.LT.OR P5, PT, R20.reuse, 0x41, P3 ;  /* 0x000000411400780c */ /* 0x040fe40001fa1670 */
[----:B------:R-:W-:Y:S01]  /*1e10*/  ISETP.LT.OR P3, PT, R20, 0x61, P3 ;  /* 0x000000611400780c */ /* 0x000fe20001f61670 */
[----:B------:R5:W-:Y:S01]  /*1e20*/  LDGSTS.E.BYPASS.LTC128B.128 [R241+0x1100], [R10.64], !P0 ;  /* 0x011000000af17fae */ /* 0x000be2000c101d48 */
[----:B-1----:R-:W-:Y:S05]  /*1e30*/  HMMA.16816.F32.BF16 R56, R24, R52, R56 ;  /* 0x000000341838723c */ /* 0x002fea0000041838 */
[----:B------:R1:W-:Y:S04]  /*1e40*/  LDGSTS.E.BYPASS.LTC128B.128 [R241+0x1900], [R8.64], !P6 ;  /* 0x0190000008f17fae */ /* 0x0003e8000f101d48 */
[----:B------:R2:W-:Y:S01]  /*1e50*/  LDGSTS.E.BYPASS.LTC128B.128 [R241+0x2100], [R6.64], !P5 ;  /* 0x0210000006f17fae */ /* 0x0005e2000e901d48 */
[----:B----4-:R-:W-:Y:S01]  /*1e60*/  HMMA.16816.F32.BF16 R12, R36, R48, RZ ;  /* 0x00000030240c723c */ /* 0x010fe200000418ff */
[----:B-----5:R-:W-:-:S04]  /*1e70*/  IADD3 R10, P0, R6, UR7, RZ ;  /* 0x00000007060a7c10 */ /* 0x020fc8000ff1e0ff */
[----:B------:R-:W-:Y:S02]  /*1e80*/  IADD3.X R11, R7, UR5, RZ, P0, !PT ;  /* 0x00000005070b7c10 */ /* 0x000fe400087fe4ff */
[----:B-1----:R-:W-:Y:S02]  /*1e90*/  IADD3 R8, P2, R10, UR7, RZ ;  /* 0x000000070a087c10 */ /* 0x002fe4000ff5e0ff */
[----:B------:R-:W-:Y:S01]  /*1ea0*/  ISETP.GT.AND P0, PT, R169, R199, PT ;  /* 0x000000c7a900720c */ /* 0x000fe20003f04270 */
[----:B------:R1:W-:Y:S01]  /*1eb0*/  LDGSTS.E.BYPASS.LTC128B.128 [R241+0x2900], [R10.64], !P4 ;  /* 0x029000000af17fae */ /* 0x0003e2000e101d48 */
[----:B------:R-:W-:-:S05]  /*1ec0*/  IADD3.X R9, R11, UR5, RZ, P2, !PT ;  /* 0x000000050b097c10 */ /* 0x000fca00097fe4ff */
[----:B------:R1:W-:Y:S04]  /*1ed0*/  LDGSTS.E.BYPASS.LTC128B.128 [R241+0x3100], [R8.64], !P3 ;  /* 0x0310000008f17fae */ /* 0x0003e8000d901d48 */
[----:B------:R-:W-:Y:S04]  /*1ee0*/  LDSM.16.M88.4 R40, [R229+0x3900] ;  /* 0x00390000e528783b */ /* 0x000fe80000000200 */
[----:B------:R-:W-:Y:S01]  /*1ef0*/  HMMA.16816.F32.BF16 R60, R28, R52, R12 ;  /* 0x000000341c3c723c */ /* 0x000fe2000004180c */
[----:B--2---:R-:W2:Y:S04]  /*1f00*/  LDSM.16.M88.4 R20, [R231+0x7100] ;  /* 0x00710000e714783b */ /* 0x004ea80000000200 */
[----:B---3--:R-:W3:Y:S04]  /*1f10*/  LDSM.16.M88.4 R16, [R231+0x9100] ;  /* 0x00910000e710783b */ /* 0x008ee80000000200 */
[----:B------:R-:W-:Y:S04]  /*1f20*/  LDSM.16.M88.4 R44, [R228] ;  /* 0x00000000e42c783b */ /* 0x000fe80000000200 */
[----:B------:R-:W4:Y:S04]  /*1f30*/  LDSM.16.M88.4 R12, [R232+0x7100] ;  /* 0x00710000e80c783b */ /* 0x000f280000000200 */
[----:B------:R-:W0:Y:S04]  /*1f40*/  LDGDEPBAR ;  /* 0x00000000000079af */ /* 0x000e280000000000 */
[----:B-1----:R-:W1:Y:S03]  /*1f50*/  LDSM.16.M88.4 R8, [R232+0x9100] ;  /* 0x00910000e808783b */ /* 0x002e660000000200 */
[----:B--2---:R-:W-:Y:S08]  /*1f60*/  HMMA.16816.F32.BF16 R64, R20, R40, R60 ;  /* 0x000000281440723c */ /* 0x004ff0000004183c */
[----:B------:R-:W-:Y:S08]  /*1f70*/  HMMA.16816.F32.BF16 R60, R32, R50, RZ ;  /* 0x00000032203c723c */ /* 0x000ff000000418ff */
[----:B---3--:R-:W-:Y:S08]  /*1f80*/  HMMA.16816.F32.BF16 R48, R16, R40, R56 ;  /* 0x000000281030723c */ /* 0x008ff00000041838 */
[----:B------:R-:W-:Y:S08]  /*1f90*/  HMMA.16816.F32.BF16 R56, R28, R54, R68 ;  /* 0x000000361c38723c */ /* 0x000ff00000041844 */
[----:B----4-:R-:W-:Y:S08]  /*1fa0*/  HMMA.16816.F32.BF16 R68, R12, R44, R64 ;  /* 0x0000002c0c44723c */ /* 0x010ff00000041840 */
[----:B------:R-:W-:Y:S08]  /*1fb0*/  HMMA.16816.F32.BF16 R64, R24, R54, R60 ;  /* 0x000000361840723c */ /* 0x000ff0000004183c */
[----:B------:R-:W-:Y:S08]  /*1fc0*/  HMMA.16816.F32.BF16 R60, R36, R80, RZ ;  /* 0x00000050243c723c */ /* 0x000ff000000418ff */
[----:B-1----:R-:W-:Y:S01]  /*1fd0*/  HMMA.16816.F32.BF16 R76, R8, R44, R48 ;  /* 0x0000002c084c723c */ /* 0x002fe20000041830 */
[----:B------:R-:W1:Y:S01]  /*1fe0*/  LDSM.16.M88.4 R48, [R229+0x4100] ;  /* 0x00410000e530783b */ /* 0x000e620000000200 */
[----:B------:R-:W-:-:S04]  /*1ff0*/  FMUL.FTZ R0, R68, c[0x0][0x320] ;  /* 0x0000c80044007a20 */ /* 0x000fc80000410000 */
[----:B------:R2:W3:Y:S02]  /*2000*/  MUFU.TANH R189, R0 ;  /* 0x0000000000bd7308 */ /* 0x0004e40000002400 */
[----:B------:R-:W-:Y:S08]  /*2010*/  HMMA.16816.F32.BF16 R52, R20, R42, R56 ;  /* 0x0000002a1434723c */ /* 0x000ff00000041838 */
[----:B------:R-:W-:Y:S01]  /*2020*/  HMMA.16816.F32.BF16 R56, R32, R80, RZ ;  /* 0x000000502038723c */ /* 0x000fe200000418ff */
[----:B--2---:R-:W-:-:S07]  /*2030*/  FMUL.FTZ R0, R69, c[0x0][0x320] ;  /* 0x0000c80045007a20 */ /* 0x004fce0000410000 */
[----:B------:R-:W-:Y:S01]  /*2040*/  HMMA.16816.F32.BF16 R60, R28, R84, R60 ;  /* 0x000000541c3c723c */ /* 0x000fe2000004183c */
[----:B------:R2:W4:Y:S07]  /*2050*/  MUFU.TANH R188, R0 ;  /* 0x0000000000bc7308 */ /* 0x00052e0000002400 */
[----:B------:R-:W-:Y:S01]  /*2060*/  HMMA.16816.F32.BF16 R64, R16, R42, R64 ;  /* 0x0000002a1040723c */ /* 0x000fe20000041840 */
[----:B------:R-:W5:Y:S01]  /*2070*/  LDSM.16.M88.4 R40, [R228+0x800] ;  /* 0x00080000e428783b */ /* 0x000f620000000200 */
[----:B--2---:R-:W-:-:S04]  /*2080*/  FMUL.FTZ R0, R70, c[0x0][0x320] ;  /* 0x0000c80046007a20 */ /* 0x004fc80000410000 */
[----:B------:R2:W2:Y:S10]  /*2090*/  MUFU.TANH R187, R0 ;  /* 0x0000000000bb7308 */ /* 0x0004b40000002400 */
[----:B-1----:R-:W-:Y:S08]  /*20a0*/  HMMA.16816.F32.BF16 R60, R20, R48, R60 ;  /* 0x00000030143c723c */ /* 0x002ff0000004183c */
[----:B------:R-:W-:Y:S01]  /*20b0*/  HMMA.16816.F32.BF16 R72, R8, R46, R64 ;  /* 0x0000002e0848723c */ /* 0x000fe20000041840 */
[----:B--2---:R-:W-:-:S07]  /*20c0*/  FMUL.FTZ R0, R71, c[0x0][0x320] ;  /* 0x0000c80047007a20 */ /* 0x004fce0000410000 */
[----:B------:R-:W-:Y:S01]  /*20d0*/  HMMA.16816.F32.BF16 R68, R12, R46, R52 ;  /* 0x0000002e0c44723c */ /* 0x000fe20000041834 */
[----:B------:R1:W2:Y:S07]  /*20e0*/  MUFU.TANH R186, R0 ;  /* 0x0000000000ba7308 */ /* 0x0002ae0000002400 */
[----:B------:R-:W-:Y:S08]  /*20f0*/  HMMA.16816.F32.BF16 R52, R24, R84, R56 ;  /* 0x000000541834723c */ /* 0x000ff00000041838 */
[----:B------:R-:W-:Y:S01]  /*2100*/  HMMA.16816.F32.BF16 R56, R36, R82, RZ ;  /* 0x000000522438723c */ /* 0x000fe200000418ff */
[----:B-1----:R-:W-:-:S04]  /*2110*/  FMUL.FTZ R0, R76, c[0x0][0x320] ;  /* 0x0000c8004c007a20 */ /* 0x002fc80000410000 */
[----:B------:R1:W1:Y:S03]  /*2120*/  MUFU.TANH R185, R0 ;  /* 0x0000000000b97308 */ /* 0x0002660000002400 */
[----:B------:R-:W-:Y:S08]  /*2130*/  HMMA.16816.F32.BF16 R64, R32, R82, RZ ;  /* 0x000000522040723c */ /* 0x000ff000000418ff */
[----:B------:R-:W-:Y:S01]  /*2140*/  HMMA.16816.F32.BF16 R44, R16, R48, R52 ;  /* 0x00000030102c723c */ /* 0x000fe20000041834 */
[----:B-1----:R-:W-:-:S07]  /*2150*/  FMUL.FTZ R0, R77, c[0x0][0x320] ;  /* 0x0000c8004d007a20 */ /* 0x002fce0000410000 */
[-C--:B------:R-:W-:Y:S01]  /*2160*/  HMMA.16816.F32.BF16 R52, R28, R86.reuse, R56 ;  /* 0x000000561c34723c */ /* 0x080fe20000041838 */
[----:B------:R1:W1:Y:S07]  /*2170*/  MUFU.TANH R184, R0 ;  /* 0x0000000000b87308 */ /* 0x00026e0000002400 */
[----:B------:R-:W-:Y:S08]  /*2180*/  HMMA.16816.F32.BF16 R64, R24, R86, R64 ;  /* 0x000000561840723c */ /* 0x000ff00000041840 */
[----:B------:R-:W-:Y:S01]  /*2190*/  HMMA.16816.F32.BF16 R56, R32, R88, RZ ;  /* 0x000000582038723c */ /* 0x000fe200000418ff */
[----:B-1----:R-:W-:-:S04]  /*21a0*/  FMUL.FTZ R0, R78, c[0x0][0x320] ;  /* 0x0000c8004e007a20 */ /* 0x002fc80000410000 */
[----:B------:R1:W1:Y:S03]  /*21b0*/  MUFU.TANH R180, R0 ;  /* 0x0000000000b47308 */ /* 0x0002660000002400 */
[-C--:B------:R-:W-:Y:S08]  /*21c0*/  HMMA.16816.F32.BF16 R52, R20, R50.reuse, R52 ;  /* 0x000000321434723c */ /* 0x080ff00000041834 */
[----:B------:R-:W-:Y:S01]  /*21d0*/  HMMA.16816.F32.BF16 R64, R16, R50, R64 ;  /* 0x000000321040723c */ /* 0x000fe20000041840 */
[----:B------:R-:W-:Y:S01]  /*21e0*/  LDSM.16.M88.4 R48, [R228+0x1000] ;  /* 0x00100000e430783b */ /* 0x000fe20000000200 */
[----:B-1----:R-:W-:-:S06]  /*21f0*/  FMUL.FTZ R0, R79, c[0x0][0x320] ;  /* 0x0000c8004f007a20 */ /* 0x002fcc0000410000 */
[----:B-----5:R-:W-:Y:S01]  /*2200*/  HMMA.16816.F32.BF16 R76, R8, R40, R44 ;  /* 0x00000028084c723c */ /* 0x020fe2000004182c */
[----:B------:R-:W1:Y:S01]  /*2210*/  LDSM.16.M88.4 R44, [R229+0x4900] ;  /* 0x00490000e52c783b */ /* 0x000e620000000200 */
[----:B------:R5:W1:Y:S02]  /*2220*/  MUFU.TANH R181, R0 ;  /* 0x0000000000b57308 */ /* 0x000a640000002400 */
[----:B-----5:R-:W-:-:S06]  /*2230*/  FMUL.FTZ R0, R68, c[0x0][0x320] ;  /* 0x0000c80044007a20 */ /* 0x020fcc0000410000 */
[----:B------:R5:W1:Y:S02]  /*2240*/  MUFU.TANH R183, R0 ;  /* 0x0000000000b77308 */ /* 0x000a640000002400 */
[----:B-----5:R-:W-:-:S06]  /*2250*/  FMUL.FTZ R0, R69, c[0x0][0x320] ;  /* 0x0000c80045007a20 */ /* 0x020fcc0000410000 */
[----:B------:R5:W1:Y:S02]  /*2260*/  MUFU.TANH R182, R0 ;  /* 0x0000000000b67308 */ /* 0x000a640000002400 */
[----:B-----5:R-:W-:-:S06]  /*2270*/  FMUL.FTZ R0, R70, c[0x0][0x320] ;  /* 0x0000c80046007a20 */ /* 0x020fcc0000410000 */
[----:B------:R5:W1:Y:S02]  /*2280*/  MUFU.TANH R179, R0 ;  /* 0x0000000000b37308 */ /* 0x000a640000002400 */
[----:B-----5:R-:W-:Y:S02]  /*2290*/  FMUL.FTZ R0, R71, c[0x0][0x320] ;  /* 0x0000c80047007a20 */ /* 0x020fe40000410000 */
[----:B------:R-:W-:Y:S04]  /*22a0*/  HMMA.16816.F32.BF16 R68, R12, R40, R60 ;  /* 0x000000280c44723c */ /* 0x000fe8000004183c */
[----:B------:R5:W1:Y:S04]  /*22b0*/  MUFU.TANH R178, R0 ;  /* 0x0000000000b27308 */ /* 0x000a680000002400 */
[----:B------:R-:W-:Y:S01]  /*22c0*/  HMMA.16816.F32.BF16 R60, R36, R88, RZ ;  /* 0x00000058243c723c */ /* 0x000fe200000418ff */
[----:B-----5:R-:W-:-:S04]  /*22d0*/  FMUL.FTZ R0, R72, c[0x0][0x320] ;  /* 0x0000c80048007a20 */ /* 0x020fc80000410000 */
[----:B------:R5:W1:Y:S11]  /*22e0*/  MUFU.TANH R177, R0 ;  /* 0x0000000000b17308 */ /* 0x000a760000002400 */
[----:B------:R-:W-:Y:S08]  /*22f0*/  @!UPT UIADD3 URZ, URZ, URZ, URZ ;  /* 0x0000003f3f3ff290 */ /* 0x000ff0000fffe03f */
[----:B------:R-:W-:Y:S01]  /*2300*/  HMMA.16816.F32.BF16 R60, R28, R92, R60 ;  /* 0x0000005c1c3c723c */ /* 0x000fe2000004183c */
[----:B-----5:R-:W-:-:S04]  /*2310*/  FMUL.FTZ R0, R73, c[0x0][0x320] ;  /* 0x0000c80049007a20 */ /* 0x020fc80000410000 */
[----:B------:R5:W2:Y:S11]  /*2320*/  MUFU.TANH R176, R0 ;  /* 0x0000000000b07308 */ /* 0x000ab60000002400 */
[----:B------:R-:W-:Y:S08]  /*2330*/  @!UPT UIADD3 URZ, URZ, URZ, URZ ;  /* 0x0000003f3f3ff290 */ /* 0x000ff0000fffe03f */
[----:B-1----:R-:W-:Y:S01]  /*2340*/  HMMA.16816.F32.BF16 R60, R20, R44, R60 ;  /* 0x0000002c143c723c */ /* 0x002fe2000004183c */
[----:B-----5:R-:W-:-:S04]  /*2350*/  FMUL.FTZ R0, R74, c[0x0][0x320] ;  /* 0x0000c8004a007a20 */ /* 0x020fc80000410000 */
[----:B------:R1:W1:Y:S02]  /*2360*/  MUFU.TANH R172, R0 ;  /* 0x0000000000ac7308 */ /* 0x0002640000002400 */
[----:B-1----:R-:W-:Y:S02]  /*2370*/  FMUL.FTZ R0, R75, c[0x0][0x320] ;  /* 0x0000c8004b007a20 */ /* 0x002fe40000410000 */
[----:B------:R-:W-:Y:S04]  /*2380*/  HMMA.16816.F32.BF16 R72, R8, R42, R64 ;  /* 0x0000002a0848723c */ /* 0x000fe80000041840 */
[----:B------:R1:W1:Y:S04]  /*2390*/  MUFU.TANH R173, R0 ;  /* 0x0000000000ad7308 */ /* 0x0002680000002400 */
[----:B------:R-:W-:Y:S01]  /*23a0*/  HMMA.16816.F32.BF16 R64, R32, R90, RZ ;  /* 0x0000005a2040723c */ /* 0x000fe200000418ff */
[----:B-1----:R-:W-:-:S04]  /*23b0*/  FMUL.FTZ R0, R68, c[0x0][0x320] ;  /* 0x0000c80044007a20 */ /* 0x002fc80000410000 */
[----:B------:R1:W1:Y:S11]  /*23c0*/  MUFU.TANH R175, R0 ;  /* 0x0000000000af7308 */ /* 0x0002760000002400 */
[----:B------:R-:W-:Y:S08]  /*23d0*/  @!UPT UIADD3 URZ, URZ, URZ, URZ ;  /* 0x0000003f3f3ff290 */ /* 0x000ff0000fffe03f */
[----:B------:R-:W-:Y:S01]  /*23e0*/  HMMA.16816.F32.BF16 R64, R24, R94, R64 ;  /* 0x0000005e1840723c */ /* 0x000fe20000041840 */
[----:B-1----:R-:W-:-:S04]  /*23f0*/  FMUL.FTZ R0, R69, c[0x0][0x320] ;  /* 0x0000c80045007a20 */ /* 0x002fc80000410000 */
[----:B------:R1:W1:Y:S11]  /*2400*/  MUFU.TANH R174, R0 ;  /* 0x0000000000ae7308 */ /* 0x0002760000002400 */
[----:B------:R-:W-:Y:S08]  /*2410*/  @!UPT UIADD3 URZ, URZ, URZ, URZ ;  /* 0x0000003f3f3ff290 */ /* 0x000ff0000fffe03f */
[----:B------:R-:W-:Y:S01]  /*2420*/  HMMA.16816.F32.BF16 R64, R16, R46, R64 ;  /* 0x0000002e1040723c */ /* 0x000fe20000041840 */
[----:B-1----:R-:W-:-:S04]  /*2430*/  FMUL.FTZ R0, R70, c[0x0][0x320] ;  /* 0x0000c80046007a20 */ /* 0x002fc80000410000 */
[----:B------:R1:W1:Y:S02]  /*2440*/  MUFU.TANH R171, R0 ;  /* 0x0000000000ab7308 */ /* 0x0002640000002400 */
[----:B-1----:R-:W-:Y:S02]  /*2450*/  FMUL.FTZ R0, R71, c[0x0][0x320] ;  /* 0x0000c80047007a20 */ /* 0x002fe40000410000 */
[----:B------:R-:W-:Y:S04]  /*2460*/  HMMA.16816.F32.BF16 R68, R12, R42, R52 ;  /* 0x0000002a0c44723c */ /* 0x000fe80000041834 */
[----:B------:R1:W1:Y:S04]  /*2470*/  MUFU.TANH R170, R0 ;  /* 0x0000000000aa7308 */ /* 0x0002680000002400 */
[----:B------:R-:W-:Y:S08]  /*2480*/  HMMA.16816.F32.BF16 R52, R24, R92, R56 ;  /* 0x0000005c1834723c */ /* 0x000ff00000041838 */
[----:B------:R-:W-:Y:S01]  /*2490*/  HMMA.16816.F32.BF16 R56, R36, R90, RZ ;  /* 0x0000005a2438723c */ /* 0x000fe200000418ff */
[----:B-1----:R-:W-:-:S04]  /*24a0*/  FMUL.FTZ R0, R76, c[0x0][0x320] ;  /* 0x0000c8004c007a20 */ /* 0x002fc80000410000 */
[----:B------:R1:W1:Y:S11]  /*24b0*/  MUFU.TANH R168, R0 ;  /* 0x0000000000a87308 */ /* 0x0002760000002400 */
[----:B------:R-:W-:Y:S01]  /*24c0*/  HMMA.16816.F32.BF16 R40, R16, R44, R52 ;  /* 0x0000002c1028723c */ /* 0x000fe20000041834 */
[----:B-1----:R-:W-:-:S07]  /*24d0*/  FMUL.FTZ R0, R77, c[0x0][0x320] ;  /* 0x0000c8004d007a20 */ /* 0x002fce0000410000 */
[----:B------:R-:W-:Y:S01]  /*24e0*/  HMMA.16816.F32.BF16 R52, R28, R94, R56 ;  /* 0x0000005e1c34723c */ /* 0x000fe20000041838 */
[----:B------:R1:W1:Y:S07]  /*24f0*/  MUFU.TANH R167, R0 ;  /* 0x0000000000a77308 */ /* 0x00026e0000002400 */
[----:B------:R-:W-:Y:S01]  /*2500*/  HMMA.16816.F32.BF16 R56, R32, R96, RZ ;  /* 0x000000602038723c */ /* 0x000fe200000418ff */
[----:B-1----:R-:W-:-:S04]  /*2510*/  FMUL.FTZ R0, R78, c[0x0][0x320] ;  /* 0x0000c8004e007a20 */ /* 0x002fc80000410000 */
[----:B------:R1:W1:Y:S02]  /*2520*/  MUFU.TANH R92, R0 ;  /* 0x00000000005c7308 */ /* 0x0002640000002400 */
[----:B-1----:R-:W-:Y:S02]  /*2530*/  FMUL.FTZ R0, R79, c[0x0][0x320] ;  /* 0x0000c8004f007a20 */ /* 0x002fe40000410000 */
[----:B------:R-:W-:Y:S04]  /*2540*/  HMMA.16816.F32.BF16 R76, R8, R48, R40 ;  /* 0x00000030084c723c */ /* 0x000fe80000041828 */
[----:B------:R1:W1:Y:S04]  /*2550*/  MUFU.TANH R164, R0 ;  /* 0x0000000000a47308 */ /* 0x0002680000002400 */
[----:B------:R-:W-:Y:S01]  /*2560*/  HMMA.16816.F32.BF16 R40, R20, R46, R52 ;  /* 0x0000002e1428723c */ /* 0x000fe20000041834 */
[----:B------:R-:W5:Y:S07]  /*2570*/  LDSM.16.M88.4 R52, [R229+0x5100] ;  /* 0x00510000e534783b */ /* 0x000f6e0000000200 */
[----:B------:R-:W-:Y:S01]  /*2580*/  HMMA.16816.F32.BF16 R44, R24, R100, R56 ;  /* 0x00000064182c723c */ /* 0x000fe20000041838 */
[----:B-1----:R-:W-:-:S04]  /*2590*/  FMUL.FTZ R0, R68, c[0x0][0x320] ;  /* 0x0000c80044007a20 */ /* 0x002fc80000410000 */
[----:B------:R1:W1:Y:S02]  /*25a0*/  MUFU.TANH R166, R0 ;  /* 0x0000000000a67308 */ /* 0x0002640000002400 */
[----:B-1----:R-:W-:-:S06]  /*25b0*/  FMUL.FTZ R0, R69, c[0x0][0x320] ;  /* 0x0000c80045007a20 */ /* 0x002fcc0000410000 */
[----:B------:R1:W1:Y:S11]  /*25c0*/  MUFU.TANH R165, R0 ;  /* 0x0000000000a57308 */ /* 0x0002760000002400 */
[----:B-----5:R-:W-:Y:S01]  /*25d0*/  HMMA.16816.F32.BF16 R44, R16, R52, R44 ;  /* 0x00000034102c723c */ /* 0x020fe2000004182c */
[----:B-1----:R-:W-:-:S04]  /*25e0*/  FMUL.FTZ R0, R70, c[0x0][0x320] ;  /* 0x0000c80046007a20 */ /* 0x002fc80000410000 */
        /* <DEDUP_REMOVED lines=14> */
[----:B------:R1:W1:Y:S03]  /*26d0*/  MUFU.TANH R156, R0 ;  /* 0x00000000009c7308 */ /* 0x0002660000002400 */
[----:B------:R-:W-:Y:S01]  /*26e0*/  HMMA.16816.F32.BF16 R60, R32, R98, RZ ;  /* 0x00000062203c723c */ /* 0x000fe200000418ff */
[----:B-1----:R-:W-:-:S07]  /*26f0*/  FMUL.FTZ R0, R75, c[0x0][0x320] ;  /* 0x0000c8004b007a20 */ /* 0x002fce0000410000 */
[----:B------:R-:W-:Y:S01]  /*2700*/  HMMA.16816.F32.BF16 R72, R8, R50, R64 ;  /* 0x000000320848723c */ /* 0x000fe20000041840 */
[----:B------:R1:W1:Y:S11]  /*2710*/  MUFU.TANH R157, R0 ;  /* 0x00000000009d7308 */ /* 0x0002760000002400 */
[----:B------:R-:W-:Y:S04]  /*2720*/  @!UPT UIADD3 URZ, URZ, URZ, URZ ;  /* 0x0000003f3f3ff290 */ /* 0x000fe8000fffe03f */
[----:B------:R-:W-:Y:S08]  /*2730*/  HMMA.16816.F32.BF16 R64, R24, R102, R60 ;  /* 0x000000661840723c */ /* 0x000ff0000004183c */
[----:B------:R-:W-:Y:S01]  /*2740*/  HMMA.16816.F32.BF16 R60, R36, R104, RZ ;  /* 0x00000068243c723c */ /* 0x000fe200000418ff */
[----:B-1----:R-:W-:-:S04]  /*2750*/  FMUL.FTZ R0, R68, c[0x0][0x320] ;  /* 0x0000c80044007a20 */ /* 0x002fc80000410000 */
[----:B------:R1:W1:Y:S11]  /*2760*/  MUFU.TANH R158, R0 ;  /* 0x00000000009e7308 */ /* 0x0002760000002400 */
[----:B------:R-:W-:Y:S01]  /*2770*/  HMMA.16816.F32.BF16 R64, R16, R54, R64 ;  /* 0x000000361040723c */ /* 0x000fe20000041840 */
[----:B-1----:R-:W-:-:S07]  /*2780*/  FMUL.FTZ R0, R69, c[0x0][0x320] ;  /* 0x0000c80045007a20 */ /* 0x002fce0000410000 */
[----:B------:R-:W-:Y:S01]  /*2790*/  HMMA.16816.F32.BF16 R60, R28, R108, R60 ;  /* 0x0000006c1c3c723c */ /* 0x000fe2000004183c */
[----:B------:R1:W1:Y:S02]  /*27a0*/  MUFU.TANH R159, R0 ;  /* 0x00000000009f7308 */ /* 0x0002640000002400 */
[----:B-1----:R-:W-:-:S06]  /*27b0*/  FMUL.FTZ R0, R70, c[0x0][0x320] ;  /* 0x0000c80046007a20 */ /* 0x002fcc0000410000 */
[----:B------:R1:W1:Y:S02]  /*27c0*/  MUFU.TANH R154, R0 ;  /* 0x00000000009a7308 */ /* 0x0002640000002400 */
[----:B-1----:R-:W-:Y:S02]  /*27d0*/  FMUL.FTZ R0, R71, c[0x0][0x320] ;  /* 0x0000c80047007a20 */ /* 0x002fe40000410000 */
[----:B------:R-:W-:Y:S01]  /*27e0*/  HMMA.16816.F32.BF16 R68, R12, R50, R40 ;  /* 0x000000320c44723c */ /* 0x000fe20000041828 */
[----:B------:R-:W1:Y:S03]  /*27f0*/  LDSM.16.M88.4 R40, [R228+0x1800] ;  /* 0x00180000e428783b */ /* 0x000e660000000200 */
[----:B------:R5:W1:Y:S04]  /*2800*/  MUFU.TANH R153, R0 ;  /* 0x0000000000997308 */ /* 0x000a680000002400 */
[----:B------:R-:W-:Y:S01]  /*2810*/  HMMA.16816.F32.BF16 R48, R36, R98, RZ ;  /* 0x000000622430723c */ /* 0x000fe200000418ff */
[----:B-----5:R-:W-:-:S04]  /*2820*/  FMUL.FTZ R0, R76, c[0x0][0x320] ;  /* 0x0000c8004c007a20 */ /* 0x020fc80000410000 */
[----:B------:R5:W1:Y:S11]  /*2830*/  MUFU.TANH R117, R0 ;  /* 0x0000000000757308 */ /* 0x000a760000002400 */
[----:B------:R-:W-:Y:S08]  /*2840*/  @!UPT UIADD3 URZ, URZ, URZ, URZ ;  /* 0x0000003f3f3ff290 */ /* 0x000ff0000fffe03f */
[----:B------:R-:W-:Y:S01]  /*2850*/  HMMA.16816.F32.BF16 R48, R28, R102, R48 ;  /* 0x000000661c30723c */ /* 0x000fe20000041830 */
[----:B-----5:R-:W-:-:S04]  /*2860*/  FMUL.FTZ R0, R77, c[0x0][0x320] ;  /* 0x0000c8004d007a20 */ /* 0x020fc80000410000 */
[----:B------:R5:W1:Y:S11]  /*2870*/  MUFU.TANH R152, R0 ;  /* 0x0000000000987308 */ /* 0x000a760000002400 */
[----:B------:R-:W-:Y:S08]  /*2880*/  @!UPT UIADD3 URZ, URZ, URZ, URZ ;  /* 0x0000003f3f3ff290 */ /* 0x000ff0000fffe03f */
[----:B------:R-:W-:Y:S01]  /*2890*/  HMMA.16816.F32.BF16 R48, R20, R54, R48 ;  /* 0x000000361430723c */ /* 0x000fe20000041830 */
[----:B-----5:R-:W-:-:S04]  /*28a0*/  FMUL.FTZ R0, R78, c[0x0][0x320] ;  /* 0x0000c8004e007a20 */ /* 0x020fc80000410000 */
[----:B------:R5:W1:Y:S02]  /*28b0*/  MUFU.TANH R116, R0 ;  /* 0x0000000000747308 */ /* 0x000a640000002400 */
[----:B-----5:R-:W-:Y:S02]  /*28c0*/  FMUL.FTZ R0, R79, c[0x0][0x320] ;  /* 0x0000c8004f007a20 */ /* 0x020fe40000410000 */
[----:B-1----:R-:W-:Y:S01]  /*28d0*/  HMMA.16816.F32.BF16 R76, R8, R40, R44 ;  /* 0x00000028084c723c */ /* 0x002fe2000004182c */
[----:B------:R-:W1:Y:S03]  /*28e0*/  LDSM.16.M88.4 R44, [R229+0x5900] ;  /* 0x00590000e52c783b */ /* 0x000e660000000200 */
[----:B------:R5:W1:Y:S02]  /*28f0*/  MUFU.TANH R147, R0 ;  /* 0x0000000000937308 */ /* 0x000a640000002400 */
[----:B-----5:R-:W-:-:S06]  /*2900*/  FMUL.FTZ R0, R68, c[0x0][0x320] ;  /* 0x0000c80044007a20 */ /* 0x020fcc0000410000 */
[----:B------:R5:W1:Y:S02]  /*2910*/  MUFU.TANH R148, R0 ;  /* 0x0000000000947308 */ /* 0x000a640000002400 */
[----:B-----5:R-:W-:Y:S01]  /*2920*/  FMUL.FTZ R0, R69, c[0x0][0x320] ;  /* 0x0000c80045007a20 */ /* 0x020fe20000410000 */
[----:B-1----:R-:W-:Y:S05]  /*2930*/  HMMA.16816.F32.BF16 R60, R20, R44, R60 ;  /* 0x0000002c143c723c */ /* 0x002fea000004183c */
[----:B------:R1:W1:Y:S02]  /*2940*/  MUFU.TANH R150, R0 ;  /* 0x0000000000967308 */ /* 0x0002640000002400 */
[----:B-1----:R-:W-:-:S06]  /*2950*/  FMUL.FTZ R0, R70, c[0x0][0x320] ;  /* 0x0000c80046007a20 */ /* 0x002fcc0000410000 */
        /* <DEDUP_REMOVED lines=9> */
[----:B-1----:R-:W-:-:S07]  /*29f0*/  FMUL.FTZ R0, R73, c[0x0][0x320] ;  /* 0x0000c80049007a20 */ /* 0x002fce0000410000 */
[----:B------:R-:W-:Y:S01]  /*2a00*/  HMMA.16816.F32.BF16 R56, R36, R106, RZ ;  /* 0x0000006a2438723c */ /* 0x000fe200000418ff */
        /* <DEDUP_REMOVED lines=18> */
[----:B------:R-:W-:Y:S01]  /*2b30*/  HMMA.16816.F32.BF16 R68, R12, R42, R48 ;  /* 0x0000002a0c44723c */ /* 0x000fe20000041830 */
[----:B------:R-:W1:Y:S03]  /*2b40*/  LDSM.16.M88.4 R48, [R228+0x2000] ;  /* 0x00200000e430783b */ /* 0x000e660000000200 */
[----:B------:R5:W1:Y:S04]  /*2b50*/  MUFU.TANH R144, R0 ;  /* 0x0000000000907308 */ /* 0x000a680000002400 */
[----:B------:R-:W-:Y:S08]  /*2b60*/  HMMA.16816.F32.BF16 R40, R16, R44, R52 ;  /* 0x0000002c1028723c */ /* 0x000ff00000041834 */
[----:B------:R-:W-:Y:S01]  /*2b70*/  HMMA.16816.F32.BF16 R52, R28, R110, R56 ;  /* 0x0000006e1c34723c */ /* 0x000fe20000041838 */
[----:B-----5:R-:W-:-:S04]  /*2b80*/  FMUL.FTZ R0, R76, c[0x0][0x320] ;  /* 0x0000c8004c007a20 */ /* 0x020fc80000410000 */
[----:B------:R5:W1:Y:S03]  /*2b90*/  MUFU.TANH R133, R0 ;  /* 0x0000000000857308 */ /* 0x000a660000002400 */
[----:B------:R-:W-:Y:S01]  /*2ba0*/  HMMA.16816.F32.BF16 R56, R32, R112, RZ ;  /* 0x000000702038723c */ /* 0x000fe200000418ff */
[----:B-----5:R-:W-:-:S04]  /*2bb0*/  FMUL.FTZ R0, R77, c[0x0][0x320] ;  /* 0x0000c8004d007a20 */ /* 0x020fc80000410000 */
[----:B------:R5:W1:Y:S02]  /*2bc0*/  MUFU.TANH R132, R0 ;  /* 0x0000000000847308 */ /* 0x000a640000002400 */
[----:B-----5:R-:W-:-:S06]  /*2bd0*/  FMUL.FTZ R0, R78, c[0x0][0x320] ;  /* 0x0000c8004e007a20 */ /* 0x020fcc0000410000 */
[----:B------:R5:W1:Y:S02]  /*2be0*/  MUFU.TANH R135, R0 ;  /* 0x0000000000877308 */ /* 0x000a640000002400 */
[----:B-----5:R-:W-:Y:S02]  /*2bf0*/  FMUL.FTZ R0, R79, c[0x0][0x320] ;  /* 0x0000c8004f007a20 */ /* 0x020fe40000410000 */
[----:B-1----:R-:W-:Y:S04]  /*2c00*/  HMMA.16816.F32.BF16 R76, R8, R48, R40 ;  /* 0x00000030084c723c */ /* 0x002fe80000041828 */
        /* <DEDUP_REMOVED lines=33> */
[----:B------:R1:W1:Y:S02]  /*2e20*/  MUFU.TANH R103, R0 ;  /* 0x0000000000677308 */ /* 0x0002640000002400 */
[----:B-1----:R-:W-:Y:S11]  /*2e30*/  FMUL.FTZ R0, R69, c[0x0][0x320] ;  /* 0x0000c80045007a20 */ /* 0x002ff60000410000 */
[----:B------:R-:W-:Y:S06]  /*2e40*/  @!UPT UIADD3 URZ, URZ, URZ, URZ ;  /* 0x0000003f3f3ff290 */ /* 0x000fec000fffe03f */
        /* <DEDUP_REMOVED lines=8> */
[C---:B------:R-:W-:Y:S08]  /*2ed0*/  HMMA.16816.F32.BF16 R48, R36.reuse, R114, RZ ;  /* 0x000000722430723c */ /* 0x040ff000000418ff */
[----:B------:R-:W-:Y:S01]  /*2ee0*/  HMMA.16816.F32.BF16 R36, R36, R126, RZ ;  /* 0x0000007e2424723c */ /* 0x000fe200000418ff */
[----:B-----5:R-:W-:-:S04]  /*2ef0*/  FMUL.FTZ R0, R76, c[0x0][0x320] ;  /* 0x0000c8004c007a20 */ /* 0x020fc80000410000 */
[----:B------:R5:W1:Y:S11]  /*2f00*/  MUFU.TANH R93, R0 ;  /* 0x00000000005d7308 */ /* 0x000a760000002400 */
[----:B------:R-:W-:Y:S01]  /*2f10*/  HMMA.16816.F32.BF16 R48, R28, R122, R48 ;  /* 0x0000007a1c30723c */ /* 0x000fe20000041830 */
[----:B-----5:R-:W-:-:S07]  /*2f20*/  FMUL.FTZ R0, R77, c[0x0][0x320] ;  /* 0x0000c8004d007a20 */ /* 0x020fce0000410000 */
[----:B------:R-:W-:Y:S01]  /*2f30*/  HMMA.16816.F32.BF16 R28, R28, R130, R36 ;  /* 0x000000821c1c723c */ /* 0x000fe20000041824 */
[----:B------:R5:W1:Y:S11]  /*2f40*/  MUFU.TANH R91, R0 ;  /* 0x00000000005b7308 */ /* 0x000a760000002400 */
[----:B------:R-:W-:Y:S04]  /*2f50*/  @!UPT UIADD3 URZ, URZ, URZ, URZ ;  /* 0x0000003f3f3ff290 */ /* 0x000fe8000fffe03f */
[----:B------:R-:W-:Y:S01]  /*2f60*/  HMMA.16816.F32.BF16 R48, R20, R54, R48 ;  /* 0x000000361430723c */ /* 0x000fe20000041830 */
[----:B-----5:R-:W-:-:S04]  /*2f70*/  FMUL.FTZ R0, R78, c[0x0][0x320] ;  /* 0x0000c8004e007a20 */ /* 0x020fc80000410000 */
[----:B------:R5:W1:Y:S03]  /*2f80*/  MUFU.TANH R90, R0 ;  /* 0x00000000005a7308 */ /* 0x000a660000002400 */
[----:B------:R-:W-:Y:S01]  /*2f90*/  HMMA.16816.F32.BF16 R52, R16, R54, R64 ;  /* 0x000000361034723c */ /* 0x000fe20000041840 */
[----:B-----5:R-:W-:-:S07]  /*2fa0*/  FMUL.FTZ R0, R79, c[0x0][0x320] ;  /* 0x0000c8004f007a20 */ /* 0x020fce0000410000 */
[C---:B-1----:R-:W-:Y:S01]  /*2fb0*/  HMMA.16816.F32.BF16 R76, R8.reuse, R40, R44 ;  /* 0x00000028084c723c */ /* 0x042fe2000004182c */
[----:B------:R-:W1:Y:S01]  /*2fc0*/  LDSM.16.M88.4 R44, [R229+0x6900] ;  /* 0x00690000e52c783b */ /* 0x000e620000000200 */
[----:B------:R5:W1:Y:S11]  /*2fd0*/  MUFU.TANH R89, R0 ;  /* 0x0000000000597308 */ /* 0x000a760000002400 */
[----:B------:R-:W-:Y:S03]  /*2fe0*/  @!UPT UIADD3 URZ, URZ, URZ, URZ ;  /* 0x0000003f3f3ff290 */ /* 0x000fe6000fffe03f */
[----:B------:R-:W-:Y:S08]  /*2ff0*/  HMMA.16816.F32.BF16 R64, R8, R42, R52 ;  /* 0x0000002a0840723c */ /* 0x000ff00000041834 */
[----:B------:R-:W-:Y:S01]  /*3000*/  HMMA.16816.F32.BF16 R52, R32, R126, RZ ;  /* 0x0000007e2034723c */ /* 0x000fe200000418ff */
[----:B-----5:R-:W-:-:S04]  /*3010*/  FMUL.FTZ R0, R68, c[0x0][0x320] ;  /* 0x0000c80044007a20 */ /* 0x020fc80000410000 */
[----:B------:R5:W1:Y:S01]  /*3020*/  MUFU.TANH R88, R0 ;  /* 0x0000000000587308 */ /* 0x000a620000002400 */
[----:B------:R-:W-:Y:S02]  /*3030*/  FMUL.FTZ R77, R77, c[0x0][0x320] ;  /* 0x0000c8004d4d7a20 */ /* 0x000fe40000410000 */
[----:B------:R-:W-:Y:S02]  /*3040*/  FMUL.FTZ R78, R78, c[0x0][0x320] ;  /* 0x0000c8004e4e7a20 */ /* 0x000fe40000410000 */
[----:B------:R-:W-:-:S03]  /*3050*/  FMUL.FTZ R79, R79, c[0x0][0x320] ;  /* 0x0000c8004f4f7a20 */ /* 0x000fc60000410000 */
[----:B------:R-:W1:Y:S03]  /*3060*/  MUFU.TANH R77, R77 ;  /* 0x0000004d004d7308 */ /* 0x000e660000002400 */
[----:B------:R-:W-:Y:S02]  /*3070*/  FMUL.FTZ R64, R64, c[0x0][0x320] ;  /* 0x0000c80040407a20 */ /* 0x000fe40000410000 */
[----:B------:R-:W-:Y:S02]  /*3080*/  FMUL.FTZ R65, R65, c[0x0][0x320] ;  /* 0x0000c80041417a20 */ /* 0x000fe40000410000 */
[----:B------:R-:W-:Y:S02]  /*3090*/  FMUL.FTZ R66, R66, c[0x0][0x320] ;  /* 0x0000c80042427a20 */ /* 0x000fe40000410000 */
[----:B-----5:R-:W-:Y:S01]  /*30a0*/  FMUL.FTZ R0, R69, c[0x0][0x320] ;  /* 0x0000c80045007a20 */ /* 0x020fe20000410000 */
[----:B------:R-:W1:Y:S01]  /*30b0*/  MUFU.TANH R78, R78 ;  /* 0x0000004e004e7308 */ /* 0x000e620000002400 */
[----:B------:R-:W-:Y:S07]  /*30c0*/  HMMA.16816.F32.BF16 R36, R24, R130, R52 ;  /* 0x000000821824723c */ /* 0x000fee0000041834 */
[----:B------:R5:W1:Y:S08]  /*30d0*/  MUFU.TANH R87, R0 ;  /* 0x0000000000577308 */ /* 0x000a700000002400 */
[----:B------:R-:W1:Y:S01]  /*30e0*/  MUFU.TANH R79, R79 ;  /* 0x0000004f004f7308 */ /* 0x000e620000002400 */
[----:B-----5:R-:W-:-:S07]  /*30f0*/  FMUL.FTZ R0, R70, c[0x0][0x320] ;  /* 0x0000c80046007a20 */ /* 0x020fce0000410000 */
[----:B------:R-:W1:Y:S08]  /*3100*/  MUFU.TANH R64, R64 ;  /* 0x0000004000407308 */ /* 0x000e700000002400 */
[----:B------:R5:W1:Y:S08]  /*3110*/  MUFU.TANH R86, R0 ;  /* 0x0000000000567308 */ /* 0x000a700000002400 */
[----:B------:R-:W1:Y:S01]  /*3120*/  MUFU.TANH R65, R65 ;  /* 0x0000004100417308 */ /* 0x000e620000002400 */
[----:B-----5:R-:W-:-:S07]  /*3130*/  FMUL.FTZ R0, R71, c[0x0][0x320] ;  /* 0x0000c80047007a20 */ /* 0x020fce0000410000 */
[----:B------:R-:W1:Y:S01]  /*3140*/  MUFU.TANH R66, R66 ;  /* 0x0000004200427308 */ /* 0x000e620000002400 */
[----:B------:R-:W-:Y:S07]  /*3150*/  HMMA.16816.F32.BF16 R68, R12, R40, R56 ;  /* 0x000000280c44723c */ /* 0x000fee0000041838 */
[----:B------:R5:W1:Y:S01]  /*3160*/  MUFU.TANH R85, R0 ;  /* 0x0000000000557308 */ /* 0x000a620000002400 */
[----:B------:R-:W-:Y:S01]  /*3170*/  HMMA.16816.F32.BF16 R56, R32, R124, RZ ;  /* 0x0000007c2038723c */ /* 0x000fe200000418ff */
[----:B-----5:R-:W-:-:S06]  /*3180*/  FMUL.FTZ R0, R72, c[0x0][0x320] ;  /* 0x0000c80048007a20 */ /* 0x020fcc0000410000 */
[----:B------:R5:W1:Y:S11]  /*3190*/  MUFU.TANH R84, R0 ;  /* 0x0000000000547308 */ /* 0x000a760000002400 */
[----:B------:R-:W-:Y:S06]  /*31a0*/  @!UPT UIADD3 URZ, URZ, URZ, URZ ;  /* 0x0000003f3f3ff290 */ /* 0x000fec000fffe03f */
[----:B------:R-:W-:Y:S01]  /*31b0*/  HMMA.16816.F32.BF16 R56, R24, R128, R56 ;  /* 0x000000801838723c */ /* 0x000fe20000041838 */
[----:B-----5:R-:W-:-:S04]  /*31c0*/  FMUL.FTZ R0, R73, c[0x0][0x320] ;  /* 0x0000c80049007a20 */ /* 0x020fc80000410000 */
[----:B------:R5:W2:Y:S11]  /*31d0*/  MUFU.TANH R83, R0 ;  /* 0x0000000000537308 */ /* 0x000ab60000002400 */
[----:B------:R-:W-:Y:S08]  /*31e0*/  @!UPT UIADD3 URZ, URZ, URZ, URZ ;  /* 0x0000003f3f3ff290 */ /* 0x000ff0000fffe03f */
[----:B-1----:R-:W-:Y:S01]  /*31f0*/  HMMA.16816.F32.BF16 R32, R16, R44, R56 ;  /* 0x0000002c1020723c */ /* 0x002fe20000041838 */
[----:B-----5:R-:W-:-:S07]  /*3200*/  FMUL.FTZ R0, R74, c[0x0][0x320] ;  /* 0x0000c8004a007a20 */ /* 0x020fce0000410000 */
[----:B------:R-:W-:Y:S01]  /*3210*/  HMMA.16816.F32.BF16 R16, R16, R46, R36 ;  /* 0x0000002e1010723c */ /* 0x000fe20000041824 */
[----:B------:R1:W1:Y:S02]  /*3220*/  MUFU.TANH R82, R0 ;  /* 0x0000000000527308 */ /* 0x0002640000002400 */
[----:B-1----:R-:W-:-:S06]  /*3230*/  FMUL.FTZ R0, R75, c[0x0][0x320] ;  /* 0x0000c8004b007a20 */ /* 0x002fcc0000410000 */
[----:B------:R1:W1:Y:S02]  /*3240*/  MUFU.TANH R81, R0 ;  /* 0x0000000000517308 */ /* 0x0002640000002400 */
[----:B-1----:R-:W-:-:S06]  /*3250*/  FMUL.FTZ R0, R68, c[0x0][0x320] ;  /* 0x0000c80044007a20 */ /* 0x002fcc0000410000 */
[----:B------:R1:W1:Y:S02]  /*3260*/  MUFU.TANH R80, R0 ;  /* 0x0000000000507308 */ /* 0x0002640000002400 */
[----:B-1----:R-:W-:-:S06]  /*3270*/  FMUL.FTZ R0, R69, c[0x0][0x320] ;  /* 0x0000c80045007a20 */ /* 0x002fcc0000410000 */
[----:B------:R1:W1:Y:S02]  /*3280*/  MUFU.TANH R75, R0 ;  /* 0x00000000004b7308 */ /* 0x0002640000002400 */
[----:B-1----:R-:W-:-:S06]  /*3290*/  FMUL.FTZ R0, R70, c[0x0][0x320] ;  /* 0x0000c80046007a20 */ /* 0x002fcc0000410000 */
[----:B------:R1:W1:Y:S02]  /*32a0*/  MUFU.TANH R74, R0 ;  /* 0x00000000004a7308 */ /* 0x0002640000002400 */
[----:B-1----:R-:W-:Y:S02]  /*32b0*/  FMUL.FTZ R0, R71, c[0x0][0x320] ;  /* 0x0000c80047007a20 */ /* 0x002fe40000410000 */
[----:B------:R-:W-:Y:S01]  /*32c0*/  HMMA.16816.F32.BF16 R68, R12, R42, R48 ;  /* 0x0000002a0c44723c */ /* 0x000fe20000041830 */
[----:B------:R-:W1:Y:S03]  /*32d0*/  LDSM.16.M88.4 R48, [R228+0x3000] ;  /* 0x00300000e430783b */ /* 0x000e660000000200 */
[----:B------:R5:W1:Y:S01]  /*32e0*/  MUFU.TANH R73, R0 ;  /* 0x0000000000497308 */ /* 0x000a620000002400 */
[----:B------:R-:W-:-:S04]  /*32f0*/  DEPBAR.LE SB0, 0x0 ;  /* 0x000080000000791a */ /* 0x000fc80000000000 */
[C---:B------:R-:W-:Y:S08]  /*3300*/  HMMA.16816.F32.BF16 R40, R20.reuse, R44, R60 ;  /* 0x0000002c1428723c */ /* 0x040ff0000004183c */
[----:B------:R-:W-:Y:S01]  /*3310*/  HMMA.16816.F32.BF16 R20, R20, R46, R28 ;  /* 0x0000002e1414723c */ /* 0x000fe2000004181c */
[----:B-----5:R-:W-:-:S04]  /*3320*/  FMUL.FTZ R0, R76, c[0x0][0x320] ;  /* 0x0000c8004c007a20 */ /* 0x020fc80000410000 */
[----:B------:R5:W1:Y:S02]  /*3330*/  MUFU.TANH R72, R0 ;  /* 0x0000000000487308 */ /* 0x000a640000002400 */
[----:B------:R-:W-:Y:S02]  /*3340*/  FMUL.FTZ R68, R68, c[0x0][0x320] ;  /* 0x0000c80044447a20 */ /* 0x000fe40000410000 */
[----:B------:R-:W-:Y:S02]  /*3350*/  FMUL.FTZ R69, R69, c[0x0][0x320] ;  /* 0x0000c80045457a20 */ /* 0x000fe40000410000 */
[----:B------:R-:W-:Y:S02]  /*3360*/  FMUL.FTZ R70, R70, c[0x0][0x320] ;  /* 0x0000c80046467a20 */ /* 0x000fe40000410000 */
[----:B------:R-:W-:Y:S01]  /*3370*/  FMUL.FTZ R71, R71, c[0x0][0x320] ;  /* 0x0000c80047477a20 */ /* 0x000fe20000410000 */
[----:B------:R-:W2:Y:S01]  /*3380*/  MUFU.TANH R68, R68 ;  /* 0x0000004400447308 */ /* 0x000ea20000002400 */
[----:B-----5:R-:W-:-:S07]  /*3390*/  FMUL.FTZ R0, R67, c[0x0][0x320] ;  /* 0x0000c80043007a20 */ /* 0x020fce0000410000 */
[----:B------:R-:W2:Y:S01]  /*33a0*/  MUFU.TANH R69, R69 ;  /* 0x0000004500457308 */ /* 0x000ea20000002400 */
[-C--:B-1----:R-:W-:Y:S07]  /*33b0*/  HMMA.16816.F32.BF16 R24, R8, R48.reuse, R32 ;  /* 0x000000300818723c */ /* 0x082fee0000041820 */
[----:B------:R-:W1:Y:S01]  /*33c0*/  MUFU.TANH R60, R70 ;  /* 0x00000046003c7308 */ /* 0x000e620000002400 */
[C---:B------:R-:W-:Y:S07]  /*33d0*/  HMMA.16816.F32.BF16 R40, R12.reuse, R48, R40 ;  /* 0x000000300c28723c */ /* 0x040fee0000041828 */
[----:B------:R-:W1:Y:S01]  /*33e0*/  MUFU.TANH R56, R71 ;  /* 0x0000004700387308 */ /* 0x000e620000002400 */
[-C--:B------:R-:W-:Y:S07]  /*33f0*/  HMMA.16816.F32.BF16 R12, R12, R50.reuse, R20 ;  /* 0x000000320c0c723c */ /* 0x080fee0000041814 */
[----:B------:R5:W1:Y:S01]  /*3400*/  MUFU.TANH R52, R0 ;  /* 0x0000000000347308 */ /* 0x000a620000002400 */
[----:B------:R-:W-:Y:S01]  /*3410*/  HMMA.16816.F32.BF16 R8, R8, R50, R16 ;  /* 0x000000320808723c */ /* 0x000fe20000041810 */
[----:B------:R-:W-:-:S02]  /*3420*/  FMUL.FTZ R24, R24, c[0x0][0x320] ;  /* 0x0000c80018187a20 */ /* 0x000fc40000410000 */
[----:B------:R-:W-:Y:S02]  /*3430*/  FMUL.FTZ R25, R25, c[0x0][0x320] ;  /* 0x0000c80019197a20 */ /* 0x000fe40000410000 */
[----:B------:R-:W-:Y:S02]  /*3440*/  FMUL.FTZ R26, R26, c[0x0][0x320] ;  /* 0x0000c8001a1a7a20 */ /* 0x000fe40000410000 */
[----:B------:R-:W1:Y:S01]  /*3450*/  MUFU.TANH R34, R24 ;  /* 0x0000001800227308 */ /* 0x000e620000002400 */
[----:B------:R-:W-:Y:S02]  /*3460*/  FMUL.FTZ R27, R27, c[0x0][0x320] ;  /* 0x0000c8001b1b7a20 */ /* 0x000fe40000410000 */
[----:B------:R-:W-:Y:S02]  /*3470*/  FMUL.FTZ R40, R40, c[0x0][0x320] ;  /* 0x0000c80028287a20 */ /* 0x000fe40000410000 */
[----:B------:R-:W-:Y:S02]  /*3480*/  FMUL.FTZ R41, R41, c[0x0][0x320] ;  /* 0x0000c80029297a20 */ /* 0x000fe40000410000 */
[----:B------:R-:W-:Y:S01]  /*3490*/  FMUL.FTZ R42, R42, c[0x0][0x320] ;  /* 0x0000c8002a2a7a20 */ /* 0x000fe20000410000 */
[----:B------:R-:W1:Y:S01]  /*34a0*/  MUFU.TANH R35, R25 ;  /* 0x0000001900237308 */ /* 0x000e620000002400 */
[----:B-----5:R-:W-:-:S02]  /*34b0*/  FMUL.FTZ R0, R43, c[0x0][0x320] ;  /* 0x0000c8002b007a20 */ /* 0x020fc40000410000 */
[----:B------:R-:W-:Y:S02]  /*34c0*/  FMUL.FTZ R12, R12, c[0x0][0x320] ;  /* 0x0000c8000c0c7a20 */ /* 0x000fe40000410000 */
[----:B------:R-:W-:Y:S02]  /*34d0*/  FMUL.FTZ R13, R13, c[0x0][0x320] ;  /* 0x0000c8000d0d7a20 */ /* 0x000fe40000410000 */
[----:B------:R-:W-:Y:S01]  /*34e0*/  FMUL.FTZ R14, R14, c[0x0][0x320] ;  /* 0x0000c8000e0e7a20 */ /* 0x000fe20000410000 */
[----:B------:R-:W1:Y:S01]  /*34f0*/  MUFU.TANH R37, R26 ;  /* 0x0000001a00257308 */ /* 0x000e620000002400 */
[----:B------:R-:W-:Y:S02]  /*3500*/  FMUL.FTZ R15, R15, c[0x0][0x320] ;  /* 0x0000c8000f0f7a20 */ /* 0x000fe40000410000 */
[----:B------:R-:W-:Y:S02]  /*3510*/  FMUL.FTZ R8, R8, c[0x0][0x320] ;  /* 0x0000c80008087a20 */ /* 0x000fe40000410000 */
[----:B------:R-:W-:-:S02]  /*3520*/  FMUL.FTZ R9, R9, c[0x0][0x320] ;  /* 0x0000c80009097a20 */ /* 0x000fc40000410000 */
[----:B------:R-:W-:Y:S01]  /*3530*/  FMUL.FTZ R10, R10, c[0x0][0x320] ;  /* 0x0000c8000a0a7a20 */ /* 0x000fe20000410000 */
[----:B------:R-:W1:Y:S01]  /*3540*/  MUFU.TANH R36, R27 ;  /* 0x0000001b00247308 */ /* 0x000e620000002400 */
[----:B------:R-:W-:-:S07]  /*3550*/  FMUL.FTZ R11, R11, c[0x0][0x320] ;  /* 0x0000c8000b0b7a20 */ /* 0x000fce0000410000 */
[----:B------:R-:W1:Y:S08]  /*3560*/  MUFU.TANH R33, R40 ;  /* 0x0000002800217308 */ /* 0x000e700000002400 */
        /* <DEDUP_REMOVED lines=10> */
[----:B------:R5:W1:Y:S02]  /*3610*/  MUFU.TANH R48, R0 ;  /* 0x0000000000307308 */ /* 0x000a640000002400 */
[----:B-----5:R-:W-:Y:S01]  /*3620*/  LOP3.LUT R0, R5, R2, RZ, 0xfc, !PT ;  /* 0x0000000205007212 */ /* 0x020fe200078efcff */
[----:B------:R-:W-:Y:S06]  /*3630*/  BAR.SYNC.DEFER_BLOCKING 0x0 ;  /* 0x0000000000007b1d */ /* 0x000fec0000010000 */
[----:B------:R-:W-:Y:S05]  /*3640*/  @!P0 BRA `(.L_x_18) ;  /* 0x0000020000008947 */ /* 0x000fea0003800000 */
[----:B-1234-:R-:W-:Y:S01]  /*3650*/  IADD3 R8, R200, -0x2, RZ ;  /* 0xfffffffec8087810 */ /* 0x01efe20007ffe0ff */
[----:B------:R-:W-:-:S03]  /*3660*/  IMAD.SHL.U32 R18, R193, 0x20, RZ ;  /* 0x00000020c1127824 */ /* 0x000fc600078e00ff */
[----:B------:R-:W-:Y:S01]  /*3670*/  SHF.R.S32.HI R5, RZ, 0x1f, R8 ;  /* 0x0000001fff057819 */ /* 0x000fe20000011408 */
[----:B------:R-:W-:Y:S02]  /*3680*/  IMAD R2, R191, R8, RZ ;  /* 0x00000008bf027224 */ /* 0x000fe400078e02ff */
[----:B------:R-:W-:-:S04]  /*3690*/  IMAD.WIDE.U32 R8, R8, R196, R202 ;  /* 0x000000c408087225 */ /* 0x000fc800078e00ca */
[----:B------:R-:W-:Y:S01]  /*36a0*/  IMAD R2, R5, R196, R2 ;  /* 0x000000c405027224 */ /* 0x000fe200078e0202 */
[----:B------:R-:W-:Y:S02]  /*36b0*/  LEA R6, P0, R8, c[0x0][0x1c8], 0x1 ;  /* 0x0000720008067a11 */ /* 0x000fe400078008ff */
[----:B------:R-:W-:Y:S01]  /*36c0*/  SHF.L.U64.HI R5, R193, 0x5, R194 ;  /* 0x00000005c1057819 */ /* 0x000fe200000102c2 */
[----:B------:R-:W-:Y:S01]  /*36d0*/  IMAD.IADD R2, R9, 0x1, R2 ;  /* 0x0000000109027824 */ /* 0x000fe200078e0202 */
[----:B------:R-:W-:-:S04]  /*36e0*/  IADD3 R14, P2, R18, R6, RZ ;  /* 0x00000006120e7210 */ /* 0x000fc80007f5e0ff */
[----:B------:R-:W-:Y:S02]  /*36f0*/  LEA.HI.X R7, R8, c[0x0][0x1cc], R2, 0x1, P0 ;  /* 0x0000730008077a11 */ /* 0x000fe400000f0c02 */
[----:B------:R-:W-:-:S03]  /*3700*/  IADD3 R12, P0, R14, R18, RZ ;  /* 0x000000120e0c7210 */ /* 0x000fc60007f1e0ff */
[----:B------:R-:W-:Y:S01]  /*3710*/  IMAD.X R15, R5, 0x1, R7, P2 ;  /* 0x00000001050f7824 */ /* 0x000fe200010e0607 */
[-C--:B------:R-:W-:Y:S01]  /*3720*/  IADD3 R10, P2, R12, R18.reuse, RZ ;  /* 0x000000120c0a7210 */ /* 0x080fe20007f5e0ff */
[----:B------:R-:W-:Y:S01]  /*3730*/  @!PT LDS RZ, [RZ] ;  /* 0x00000000fffff984 */ /* 0x000fe20000000800 */
[----:B------:R-:W-:Y:S01]  /*3740*/  @!PT LDS RZ, [RZ] ;  /* 0x00000000fffff984 */ /* 0x000fe20000000800 */
[----:B------:R-:W-:Y:S01]  /*3750*/  @!PT LDS RZ, [RZ] ;  /* 0x00000000fffff984 */ /* 0x000fe20000000800 */
[----:B------:R1:W-:Y:S02]  /*3760*/  LDGSTS.E.BYPASS.LTC128B.128 [R241+0x3900], [R6.64], !P1 ;  /* 0x0390000006f17fae */ /* 0x0003e4000c901d48 */
[--C-:B------:R-:W-:Y:S01]  /*3770*/  IMAD.X R13, R15, 0x1, R5.reuse, P0 ;  /* 0x000000010f0d7824 */ /* 0x100fe200000e0605 */
[----:B------:R-:W-:Y:S01]  /*3780*/  IADD3 R8, P0, R10, R18, RZ ;  /* 0x000000120a087210 */ /* 0x000fe20007f1e0ff */
[----:B------:R2:W-:Y:S02]  /*3790*/  LDGSTS.E.BYPASS.LTC128B.128 [R241+0x4100], [R14.64], !P1 ;  /* 0x041000000ef17fae */ /* 0x0005e4000c901d48 */
[--C-:B------:R-:W-:Y:S02]  /*37a0*/  IMAD.X R11, R13, 0x1, R5.reuse, P2 ;  /* 0x000000010d0b7824 */ /* 0x100fe400010e0605 */
[----:B------:R3:W-:Y:S02]  /*37b0*/  LDGSTS.E.BYPASS.LTC128B.128 [R241+0x4900], [R12.64], !P1 ;  /* 0x049000000cf17fae */ /* 0x0007e4000c901d48 */
[----:B------:R-:W-:-:S02]  /*37c0*/  IMAD.X R9, R11, 0x1, R5, P0 ;  /* 0x000000010b097824 */ /* 0x000fc400000e0605 */
[----:B------:R3:W-:Y:S04]  /*37d0*/  LDGSTS.E.BYPASS.LTC128B.128 [R241+0x5100], [R10.64], !P1 ;  /* 0x051000000af17fae */ /* 0x0007e8000c901d48 */
[----:B------:R3:W-:Y:S01]  /*37e0*/  LDGSTS.E.BYPASS.LTC128B.128 [R241+0x5900], [R8.64], !P1 ;  /* 0x0590000008f17fae */ /* 0x0007e2000c901d48 */
[----:B-1----:R-:W-:-:S04]  /*37f0*/  IADD3 R6, P2, R8, R18, RZ ;  /* 0x0000001208067210 */ /* 0x002fc80007f5e0ff */
[----:B--2---:R-:W-:Y:S01]  /*3800*/  IADD3 R14, P0, R6, R18, RZ ;  /* 0x00000012060e7210 */ /* 0x004fe20007f1e0ff */
[----:B------:R-:W-:-:S04]  /*3810*/  IMAD.X R7, R9, 0x1, R5, P2 ;  /* 0x0000000109077824 */ /* 0x000fc800010e0605 */
[----:B------:R-:W-:Y:S01]  /*3820*/  IMAD.X R15, R7, 0x1, R5, P0 ;  /* 0x00000001070f7824 */ /* 0x000fe200000e0605 */
[----:B------:R3:W-:Y:S04]  /*3830*/  LDGSTS.E.BYPASS.LTC128B.128 [R241+0x6100], [R6.64], !P1 ;  /* 0x0610000006f17fae */ /* 0x0007e8000c901d48 */
[----:B------:R3:W-:Y:S03]  /*3840*/  LDGSTS.E.BYPASS.LTC128B.128 [R241+0x6900], [R14.64], !P1 ;  /* 0x069000000ef17fae */ /* 0x0007e6000c901d48 */
.L_x_18:
[----:B-1234-:R-:W-:Y:S01]  /*3850*/  LOP3.LUT R2, R190, 0xffffffe0, RZ, 0xc0, !PT ;  /* 0xffffffe0be027812 */ /* 0x01efe200078ec0ff */
[----:B------:R-:W-:Y:S01]  /*3860*/  IMAD.SHL.U32 R224, R0, 0x2, RZ ;  /* 0x0000000200e07824 */ /* 0x000fe200078e00ff */
[----:B------:R-:W-:Y:S01]  /*3870*/  IADD3 R6, R155, c[0x0][0x1d0], RZ ;  /* 0x000074009b067a10 */ /* 0x000fe20007ffe0ff */
[----:B------:R-:W-:Y:S01]  /*3880*/  IMAD.MOV.U32 R190, RZ, RZ, R200 ;  /* 0x000000ffffbe7224 */ /* 0x000fe200078e00c8 */
[----:B------:R-:W0:Y:S01]  /*3890*/  LDGDEPBAR ;  /* 0x00000000000079af */ /* 0x000e220000000000 */
[----:B------:R-:W-:-:S02]  /*38a0*/  IMAD.IADD R2, R192, 0x1, -R2 ;  /* 0x00000001c0027824 */ /* 0x000fc400078e0a02 */
[--C-:B------:R-:W-:Y:S02]  /*38b0*/  IMAD R225, R4, 0x2, R224.reuse ;  /* 0x0000000204e17824 */ /* 0x100fe400078e02e0 */
[C---:B------:R-:W-:Y:S01]  /*38c0*/  IMAD R227, R3.reuse, 0x2, R224 ;  /* 0x0000000203e37824 */ /* 0x040fe200078e02e0 */
[----:B------:R-:W-:Y:S01]  /*38d0*/  SHF.R.S32.HI R5, RZ, 0x1f, R2 ;  /* 0x0000001fff057819 */ /* 0x000fe20000011402 */
[----:B------:R-:W-:Y:S02]  /*38e0*/  IMAD R226, R3, 0x2, R225 ;  /* 0x0000000203e27824 */ /* 0x000fe400078e02e1 */
[----:B------:R-:W-:Y:S01]  /*38f0*/  IMAD.MOV.U32 R192, RZ, RZ, R199 ;  /* 0x000000ffffc07224 */ /* 0x000fe200078e00c7 */
[----:B------:R-:W-:-:S04]  /*3900*/  LEA.HI R5, R5, R2, RZ, 0x2 ;  /* 0x0000000205057211 */ /* 0x000fc800078f10ff */
[----:B------:R-:W-:-:S05]  /*3910*/  LOP3.LUT R5, R5, 0x7ffffffc, RZ, 0xc0, !PT ;  /* 0x7ffffffc05057812 */ /* 0x000fca00078ec0ff */
[----:B------:R-:W-:-:S04]  /*3920*/  IMAD.IADD R2, R2, 0x1, -R5 ;  /* 0x0000000102027824 */ /* 0x000fc800078e0a05 */
[----:B------:R-:W-:-:S05]  /*3930*/  IMAD R2, R2, -0x2, R6 ;  /* 0xfffffffe02027824 */ /* 0x000fca00078e0206 */
[C---:B------:R-:W-:Y:S02]  /*3940*/  ISETP.GT.AND P4, PT, R2.reuse, RZ, PT ;  /* 0x000000ff0200720c */ /* 0x040fe40003f84270 */
[C---:B------:R-:W-:Y:S02]  /*3950*/  ISETP.GT.AND P3, PT, R2.reuse, 0x1, PT ;  /* 0x000000010200780c */ /* 0x040fe40003f64270 */
[----:B------:R-:W-:Y:S02]  /*3960*/  ISETP.GT.AND P2, PT, R2, 0x8, PT ;  /* 0x000000080200780c */ /* 0x000fe40003f44270 */
[----:B------:R-:W-:Y:S02]  /*3970*/  FSEL R10, R189, -INF , P4 ;  /* 0xff800000bd0a7808 */ /* 0x000fe40002000000 */
[----:B------:R-:W-:Y:S02]  /*3980*/  FSEL R11, R188, -INF , P3 ;  /* 0xff800000bc0b7808 */ /* 0x000fe40001800000 */
[----:B------:R-:W-:-:S02]  /*3990*/  ISETP.GT.AND P0, PT, R2, 0x9, PT ;  /* 0x000000090200780c */ /* 0x000fc40003f04270 */
[----:B------:R-:W-:Y:S02]  /*39a0*/  FSEL R12, R183, -INF , P2 ;  /* 0xff800000b70c7808 */ /* 0x000fe40001000000 */
[----:B------:R-:W-:Y:S02]  /*39b0*/  FMNMX.FTZ R70, R10, R11, !PT ;  /* 0x0000000b0a467209 */ /* 0x000fe40007810000 */
[----:B------:R-:W-:Y:S02]  /*39c0*/  ISETP.GT.AND P6, PT, R2, 0x10, PT ;  /* 0x000000100200780c */ /* 0x000fe40003fc4270 */
[----:B------:R-:W-:Y:S02]  /*39d0*/  FSEL R13, R182, -INF , P0 ;  /* 0xff800000b60d7808 */ /* 0x000fe40000000000 */
[----:B------:R-:W-:Y:S02]  /*39e0*/  FMNMX.FTZ R70, R12, R70, !PT ;  /* 0x000000460c467209 */ /* 0x000fe40007810000 */
[----:B------:R-:W-:-:S02]  /*39f0*/  ISETP.GT.AND P5, PT, R2, 0x11, PT ;  /* 0x000000110200780c */ /* 0x000fc40003fa4270 */
[----:B------:R-:W-:Y:S02]  /*3a00*/  FSEL R14, R175, -INF , P6 ;  /* 0xff800000af0e7808 */ /* 0x000fe40003000000 */
[----:B------:R-:W-:Y:S02]  /*3a10*/  FMNMX.FTZ R70, R13, R70, !PT ;  /* 0x000000460d467209 */ /* 0x000fe40007810000 */
[----:B------:R-:W-:Y:S02]  /*3a20*/  FSEL R21, R180, -INF , P4 ;  /* 0xff800000b4157808 */ /* 0x000fe40002000000 */
[----:B------:R-:W-:Y:S02]  /*3a30*/  FSEL R15, R185, -INF , P4 ;  /* 0xff800000b90f7808 */ /* 0x000fe40002000000 */
[----:B------:R-:W-:Y:S02]  /*3a40*/  FSEL R40, R187, -INF , P4 ;  /* 0xff800000bb287808 */ /* 0x000fe40002000000 */
        /* <DEDUP_REMOVED lines=18> */
[----:B------:R-:W-:-:S02]  /*3b70*/  FSEL R108, R117, -INF , P2 ;  /* 0xff800000756c7808 */ /* 0x000fc40001000000 */
[----:B------:R-:W-:Y:S02]  /*3b80*/  ISETP.GT.AND P0, PT, R2, 0x21, PT ;  /* 0x000000210200780c */ /* 0x000fe40003f04270 */
[----:B------:R-:W-:Y:S02]  /*3b90*/  FSEL R117, R158, -INF , P2 ;  /* 0xff8000009e757808 */ /* 0x000fe40001000000 */
[----:B------:R-:W-:Y:S02]  /*3ba0*/  FMNMX.FTZ R70, R31, R70, !PT ;  /* 0x000000461f467209 */ /* 0x000fe40007810000 */
[----:B------:R-:W-:Y:S02]  /*3bb0*/  FSEL R71, R92, -INF , P6 ;  /* 0xff8000005c477808 */ /* 0x000fe40003000000 */
[----:B------:R-:W-:Y:S02]  /*3bc0*/  FSEL R44, R168, -INF , P6 ;  /* 0xff800000a82c7808 */ /* 0x000fe40003000000 */
[----:B------:R-:W-:-:S02]  /*3bd0*/  FSEL R98, R171, -INF , P6 ;  /* 0xff800000ab627808 */ /* 0x000fc40003000000 */
[----:B------:R-:W-:Y:S02]  /*3be0*/  ISETP.GT.AND P6, PT, R2, 0x28, PT ;  /* 0x000000280200780c */ /* 0x000fe40003fc4270 */
[----:B------:R-:W-:Y:S02]  /*3bf0*/  FSEL R112, R116, -INF , P2 ;  /* 0xff80000074707808 */ /* 0x000fe40001000000 */
[----:B------:R-:W-:Y:S02]  /*3c00*/  FSEL R116, R159, -INF , P0 ;  /* 0xff8000009f747808 */ /* 0x000fe40000000000 */
[----:B------:R-:W-:Y:S02]  /*3c10*/  FMNMX.FTZ R70, R117, R70, !PT ;  /* 0x0000004675467209 */ /* 0x000fe40007810000 */
[----:B------:R-:W-:Y:S02]  /*3c20*/  FSEL R92, R164, -INF , P5 ;  /* 0xff800000a45c7808 */ /* 0x000fe40002800000 */
[----:B------:R-:W-:-:S02]  /*3c30*/  FSEL R45, R167, -INF , P5 ;  /* 0xff800000a72d7808 */ /* 0x000fc40002800000 */
[----:B------:R-:W-:Y:S02]  /*3c40*/  FSEL R99, R170, -INF , P5 ;  /* 0xff800000aa637808 */ /* 0x000fe40002800000 */
[----:B------:R-:W-:Y:S02]  /*3c50*/  FSEL R114, R118, -INF , P6 ;  /* 0xff80000076727808 */ /* 0x000fe40003000000 */
[----:B------:R-:W-:Y:S02]  /*3c60*/  ISETP.GT.AND P5, PT, R2, 0x29, PT ;  /* 0x000000290200780c */ /* 0x000fe40003fa4270 */
[----:B------:R-:W-:Y:S02]  /*3c70*/  FSEL R118, R148, -INF , P6 ;  /* 0xff80000094767808 */ /* 0x000fe40003000000 */
[----:B------:R-:W-:Y:S02]  /*3c80*/  FMNMX.FTZ R70, R116, R70, !PT ;  /* 0x0000004674467209 */ /* 0x000fe40007810000 */
        /* <DEDUP_REMOVED lines=61> */
[----:B------:R-:W-:Y:S02]  /*4060*/  FMNMX.FTZ R70, R242, R70, !PT ;  /* 0x00000046f2467209 */ /* 0x000fe40007810000 */
[----:B------:R-:W-:Y:S02]  /*4070*/  ISETP.GT.AND P3, PT, R2, 0x58, PT ;  /* 0x000000580200780c */ /* 0x000fe40003f64270 */
        /* <DEDUP_REMOVED lines=28> */
[----:B------:R-:W-:Y:S02]  /*4240*/  FMNMX.FTZ R70, R188, R70, !PT ;  /* 0x00000046bc467209 */ /* 0x000fe40007810000 */
[----:B------:R-:W-:Y:S02]  /*4250*/  FMNMX.FTZ R68, R15, R18, !PT ;  /* 0x000000120f447209 */ /* 0x000fe40007810000 */
[----:B------:R-:W-:Y:S02]  /*4260*/  FMNMX.FTZ R70, R197, R70, !PT ;  /* 0x00000046c5467209 */ /* 0x000fe40007810000 */
[----:B------:R-:W-:Y:S02]  /*4270*/  FMNMX.FTZ R68, R19, R68, !PT ;  /* 0x0000004413447209 */ /* 0x000fe40007810000 */
[----:B------:R-:W-:Y:S01]  /*4280*/  FSEL R179, R79, -INF , P0 ;  /* 0xff8000004fb37808 */ /* 0x000fe20000000000 */
[----:B------:R-:W1:Y:S01]  /*4290*/  SHFL.BFLY PT, R5, R70, 0x2, 0x1f ;  /* 0x0c401f0046057f89 */ /* 0x000e6200000e0000 */
[----:B------:R-:W-:-:S02]  /*42a0*/  FMNMX.FTZ R68, R20, R68, !PT ;  /* 0x0000004414447209 */ /* 0x000fc40007810000 */
[----:B------:R-:W-:Y:S02]  /*42b0*/  FSEL R174, R77, -INF , P0 ;  /* 0xff8000004dae7808 */ /* 0x000fe40000000000 */
[----:B------:R-:W-:Y:S02]  /*42c0*/  FMNMX.FTZ R68, R44, R68, !PT ;  /* 0x000000442c447209 */ /* 0x000fe40007810000 */
[----:B------:R-:W-:Y:S02]  /*42d0*/  FSEL R248, R73, -INF , P0 ;  /* 0xff80000049f87808 */ /* 0x000fe40000000000 */
[----:B------:R-:W-:Y:S02]  /*42e0*/  FMNMX.FTZ R68, R45, R68, !PT ;  /* 0x000000442d447209 */ /* 0x000fe40007810000 */
[----:B------:R-:W-:Y:S02]  /*42f0*/  FSEL R166, R65, -INF , P6 ;  /* 0xff80000041a67808 */ /* 0x000fe40003000000 */
[----:B------:R-:W-:-:S02]  /*4300*/  FMNMX.FTZ R68, R46, R68, !PT ;  /* 0x000000442e447209 */ /* 0x000fc40007810000 */
[----:B------:R-:W-:Y:S02]  /*4310*/  FSEL R181, R34, -INF , P5 ;  /* 0xff80000022b57808 */ /* 0x000fe40002800000 */
[----:B------:R-:W-:Y:S02]  /*4320*/  FMNMX.FTZ R68, R47, R68, !PT ;  /* 0x000000442f447209 */ /* 0x000fe40007810000 */
[----:B------:R-:W-:Y:S02]  /*4330*/  FSEL R208, R35, -INF , P4 ;  /* 0xff80000023d07808 */ /* 0x000fe40002000000 */
[----:B------:R-:W-:Y:S01]  /*4340*/  FMNMX.FTZ R68, R108, R68, !PT ;  /* 0x000000446c447209 */ /* 0x000fe20007810000 */
[----:B------:R-:W-:Y:S01]  /*4350*/  LDSM.16.MT88.4 R32, [R225+0x100] ;  /* 0x00010000e120783b */ /* 0x000fe20000004200 */
[----:B------:R-:W-:Y:S02]  /*4360*/  FSEL R211, R24, -INF , P3 ;  /* 0xff80000018d37808 */ /* 0x000fe40001800000 */
[----:B-1----:R-:W-:-:S02]  /*4370*/  FMNMX.FTZ R70, R70, R5, !PT ;  /* 0x0000000546467209 */ /* 0x002fc40007810000 */
[----:B------:R-:W-:Y:S02]  /*4380*/  FMNMX.FTZ R68, R109, R68, !PT ;  /* 0x000000446d447209 */ /* 0x000fe40007810000 */
[----:B------:R-:W-:Y:S01]  /*4390*/  FSEL R212, R25, -INF , P2 ;  /* 0xff80000019d47808 */ /* 0x000fe20001000000 */
[----:B------:R-:W1:Y:S01]  /*43a0*/  SHFL.BFLY PT, R5, R70, 0x1, 0x1f ;  /* 0x0c201f0046057f89 */ /* 0x000e6200000e0000 */
[----:B------:R-:W-:Y:S02]  /*43b0*/  FMNMX.FTZ R68, R110, R68, !PT ;  /* 0x000000446e447209 */ /* 0x000fe40007810000 */
[----:B------:R-:W-:Y:S02]  /*43c0*/  FSEL R167, R52, -INF , P6 ;  /* 0xff80000034a77808 */ /* 0x000fe40003000000 */
[----:B------:R-:W-:Y:S02]  /*43d0*/  FMNMX.FTZ R68, R111, R68, !PT ;  /* 0x000000446f447209 */ /* 0x000fe40007810000 */
[----:B------:R-:W-:-:S02]  /*43e0*/  FSEL R183, R37, -INF , P5 ;  /* 0xff80000025b77808 */ /* 0x000fc40002800000 */
[----:B------:R-:W-:Y:S02]  /*43f0*/  FMNMX.FTZ R68, R131, R68, !PT ;  /* 0x0000004483447209 */ /* 0x000fe40007810000 */
[----:B------:R-:W-:Y:S02]  /*4400*/  FSEL R209, R36, -INF , P4 ;  /* 0xff80000024d17808 */ /* 0x000fe40002000000 */
[----:B------:R-:W-:Y:S02]  /*4410*/  FMNMX.FTZ R68, R132, R68, !PT ;  /* 0x0000004484447209 */ /* 0x000fe40007810000 */
[----:B------:R-:W-:Y:S02]  /*4420*/  FSEL R222, R27, -INF , P3 ;  /* 0xff8000001bde7808 */ /* 0x000fe40001800000 */
[----:B------:R-:W-:Y:S02]  /*4430*/  FMNMX.FTZ R68, R133, R68, !PT ;  /* 0x0000004485447209 */ /* 0x000fe40007810000 */
[----:B------:R-:W-:-:S02]  /*4440*/  FSEL R243, R26, -INF , P2 ;  /* 0xff8000001af37808 */ /* 0x000fc40001000000 */
[----:B------:R-:W-:Y:S01]  /*4450*/  FMNMX.FTZ R68, R134, R68, !PT ;  /* 0x0000004486447209 */ /* 0x000fe20007810000 */
[----:B------:R-:W-:Y:S01]  /*4460*/  LDSM.16.MT88.4 R24, [R227+0x100] ;  /* 0x00010000e318783b */ /* 0x000fe20000004200 */
[----:B------:R-:W-:Y:S02]  /*4470*/  FSEL R173, R56, -INF , P6 ;  /* 0xff80000038ad7808 */ /* 0x000fe40003000000 */
[----:B-1----:R-:W-:Y:S02]  /*4480*/  FMNMX.FTZ R70, R70, R5, !PT ;  /* 0x0000000546467209 */ /* 0x002fe40007810000 */
[----:B------:R-:W-:Y:S02]  /*4490*/  FMNMX.FTZ R5, R21, R22, !PT ;  /* 0x0000001615057209 */ /* 0x000fe40007810000 */
[C---:B------:R-:W-:Y:S01]  /*44a0*/  FSETP.NEU.FTZ.AND P0, PT, R70.reuse, -INF , PT ;  /* 0xff8000004600780b */ /* 0x040fe20003f1d000 */
[----:B------:R-:W-:Y:S01]  /*44b0*/  FMUL.FTZ R7, R70, c[0x0][0x2d0] ;  /* 0x0000b40046077a20 */ /* 0x000fe20000410000 */
[----:B------:R-:W-:-:S02]  /*44c0*/  FMNMX.FTZ R5, R23, R5, !PT ;  /* 0x0000000517057209 */ /* 0x000fc40007810000 */
[----:B------:R-:W-:Y:S02]  /*44d0*/  FMNMX.FTZ R68, R153, R68, !PT ;  /* 0x0000004499447209 */ /* 0x000fe40007810000 */
[----:B------:R-:W-:Y:S02]  /*44e0*/  FMNMX.FTZ R5, R28, R5, !PT ;  /* 0x000000051c057209 */ /* 0x000fe40007810000 */
[----:B------:R-:W-:Y:S02]  /*44f0*/  FSEL R7, R7, RZ, P0 ;  /* 0x000000ff07077208 */ /* 0x000fe40000000000 */
[----:B------:R-:W-:Y:S02]  /*4500*/  FMNMX.FTZ R5, R71, R5, !PT ;  /* 0x0000000547057209 */ /* 0x000fe40007810000 */
[----:B------:R-:W-:Y:S02]  /*4510*/  ISETP.GT.AND P0, PT, R2, 0x58, PT ;  /* 0x000000580200780c */ /* 0x000fe40003f04270 */
[----:B------:R-:W-:-:S02]  /*4520*/  FMNMX.FTZ R5, R92, R5, !PT ;  /* 0x000000055c057209 */ /* 0x000fc40007810000 */
[----:B------:R-:W-:Y:S02]  /*4530*/  FMNMX.FTZ R68, R155, R68, !PT ;  /* 0x000000449b447209 */ /* 0x000fe40007810000 */
[----:B------:R-:W-:Y:S02]  /*4540*/  FMNMX.FTZ R5, R96, R5, !PT ;  /* 0x0000000560057209 */ /* 0x000fe40007810000 */
[----:B------:R-:W-:Y:S02]  /*4550*/  FMNMX.FTZ R68, R154, R68, !PT ;  /* 0x000000449a447209 */ /* 0x000fe40007810000 */
[----:B------:R-:W-:Y:S02]  /*4560*/  FMNMX.FTZ R5, R97, R5, !PT ;  /* 0x0000000561057209 */ /* 0x000fe40007810000 */
[----:B------:R-:W-:Y:S02]  /*4570*/  FMNMX.FTZ R68, R152, R68, !PT ;  /* 0x0000004498447209 */ /* 0x000fe40007810000 */
[----:B------:R-:W-:-:S02]  /*4580*/  FMNMX.FTZ R5, R112, R5, !PT ;  /* 0x0000000570057209 */ /* 0x000fc40007810000 */
[----:B------:R-:W-:Y:S02]  /*4590*/  FMNMX.FTZ R68, R175, R68, !PT ;  /* 0x00000044af447209 */ /* 0x000fe40007810000 */
[----:B------:R-:W-:Y:S02]  /*45a0*/  FMNMX.FTZ R5, R113, R5, !PT ;  /* 0x0000000571057209 */ /* 0x000fe40007810000 */
[----:B------:R-:W-:Y:S02]  /*45b0*/  FSEL R165, R64, -INF , P0 ;  /* 0xff80000040a57808 */ /* 0x000fe40000000000 */
[----:B------:R-:W-:Y:S02]  /*45c0*/  FMNMX.FTZ R5, R114, R5, !PT ;  /* 0x0000000572057209 */ /* 0x000fe40007810000 */
[----:B------:R-:W-:Y:S02]  /*45d0*/  FMNMX.FTZ R68, R174, R68, !PT ;  /* 0x00000044ae447209 */ /* 0x000fe40007810000 */
        /* <DEDUP_REMOVED lines=24> */
[----:B------:R-:W-:-:S02]  /*4760*/  FSEL R164, R66, -INF , P0 ;  /* 0xff80000042a47808 */ /* 0x000fc40000000000 */
[----:B------:R-:W-:Y:S02]  /*4770*/  FMNMX.FTZ R2, R179, R2, !PT ;  /* 0x00000002b3027209 */ /* 0x000fe40007810000 */
[----:B------:R-:W-:Y:S02]  /*4780*/  FMNMX.FTZ R5, R127, R5, !PT ;  /* 0x000000057f057209 */ /* 0x000fe40007810000 */
[----:B------:R-:W-:Y:S02]  /*4790*/  FMNMX.FTZ R68, R212, R68, !PT ;  /* 0x00000044d4447209 */ /* 0x000fe40007810000 */
[----:B------:R-:W-:Y:S02]  /*47a0*/  FMNMX.FTZ R2, R164, R2, !PT ;  /* 0x00000002a4027209 */ /* 0x000fe40007810000 */
[----:B------:R-:W-:Y:S01]  /*47b0*/  FMNMX.FTZ R5, R128, R5, !PT ;  /* 0x0000000580057209 */ /* 0x000fe20007810000 */
[----:B------:R-:W1:Y:S01]  /*47c0*/  SHFL.BFLY PT, R6, R68, 0x2, 0x1f ;  /* 0x0c401f0044067f89 */ /* 0x000e6200000e0000 */
        /* <DEDUP_REMOVED lines=10> */
[----:B------:R-:W-:Y:S01]  /*4870*/  FSEL R172, R60, -INF , P0 ;  /* 0xff8000003cac7808 */ /* 0x000fe20000000000 */
[----:B------:R-:W2:Y:S01]  /*4880*/  SHFL.BFLY PT, R8, R2, 0x2, 0x1f ;  /* 0x0c401f0002087f89 */ /* 0x000ea200000e0000 */
[----:B------:R-:W-:Y:S02]  /*4890*/  FMNMX.FTZ R5, R169, R5, !PT ;  /* 0x00000005a9057209 */ /* 0x000fe40007810000 */
[----:B-1----:R-:W-:Y:S01]  /*48a0*/  FMNMX.FTZ R68, R68, R6, !PT ;  /* 0x0000000644447209 */ /* 0x002fe20007810000 */
[----:B------:R-:W-:Y:S01]  /*48b0*/  FFMA.FTZ R6, R10, c[0x0][0x2d0], -R7 ;  /* 0x0000b4000a067a23 */ /* 0x000fe20000010807 */
[----:B------:R-:W-:-:S02]  /*48c0*/  FMNMX.FTZ R5, R170, R5, !PT ;  /* 0x00000005aa057209 */ /* 0x000fc40007810000 */
[----:B------:R-:W-:Y:S01]  /*48d0*/  FSEL R220, R49, -INF , P5 ;  /* 0xff80000031dc7808 */ /* 0x000fe20002800000 */
[----:B------:R-:W1:Y:S01]  /*48e0*/  SHFL.BFLY PT, R9, R68, 0x1, 0x1f ;  /* 0x0c201f0044097f89 */ /* 0x000e6200000e0000 */
[----:B------:R-:W-:Y:S01]  /*48f0*/  FMNMX.FTZ R5, R168, R5, !PT ;  /* 0x00000005a8057209 */ /* 0x000fe20007810000 */
[----:B------:R3:W-:Y:S01]  /*4900*/  MUFU.EX2 R250, R6 ;  /* 0x0000000600fa7308 */ /* 0x0007e20000000800 */
[----:B------:R-:W-:Y:S02]  /*4910*/  FSEL R217, R48, -INF , P4 ;  /* 0xff80000030d97808 */ /* 0x000fe40002000000 */
[----:B------:R-:W-:Y:S02]  /*4920*/  FMNMX.FTZ R5, R249, R5, !PT ;  /* 0x00000005f9057209 */ /* 0x000fe40007810000 */
[----:B------:R-:W-:Y:S02]  /*4930*/  FSEL R213, R39, -INF , P3 ;  /* 0xff80000027d57808 */ /* 0x000fe40001800000 */
[----:B------:R-:W-:-:S02]  /*4940*/  FMNMX.FTZ R5, R248, R5, !PT ;  /* 0x00000005f8057209 */ /* 0x000fc40007810000 */
[----:B------:R-:W-:Y:S02]  /*4950*/  FSEL R210, R38, -INF , P2 ;  /* 0xff80000026d27808 */ /* 0x000fe40001000000 */
[----:B------:R-:W-:Y:S01]  /*4960*/  LDSM.16.MT88.4 R36, [R226+0x100] ;  /* 0x00010000e224783b */ /* 0x000fe20000004200 */
[----:B--2---:R-:W-:Y:S01]  /*4970*/  FMNMX.FTZ R2, R2, R8, !PT ;  /* 0x0000000802027209 */ /* 0x004fe20007810000 */
[----:B---3--:R-:W-:-:S04]  /*4980*/  FFMA.FTZ R6, R11, c[0x0][0x2d0], -R7 ;  /* 0x0000b4000b067a23 */ /* 0x008fc80000010807 */
[----:B------:R-:W2:Y:S01]  /*4990*/  SHFL.BFLY PT, R11, R2, 0x1, 0x1f ;  /* 0x0c201f00020b7f89 */ /* 0x000ea200000e0000 */
[----:B------:R3:W4:Y:S01]  /*49a0*/  MUFU.EX2 R244, R6 ;  /* 0x0000000600f47308 */ /* 0x0007220000000800 */
[----:B-1----:R-:W-:-:S04]  /*49b0*/  FMNMX.FTZ R68, R68, R9, !PT ;  /* 0x0000000944447209 */ /* 0x002fc80007810000 */
[C---:B------:R-:W-:Y:S01]  /*49c0*/  FSETP.NEU.FTZ.AND P0, PT, R68.reuse, -INF , PT ;  /* 0xff8000004400780b */ /* 0x040fe20003f1d000 */
[----:B------:R-:W-:Y:S01]  /*49d0*/  FMUL.FTZ R9, R68, c[0x0][0x2d0] ;  /* 0x0000b40044097a20 */ /* 0x000fe20000410000 */
[----:B---3--:R-:W-:Y:S01]  /*49e0*/  FMNMX.FTZ R6, R172, R5, !PT ;  /* 0x00000005ac067209 */ /* 0x008fe20007810000 */
[--C-:B------:R-:W-:Y:S01]  /*49f0*/  FFMA.FTZ R5, R12, c[0x0][0x2d0], -R7.reuse ;  /* 0x0000b4000c057a23 */ /* 0x100fe20000010807 */
[----:B----4-:R-:W-:Y:S02]  /*4a00*/  F2FP.BF16.PACK_AB R12, R244, R250 ;  /* 0x000000faf40c723e */ /* 0x010fe400000010ff */
[----:B------:R-:W-:Y:S01]  /*4a10*/  FMNMX.FTZ R6, R173, R6, !PT ;  /* 0x00000006ad067209 */ /* 0x000fe20007810000 */
[----:B------:R1:W-:Y:S01]  /*4a20*/  MUFU.EX2 R198, R5 ;  /* 0x0000000500c67308 */ /* 0x0003e20000000800 */
[----:B--2---:R-:W-:Y:S02]  /*4a30*/  FMNMX.FTZ R2, R2, R11, !PT ;  /* 0x0000000b02027209 */ /* 0x004fe40007810000 */
[----:B-1----:R-:W-:Y:S01]  /*4a40*/  FMNMX.FTZ R5, R220, R6, !PT ;  /* 0x00000006dc057209 */ /* 0x002fe20007810000 */
[----:B------:R-:W-:-:S03]  /*4a50*/  FFMA.FTZ R6, R13, c[0x0][0x2d0], -R7 ;  /* 0x0000b4000d067a23 */ /* 0x000fc60000010807 */
[----:B------:R-:W-:Y:S01]  /*4a60*/  FMNMX.FTZ R5, R217, R5, !PT ;  /* 0x00000005d9057209 */ /* 0x000fe20007810000 */
[----:B------:R1:W2:Y:S03]  /*4a70*/  MUFU.EX2 R191, R6 ;  /* 0x0000000600bf7308 */ /* 0x0002a60000000800 */
[----:B------:R-:W-:Y:S01]  /*4a80*/  FMNMX.FTZ R8, R213, R5, !PT ;  /* 0x00000005d5087209 */ /* 0x000fe20007810000 */
[----:B------:R-:W-:-:S03]  /*4a90*/  FFMA.FTZ R5, R14, c[0x0][0x2d0], -R7 ;  /* 0x0000b4000e057a23 */ /* 0x000fc60000010807 */
[----:B------:R-:W-:Y:S01]  /*4aa0*/  FMNMX.FTZ R8, R210, R8, !PT ;  /* 0x00000008d2087209 */ /* 0x000fe20007810000 */
[----:B------:R3:W-:Y:S04]  /*4ab0*/  MUFU.EX2 R185, R5 ;  /* 0x0000000500b97308 */ /* 0x0007e80000000800 */
[----:B------:R-:W4:Y:S01]  /*4ac0*/  SHFL.BFLY PT, R10, R8, 0x2, 0x1f ;  /* 0x0c401f00080a7f89 */ /* 0x000f2200000e0000 */
[----:B-1----:R-:W-:Y:S02]  /*4ad0*/  FSEL R6, R9, RZ, P0 ;  /* 0x000000ff09067208 */ /* 0x002fe40000000000 */
[----:B------:R-:W-:Y:S02]  /*4ae0*/  FSETP.NEU.FTZ.AND P0, PT, R2, -INF , PT ;  /* 0xff8000000200780b */ /* 0x000fe40003f1d000 */
[----:B--2---:R-:W-:Y:S01]  /*4af0*/  F2FP.BF16.PACK_AB R14, R191, R198 ;  /* 0x000000c6bf0e723e */ /* 0x004fe200000010ff */
[----:B------:R-:W-:-:S02]  /*4b00*/  FFMA.FTZ R9, R19, c[0x0][0x2d0], -R6 ;  /* 0x0000b40013097a23 */ /* 0x000fc40000010806 */
[--C-:B---3--:R-:W-:Y:S02]  /*4b10*/  FFMA.FTZ R5, R15, c[0x0][0x2d0], -R6.reuse ;  /* 0x0000b4000f057a23 */ /* 0x108fe40000010806 */
[----:B------:R1:W-:Y:S08]  /*4b20*/  MUFU.EX2 R189, R9 ;  /* 0x0000000900bd7308 */ /* 0x0003f00000000800 */
[----:B------:R2:W-:Y:S01]  /*4b30*/  MUFU.EX2 R182, R5 ;  /* 0x0000000500b67308 */ /* 0x0005e20000000800 */
[----:B----4-:R-:W-:Y:S01]  /*4b40*/  FMNMX.FTZ R8, R8, R10, !PT ;  /* 0x0000000a08087209 */ /* 0x010fe20007810000 */
[----:B-1----:R-:W-:-:S06]  /*4b50*/  FFMA.FTZ R9, R20, c[0x0][0x2d0], -R6 ;  /* 0x0000b40014097a23 */ /* 0x002fcc0000010806 */
[----:B------:R-:W1:Y:S01]  /*4b60*/  MUFU.EX2 R201, R9 ;  /* 0x0000000900c97308 */ /* 0x000e620000000800 */
[----:B--2---:R-:W-:Y:S02]  /*4b70*/  FFMA.FTZ R5, R18, c[0x0][0x2d0], -R6 ;  /* 0x0000b40012057a23 */ /* 0x004fe40000010806 */
[----:B------:R-:W-:Y:S05]  /*4b80*/  LDSM.16.MT88.4 R16, [R224+0x100] ;  /* 0x00010000e010783b */ /* 0x000fea0000004200 */
[----:B------:R2:W3:Y:S01]  /*4b90*/  MUFU.EX2 R180, R5 ;  /* 0x0000000500b47308 */ /* 0x0004e20000000800 */
[----:B-1----:R-:W-:Y:S01]  /*4ba0*/  F2FP.BF16.PACK_AB R10, R201, R189 ;  /* 0x000000bdc90a723e */ /* 0x002fe200000010ff */
[----:B--2---:R-:W-:-:S05]  /*4bb0*/  FMUL.FTZ R5, R2, c[0x0][0x2d0] ;  /* 0x0000b40002057a20 */ /* 0x004fca0000410000 */
[----:B------:R-:W-:-:S05]  /*4bc0*/  FSEL R5, R5, RZ, P0 ;  /* 0x000000ff05057208 */ /* 0x000fca0000000000 */
[--C-:B------:R-:W-:Y:S02]  /*4bd0*/  FFMA.FTZ R9, R21, c[0x0][0x2d0], -R5.reuse ;  /* 0x0000b40015097a23 */ /* 0x100fe40000010805 */
[--C-:B------:R-:W-:Y:S02]  /*4be0*/  FFMA.FTZ R0, R22, c[0x0][0x2d0], -R5.reuse ;  /* 0x0000b40016007a23 */ /* 0x100fe40000010805 */
[----:B------:R1:W-:Y:S08]  /*4bf0*/  MUFU.EX2 R145, R9 ;  /* 0x0000000900917308 */ /* 0x0003f00000000800 */
[----:B------:R2:W4:Y:S01]  /*4c00*/  MUFU.EX2 R247, R0 ;  /* 0x0000000000f77308 */ /* 0x0005220000000800 */
[----:B-1----:R-:W1:Y:S01]  /*4c10*/  SHFL.BFLY PT, R9, R8, 0x1, 0x1f ;  /* 0x0c201f0008097f89 */ /* 0x002e6200000e0000 */
[----:B--2---:R-:W-:-:S03]  /*4c20*/  FFMA.FTZ R0, R23, c[0x0][0x2d0], -R5 ;  /* 0x0000b40017007a23 */ /* 0x004fc60000010805 */
[----:B------:R-:W2:Y:S03]  /*4c30*/  LDSM.16.MT88.4 R20, [R224+0x900] ;  /* 0x00090000e014783b */ /* 0x000ea60000004200 */
[----:B------:R5:W-:Y:S01]  /*4c40*/  MUFU.EX2 R146, R0 ;  /* 0x0000000000927308 */ /* 0x000be20000000800 */
[----:B-1----:R-:W-:Y:S02]  /*4c50*/  FMNMX.FTZ R69, R8, R9, !PT ;  /* 0x0000000908457209 */ /* 0x002fe40007810000 */
[----:B---3--:R-:W-:Y:S01]  /*4c60*/  F2FP.BF16.PACK_AB R8, R180, R182 ;  /* 0x000000b6b408723e */ /* 0x008fe200000010ff */
[----:B-----5:R-:W-:Y:S01]  /*4c70*/  FFMA.FTZ R0, R28, c[0x0][0x2d0], -R5 ;  /* 0x0000b4001c007a23 */ /* 0x020fe20000010805 */
[C---:B------:R-:W-:Y:S01]  /*4c80*/  FSETP.NEU.FTZ.AND P0, PT, R69.reuse, -INF , PT ;  /* 0xff8000004500780b */ /* 0x040fe20003f1d000 */
[----:B------:R-:W-:Y:S01]  /*4c90*/  FMUL.FTZ R3, R69, c[0x0][0x2d0] ;  /* 0x0000b40045037a20 */ /* 0x000fe20000410000 */
[----:B----4-:R-:W-:Y:S01]  /*4ca0*/  F2FP.BF16.PACK_AB R9, R247, R145 ;  /* 0x00000091f709723e */ /* 0x010fe200000010ff */
[----:B------:R1:W3:Y:S02]  /*4cb0*/  MUFU.EX2 R196, R0 ;  /* 0x0000000000c47308 */ /* 0x0002e40000000800 */
[----:B-1----:R-:W-:Y:S01]  /*4cc0*/  FFMA.FTZ R0, R29, c[0x0][0x2d0], -R7 ;  /* 0x0000b4001d007a23 */ /* 0x002fe20000010807 */
[----:B---3--:R-:W-:-:S05]  /*4cd0*/  F2FP.BF16.PACK_AB R11, R196, R146 ;  /* 0x00000092c40b723e */ /* 0x008fca00000010ff */
[----:B------:R1:W-:Y:S02]  /*4ce0*/  MUFU.EX2 R120, R0 ;  /* 0x0000000000787308 */ /* 0x0003e40000000800 */
[C---:B------:R-:W-:Y:S08]  /*4cf0*/  HMMA.16816.F32.BF16 R80, R8.reuse, R16, RZ ;  /* 0x000000100850723c */ /* 0x040ff000000418ff */
[----:B------:R-:W-:Y:S01]  /*4d00*/  HMMA.16816.F32.BF16 R60, R8, R18, RZ ;  /* 0x00000012083c723c */ /* 0x000fe200000418ff */
[----:B-1----:R-:W-:-:S04]  /*4d10*/  FFMA.FTZ R0, R30, c[0x0][0x2d0], -R7 ;  /* 0x0000b4001e007a23 */ /* 0x002fc80000010807 */
[----:B------:R1:W-:Y:S03]  /*4d20*/  MUFU.EX2 R184, R0 ;  /* 0x0000000000b87308 */ /* 0x0003e60000000800 */
[C---:B------:R-:W-:Y:S08]  /*4d30*/  HMMA.16816.F32.BF16 R76, R8.reuse, R24, RZ ;  /* 0x00000018084c723c */ /* 0x040ff000000418ff */
[----:B------:R-:W-:Y:S01]  /*4d40*/  HMMA.16816.F32.BF16 R56, R8, R26, RZ ;  /* 0x0000001a0838723c */ /* 0x000fe200000418ff */
[----:B-1----:R-:W-:Y:S01]  /*4d50*/  FSEL R0, R3, RZ, P0 ;  /* 0x000000ff03007208 */ /* 0x002fe20000000000 */
[----:B------:R-:W-:-:S06]  /*4d60*/  FFMA.FTZ R3, R31, c[0x0][0x2d0], -R7 ;  /* 0x0000b4001f037a23 */ /* 0x000fcc0000010807 */
[C---:B------:R-:W-:Y:S01]  /*4d70*/  HMMA.16816.F32.BF16 R72, R8.reuse, R32, RZ ;  /* 0x000000200848723c */ /* 0x040fe200000418ff */
[----:B------:R-:W1:Y:S01]  /*4d80*/  LDSM.16.MT88.4 R28, [R226+0x900] ;  /* 0x00090000e21c783b */ /* 0x000e620000004200 */
[----:B------:R3:W-:Y:S06]  /*4d90*/  MUFU.EX2 R193, R3 ;  /* 0x0000000300c17308 */ /* 0x0007ec0000000800 */
[C---:B------:R-:W-:Y:S08]  /*4da0*/  HMMA.16816.F32.BF16 R64, R8.reuse, R36, RZ ;  /* 0x000000240840723c */ /* 0x040ff000000418ff */
[----:B------:R-:W-:Y:S01]  /*4db0*/  HMMA.16816.F32.BF16 R52, R8, R34, RZ ;  /* 0x000000220834723c */ /* 0x000fe200000418ff */
[----:B---3--:R-:W-:-:S04]  /*4dc0*/  FFMA.FTZ R3, R40, c[0x0][0x2d0], -R0 ;  /* 0x0000b40028037a23 */ /* 0x008fc80000010800 */
[----:B------:R3:W-:Y:S03]  /*4dd0*/  MUFU.EX2 R177, R3 ;  /* 0x0000000300b17308 */ /* 0x0007e60000000800 */
[----:B------:R-:W-:Y:S01]  /*4de0*/  HMMA.16816.F32.BF16 R48, R8, R38, RZ ;  /* 0x000000260830723c */ /* 0x000fe200000418ff */
[----:B---3--:R-:W-:-:S04]  /*4df0*/  FFMA.FTZ R3, R41, c[0x0][0x2d0], -R0 ;  /* 0x0000b40029037a23 */ /* 0x008fc80000010800 */
[----:B------:R3:W4:Y:S02]  /*4e00*/  MUFU.EX2 R176, R3 ;  /* 0x0000000300b07308 */ /* 0x0007240000000800 */
[----:B---3--:R-:W-:Y:S01]  /*4e10*/  FFMA.FTZ R3, R42, c[0x0][0x2d0], -R0 ;  /* 0x0000b4002a037a23 */ /* 0x008fe20000010800 */
[----:B----4-:R-:W-:-:S05]  /*4e20*/  F2FP.BF16.PACK_AB R13, R176, R177 ;  /* 0x000000b1b00d723e */ /* 0x010fca00000010ff */
[----:B------:R3:W-:Y:S02]  /*4e30*/  MUFU.EX2 R219, R3 ;  /* 0x0000000300db7308 */ /* 0x0007e40000000800 */
[----:B---3--:R-:W-:-:S06]  /*4e40*/  FFMA.FTZ R3, R43, c[0x0][0x2d0], -R0 ;  /* 0x0000b4002b037a23 */ /* 0x008fcc0000010800 */
[----:B------:R3:W4:Y:S02]  /*4e50*/  MUFU.EX2 R223, R3 ;  /* 0x0000000300df7308 */ /* 0x0007240000000800 */
[----:B---3--:R-:W-:Y:S01]  /*4e60*/  FFMA.FTZ R3, R44, c[0x0][0x2d0], -R6 ;  /* 0x0000b4002c037a23 */ /* 0x008fe20000010806 */
[----:B----4-:R-:W-:-:S05]  /*4e70*/  F2FP.BF16.PACK_AB R15, R223, R219 ;  /* 0x000000dbdf0f723e */ /* 0x010fca00000010ff */
[----:B------:R3:W-:Y:S02]  /*4e80*/  MUFU.EX2 R195, R3 ;  /* 0x0000000300c37308 */ /* 0x0007e40000000800 */
[C---:B------:R-:W-:Y:S08]  /*4e90*/  HMMA.16816.F32.BF16 R84, R12.reuse, R16, RZ ;  /* 0x000000100c54723c */ /* 0x040ff000000418ff */
[----:B------:R-:W-:Y:S01]  /*4ea0*/  HMMA.16816.F32.BF16 R88, R12, R18, RZ ;  /* 0x000000120c58723c */ /* 0x000fe200000418ff */
[----:B------:R-:W4:Y:S01]  /*4eb0*/  LDSM.16.MT88.4 R16, [R227+0x900] ;  /* 0x00090000e310783b */ /* 0x000f220000004200 */
[----:B---3--:R-:W-:-:S04]  /*4ec0*/  FFMA.FTZ R3, R45, c[0x0][0x2d0], -R6 ;  /* 0x0000b4002d037a23 */ /* 0x008fc80000010806 */
[----:B------:R3:W5:Y:S02]  /*4ed0*/  MUFU.EX2 R186, R3 ;  /* 0x0000000300ba7308 */ /* 0x0007640000000800 */
[C---:B------:R-:W-:Y:S08]  /*4ee0*/  HMMA.16816.F32.BF16 R40, R12.reuse, R32, RZ ;  /* 0x000000200c28723c */ /* 0x040ff000000418ff */
[----:B------:R-:W-:Y:S01]  /*4ef0*/  HMMA.16816.F32.BF16 R100, R12, R34, RZ ;  /* 0x000000220c64723c */ /* 0x000fe200000418ff */
[----:B---3--:R-:W-:Y:S01]  /*4f00*/  FFMA.FTZ R3, R46, c[0x0][0x2d0], -R6 ;  /* 0x0000b4002e037a23 */ /* 0x008fe20000010806 */
[----:B-----5:R-:W-:-:S06]  /*4f10*/  F2FP.BF16.PACK_AB R8, R186, R195 ;  /* 0x000000c3ba08723e */ /* 0x020fcc00000010ff */
[----:B------:R-:W-:Y:S01]  /*4f20*/  HMMA.16816.F32.BF16 R32, R12, R36, RZ ;  /* 0x000000240c20723c */ /* 0x000fe200000418ff */
[----:B------:R3:W-:Y:S02]  /*4f30*/  MUFU.EX2 R4, R3 ;  /* 0x0000000300047308 */ /* 0x0007e40000000800 */
[----:B---3--:R-:W-:-:S05]  /*4f40*/  FFMA.FTZ R3, R47, c[0x0][0x2d0], -R6 ;  /* 0x0000b4002f037a23 */ /* 0x008fca0000010806 */
[----:B------:R-:W-:Y:S01]  /*4f50*/  HMMA.16816.F32.BF16 R44, R12, R24, RZ ;  /* 0x000000180c2c723c */ /* 0x000fe200000418ff */
[----:B------:R3:W5:Y:S02]  /*4f60*/  MUFU.EX2 R194, R3 ;  /* 0x0000000300c27308 */ /* 0x0007640000000800 */
[----:B---3--:R-:W-:Y:S01]  /*4f70*/  FFMA.FTZ R3, R71, c[0x0][0x2d0], -R5 ;  /* 0x0000b40047037a23 */ /* 0x008fe20000010805 */
[----:B-----5:R-:W-:Y:S01]  /*4f80*/  F2FP.BF16.PACK_AB R10, R194, R4 ;  /* 0x00000004c20a723e */ /* 0x020fe200000010ff */
[----:B------:R-:W-:-:S04]  /*4f90*/  IMAD.MOV.U32 R71, RZ, RZ, R120 ;  /* 0x000000ffff477224 */ /* 0x000fc800078e0078 */
[----:B------:R3:W-:Y:S02]  /*4fa0*/  MUFU.EX2 R252, R3 ;  /* 0x0000000300fc7308 */ /* 0x0007e40000000800 */
[--C-:B---3--:R-:W-:Y:S02]  /*4fb0*/  FFMA.FTZ R3, R92, c[0x0][0x2d0], -R5.reuse ;  /* 0x0000b4005c037a23 */ /* 0x108fe40000010805 */
[----:B------:R-:W-:Y:S01]  /*4fc0*/  HMMA.16816.F32.BF16 R92, R12, R26, RZ ;  /* 0x0000001a0c5c723c */ /* 0x000fe200000418ff */
[----:B------:R-:W3:Y:S03]  /*4fd0*/  LDSM.16.MT88.4 R24, [R225+0x900] ;  /* 0x00090000e118783b */ /* 0x000ee60000004200 */
[----:B------:R5:W1:Y:S02]  /*4fe0*/  MUFU.EX2 R251, R3 ;  /* 0x0000000300fb7308 */ /* 0x000a640000000800 */
[----:B-----5:R-:W-:Y:S01]  /*4ff0*/  FFMA.FTZ R3, R96, c[0x0][0x2d0], -R5 ;  /* 0x0000b40060037a23 */ /* 0x020fe20000010805 */
[----:B-1----:R-:W-:-:S05]  /*5000*/  F2FP.BF16.PACK_AB R9, R251, R252 ;  /* 0x000000fcfb09723e */ /* 0x002fca00000010ff */
[----:B------:R1:W-:Y:S02]  /*5010*/  MUFU.EX2 R157, R3 ;  /* 0x00000003009d7308 */ /* 0x0003e40000000800 */
[----:B-1----:R-:W-:-:S06]  /*5020*/  FFMA.FTZ R3, R97, c[0x0][0x2d0], -R5 ;  /* 0x0000b40061037a23 */ /* 0x002fcc0000010805 */
[----:B------:R1:W5:Y:S02]  /*5030*/  MUFU.EX2 R156, R3 ;  /* 0x00000003009c7308 */ /* 0x0003640000000800 */
[----:B-1----:R-:W-:Y:S01]  /*5040*/  FFMA.FTZ R3, R98, c[0x0][0x2d0], -R0 ;  /* 0x0000b40062037a23 */ /* 0x002fe20000010800 */
[----:B-----5:R-:W-:-:S05]  /*5050*/  F2FP.BF16.PACK_AB R11, R156, R157 ;  /* 0x0000009d9c0b723e */ /* 0x020fca00000010ff */
[----:B------:R1:W-:Y:S02]  /*5060*/  MUFU.EX2 R216, R3 ;  /* 0x0000000300d87308 */ /* 0x0003e40000000800 */
[C---:B--2---:R-:W-:Y:S08]  /*5070*/  HMMA.16816.F32.BF16 R120, R8.reuse, R20, R80 ;  /* 0x000000140878723c */ /* 0x044ff00000041850 */
[----:B------:R-:W-:Y:S01]  /*5080*/  HMMA.16816.F32.BF16 R48, R8, R30, R48 ;  /* 0x0000001e0830723c */ /* 0x000fe20000041830 */
[----:B-1----:R-:W-:-:S04]  /*5090*/  FFMA.FTZ R3, R99, c[0x0][0x2d0], -R0 ;  /* 0x0000b40063037a23 */ /* 0x002fc80000010800 */
[----:B------:R1:W2:Y:S03]  /*50a0*/  MUFU.EX2 R215, R3 ;  /* 0x0000000300d77308 */ /* 0x0002a60000000800 */
[----:B------:R-:W-:Y:S01]  /*50b0*/  HMMA.16816.F32.BF16 R96, R12, R38, RZ ;  /* 0x000000260c60723c */ /* 0x000fe200000418ff */
[----:B------:R-:W-:Y:S01]  /*50c0*/  LDSM.16.MT88.4 R12, [R224+0x1100] ;  /* 0x00110000e00c783b */ /* 0x000fe20000004200 */
[----:B-1----:R-:W-:-:S04]  /*50d0*/  FFMA.FTZ R3, R104, c[0x0][0x2d0], -R0 ;  /* 0x0000b40068037a23 */ /* 0x002fc80000010800 */
[----:B------:R1:W-:Y:S02]  /*50e0*/  MUFU.EX2 R218, R3 ;  /* 0x0000000300da7308 */ /* 0x0003e40000000800 */
[----:B-1----:R-:W-:Y:S02]  /*50f0*/  FFMA.FTZ R3, R105, c[0x0][0x2d0], -R0 ;  /* 0x0000b40069037a23 */ /* 0x002fe40000010800 */
[C---:B----4-:R-:W-:Y:S04]  /*5100*/  HMMA.16816.F32.BF16 R104, R8.reuse, R16, R76 ;  /* 0x000000100868723c */ /* 0x050fe8000004184c */
[----:B------:R1:W4:Y:S04]  /*5110*/  MUFU.EX2 R214, R3 ;  /* 0x0000000300d67308 */ /* 0x0003280000000800 */
[C---:B---3--:R-:W-:Y:S08]  /*5120*/  HMMA.16816.F32.BF16 R76, R8.reuse, R24, R72 ;  /* 0x00000018084c723c */ /* 0x048ff00000041848 */
[----:B------:R-:W-:Y:S01]  /*5130*/  HMMA.16816.F32.BF16 R72, R8, R28, R64 ;  /* 0x0000001c0848723c */ /* 0x000fe20000041840 */
[----:B-1----:R-:W-:-:S04]  /*5140*/  FFMA.FTZ R3, R108, c[0x0][0x2d0], -R6 ;  /* 0x0000b4006c037a23 */ /* 0x002fc80000010806 */
[----:B------:R1:W-:Y:S03]  /*5150*/  MUFU.EX2 R207, R3 ;  /* 0x0000000300cf7308 */ /* 0x0003e60000000800 */
[C---:B------:R-:W-:Y:S08]  /*5160*/  HMMA.16816.F32.BF16 R64, R8.reuse, R22, R60 ;  /* 0x000000160840723c */ /* 0x040ff0000004183c */
[----:B------:R-:W-:Y:S01]  /*5170*/  HMMA.16816.F32.BF16 R60, R8, R18, R56 ;  /* 0x00000012083c723c */ /* 0x000fe20000041838 */
[----:B-1----:R-:W-:-:S07]  /*5180*/  FFMA.FTZ R3, R109, c[0x0][0x2d0], -R6 ;  /* 0x0000b4006d037a23 */ /* 0x002fce0000010806 */
[----:B------:R-:W-:Y:S01]  /*5190*/  HMMA.16816.F32.BF16 R56, R8, R26, R52 ;  /* 0x0000001a0838723c */ /* 0x000fe20000041834 */
[----:B------:R1:W3:Y:S06]  /*51a0*/  MUFU.EX2 R206, R3 ;  /* 0x0000000300ce7308 */ /* 0x0002ec0000000800 */
[----:B------:R-:W-:Y:S02]  /*51b0*/  F2FP.BF16.PACK_AB R8, R71, R185 ;  /* 0x000000b94708723e */ /* 0x000fe400000010ff */
[----:B--2---:R-:W-:Y:S02]  /*51c0*/  F2FP.BF16.PACK_AB R9, R215, R216 ;  /* 0x000000d8d709723e */ /* 0x004fe400000010ff */
[----:B------:R-:W-:-:S02]  /*51d0*/  F2FP.BF16.PACK_AB R10, R193, R184 ;  /* 0x000000b8c10a723e */ /* 0x000fc400000010ff */
[----:B----4-:R-:W-:Y:S01]  /*51e0*/  F2FP.BF16.PACK_AB R11, R214, R218 ;  /* 0x000000dad60b723e */ /* 0x010fe200000010ff */
[----:B-1----:R-:W-:-:S06]  /*51f0*/  FFMA.FTZ R3, R110, c[0x0][0x2d0], -R6 ;  /* 0x0000b4006e037a23 */ /* 0x002fcc0000010806 */
[C---:B------:R-:W-:Y:S01]  /*5200*/  HMMA.16816.F32.BF16 R44, R8.reuse, R16, R44 ;  /* 0x00000010082c723c */ /* 0x040fe2000004182c */
[----:B------:R1:W-:Y:S07]  /*5210*/  MUFU.EX2 R205, R3 ;  /* 0x0000000300cd7308 */ /* 0x0003ee0000000800 */
[C---:B------:R-:W-:Y:S07]  /*5220*/  HMMA.16816.F32.BF16 R16, R8.reuse, R18, R92 ;  /* 0x000000120810723c */ /* 0x040fee000004185c */
[----:B------:R-:W-:Y:S01]  /*5230*/  IMAD.MOV.U32 R95, RZ, RZ, R201 ;  /* 0x000000ffff5f7224 */ /* 0x000fe200078e00c9 */
[----:B------:R-:W-:Y:S01]  /*5240*/  MOV R94, R197 ;  /* 0x000000c5005e7202 */ /* 0x000fe20000000f00 */
[----:B------:R-:W-:Y:S01]  /*5250*/  HMMA.16816.F32.BF16 R80, R8, R24, R40 ;  /* 0x000000180850723c */ /* 0x000fe20000041828 */
[----:B-1----:R-:W-:Y:S01]  /*5260*/  FFMA.FTZ R3, R111, c[0x0][0x2d0], -R6 ;  /* 0x0000b4006f037a23 */ /* 0x002fe20000010806 */
[----:B------:R-:W-:Y:S01]  /*5270*/  MOV R92, R188 ;  /* 0x000000bc005c7202 */ /* 0x000fe20000000f00 */
[----:B------:R-:W-:-:S02]  /*5280*/  IMAD.MOV.U32 R93, RZ, RZ, R157 ;  /* 0x000000ffff5d7224 */ /* 0x000fc400078e009d */
[----:B------:R1:W2:Y:S03]  /*5290*/  MUFU.EX2 R204, R3 ;  /* 0x0000000300cc7308 */ /* 0x0002a60000000800 */
[C---:B------:R-:W-:Y:S01]  /*52a0*/  HMMA.16816.F32.BF16 R108, R8.reuse, R28, R32 ;  /* 0x0000001c086c723c */ /* 0x040fe20000041820 */
[----:B------:R-:W4:Y:S06]  /*52b0*/  LDSM.16.MT88.4 R32, [R225+0x1100] ;  /* 0x00110000e120783b */ /* 0x000f2c0000004200 */
[----:B------:R-:W-:Y:S01]  /*52c0*/  IMAD.MOV.U32 R29, RZ, RZ, R194 ;  /* 0x000000ffff1d7224 */ /* 0x000fe200078e00c2 */
[----:B------:R-:W-:Y:S01]  /*52d0*/  HMMA.16816.F32.BF16 R40, R8, R26, R100 ;  /* 0x0000001a0828723c */ /* 0x000fe20000041864 */
[----:B------:R-:W5:Y:S01]  /*52e0*/  LDSM.16.MT88.4 R24, [R226+0x1100] ;  /* 0x00110000e218783b */ /* 0x000f620000004200 */
[----:B------:R-:W-:-:S02]  /*52f0*/  IMAD.MOV.U32 R28, RZ, RZ, R156 ;  /* 0x000000ffff1c7224 */ /* 0x000fc400078e009c */
[----:B-1----:R-:W-:Y:S02]  /*5300*/  FFMA.FTZ R3, R112, c[0x0][0x2d0], -R5 ;  /* 0x0000b40070037a23 */ /* 0x002fe40000010805 */
[----:B------:R-:W-:Y:S02]  /*5310*/  IMAD.MOV.U32 R112, RZ, RZ, R198 ;  /* 0x000000ffff707224 */ /* 0x000fe400078e00c6 */
[----:B------:R-:W-:Y:S01]  /*5320*/  HMMA.16816.F32.BF16 R52, R8, R20, R84 ;  /* 0x000000140834723c */ /* 0x000fe20000041854 */
[----:B------:R1:W-:Y:S01]  /*5330*/  MUFU.EX2 R203, R3 ;  /* 0x0000000300cb7308 */ /* 0x0003e20000000800 */
[----:B------:R-:W-:Y:S02]  /*5340*/  IMAD.MOV.U32 R102, RZ, RZ, R193 ;  /* 0x000000ffff667224 */ /* 0x000fe400078e00c1 */
[----:B------:R-:W-:Y:S02]  /*5350*/  IMAD.MOV.U32 R103, RZ, RZ, R191 ;  /* 0x000000ffff677224 */ /* 0x000fe400078e00bf */
[----:B------:R-:W-:-:S02]  /*5360*/  IMAD.MOV.U32 R101, RZ, RZ, R4 ;  /* 0x000000ffff657224 */ /* 0x000fc400078e0004 */
[C---:B------:R-:W-:Y:S01]  /*5370*/  HMMA.16816.F32.BF16 R36, R8.reuse, R22, R88 ;  /* 0x000000160824723c */ /* 0x040fe20000041858 */
[----:B------:R-:W4:Y:S01]  /*5380*/  LDSM.16.MT88.4 R20, [R227+0x1100] ;  /* 0x00110000e314783b */ /* 0x000f220000004200 */
[----:B------:R-:W-:Y:S02]  /*5390*/  IMAD.MOV.U32 R4, RZ, RZ, R147 ;  /* 0x000000ffff047224 */ /* 0x000fe400078e0093 */
[----:B------:R-:W-:Y:S02]  /*53a0*/  IMAD.MOV.U32 R147, RZ, RZ, R190 ;  /* 0x000000ffff937224 */ /* 0x000fe400078e00be */
[----:B------:R-:W-:Y:S02]  /*53b0*/  IMAD.MOV.U32 R100, RZ, RZ, R186 ;  /* 0x000000ffff647224 */ /* 0x000fe400078e00ba */
[----:B------:R-:W-:Y:S01]  /*53c0*/  HMMA.16816.F32.BF16 R84, R8, R30, R96 ;  /* 0x0000001e0854723c */ /* 0x000fe20000041860 */
[----:B-1----:R-:W-:Y:S02]  /*53d0*/  FFMA.FTZ R3, R113, c[0x0][0x2d0], -R5 ;  /* 0x0000b40071037a23 */ /* 0x002fe40000010805 */
[----:B------:R-:W-:-:S02]  /*53e0*/  IMAD.MOV.U32 R113, RZ, RZ, R195 ;  /* 0x000000ffff717224 */ /* 0x000fc400078e00c3 */
[----:B------:R1:W1:Y:S01]  /*53f0*/  MUFU.EX2 R202, R3 ;  /* 0x0000000300ca7308 */ /* 0x0002620000000800 */
[----:B------:R-:W-:Y:S01]  /*5400*/  FFMA.FTZ R4, R4, c[0x0][0x2d0], -R7 ;  /* 0x0000b40004047a23 */ /* 0x000fe20000010807 */
[----:B---3--:R-:W-:Y:S01]  /*5410*/  F2FP.BF16.PACK_AB R8, R206, R207 ;  /* 0x000000cfce08723e */ /* 0x008fe200000010ff */
[----:B------:R-:W-:Y:S01]  /*5420*/  IMAD.MOV.U32 R99, RZ, RZ, R145 ;  /* 0x000000ffff637224 */ /* 0x000fe200078e0091 */
[----:B--2---:R-:W-:Y:S01]  /*5430*/  F2FP.BF16.PACK_AB R10, R204, R205 ;  /* 0x000000cdcc0a723e */ /* 0x004fe200000010ff */
[--C-:B-1----:R-:W-:Y:S01]  /*5440*/  FFMA.FTZ R3, R114, c[0x0][0x2d0], -R5.reuse ;  /* 0x0000b40072037a23 */ /* 0x102fe20000010805 */
[----:B------:R-:W-:Y:S01]  /*5450*/  F2FP.BF16.PACK_AB R9, R202, R203 ;  /* 0x000000cbca09723e */ /* 0x000fe200000010ff */
[----:B------:R-:W-:Y:S02]  /*5460*/  IMAD.MOV.U32 R114, RZ, RZ, R196 ;  /* 0x000000ffff727224 */ /* 0x000fe400078e00c4 */
[----:B------:R1:W-:Y:S02]  /*5470*/  MUFU.EX2 R201, R3 ;  /* 0x0000000300c97308 */ /* 0x0003e40000000800 */
[----:B-1----:R-:W-:-:S02]  /*5480*/  FFMA.FTZ R3, R115, c[0x0][0x2d0], -R5 ;  /* 0x0000b40073037a23 */ /* 0x002fc40000010805 */
[----:B------:R-:W-:-:S04]  /*5490*/  IMAD.MOV.U32 R115, RZ, RZ, R189 ;  /* 0x000000ffff737224 */ /* 0x000fc800078e00bd */
[----:B------:R1:W2:Y:S02]  /*54a0*/  MUFU.EX2 R200, R3 ;  /* 0x0000000300c87308 */ /* 0x0002a40000000800 */
[----:B-1----:R-:W-:Y:S01]  /*54b0*/  FFMA.FTZ R3, R117, c[0x0][0x2d0], -R7 ;  /* 0x0000b40075037a23 */ /* 0x002fe20000010807 */
[----:B--2---:R-:W-:-:S05]  /*54c0*/  F2FP.BF16.PACK_AB R11, R200, R201 ;  /* 0x000000c9c80b723e */ /* 0x004fca00000010ff */
[----:B------:R1:W-:Y:S02]  /*54d0*/  MUFU.EX2 R199, R3 ;  /* 0x0000000300c77308 */ /* 0x0003e40000000800 */
[C---:B----4-:R-:W-:Y:S08]  /*54e0*/  HMMA.16816.F32.BF16 R156, R8.reuse, R32, R76 ;  /* 0x00000020089c723c */ /* 0x050ff0000004184c */
[----:B------:R-:W-:Y:S01]  /*54f0*/  HMMA.16816.F32.BF16 R76, R8, R14, R64 ;  /* 0x0000000e084c723c */ /* 0x000fe20000041840 */
[----:B-1----:R-:W-:-:S04]  /*5500*/  FFMA.FTZ R3, R116, c[0x0][0x2d0], -R7 ;  /* 0x0000b40074037a23 */ /* 0x002fc80000010807 */
[----:B------:R1:W2:Y:S03]  /*5510*/  MUFU.EX2 R198, R3 ;  /* 0x0000000300c67308 */ /* 0x0002a60000000800 */
[C---:B-----5:R-:W-:Y:S08]  /*5520*/  HMMA.16816.F32.BF16 R88, R8.reuse, R24, R72 ;  /* 0x000000180858723c */ /* 0x060ff00000041848 */
[----:B------:R-:W-:Y:S01]  /*5530*/  HMMA.16816.F32.BF16 R64, R8, R34, R56 ;  /* 0x000000220840723c */ /* 0x000fe20000041838 */
[----:B-1----:R-:W-:-:S07]  /*5540*/  FFMA.FTZ R3, R118, c[0x0][0x2d0], -R7 ;  /* 0x0000b40076037a23 */ /* 0x002fce0000010807 */
[C---:B------:R-:W-:Y:S01]  /*5550*/  HMMA.16816.F32.BF16 R120, R8.reuse, R12, R120 ;  /* 0x0000000c0878723c */ /* 0x040fe20000041878 */
[----:B------:R1:W-:Y:S07]  /*5560*/  MUFU.EX2 R197, R3 ;  /* 0x0000000300c57308 */ /* 0x0003ee0000000800 */
[C---:B------:R-:W-:Y:S08]  /*5570*/  HMMA.16816.F32.BF16 R104, R8.reuse, R20, R104 ;  /* 0x000000140868723c */ /* 0x040ff00000041868 */
[----:B------:R-:W-:Y:S01]  /*5580*/  HMMA.16816.F32.BF16 R72, R8, R22, R60 ;  /* 0x000000160848723c */ /* 0x000fe2000004183c */
[----:B-1----:R-:W-:-:S04]  /*5590*/  FFMA.FTZ R3, R124, c[0x0][0x2d0], -R7 ;  /* 0x0000b4007c037a23 */ /* 0x002fc80000010807 */
[----:B------:R1:W3:Y:S03]  /*55a0*/  MUFU.EX2 R196, R3 ;  /* 0x0000000300c47308 */ /* 0x0002e60000000800 */
[----:B------:R-:W-:Y:S07]  /*55b0*/  HMMA.16816.F32.BF16 R56, R8, R26, R48 ;  /* 0x0000001a0838723c */ /* 0x000fee0000041830 */
[----:B--2---:R-:W-:Y:S01]  /*55c0*/  F2FP.BF16.PACK_AB R8, R198, R199 ;  /* 0x000000c7c608723e */ /* 0x004fe200000010ff */
[----:B-1----:R-:W-:Y:S01]  /*55d0*/  FFMA.FTZ R3, R125, c[0x0][0x2d0], -R0 ;  /* 0x0000b4007d037a23 */ /* 0x002fe20000010800 */
[----:B---3--:R-:W-:-:S03]  /*55e0*/  F2FP.BF16.PACK_AB R10, R196, R197 ;  /* 0x000000c5c40a723e */ /* 0x008fc600000010ff */
[----:B------:R1:W-:Y:S02]  /*55f0*/  MUFU.EX2 R195, R3 ;  /* 0x0000000300c37308 */ /* 0x0003e40000000800 */
[----:B-1----:R-:W-:-:S06]  /*5600*/  FFMA.FTZ R3, R126, c[0x0][0x2d0], -R0 ;  /* 0x0000b4007e037a23 */ /* 0x002fcc0000010800 */
[----:B------:R1:W2:Y:S02]  /*5610*/  MUFU.EX2 R194, R3 ;  /* 0x0000000300c27308 */ /* 0x0002a40000000800 */
[----:B-1----:R-:W-:Y:S01]  /*5620*/  FFMA.FTZ R3, R127, c[0x0][0x2d0], -R0 ;  /* 0x0000b4007f037a23 */ /* 0x002fe20000010800 */
[----:B--2---:R-:W-:Y:S01]  /*5630*/  F2FP.BF16.PACK_AB R9, R194, R195 ;  /* 0x000000c3c209723e */ /* 0x004fe200000010ff */
[----:B------:R-:W-:-:S04]  /*5640*/  IMAD.MOV.U32 R127, RZ, RZ, R93 ;  /* 0x000000ffff7f7224 */ /* 0x000fc800078e005d */
[----:B------:R1:W-:Y:S01]  /*5650*/  MUFU.EX2 R193, R3 ;  /* 0x0000000300c17308 */ /* 0x0003e20000000800 */
[----:B------:R-:W-:Y:S02]  /*5660*/  IMAD.MOV.U32 R93, RZ, RZ, R71 ;  /* 0x000000ffff5d7224 */ /* 0x000fe400078e0047 */
[----:B------:R-:W-:Y:S02]  /*5670*/  IMAD.MOV.U32 R71, RZ, RZ, R146 ;  /* 0x000000ffff477224 */ /* 0x000fe400078e0092 */
[----:B------:R-:W-:Y:S02]  /*5680*/  IMAD.MOV.U32 R146, RZ, RZ, R192 ;  /* 0x000000ffff927224 */ /* 0x000fe400078e00c0 */
[----:B------:R-:W-:Y:S02]  /*5690*/  IMAD.MOV.U32 R117, RZ, RZ, R71 ;  /* 0x000000ffff757224 */ /* 0x000fe400078e0047 */
[----:B------:R-:W-:Y:S02]  /*56a0*/  IMAD.MOV.U32 R71, RZ, RZ, R187 ;  /* 0x000000ffff477224 */ /* 0x000fe400078e00bb */
[----:B-1----:R-:W-:-:S04]  /*56b0*/  FFMA.FTZ R3, R128, c[0x0][0x2d0], -R0 ;  /* 0x0000b40080037a23 */ /* 0x002fc80000010800 */
[----:B------:R1:W2:Y:S02]  /*56c0*/  MUFU.EX2 R192, R3 ;  /* 0x0000000300c07308 */ /* 0x0002a40000000800 */
[----:B-1----:R-:W-:Y:S01]  /*56d0*/  FFMA.FTZ R3, R129, c[0x0][0x2d0], -R7 ;  /* 0x0000b40081037a23 */ /* 0x002fe20000010807 */
[----:B--2---:R-:W-:-:S05]  /*56e0*/  F2FP.BF16.PACK_AB R11, R192, R193 ;  /* 0x000000c1c00b723e */ /* 0x004fca00000010ff */
[----:B------:R1:W-:Y:S02]  /*56f0*/  MUFU.EX2 R191, R3 ;  /* 0x0000000300bf7308 */ /* 0x0003e40000000800 */
[C---:B------:R-:W-:Y:S08]  /*5700*/  HMMA.16816.F32.BF16 R52, R8.reuse, R12, R52 ;  /* 0x0000000c0834723c */ /* 0x040ff00000041834 */
[----:B------:R-:W-:Y:S01]  /*5710*/  HMMA.16816.F32.BF16 R48, R8, R14, R36 ;  /* 0x0000000e0830723c */ /* 0x000fe20000041824 */
[----:B------:R-:W-:Y:S01]  /*5720*/  LDSM.16.MT88.4 R12, [R227+0x1900] ;  /* 0x00190000e30c783b */ /* 0x000fe20000004200 */
[----:B-1----:R-:W-:-:S04]  /*5730*/  FFMA.FTZ R3, R130, c[0x0][0x2d0], -R7 ;  /* 0x0000b40082037a23 */ /* 0x002fc80000010807 */
[----:B------:R1:W-:Y:S02]  /*5740*/  MUFU.EX2 R190, R3 ;  /* 0x0000000300be7308 */ /* 0x0003e40000000800 */
[C---:B------:R-:W-:Y:S01]  /*5750*/  HMMA.16816.F32.BF16 R36, R8.reuse, R22, R16 ;  /* 0x000000160824723c */ /* 0x040fe20000041810 */
[----:B------:R-:W2:Y:S07]  /*5760*/  LDSM.16.MT88.4 R16, [R224+0x1900] ;  /* 0x00190000e010783b */ /* 0x000eae0000004200 */
[----:B------:R-:W-:Y:S01]  /*5770*/  HMMA.16816.F32.BF16 R60, R8, R24, R108 ;  /* 0x00000018083c723c */ /* 0x000fe2000004186c */
[----:B-1----:R-:W-:-:S07]  /*5780*/  FFMA.FTZ R3, R131, c[0x0][0x2d0], -R6 ;  /* 0x0000b40083037a23 */ /* 0x002fce0000010806 */
[C---:B------:R-:W-:Y:S01]  /*5790*/  HMMA.16816.F32.BF16 R84, R8.reuse, R26, R84 ;  /* 0x0000001a0854723c */ /* 0x040fe20000041854 */
[----:B------:R-:W1:Y:S01]  /*57a0*/  LDSM.16.MT88.4 R24, [R226+0x1900] ;  /* 0x00190000e218783b */ /* 0x000e620000004200 */
[----:B------:R3:W-:Y:S06]  /*57b0*/  MUFU.EX2 R189, R3 ;  /* 0x0000000300bd7308 */ /* 0x0007ec0000000800 */
[C---:B------:R-:W-:Y:S01]  /*57c0*/  HMMA.16816.F32.BF16 R44, R8.reuse, R20, R44 ;  /* 0x00000014082c723c */ /* 0x040fe2000004182c */
[----:B------:R-:W4:Y:S07]  /*57d0*/  LDSM.16.MT88.4 R20, [R225+0x1900] ;  /* 0x00190000e114783b */ /* 0x000f2e0000004200 */
[----:B------:R-:W-:Y:S01]  /*57e0*/  HMMA.16816.F32.BF16 R40, R8, R34, R40 ;  /* 0x000000220828723c */ /* 0x000fe20000041828 */
[----:B---3--:R-:W-:-:S04]  /*57f0*/  FFMA.FTZ R3, R132, c[0x0][0x2d0], -R6 ;  /* 0x0000b40084037a23 */ /* 0x008fc80000010806 */
[----:B------:R3:W5:Y:S02]  /*5800*/  MUFU.EX2 R188, R3 ;  /* 0x0000000300bc7308 */ /* 0x0007640000000800 */
[----:B---3--:R-:W-:Y:S02]  /*5810*/  FFMA.FTZ R3, R133, c[0x0][0x2d0], -R6 ;  /* 0x0000b40085037a23 */ /* 0x008fe40000010806 */
[----:B------:R-:W-:-:S04]  /*5820*/  IMAD.MOV.U32 R133, RZ, RZ, R101 ;  /* 0x000000ffff857224 */ /* 0x000fc800078e0065 */
[----:B------:R3:W-:Y:S01]  /*5830*/  MUFU.EX2 R187, R3 ;  /* 0x0000000300bb7308 */ /* 0x0007e20000000800 */
[----:B------:R-:W-:Y:S02]  /*5840*/  IMAD.MOV.U32 R101, RZ, RZ, R115 ;  /* 0x000000ffff657224 */ /* 0x000fe400078e0073 */
[----:B------:R-:W-:Y:S02]  /*5850*/  IMAD.MOV.U32 R115, RZ, RZ, R113 ;  /* 0x000000ffff737224 */ /* 0x000fe400078e0071 */
[----:B------:R-:W-:Y:S02]  /*5860*/  IMAD.MOV.U32 R113, RZ, RZ, R185 ;  /* 0x000000ffff717224 */ /* 0x000fe400078e00b9 */
[----:B------:R-:W-:Y:S02]  /*5870*/  IMAD.MOV.U32 R98, RZ, RZ, R115 ;  /* 0x000000ffff627224 */ /* 0x000fe400078e0073 */
[----:B---3--:R-:W-:Y:S02]  /*5880*/  FFMA.FTZ R3, R134, c[0x0][0x2d0], -R6 ;  /* 0x0000b40086037a23 */ /* 0x008fe40000010806 */
[----:B------:R-:W-:-:S02]  /*5890*/  IMAD.MOV.U32 R134, RZ, RZ, R102 ;  /* 0x000000ffff867224 */ /* 0x000fc400078e0066 */
[----:B------:R3:W1:Y:S01]  /*58a0*/  MUFU.EX2 R186, R3 ;  /* 0x0000000300ba7308 */ /* 0x0006620000000800 */
[----:B------:R-:W-:Y:S02]  /*58b0*/  IMAD.MOV.U32 R102, RZ, RZ, R92 ;  /* 0x000000ffff667224 */ /* 0x000fe400078e005c */
[----:B------:R-:W-:Y:S02]  /*58c0*/  IMAD.MOV.U32 R92, RZ, RZ, R114 ;  /* 0x000000ffff5c7224 */ /* 0x000fe400078e0072 */
[----:B------:R-:W-:Y:S02]  /*58d0*/  IMAD.MOV.U32 R114, RZ, RZ, R29 ;  /* 0x000000ffff727224 */ /* 0x000fe400078e001d */
[----:B------:R-:W-:Y:S02]  /*58e0*/  IMAD.MOV.U32 R132, RZ, RZ, R102 ;  /* 0x000000ffff847224 */ /* 0x000fe400078e0066 */
[----:B------:R-:W-:Y:S02]  /*58f0*/  IMAD.MOV.U32 R102, RZ, RZ, R113 ;  /* 0x000000ffff667224 */ /* 0x000fe400078e0071 */
[----:B---3--:R-:W-:Y:S01]  /*5900*/  FFMA.FTZ R3, R135, c[0x0][0x2d0], -R5 ;  /* 0x0000b40087037a23 */ /* 0x008fe20000010805 */
[----:B------:R-:W-:Y:S01]  /*5910*/  MOV R135, R103 ;  /* 0x0000006700877202 */ /* 0x000fe20000000f00 */
[----:B------:R-:W-:-:S02]  /*5920*/  IMAD.MOV.U32 R103, RZ, RZ, R93 ;  /* 0x000000ffff677224 */ /* 0x000fc400078e005d */
[----:B------:R3:W-:Y:S01]  /*5930*/  MUFU.EX2 R185, R3 ;  /* 0x0000000300b97308 */ /* 0x0007e20000000800 */
[----:B------:R-:W-:Y:S02]  /*5940*/  IMAD.MOV.U32 R93, RZ, RZ, R94 ;  /* 0x000000ffff5d7224 */ /* 0x000fe400078e005e */
[----:B------:R-:W-:Y:S02]  /*5950*/  IMAD.MOV.U32 R97, RZ, RZ, R103 ;  /* 0x000000ffff617224 */ /* 0x000fe400078e0067 */
[----:B------:R-:W-:Y:S02]  /*5960*/  IMAD.MOV.U32 R103, RZ, RZ, R114 ;  /* 0x000000ffff677224 */ /* 0x000fe400078e0072 */
[----:B------:R-:W-:Y:S02]  /*5970*/  IMAD.MOV.U32 R94, RZ, RZ, R28 ;  /* 0x000000ffff5e7224 */ /* 0x000fe400078e001c */
[----:B------:R-:W-:Y:S01]  /*5980*/  HMMA.16816.F32.BF16 R28, R8, R32, R80 ;  /* 0x00000020081c723c */ /* 0x000fe20000041850 */
[----:B------:R-:W-:-:S02]  /*5990*/  IMAD.MOV.U32 R126, RZ, RZ, R103 ;  /* 0x000000ffff7e7224 */ /* 0x000fc400078e0067 */
[----:B---3--:R-:W-:-:S04]  /*59a0*/  FFMA.FTZ R3, R137, c[0x0][0x2d0], -R5 ;  /* 0x0000b40089037a23 */ /* 0x008fc80000010805 */
[----:B-----5:R-:W-:Y:S01]  /*59b0*/  F2FP.BF16.PACK_AB R8, R188, R189 ;  /* 0x000000bdbc08723e */ /* 0x020fe200000010ff */
[----:B------:R-:W-:Y:S01]  /*59c0*/  IMAD.MOV.U32 R137, RZ, RZ, R184 ;  /* 0x000000ffff897224 */ /* 0x000fe200078e00b8 */
[----:B-1----:R-:W-:Y:S01]  /*59d0*/  F2FP.BF16.PACK_AB R10, R186, R187 ;  /* 0x000000bbba0a723e */ /* 0x002fe200000010ff */
[----:B------:R1:W3:Y:S02]  /*59e0*/  MUFU.EX2 R184, R3 ;  /* 0x0000000300b87308 */ /* 0x0002e40000000800 */
[----:B-1----:R-:W-:Y:S01]  /*59f0*/  FFMA.FTZ R3, R136, c[0x0][0x2d0], -R5 ;  /* 0x0000b40088037a23 */ /* 0x002fe20000010805 */
[----:B------:R-:W-:Y:S02]  /*5a00*/  MOV R136, R117 ;  /* 0x0000007500887202 */ /* 0x000fe40000000f00 */
[----:B---3--:R-:W-:-:S03]  /*5a10*/  F2FP.BF16.PACK_AB R9, R184, R185 ;  /* 0x000000b9b809723e */ /* 0x008fc600000010ff */
[----:B------:R1:W-:Y:S02]  /*5a20*/  MUFU.EX2 R117, R3 ;  /* 0x0000000300757308 */ /* 0x0003e40000000800 */
[----:B-1----:R-:W-:Y:S02]  /*5a30*/  FFMA.FTZ R3, R138, c[0x0][0x2d0], -R5 ;  /* 0x0000b4008a037a23 */ /* 0x002fe40000010805 */
[----:B------:R-:W-:-:S04]  /*5a40*/  IMAD.MOV.U32 R138, RZ, RZ, R100 ;  /* 0x000000ffff8a7224 */ /* 0x000fc800078e0064 */
[----:B------:R1:W3:Y:S01]  /*5a50*/  MUFU.EX2 R118, R3 ;  /* 0x0000000300767308 */ /* 0x0002e20000000800 */
[----:B------:R-:W-:-:S04]  /*5a60*/  IMAD.MOV.U32 R100, RZ, RZ, R146 ;  /* 0x000000ffff647224 */ /* 0x000fc800078e0092 */
[----:B------:R-:W-:Y:S02]  /*5a70*/  IMAD.MOV.U32 R125, RZ, RZ, R100 ;  /* 0x000000ffff7d7224 */ /* 0x000fe400078e0064 */
[----:B-1----:R-:W-:Y:S01]  /*5a80*/  FFMA.FTZ R3, R140, c[0x0][0x2d0], -R7 ;  /* 0x0000b4008c037a23 */ /* 0x002fe20000010807 */
[----:B---3--:R-:W-:-:S03]  /*5a90*/  F2FP.BF16.PACK_AB R11, R118, R117 ;  /* 0x00000075760b723e */ /* 0x008fc600000010ff */
[----:B------:R1:W-:Y:S04]  /*5aa0*/  MUFU.EX2 R116, R3 ;  /* 0x0000000300747308 */ /* 0x0003e80000000800 */
[C---:B--2---:R-:W-:Y:S08]  /*5ab0*/  HMMA.16816.F32.BF16 R128, R8.reuse, R18, R76 ;  /* 0x000000120880723c */ /* 0x044ff0000004184c */
[----:B------:R-:W-:Y:S01]  /*5ac0*/  HMMA.16816.F32.BF16 R76, R8, R24, R88 ;  /* 0x00000018084c723c */ /* 0x000fe20000041858 */
[----:B-1----:R-:W-:-:S02]  /*5ad0*/  FFMA.FTZ R3, R139, c[0x0][0x2d0], -R7 ;  /* 0x0000b4008b037a23 */ /* 0x002fc40000010807 */
[----:B------:R-:W-:Y:S01]  /*5ae0*/  IMAD.MOV.U32 R139, RZ, RZ, R101 ;  /* 0x000000ffff8b7224 */ /* 0x000fe200078e0065 */
[----:B------:R-:W-:Y:S01]  /*5af0*/  MOV R101, R147 ;  /* 0x0000009300657202 */ /* 0x000fe20000000f00 */
[----:B------:R1:W2:Y:S02]  /*5b00*/  MUFU.EX2 R115, R3 ;  /* 0x0000000300737308 */ /* 0x0002a40000000800 */
[----:B------:R-:W-:Y:S01]  /*5b10*/  IMAD.MOV.U32 R90, RZ, RZ, R112 ;  /* 0x000000ffff5a7224 */ /* 0x000fe200078e0070 */
[----:B------:R-:W-:Y:S01]  /*5b20*/  HMMA.16816.F32.BF16 R120, R8, R16, R120 ;  /* 0x000000100878723c */ /* 0x000fe20000041878 */
[----:B------:R-:W-:Y:S02]  /*5b30*/  IMAD.MOV.U32 R91, RZ, RZ, R102 ;  /* 0x000000ffff5b7224 */ /* 0x000fe400078e0066 */
[----:B------:R-:W-:-:S05]  /*5b40*/  IMAD.MOV.U32 R124, RZ, RZ, R101 ;  /* 0x000000ffff7c7224 */ /* 0x000fca00078e0065 */
[----:B----4-:R-:W-:Y:S01]  /*5b50*/  HMMA.16816.F32.BF16 R156, R8, R20, R156 ;  /* 0x00000014089c723c */ /* 0x010fe2000004189c */
[----:B-1----:R-:W-:-:S07]  /*5b60*/  FFMA.FTZ R3, R141, c[0x0][0x2d0], -R7 ;  /* 0x0000b4008d037a23 */ /* 0x002fce0000010807 */
[----:B------:R-:W-:Y:S01]  /*5b70*/  HMMA.16816.F32.BF16 R80, R8, R22, R64 ;  /* 0x000000160850723c */ /* 0x000fe20000041840 */
[----:B------:R1:W-:Y:S02]  /*5b80*/  MUFU.EX2 R114, R3 ;  /* 0x0000000300727308 */ /* 0x0003e40000000800 */
[----:B-1----:R-:W-:-:S06]  /*5b90*/  FFMA.FTZ R3, R142, c[0x0][0x2d0], -R7 ;  /* 0x0000b4008e037a23 */ /* 0x002fcc0000010807 */
[----:B------:R1:W-:Y:S02]  /*5ba0*/  MUFU.EX2 R113, R3 ;  /* 0x0000000300717308 */ /* 0x0003e40000000800 */
[--C-:B-1----:R-:W-:Y:S02]  /*5bb0*/  FFMA.FTZ R3, R143, c[0x0][0x2d0], -R0.reuse ;  /* 0x0000b4008f037a23 */ /* 0x102fe40000010800 */
[----:B------:R-:W-:Y:S04]  /*5bc0*/  HMMA.16816.F32.BF16 R140, R8, R12, R104 ;  /* 0x0000000c088c723c */ /* 0x000fe80000041868 */
[----:B------:R1:W-:Y:S02]  /*5bd0*/  MUFU.EX2 R111, R3 ;  /* 0x00000003006f7308 */ /* 0x0003e40000000800 */
[----:B-1----:R-:W-:-:S02]  /*5be0*/  FFMA.FTZ R3, R144, c[0x0][0x2d0], -R0 ;  /* 0x0000b40090037a23 */ /* 0x002fc40000010800 */
[C---:B------:R-:W-:Y:S04]  /*5bf0*/  HMMA.16816.F32.BF16 R144, R8.reuse, R14, R72 ;  /* 0x0000000e0890723c */ /* 0x040fe80000041848 */
[----:B------:R1:W3:Y:S04]  /*5c00*/  MUFU.EX2 R110, R3 ;  /* 0x00000003006e7308 */ /* 0x0002e80000000800 */
[----:B------:R-:W-:Y:S07]  /*5c10*/  HMMA.16816.F32.BF16 R72, R8, R26, R56 ;  /* 0x0000001a0848723c */ /* 0x000fee0000041838 */
[----:B------:R-:W-:-:S02]  /*5c20*/  F2FP.BF16.PACK_AB R8, R190, R191 ;  /* 0x000000bfbe08723e */ /* 0x000fc400000010ff */
[----:B--2---:R-:W-:Y:S01]  /*5c30*/  F2FP.BF16.PACK_AB R10, R115, R116 ;  /* 0x00000074730a723e */ /* 0x004fe200000010ff */
[--C-:B-1----:R-:W-:Y:S01]  /*5c40*/  FFMA.FTZ R3, R149, c[0x0][0x2d0], -R0.reuse ;  /* 0x0000b40095037a23 */ /* 0x102fe20000010800 */
[----:B---3--:R-:W-:Y:S01]  /*5c50*/  F2FP.BF16.PACK_AB R9, R110, R111 ;  /* 0x0000006f6e09723e */ /* 0x008fe200000010ff */
[----:B------:R-:W-:Y:S02]  /*5c60*/  IMAD.MOV.U32 R149, RZ, RZ, R97 ;  /* 0x000000ffff957224 */ /* 0x000fe400078e0061 */
[----:B------:R1:W-:Y:S02]  /*5c70*/  MUFU.EX2 R108, R3 ;  /* 0x00000003006c7308 */ /* 0x0003e40000000800 */
[----:B-1----:R-:W-:Y:S02]  /*5c80*/  FFMA.FTZ R3, R151, c[0x0][0x2d0], -R0 ;  /* 0x0000b40097037a23 */ /* 0x002fe40000010800 */
[----:B------:R-:W-:-:S04]  /*5c90*/  IMAD.MOV.U32 R151, RZ, RZ, R98 ;  /* 0x000000ffff977224 */ /* 0x000fc800078e0062 */
[----:B------:R1:W2:Y:S02]  /*5ca0*/  MUFU.EX2 R107, R3 ;  /* 0x00000003006b7308 */ /* 0x0002a40000000800 */
[----:B-1----:R-:W-:Y:S01]  /*5cb0*/  FFMA.FTZ R3, R148, c[0x0][0x2d0], -R7 ;  /* 0x0000b40094037a23 */ /* 0x002fe20000010807 */
[----:B--2---:R-:W-:Y:S01]  /*5cc0*/  F2FP.BF16.PACK_AB R11, R107, R108 ;  /* 0x0000006c6b0b723e */ /* 0x004fe200000010ff */
[----:B------:R-:W-:-:S04]  /*5cd0*/  IMAD.MOV.U32 R148, RZ, RZ, R99 ;  /* 0x000000ffff947224 */ /* 0x000fc800078e0063 */
[----:B------:R1:W-:Y:S02]  /*5ce0*/  MUFU.EX2 R112, R3 ;  /* 0x0000000300707308 */ /* 0x0003e40000000800 */
[C---:B------:R-:W-:Y:S08]  /*5cf0*/  HMMA.16816.F32.BF16 R64, R8.reuse, R16, R52 ;  /* 0x000000100840723c */ /* 0x040ff00000041834 */
[----:B------:R-:W-:Y:S01]  /*5d00*/  HMMA.16816.F32.BF16 R56, R8, R18, R48 ;  /* 0x000000120838723c */ /* 0x000fe20000041830 */
[----:B------:R-:W2:Y:S01]  /*5d10*/  LDSM.16.MT88.4 R16, [R224+0x2100] ;  /* 0x00210000e010783b */ /* 0x000ea20000004200 */
[----:B-1----:R-:W-:-:S04]  /*5d20*/  FFMA.FTZ R3, R150, c[0x0][0x2d0], -R7 ;  /* 0x0000b40096037a23 */ /* 0x002fc80000010807 */
[----:B------:R1:W-:Y:S02]  /*5d30*/  MUFU.EX2 R109, R3 ;  /* 0x00000003006d7308 */ /* 0x0003e40000000800 */
[C---:B------:R-:W-:Y:S08]  /*5d40*/  HMMA.16816.F32.BF16 R52, R8.reuse, R12, R44 ;  /* 0x0000000c0834723c */ /* 0x040ff0000004182c */
[----:B------:R-:W-:Y:S01]  /*5d50*/  HMMA.16816.F32.BF16 R48, R8, R14, R36 ;  /* 0x0000000e0830723c */ /* 0x000fe20000041824 */
[----:B------:R-:W3:Y:S01]  /*5d60*/  LDSM.16.MT88.4 R12, [R227+0x2100] ;  /* 0x00210000e30c783b */ /* 0x000ee20000004200 */
[----:B-1----:R-:W-:-:S06]  /*5d70*/  FFMA.FTZ R3, R153, c[0x0][0x2d0], -R6 ;  /* 0x0000b40099037a23 */ /* 0x002fcc0000010806 */
[C---:B------:R-:W-:Y:S01]  /*5d80*/  HMMA.16816.F32.BF16 R32, R8.reuse, R20, R28 ;  /* 0x000000140820723c */ /* 0x040fe2000004181c */
[----:B------:R-:W-:Y:S01]  /*5d90*/  LDSM.16.MT88.4 R28, [R226+0x2100] ;  /* 0x00210000e21c783b */ /* 0x000fe20000004200 */
[----:B------:R1:W-:Y:S06]  /*5da0*/  MUFU.EX2 R106, R3 ;  /* 0x00000003006a7308 */ /* 0x0003ec0000000800 */
[C---:B------:R-:W-:Y:S01]  /*5db0*/  HMMA.16816.F32.BF16 R40, R8.reuse, R22, R40 ;  /* 0x000000160828723c */ /* 0x040fe20000041828 */
[----:B------:R-:W4:Y:S07]  /*5dc0*/  LDSM.16.MT88.4 R20, [R225+0x2100] ;  /* 0x00210000e114783b */ /* 0x000f2e0000004200 */
[----:B------:R-:W-:Y:S01]  /*5dd0*/  HMMA.16816.F32.BF16 R36, R8, R26, R84 ;  /* 0x0000001a0824723c */ /* 0x000fe20000041854 */
[----:B-1----:R-:W-:-:S04]  /*5de0*/  FFMA.FTZ R3, R155, c[0x0][0x2d0], -R6 ;  /* 0x0000b4009b037a23 */ /* 0x002fc80000010806 */
[----:B------:R1:W5:Y:S03]  /*5df0*/  MUFU.EX2 R105, R3 ;  /* 0x0000000300697308 */ /* 0x0003660000000800 */
[----:B------:R-:W-:Y:S01]  /*5e00*/  HMMA.16816.F32.BF16 R44, R8, R24, R60 ;  /* 0x00000018082c723c */ /* 0x000fe2000004183c */
[----:B------:R-:W2:Y:S01]  /*5e10*/  LDSM.16.MT88.4 R24, [R224+0x2900] ;  /* 0x00290000e018783b */ /* 0x000ea20000004200 */
[----:B-1----:R-:W-:-:S05]  /*5e20*/  FFMA.FTZ R3, R154, c[0x0][0x2d0], -R6 ;  /* 0x0000b4009a037a23 */ /* 0x002fca0000010806 */
[----:B-----5:R-:W-:Y:S01]  /*5e30*/  F2FP.BF16.PACK_AB R8, R105, R106 ;  /* 0x0000006a6908723e */ /* 0x020fe200000010ff */
[----:B------:R1:W-:Y:S02]  /*5e40*/  MUFU.EX2 R104, R3 ;  /* 0x0000000300687308 */ /* 0x0003e40000000800 */
[----:B-1----:R-:W-:-:S06]  /*5e50*/  FFMA.FTZ R3, R152, c[0x0][0x2d0], -R6 ;  /* 0x0000b40098037a23 */ /* 0x002fcc0000010806 */
[----:B------:R1:W5:Y:S02]  /*5e60*/  MUFU.EX2 R103, R3 ;  /* 0x0000000300677308 */ /* 0x0003640000000800 */
[----:B-1----:R-:W-:Y:S01]  /*5e70*/  FFMA.FTZ R3, R161, c[0x0][0x2d0], -R5 ;  /* 0x0000b400a1037a23 */ /* 0x002fe20000010805 */
[----:B-----5:R-:W-:-:S05]  /*5e80*/  F2FP.BF16.PACK_AB R10, R103, R104 ;  /* 0x00000068670a723e */ /* 0x020fca00000010ff */
        /* <DEDUP_REMOVED lines=15> */
[C---:B---3--:R-:W-:Y:S08]  /*5f80*/  HMMA.16816.F32.BF16 R140, R8.reuse, R12, R140 ;  /* 0x0000000c088c723c */ /* 0x048ff0000004188c */
[----:B------:R-:W-:Y:S01]  /*5f90*/  HMMA.16816.F32.BF16 R144, R8, R14, R144 ;  /* 0x0000000e0890723c */ /* 0x000fe20000041890 */
[----:B-1----:R-:W-:-:S07]  /*5fa0*/  FFMA.FTZ R3, R170, c[0x0][0x2d0], -R0 ;  /* 0x0000b400aa037a23 */ /* 0x002fce0000010800 */
[C---:B----4-:R-:W-:Y:S01]  /*5fb0*/  HMMA.16816.F32.BF16 R156, R8.reuse, R20, R156 ;  /* 0x00000014089c723c */ /* 0x050fe2000004189c */
[----:B------:R1:W-:Y:S07]  /*5fc0*/  MUFU.EX2 R96, R3 ;  /* 0x0000000300607308 */ /* 0x0003ee0000000800 */
[C---:B------:R-:W-:Y:S08]  /*5fd0*/  HMMA.16816.F32.BF16 R80, R8.reuse, R22, R80 ;  /* 0x000000160850723c */ /* 0x040ff00000041850 */
[----:B------:R-:W-:Y:S01]  /*5fe0*/  HMMA.16816.F32.BF16 R76, R8, R28, R76 ;  /* 0x0000001c084c723c */ /* 0x000fe2000004184c */
[----:B-1----:R-:W-:-:S02]  /*5ff0*/  FFMA.FTZ R3, R168, c[0x0][0x2d0], -R0 ;  /* 0x0000b400a8037a23 */ /* 0x002fc40000010800 */
[----:B------:R-:W-:Y:S01]  /*6000*/  IMAD.MOV.U32 R168, RZ, RZ, R90 ;  /* 0x000000ffffa87224 */ /* 0x000fe200078e005a */
[----:B------:R-:W-:Y:S01]  /*6010*/  MOV R90, R91 ;  /* 0x0000005b005a7202 */ /* 0x000fe20000000f00 */
[----:B------:R-:W-:-:S03]  /*6020*/  IMAD.MOV.U32 R91, RZ, RZ, R148 ;  /* 0x000000ffff5b7224 */ /* 0x000fc600078e0094 */
[----:B------:R-:W-:Y:S01]  /*6030*/  HMMA.16816.F32.BF16 R72, R8, R30, R72 ;  /* 0x0000001e0848723c */ /* 0x000fe20000041848 */
[----:B------:R-:W-:Y:S02]  /*6040*/  IMAD.MOV.U32 R148, RZ, RZ, R151 ;  /* 0x000000ffff947224 */ /* 0x000fe400078e0097 */
[----:B------:R-:W-:Y:S02]  /*6050*/  IMAD.MOV.U32 R151, RZ, RZ, R149 ;  /* 0x000000ffff977224 */ /* 0x000fe400078e0095 */
[----:B------:R-:W-:Y:S02]  /*6060*/  IMAD.MOV.U32 R149, RZ, RZ, R139 ;  /* 0x000000ffff957224 */ /* 0x000fe400078e008b */
[----:B------:R-:W-:Y:S01]  /*6070*/  IMAD.MOV.U32 R139, RZ, RZ, R138 ;  /* 0x000000ffff8b7224 */ /* 0x000fe200078e008a */
[----:B------:R-:W-:Y:S01]  /*6080*/  F2FP.BF16.PACK_AB R8, R113, R114 ;  /* 0x000000727108723e */ /* 0x000fe200000010ff */
[----:B------:R-:W-:Y:S01]  /*6090*/  IMAD.MOV.U32 R138, RZ, RZ, R136 ;  /* 0x000000ffff8a7224 */ /* 0x000fe200078e0088 */
[----:B--2---:R-:W-:Y:S01]  /*60a0*/  F2FP.BF16.PACK_AB R9, R97, R98 ;  /* 0x000000626109723e */ /* 0x004fe200000010ff */
[----:B------:R-:W-:Y:S01]  /*60b0*/  IMAD.MOV.U32 R136, RZ, RZ, R137 ;  /* 0x000000ffff887224 */ /* 0x000fe200078e0089 */
[----:B------:R-:W-:Y:S01]  /*60c0*/  F2FP.BF16.PACK_AB R10, R109, R112 ;  /* 0x000000706d0a723e */ /* 0x000fe200000010ff */
[----:B------:R-:W-:-:S02]  /*60d0*/  IMAD.MOV.U32 R137, RZ, RZ, R135 ;  /* 0x000000ffff897224 */ /* 0x000fc400078e0087 */
[----:B------:R-:W-:Y:S01]  /*60e0*/  IMAD.MOV.U32 R135, RZ, RZ, R134 ;  /* 0x000000ffff877224 */ /* 0x000fe200078e0086 */
[----:B------:R-:W-:Y:S01]  /*60f0*/  MOV R134, R133 ;  /* 0x0000008500867202 */ /* 0x000fe20000000f00 */
[----:B------:R-:W-:Y:S02]  /*6100*/  IMAD.MOV.U32 R133, RZ, RZ, R127 ;  /* 0x000000ffff857224 */ /* 0x000fe400078e007f */
[----:B------:R-:W-:Y:S02]  /*6110*/  IMAD.MOV.U32 R89, RZ, RZ, R148 ;  /* 0x000000ffff597224 */ /* 0x000fe400078e0094 */
[----:B------:R-:W-:Y:S02]  /*6120*/  IMAD.MOV.U32 R127, RZ, RZ, R95 ;  /* 0x000000ffff7f7224 */ /* 0x000fe400078e005f */
[----:B------:R-:W-:Y:S01]  /*6130*/  IMAD.MOV.U32 R148, RZ, RZ, R149 ;  /* 0x000000ffff947224 */ /* 0x000fe200078e0095 */
[----:B------:R-:W1:Y:S01]  /*6140*/  MUFU.EX2 R95, R3 ;  /* 0x00000003005f7308 */ /* 0x000e620000000800 */
[----:B------:R-:W-:-:S02]  /*6150*/  IMAD.MOV.U32 R149, RZ, RZ, R138 ;  /* 0x000000ffff957224 */ /* 0x000fc400078e008a */
[----:B------:R-:W-:Y:S02]  /*6160*/  IMAD.MOV.U32 R138, RZ, RZ, R137 ;  /* 0x000000ffff8a7224 */ /* 0x000fe400078e0089 */
[----:B------:R-:W-:Y:S02]  /*6170*/  IMAD.MOV.U32 R137, RZ, RZ, R134 ;  /* 0x000000ffff897224 */ /* 0x000fe400078e0086 */
[----:B------:R-:W-:Y:S02]  /*6180*/  IMAD.MOV.U32 R134, RZ, RZ, R127 ;  /* 0x000000ffff867224 */ /* 0x000fe400078e007f */
[----:B------:R-:W-:Y:S02]  /*6190*/  IMAD.MOV.U32 R127, RZ, RZ, R126 ;  /* 0x000000ffff7f7224 */ /* 0x000fe400078e007e */
[----:B------:R-:W-:Y:S02]  /*61a0*/  IMAD.MOV.U32 R126, RZ, RZ, R94 ;  /* 0x000000ffff7e7224 */ /* 0x000fe400078e005e */
[----:B------:R-:W-:-:S02]  /*61b0*/  IMAD.MOV.U32 R88, RZ, RZ, R91 ;  /* 0x000000ffff587224 */ /* 0x000fc400078e005b */
[----:B------:R-:W-:Y:S01]  /*61c0*/  IMAD.MOV.U32 R170, RZ, RZ, R89 ;  /* 0x000000ffffaa7224 */ /* 0x000fe200078e0059 */
[----:B-1----:R-:W-:Y:S01]  /*61d0*/  F2FP.BF16.PACK_AB R11, R95, R96 ;  /* 0x000000605f0b723e */ /* 0x002fe200000010ff */
[----:B------:R-:W-:Y:S02]  /*61e0*/  FFMA.FTZ R3, R175, c[0x0][0x2d0], -R6 ;  /* 0x0000b400af037a23 */ /* 0x000fe40000010806 */
[----:B------:R-:W-:Y:S02]  /*61f0*/  IMAD.MOV.U32 R175, RZ, RZ, R90 ;  /* 0x000000ffffaf7224 */ /* 0x000fe400078e005a */
[----:B------:R-:W-:Y:S01]  /*6200*/  IMAD.MOV.U32 R90, RZ, RZ, R151 ;  /* 0x000000ffff5a7224 */ /* 0x000fe200078e0097 */
[----:B------:R1:W-:Y:S01]  /*6210*/  MUFU.EX2 R94, R3 ;  /* 0x00000003005e7308 */ /* 0x0003e20000000800 */
[----:B------:R-:W-:Y:S01]  /*6220*/  IMAD.MOV.U32 R151, RZ, RZ, R139 ;  /* 0x000000ffff977224 */ /* 0x000fe200078e008b */
[----:B------:R-:W-:Y:S01]  /*6230*/  MOV R139, R136 ;  /* 0x00000088008b7202 */ /* 0x000fe20000000f00 */
[----:B------:R-:W-:Y:S01]  /*6240*/  IMAD.MOV.U32 R136, RZ, RZ, R135 ;  /* 0x000000ffff887224 */ /* 0x000fe200078e0087 */
[----:B------:R-:W-:Y:S01]  /*6250*/  HMMA.16816.F32.BF16 R64, R8, R16, R64 ;  /* 0x000000100840723c */ /* 0x000fe20000041840 */
[----:B------:R-:W-:-:S02]  /*6260*/  IMAD.MOV.U32 R135, RZ, RZ, R133 ;  /* 0x000000ffff877224 */ /* 0x000fc400078e0085 */
[----:B------:R-:W-:Y:S02]  /*6270*/  IMAD.MOV.U32 R133, RZ, RZ, R93 ;  /* 0x000000ffff857224 */ /* 0x000fe400078e005d */
[----:B------:R-:W-:Y:S02]  /*6280*/  IMAD.MOV.U32 R169, RZ, RZ, R90 ;  /* 0x000000ffffa97224 */ /* 0x000fe400078e005a */
[----:B------:R-:W-:Y:S01]  /*6290*/  IMAD.MOV.U32 R171, RZ, RZ, R148 ;  /* 0x000000ffffab7224 */ /* 0x000fe200078e0094 */
[----:B------:R-:W-:Y:S01]  /*62a0*/  HMMA.16816.F32.BF16 R56, R8, R18, R56 ;  /* 0x000000120838723c */ /* 0x000fe20000041838 */
[----:B------:R-:W-:Y:S01]  /*62b0*/  LDSM.16.MT88.4 R16, [R225+0x2900] ;  /* 0x00290000e110783b */ /* 0x000fe20000004200 */
[----:B------:R-:W-:Y:S02]  /*62c0*/  IMAD.MOV.U32 R154, RZ, RZ, R149 ;  /* 0x000000ffff9a7224 */ /* 0x000fe400078e0095 */
[----:B-1----:R-:W-:Y:S02]  /*62d0*/  FFMA.FTZ R3, R174, c[0x0][0x2d0], -R6 ;  /* 0x0000b400ae037a23 */ /* 0x002fe40000010806 */
[----:B------:R-:W-:-:S02]  /*62e0*/  IMAD.MOV.U32 R174, RZ, RZ, R92 ;  /* 0x000000ffffae7224 */ /* 0x000fc400078e005c */
[----:B------:R1:W2:Y:S01]  /*62f0*/  MUFU.EX2 R93, R3 ;  /* 0x00000003005d7308 */ /* 0x0002a20000000800 */
[C---:B------:R-:W-:Y:S01]  /*6300*/  HMMA.16816.F32.BF16 R52, R8.reuse, R12, R52 ;  /* 0x0000000c0834723c */ /* 0x040fe20000041834 */
[----:B------:R-:W-:Y:S02]  /*6310*/  IMAD.MOV.U32 R153, RZ, RZ, R138 ;  /* 0x000000ffff997224 */ /* 0x000fe400078e008a */
[----:B------:R-:W-:Y:S02]  /*6320*/  IMAD.MOV.U32 R138, RZ, RZ, R137 ;  /* 0x000000ffff8a7224 */ /* 0x000fe400078e0089 */
[----:B------:R-:W-:Y:S02]  /*6330*/  IMAD.MOV.U32 R137, RZ, RZ, R134 ;  /* 0x000000ffff897224 */ /* 0x000fe400078e0086 */
[----:B------:R-:W-:Y:S01]  /*6340*/  IMAD.MOV.U32 R152, RZ, RZ, R151 ;  /* 0x000000ffff987224 */ /* 0x000fe200078e0097 */
[----:B------:R-:W-:Y:S01]  /*6350*/  HMMA.16816.F32.BF16 R48, R8, R14, R48 ;  /* 0x0000000e0830723c */ /* 0x000fe20000041830 */
[----:B------:R-:W-:Y:S01]  /*6360*/  LDSM.16.MT88.4 R12, [R226+0x2900] ;  /* 0x00290000e20c783b */ /* 0x000fe20000004200 */
[----:B------:R-:W-:-:S02]  /*6370*/  IMAD.MOV.U32 R155, RZ, RZ, R139 ;  /* 0x000000ffff9b7224 */ /* 0x000fc400078e008b */
[----:B------:R-:W-:Y:S01]  /*6380*/  IMAD.MOV.U32 R139, RZ, RZ, R136 ;  /* 0x000000ffff8b7224 */ /* 0x000fe200078e0088 */
[----:B------:R-:W-:Y:S01]  /*6390*/  MOV R136, R135 ;  /* 0x0000008700887202 */ /* 0x000fe20000000f00 */
[----:B------:R-:W-:Y:S01]  /*63a0*/  LDSM.16.MT88.4 R148, [R227+0x3100] ;  /* 0x00310000e394783b */ /* 0x000fe20000004200 */
[--C-:B-1----:R-:W-:Y:S01]  /*63b0*/  FFMA.FTZ R3, R165, c[0x0][0x2d0], -R6.reuse ;  /* 0x0000b400a5037a23 */ /* 0x102fe20000010806 */
[C---:B------:R-:W-:Y:S03]  /*63c0*/  HMMA.16816.F32.BF16 R32, R8.reuse, R20, R32 ;  /* 0x000000140820723c */ /* 0x040fe60000041820 */
[----:B------:R1:W-:Y:S05]  /*63d0*/  MUFU.EX2 R92, R3 ;  /* 0x00000003005c7308 */ /* 0x0003ea0000000800 */
[C---:B------:R-:W-:Y:S01]  /*63e0*/  HMMA.16816.F32.BF16 R40, R8.reuse, R22, R40 ;  /* 0x000000160828723c */ /* 0x040fe20000041828 */
[----:B------:R-:W3:Y:S07]  /*63f0*/  LDSM.16.MT88.4 R20, [R227+0x2900] ;  /* 0x00290000e314783b */ /* 0x000eee0000004200 */
[----:B------:R-:W-:Y:S01]  /*6400*/  HMMA.16816.F32.BF16 R44, R8, R28, R44 ;  /* 0x0000001c082c723c */ /* 0x000fe2000004182c */
[----:B-1----:R-:W-:-:S04]  /*6410*/  FFMA.FTZ R3, R166, c[0x0][0x2d0], -R6 ;  /* 0x0000b400a6037a23 */ /* 0x002fc80000010806 */
[----:B------:R1:W4:Y:S03]  /*6420*/  MUFU.EX2 R91, R3 ;  /* 0x00000003005b7308 */ /* 0x0003260000000800 */
[----:B------:R-:W-:Y:S07]  /*6430*/  HMMA.16816.F32.BF16 R36, R8, R30, R36 ;  /* 0x0000001e0824723c */ /* 0x000fee0000041824 */
[----:B--2---:R-:W-:Y:S01]  /*6440*/  F2FP.BF16.PACK_AB R8, R93, R94 ;  /* 0x0000005e5d08723e */ /* 0x004fe200000010ff */
[----:B-1----:R-:W-:Y:S01]  /*6450*/  FFMA.FTZ R3, R178, c[0x0][0x2d0], -R5 ;  /* 0x0000b400b2037a23 */ /* 0x002fe20000010805 */
[----:B------:R-:W-:-:S02]  /*6460*/  MOV R178, R88 ;  /* 0x0000005800b27202 */ /* 0x000fc40000000f00 */
[----:B----4-:R-:W-:Y:S01]  /*6470*/  F2FP.BF16.PACK_AB R10, R91, R92 ;  /* 0x0000005c5b0a723e */ /* 0x010fe200000010ff */
[----:B------:R1:W-:Y:S02]  /*6480*/  MUFU.EX2 R90, R3 ;  /* 0x00000003005a7308 */ /* 0x0003e40000000800 */
[----:B-1----:R-:W-:Y:S02]  /*6490*/  FFMA.FTZ R3, R179, c[0x0][0x2d0], -R5 ;  /* 0x0000b400b3037a23 */ /* 0x002fe40000010805 */
[----:B------:R-:W-:-:S04]  /*64a0*/  IMAD.MOV.U32 R179, RZ, RZ, R133 ;  /* 0x000000ffffb37224 */ /* 0x000fc800078e0085 */
[----:B------:R1:W2:Y:S02]  /*64b0*/  MUFU.EX2 R89, R3 ;  /* 0x0000000300597308 */ /* 0x0002a40000000800 */
[----:B-1----:R-:W-:Y:S01]  /*64c0*/  FFMA.FTZ R3, R164, c[0x0][0x2d0], -R5 ;  /* 0x0000b400a4037a23 */ /* 0x002fe20000010805 */
[----:B--2---:R-:W-:-:S05]  /*64d0*/  F2FP.BF16.PACK_AB R9, R89, R90 ;  /* 0x0000005a5909723e */ /* 0x004fca00000010ff */
[----:B------:R1:W-:Y:S02]  /*64e0*/  MUFU.EX2 R87, R3 ;  /* 0x0000000300577308 */ /* 0x0003e40000000800 */
[----:B-1----:R-:W-:Y:S02]  /*64f0*/  FFMA.FTZ R3, R167, c[0x0][0x2d0], -R5 ;  /* 0x0000b400a7037a23 */ /* 0x002fe40000010805 */
[----:B------:R-:W-:Y:S04]  /*6500*/  LDSM.16.MT88.4 R164, [R225+0x3100] ;  /* 0x00310000e1a4783b */ /* 0x000fe80000004200 */
[----:B------:R1:W2:Y:S02]  /*6510*/  MUFU.EX2 R88, R3 ;  /* 0x0000000300587308 */ /* 0x0002a40000000800 */
[----:B-1----:R-:W-:Y:S01]  /*6520*/  FFMA.FTZ R3, R242, c[0x0][0x2d0], -R7 ;  /* 0x0000b400f2037a23 */ /* 0x002fe20000010807 */
[----:B--2---:R-:W-:Y:S01]  /*6530*/  F2FP.BF16.PACK_AB R11, R88, R87 ;  /* 0x00000057580b723e */ /* 0x004fe200000010ff */
[----:B------:R-:W-:-:S04]  /*6540*/  IMAD.MOV.U32 R242, RZ, RZ, R132 ;  /* 0x000000fffff27224 */ /* 0x000fc800078e0084 */
[----:B------:R1:W-:Y:S01]  /*6550*/  MUFU.EX2 R86, R3 ;  /* 0x0000000300567308 */ /* 0x0003e20000000800 */
[----:B------:R-:W2:Y:S01]  /*6560*/  LDSM.16.MT88.4 R132, [R224+0x3100] ;  /* 0x00310000e084783b */ /* 0x000ea20000004200 */
[C---:B------:R-:W-:Y:S08]  /*6570*/  HMMA.16816.F32.BF16 R120, R8.reuse, R24, R120 ;  /* 0x000000180878723c */ /* 0x040ff00000041878 */
[----:B------:R-:W-:Y:S01]  /*6580*/  HMMA.16816.F32.BF16 R128, R8, R26, R128 ;  /* 0x0000001a0880723c */ /* 0x000fe20000041880 */
[----:B-1----:R-:W-:-:S02]  /*6590*/  FFMA.FTZ R3, R221, c[0x0][0x2d0], -R7 ;  /* 0x0000b400dd037a23 */ /* 0x002fc40000010807 */
[----:B------:R-:W-:Y:S02]  /*65a0*/  IMAD.MOV.U32 R221, RZ, RZ, R71 ;  /* 0x000000ffffdd7224 */ /* 0x000fe400078e0047 */
[----:B------:R1:W4:Y:S03]  /*65b0*/  MUFU.EX2 R85, R3 ;  /* 0x0000000300557308 */ /* 0x0003260000000800 */
[C---:B---3--:R-:W-:Y:S08]  /*65c0*/  HMMA.16816.F32.BF16 R140, R8.reuse, R20, R140 ;  /* 0x00000014088c723c */ /* 0x048ff0000004188c */
[----:B------:R-:W-:Y:S01]  /*65d0*/  HMMA.16816.F32.BF16 R144, R8, R22, R144 ;  /* 0x000000160890723c */ /* 0x000fe20000041890 */
[----:B-1----:R-:W-:-:S07]  /*65e0*/  FFMA.FTZ R3, R245, c[0x0][0x2d0], -R7 ;  /* 0x0000b400f5037a23 */ /* 0x002fce0000010807 */
[C---:B------:R-:W-:Y:S01]  /*65f0*/  HMMA.16816.F32.BF16 R156, R8.reuse, R16, R156 ;  /* 0x00000010089c723c */ /* 0x040fe2000004189c */
[----:B------:R-:W-:Y:S01]  /*6600*/  IMAD.MOV.U32 R245, RZ, RZ, R126 ;  /* 0x000000fffff57224 */ /* 0x000fe200078e007e */
[----:B------:R1:W-:Y:S06]  /*6610*/  MUFU.EX2 R84, R3 ;  /* 0x0000000300547308 */ /* 0x0003ec0000000800 */
[C---:B------:R-:W-:Y:S07]  /*6620*/  HMMA.16816.F32.BF16 R160, R8.reuse, R18, R80 ;  /* 0x0000001208a0723c */ /* 0x040fee0000041850 */
[----:B------:R-:W-:Y:S01]  /*6630*/  IMAD.MOV.U32 R81, RZ, RZ, R174 ;  /* 0x000000ffff517224 */ /* 0x000fe200078e00ae */
[----:B------:R-:W-:Y:S01]  /*6640*/  HMMA.16816.F32.BF16 R76, R8, R12, R76 ;  /* 0x0000000c084c723c */ /* 0x000fe2000004184c */
[----:B------:R-:W-:-:S02]  /*6650*/  IMAD.MOV.U32 R82, RZ, RZ, R175 ;  /* 0x000000ffff527224 */ /* 0x000fc400078e00af */
[----:B-1----:R-:W-:Y:S02]  /*6660*/  FFMA.FTZ R3, R246, c[0x0][0x2d0], -R7 ;  /* 0x0000b400f6037a23 */ /* 0x002fe40000010807 */
[----:B------:R-:W-:Y:S02]  /*6670*/  IMAD.MOV.U32 R83, RZ, RZ, R138 ;  /* 0x000000ffff537224 */ /* 0x000fe400078e008a */
[----:B------:R1:W3:Y:S01]  /*6680*/  MUFU.EX2 R71, R3 ;  /* 0x0000000300477308 */ /* 0x0002e20000000800 */
[----:B------:R-:W-:Y:S01]  /*6690*/  HMMA.16816.F32.BF16 R72, R8, R14, R72 ;  /* 0x0000000e0848723c */ /* 0x000fe20000041848 */
[----:B------:R-:W-:-:S06]  /*66a0*/  IMAD.MOV.U32 R246, RZ, RZ, R127 ;  /* 0x000000fffff67224 */ /* 0x000fcc00078e007f */
[----:B----4-:R-:W-:Y:S01]  /*66b0*/  F2FP.BF16.PACK_AB R8, R85, R86 ;  /* 0x000000565508723e */ /* 0x010fe200000010ff */
[--C-:B-1----:R-:W-:Y:S01]  /*66c0*/  FFMA.FTZ R3, R249, c[0x0][0x2d0], -R0.reuse ;  /* 0x0000b400f9037a23 */ /* 0x102fe20000010800 */
[----:B---3--:R-:W-:Y:S01]  /*66d0*/  F2FP.BF16.PACK_AB R10, R71, R84 ;  /* 0x00000054470a723e */ /* 0x008fe200000010ff */
[----:B------:R-:W-:Y:S02]  /*66e0*/  IMAD.MOV.U32 R249, RZ, RZ, R139 ;  /* 0x000000fffff97224 */ /* 0x000fe400078e008b */
[----:B------:R1:W-:Y:S02]  /*66f0*/  MUFU.EX2 R63, R3 ;  /* 0x00000003003f7308 */ /* 0x0003e40000000800 */
[----:B-1----:R-:W-:Y:S02]  /*6700*/  FFMA.FTZ R3, R248, c[0x0][0x2d0], -R0 ;  /* 0x0000b400f8037a23 */ /* 0x002fe40000010800 */
[----:B------:R-:W-:-:S04]  /*6710*/  IMAD.MOV.U32 R248, RZ, RZ, R136 ;  /* 0x000000fffff87224 */ /* 0x000fc800078e0088 */
[----:B------:R1:W3:Y:S02]  /*6720*/  MUFU.EX2 R62, R3 ;  /* 0x00000003003e7308 */ /* 0x0002e40000000800 */
[----:B-1----:R-:W-:Y:S01]  /*6730*/  FFMA.FTZ R3, R172, c[0x0][0x2d0], -R0 ;  /* 0x0000b400ac037a23 */ /* 0x002fe20000010800 */
[----:B---3--:R-:W-:-:S05]  /*6740*/  F2FP.BF16.PACK_AB R9, R62, R63 ;  /* 0x0000003f3e09723e */ /* 0x008fca00000010ff */
[----:B------:R1:W-:Y:S02]  /*6750*/  MUFU.EX2 R61, R3 ;  /* 0x00000003003d7308 */ /* 0x0003e40000000800 */
[----:B-1----:R-:W-:-:S06]  /*6760*/  FFMA.FTZ R3, R173, c[0x0][0x2d0], -R0 ;  /* 0x0000b400ad037a23 */ /* 0x002fcc0000010800 */
[----:B------:R1:W3:Y:S02]  /*6770*/  MUFU.EX2 R60, R3 ;  /* 0x00000003003c7308 */ /* 0x0002e40000000800 */
[----:B-1----:R-:W-:Y:S01]  /*6780*/  FFMA.FTZ R3, R181, c[0x0][0x2d0], -R6 ;  /* 0x0000b400b5037a23 */ /* 0x002fe20000010806 */
[----:B---3--:R-:W-:-:S05]  /*6790*/  F2FP.BF16.PACK_AB R11, R60, R61 ;  /* 0x0000003d3c0b723e */ /* 0x008fca00000010ff */
[----:B------:R1:W-:Y:S02]  /*67a0*/  MUFU.EX2 R29, R3 ;  /* 0x00000003001d7308 */ /* 0x0003e40000000800 */
[C---:B------:R-:W-:Y:S08]  /*67b0*/  HMMA.16816.F32.BF16 R56, R8.reuse, R26, R56 ;  /* 0x0000001a0838723c */ /* 0x040ff00000041838 */
[----:B------:R-:W-:Y:S01]  /*67c0*/  HMMA.16816.F32.BF16 R64, R8, R24, R64 ;  /* 0x000000180840723c */ /* 0x000fe20000041840 */
[----:B-1----:R-:W-:-:S04]  /*67d0*/  FFMA.FTZ R3, R208, c[0x0][0x2d0], -R6 ;  /* 0x0000b400d0037a23 */ /* 0x002fc80000010806 */
[----:B------:R1:W3:Y:S03]  /*67e0*/  MUFU.EX2 R31, R3 ;  /* 0x00000003001f7308 */ /* 0x0002e60000000800 */
[C---:B------:R-:W-:Y:S05]  /*67f0*/  HMMA.16816.F32.BF16 R48, R8.reuse, R22, R48 ;  /* 0x000000160830723c */ /* 0x040fea0000041830 */
[----:B------:R4:W-:Y:S03]  /*6800*/  MUFU.EX2 R23, R4 ;  /* 0x0000000400177308 */ /* 0x0009e60000000800 */
[----:B------:R-:W-:Y:S01]  /*6810*/  HMMA.16816.F32.BF16 R44, R8, R12, R44 ;  /* 0x0000000c082c723c */ /* 0x000fe2000004182c */
[----:B-1----:R-:W-:-:S07]  /*6820*/  FFMA.FTZ R3, R211, c[0x0][0x2d0], -R6 ;  /* 0x0000b400d3037a23 */ /* 0x002fce0000010806 */
[----:B------:R-:W-:Y:S01]  /*6830*/  HMMA.16816.F32.BF16 R52, R8, R20, R52 ;  /* 0x000000140834723c */ /* 0x000fe20000041834 */
[----:B------:R-:W-:Y:S01]  /*6840*/  FFMA.FTZ R12, R213, c[0x0][0x2d0], -R0 ;  /* 0x0000b400d50c7a23 */ /* 0x000fe20000010800 */
[----:B------:R1:W-:Y:S01]  /*6850*/  MUFU.EX2 R30, R3 ;  /* 0x00000003001e7308 */ /* 0x0003e20000000800 */
[----:B------:R-:W-:Y:S02]  /*6860*/  FADD.FTZ R13, R250, R244 ;  /* 0x000000f4fa0d7221 */ /* 0x000fe40000010000 */
[----:B----4-:R-:W-:-:S03]  /*6870*/  FFMA.FTZ R4, R217, c[0x0][0x2d0], -R0 ;  /* 0x0000b400d9047a23 */ /* 0x010fc60000010800 */
[----:B------:R-:W-:Y:S01]  /*6880*/  HMMA.16816.F32.BF16 R36, R8, R14, R36 ;  /* 0x0000000e0824723c */ /* 0x000fe20000041824 */
[----:B------:R-:W-:Y:S01]  /*6890*/  FADD.FTZ R20, R177, R176 ;  /* 0x000000b0b1147221 */ /* 0x000fe20000010000 */
[----:B---3--:R-:W-:Y:S01]  /*68a0*/  F2FP.BF16.PACK_AB R176, R31, R29 ;  /* 0x0000001d1fb0723e */ /* 0x008fe200000010ff */
[----:B------:R-:W-:-:S05]  /*68b0*/  FADD.FTZ R21, R182, R180 ;  /* 0x000000b4b6157221 */ /* 0x000fca0000010000 */
[C---:B------:R-:W-:Y:S01]  /*68c0*/  HMMA.16816.F32.BF16 R32, R8.reuse, R16, R32 ;  /* 0x000000100820723c */ /* 0x040fe20000041820 */
[----:B-1----:R-:W-:Y:S02]  /*68d0*/  FFMA.FTZ R3, R212, c[0x0][0x2d0], -R6 ;  /* 0x0000b400d4037a23 */ /* 0x002fe40000010806 */
[--C-:B------:R-:W-:Y:S02]  /*68e0*/  FFMA.FTZ R6, R220, c[0x0][0x2d0], -R0.reuse ;  /* 0x0000b400dc067a23 */ /* 0x100fe40000010800 */
[----:B------:R1:W-:Y:S01]  /*68f0*/  MUFU.EX2 R28, R3 ;  /* 0x00000003001c7308 */ /* 0x0003e20000000800 */
[----:B------:R-:W-:Y:S02]  /*6900*/  FFMA.FTZ R0, R210, c[0x0][0x2d0], -R0 ;  /* 0x0000b400d2007a23 */ /* 0x000fe40000010800 */
[----:B------:R-:W-:Y:S01]  /*6910*/  HMMA.16816.F32.BF16 R40, R8, R18, R40 ;  /* 0x000000120828723c */ /* 0x000fe20000041828 */
[----:B------:R-:W3:Y:S04]  /*6920*/  LDSM.16.MT88.4 R16, [R226+0x3100] ;  /* 0x00310000e210783b */ /* 0x000ee80000004200 */
[----:B------:R4:W-:Y:S01]  /*6930*/  MUFU.EX2 R9, R4 ;  /* 0x0000000400097308 */ /* 0x0009e20000000800 */
[----:B-1----:R-:W-:-:S07]  /*6940*/  FFMA.FTZ R3, R183, c[0x0][0x2d0], -R5 ;  /* 0x0000b400b7037a23 */ /* 0x002fce0000010805 */
[----:B------:R-:W-:Y:S01]  /*6950*/  MUFU.EX2 R11, R12 ;  /* 0x0000000c000b7308 */ /* 0x000fe20000000800 */
[----:B----4-:R-:W-:-:S07]  /*6960*/  FADD.FTZ R4, R168, R13 ;  /* 0x0000000da8047221 */ /* 0x010fce0000010000 */
[----:B------:R1:W-:Y:S01]  /*6970*/  MUFU.EX2 R27, R3 ;  /* 0x00000003001b7308 */ /* 0x0003e20000000800 */
[----:B------:R-:W-:Y:S02]  /*6980*/  IMAD.MOV.U32 R168, RZ, RZ, R170 ;  /* 0x000000ffffa87224 */ /* 0x000fe400078e00aa */
[----:B------:R-:W-:Y:S02]  /*6990*/  FADD.FTZ R4, R153, R4 ;  /* 0x0000000499047221 */ /* 0x000fe40000010000 */
[----:B------:R-:W-:Y:S01]  /*69a0*/  IMAD.MOV.U32 R170, RZ, RZ, R169 ;  /* 0x000000ffffaa7224 */ /* 0x000fe200078e00a9 */
[----:B------:R-:W-:Y:S02]  /*69b0*/  MOV R169, R152 ;  /* 0x0000009800a97202 */ /* 0x000fe40000000f00 */
[----:B------:R4:W5:Y:S01]  /*69c0*/  MUFU.EX2 R12, R0 ;  /* 0x00000000000c7308 */ /* 0x0009620000000800 */
[----:B-1----:R-:W-:-:S07]  /*69d0*/  FFMA.FTZ R3, R209, c[0x0][0x2d0], -R5 ;  /* 0x0000b400d1037a23 */ /* 0x002fce0000010805 */
[----:B------:R-:W1:Y:S01]  /*69e0*/  MUFU.EX2 R10, R6 ;  /* 0x00000006000a7308 */ /* 0x000e620000000800 */
[----:B----4-:R-:W-:-:S07]  /*69f0*/  FADD.FTZ R0, R171, R21 ;  /* 0x00000015ab007221 */ /* 0x010fce0000010000 */
[----:B------:R4:W2:Y:S01]  /*6a00*/  MUFU.EX2 R26, R3 ;  /* 0x00000003001a7308 */ /* 0x0008a20000000800 */
[----:B------:R-:W-:Y:S01]  /*6a10*/  IMAD.MOV.U32 R171, RZ, RZ, R155 ;  /* 0x000000ffffab7224 */ /* 0x000fe200078e009b */
[----:B-----5:R-:W-:Y:S02]  /*6a20*/  F2FP.BF16.PACK_AB R183, R12, R11 ;  /* 0x0000000b0cb7723e */ /* 0x020fe400000010ff */
[----:B-1----:R-:W-:Y:S01]  /*6a30*/  F2FP.BF16.PACK_AB R181, R9, R10 ;  /* 0x0000000a09b5723e */ /* 0x002fe200000010ff */
[----:B----4-:R-:W-:Y:S01]  /*6a40*/  FFMA.FTZ R3, R222, c[0x0][0x2d0], -R5 ;  /* 0x0000b400de037a23 */ /* 0x010fe20000010805 */
[----:B--2---:R-:W-:-:S03]  /*6a50*/  F2FP.BF16.PACK_AB R177, R26, R27 ;  /* 0x0000001b1ab1723e */ /* 0x004fc600000010ff */
[----:B------:R1:W-:Y:S02]  /*6a60*/  MUFU.EX2 R25, R3 ;  /* 0x0000000300197308 */ /* 0x0003e40000000800 */
[----:B-1----:R-:W-:Y:S02]  /*6a70*/  FFMA.FTZ R3, R243, c[0x0][0x2d0], -R5 ;  /* 0x0000b400f3037a23 */ /* 0x002fe40000010805 */
[----:B------:R-:W-:-:S04]  /*6a80*/  FFMA.FTZ R5, R242, c[0x0][0x2d0], -R7 ;  /* 0x0000b400f2057a23 */ /* 0x000fc80000010807 */
[----:B------:R1:W2:Y:S01]  /*6a90*/  MUFU.EX2 R24, R3 ;  /* 0x0000000300187308 */ /* 0x0002a20000000800 */
[----:B------:R-:W-:Y:S01]  /*6aa0*/  IMAD.MOV.U32 R242, RZ, RZ, R178 ;  /* 0x000000fffff27224 */ /* 0x000fe200078e00b2 */
[----:B------:R-:W-:-:S06]  /*6ab0*/  F2FP.BF16.PACK_AB R178, R28, R30 ;  /* 0x0000001e1cb2723e */ /* 0x000fcc00000010ff */
[----:B------:R4:W-:Y:S01]  /*6ac0*/  MUFU.EX2 R15, R5 ;  /* 0x00000005000f7308 */ /* 0x0009e20000000800 */
[--C-:B-1----:R-:W-:Y:S02]  /*6ad0*/  FFMA.FTZ R3, R221, c[0x0][0x2d0], -R7.reuse ;  /* 0x0000b400dd037a23 */ /* 0x102fe40000010807 */
[----:B------:R-:W-:Y:S01]  /*6ae0*/  FFMA.FTZ R7, R179, c[0x0][0x2d0], -R7 ;  /* 0x0000b400b3077a23 */ /* 0x000fe20000010807 */
[----:B--2---:R-:W-:-:S04]  /*6af0*/  F2FP.BF16.PACK_AB R179, R24, R25 ;  /* 0x0000001918b3723e */ /* 0x004fc800000010ff */
[----:B------:R1:W2:Y:S01]  /*6b00*/  MUFU.EX2 R22, R3 ;  /* 0x0000000300167308 */ /* 0x0002a20000000800 */
[----:B------:R-:W-:Y:S02]  /*6b10*/  IMAD.MOV.U32 R221, RZ, RZ, R125 ;  /* 0x000000ffffdd7224 */ /* 0x000fe400078e007d */
[----:B----4-:R-:W-:Y:S02]  /*6b20*/  FADD.FTZ R5, R242, R247 ;  /* 0x000000f7f2057221 */ /* 0x010fe40000010000 */
[----:B------:R-:W-:Y:S01]  /*6b30*/  IMAD.MOV.U32 R242, RZ, RZ, R124 ;  /* 0x000000fffff27224 */ /* 0x000fe200078e007c */
[----:B------:R-:W-:Y:S01]  /*6b40*/  HMMA.16816.F32.BF16 R120, R176, R132, R120 ;  /* 0x00000084b078723c */ /* 0x000fe20000041878 */
[----:B------:R-:W-:Y:S01]  /*6b50*/  FADD.FTZ R6, R154, R5 ;  /* 0x000000059a067221 */ /* 0x000fe20000010000 */
[----:B------:R-:W4:Y:S02]  /*6b60*/  MUFU.EX2 R14, R7 ;  /* 0x00000007000e7308 */ /* 0x000f240000000800 */
[----:B------:R-:W-:-:S04]  /*6b70*/  IADD3 R242, R242, -0x2, RZ ;  /* 0xfffffffef2f27810 */ /* 0x000fc80007ffe0ff */
[----:B------:R-:W-:Y:S01]  /*6b80*/  ISETP.GE.AND P0, PT, R242, R221, PT ;  /* 0x000000ddf200720c */ /* 0x000fe20003f06270 */
[----:B-1----:R-:W-:Y:S01]  /*6b90*/  FADD.FTZ R3, R219, R20 ;  /* 0x00000014db037221 */ /* 0x002fe20000010000 */
[----:B--2---:R-:W-:Y:S01]  /*6ba0*/  F2FP.BF16.PACK_AB R180, R22, R23 ;  /* 0x0000001716b4723e */ /* 0x004fe200000010ff */
[C---:B------:R-:W-:Y:S02]  /*6bb0*/  HMMA.16816.F32.BF16 R128, R176.reuse, R134, R128 ;  /* 0x00000086b080723c */ /* 0x040fe40000041880 */
[----:B------:R-:W-:Y:S02]  /*6bc0*/  FADD.FTZ R5, R223, R3 ;  /* 0x00000003df057221 */ /* 0x000fe40000010000 */
[----:B------:R-:W-:Y:S02]  /*6bd0*/  FADD.FTZ R3, R81, R6 ;  /* 0x0000000651037221 */ /* 0x000fe40000010000 */
[----:B------:R-:W-:Y:S01]  /*6be0*/  FADD.FTZ R5, R216, R5 ;  /* 0x00000005d8057221 */ /* 0x000fe20000010000 */
[----:B----4-:R-:W-:Y:S01]  /*6bf0*/  F2FP.BF16.PACK_AB R182, R14, R15 ;  /* 0x0000000f0eb6723e */ /* 0x010fe200000010ff */
[----:B------:R-:W-:Y:S01]  /*6c00*/  FADD.FTZ R7, R137, R0 ;  /* 0x0000000089077221 */ /* 0x000fe20000010000 */
[----:B------:R-:W-:Y:S01]  /*6c10*/  HMMA.16816.F32.BF16 R140, R176, R148, R140 ;  /* 0x00000094b08c723c */ /* 0x000fe2000004188c */
[----:B------:R-:W-:-:S02]  /*6c20*/  FADD.FTZ R0, R82, R4 ;  /* 0x0000000452007221 */ /* 0x000fc40000010000 */
[----:B------:R-:W-:Y:S02]  /*6c30*/  FADD.FTZ R4, R168, R7 ;  /* 0x00000007a8047221 */ /* 0x000fe40000010000 */
[----:B------:R-:W-:Y:S02]  /*6c40*/  FADD.FTZ R3, R252, R3 ;  /* 0x00000003fc037221 */ /* 0x000fe40000010000 */
[----:B------:R-:W-:Y:S01]  /*6c50*/  FADD.FTZ R0, R170, R0 ;  /* 0x00000000aa007221 */ /* 0x000fe20000010000 */
[----:B------:R-:W-:Y:S01]  /*6c60*/  HMMA.16816.F32.BF16 R144, R176, R150, R144 ;  /* 0x00000096b090723c */ /* 0x000fe20000041890 */
[----:B------:R-:W-:Y:S02]  /*6c70*/  FADD.FTZ R8, R215, R5 ;  /* 0x00000005d7087221 */ /* 0x000fe40000010000 */
[----:B------:R-:W-:Y:S02]  /*6c80*/  FADD.FTZ R7, R169, R4 ;  /* 0x00000004a9077221 */ /* 0x000fe40000010000 */
[----:B------:R-:W-:-:S02]  /*6c90*/  FADD.FTZ R6, R251, R3 ;  /* 0x00000003fb067221 */ /* 0x000fc40000010000 */
[----:B------:R-:W-:Y:S01]  /*6ca0*/  FADD.FTZ R5, R171, R0 ;  /* 0x00000000ab057221 */ /* 0x000fe20000010000 */
[C---:B------:R-:W-:Y:S01]  /*6cb0*/  HMMA.16816.F32.BF16 R156, R176.reuse, R164, R156 ;  /* 0x000000a4b09c723c */ /* 0x040fe2000004189c */
[----:B------:R-:W-:Y:S02]  /*6cc0*/  FADD.FTZ R4, R218, R8 ;  /* 0x00000008da047221 */ /* 0x000fe40000010000 */
[----:B------:R-:W-:Y:S02]  /*6cd0*/  FADD.FTZ R3, R83, R7 ;  /* 0x0000000753037221 */ /* 0x000fe40000010000 */
[----:B------:R-:W-:Y:S02]  /*6ce0*/  FADD.FTZ R0, R248, R6 ;  /* 0x00000006f8007221 */ /* 0x000fe40000010000 */
        /* <DEDUP_REMOVED lines=21> */
[----:B---3--:R-:W-:Y:S01]  /*6e40*/  HMMA.16816.F32.BF16 R172, R176, R16, R76 ;  /* 0x00000010b0ac723c */ /* 0x008fe2000004184c */
        /* <DEDUP_REMOVED lines=19> */
[----:B------:R-:W-:Y:S01]  /*6f80*/  HMMA.16816.F32.BF16 R168, R180, R16, R44 ;  /* 0x00000010b4a8723c */ /* 0x000fe2000004182c */
        /* <DEDUP_REMOVED lines=13> */
[----:B------:R-:W-:Y:S02]  /*7060*/  FADD.FTZ R0, R112, R0 ;  /* 0x0000000070007221 */ /* 0x000fe40000010000 */
[----:B------:R-:W-:Y:S02]  /*7070*/  FADD.FTZ R4, R96, R4 ;  /* 0x0000000460047221 */ /* 0x000fe40000010000 */
[----:B------:R-:W-:Y:S02]  /*7080*/  FADD.FTZ R5, R104, R5 ;  /* 0x0000000568057221 */ /* 0x000fe40000010000 */
        /* <DEDUP_REMOVED lines=35> */
[----:B------:R-:W-:Y:S01]  /*72c0*/  FADD.FTZ R0, R24, R0 ;  /* 0x0000000018007221 */ /* 0x000fe20000010000 */
[----:B------:R1:W-:Y:S01]  /*72d0*/  STL [R1+0x10], R5 ;  /* 0x0000100501007387 */ /* 0x0003e20000100800 */
[----:B------:R-:W-:-:S03]  /*72e0*/  FADD.FTZ R3, R28, R3 ;  /* 0x000000031c037221 */ /* 0x000fc60000010000 */
[----:B------:R1:W-:Y:S04]  /*72f0*/  STL [R1+0x14], R4 ;  /* 0x0000140401007387 */ /* 0x0003e80000100800 */
[----:B------:R1:W-:Y:S04]  /*7300*/  STL [R1+0x18], R0 ;  /* 0x0000180001007387 */ /* 0x0003e80000100800 */
[----:B------:R1:W-:Y:S01]  /*7310*/  STL [R1+0x1c], R3 ;  /* 0x00001c0301007387 */ /* 0x0003e20000100800 */
[----:B------:R-:W-:Y:S05]  /*7320*/  @!P0 BRA `(.L_x_19) ;  /* 0x0000587000008947 */ /* 0x000fea0003800000 */
[----:B------:R-:W2:Y:S01]  /*7330*/  LDL.LU.64 R82, [R1] ;  /* 0x0000000001527983 */ /* 0x000ea20000300a00 */
[----:B------:R-:W-:Y:S01]  /*7340*/  IMAD.MOV.U32 R116, RZ, RZ, R69 ;  /* 0x000000ffff747224 */ /* 0x000fe200078e0045 */
[----:B------:R-:W-:Y:S01]  /*7350*/  MOV R118, R2 ;  /* 0x0000000200767202 */ /* 0x000fe20000000f00 */
[----:B-1----:R-:W-:Y:S01]  /*7360*/  IMAD.MOV.U32 R3, RZ, RZ, R70 ;  /* 0x000000ffff037224 */ /* 0x002fe200078e0046 */
[----:B------:R-:W3:Y:S01]  /*7370*/  LDL.LU.64 R248, [R1+0x8] ;  /* 0x0000080001f87983 */ /* 0x000ee20000300a00 */
[----:B------:R-:W-:Y:S01]  /*7380*/  IMAD.MOV.U32 R117, RZ, RZ, R68 ;  /* 0x000000ffff757224 */ /* 0x000fe200078e0044 */
[----:B--2---:R-:W-:-:S02]  /*7390*/  MOV R5, R83 ;  /* 0x0000005300057202 */ /* 0x004fc40000000f00 */
[----:B---3--:R-:W-:-:S05]  /*73a0*/  MOV R4, R248 ;  /* 0x000000f800047202 */ /* 0x008fca0000000f00 */
[----:B------:R1:W-:Y:S02]  /*73b0*/  STL.64 [R1+0x20], R4 ;  /* 0x0000200401007387 */ /* 0x0003e40000100a00 */
.L_x_20:
[----:B--2---:R-:W2:Y:S01]  /*73c0*/  LDL.64 R72, [R1+0x20] ;  /* 0x0000200001487983 */ /* 0x004ea20000100a00 */
[----:B------:R-:W-:Y:S04]  /*73d0*/  DEPBAR.LE SB0, 0x0 ;  /* 0x000080000000791a */ /* 0x000fe80000000000 */
[----:B------:R-:W-:Y:S01]  /*73e0*/  SHF.R.S32.HI R0, RZ, 0x1f, R242 ;  /* 0x0000001fff007819 */ /* 0x000fe200000114f2 */
[----:B------:R-:W-:Y:S01]  /*73f0*/  BAR.SYNC.DEFER_BLOCKING 0x0 ;  /* 0x0000000000007b1d */ /* 0x000fe20000010000 */
[----:B------:R-:W-:Y:S04]  /*7400*/  IMAD.WIDE.U32 R84, R242, c[0x0][0x208], RZ ;  /* 0x00008200f2547a25 */ /* 0x000fe800078e00ff */
[----:B------:R-:W-:Y:S03]  /*7410*/  IMAD R0, R0, c[0x0][0x208], RZ ;  /* 0x0000820000007a24 */ /* 0x000fe600078e02ff */
[----:B-----5:R-:W-:Y:S01]  /*7420*/  STL [R1+0x40], R230 ;  /* 0x000040e601007387 */ /* 0x020fe20000100800 */
[----:B------:R-:W-:Y:S03]  /*7430*/  IMAD R0, R242, c[0x0][0x20c], R0 ;  /* 0x00008300f2007a24 */ /* 0x000fe600078e0200 */
[----:B------:R-:W-:Y:S02]  /*7440*/  STL [R1+0x44], R119 ;  /* 0x0000447701007387 */ /* 0x000fe40000100800 */
[----:B------:R-:W-:Y:S02]  /*7450*/  IADD3 R0, R85, R0, RZ ;  /* 0x0000000055007210 */ /* 0x000fe40007ffe0ff */
[----:B------:R-:W-:Y:S03]  /*7460*/  STL [R1+0x48], R234 ;  /* 0x000048ea01007387 */ /* 0x000fe60000100800 */
[----:B------:R-:W-:Y:S01]  /*7470*/  IMAD R0, R0, 0x70, RZ ;  /* 0x0000007000007824 */ /* 0x000fe200078e02ff */
[----:B------:R-:W-:Y:S04]  /*7480*/  STL [R1+0x4c], R233 ;  /* 0x00004ce901007387 */ /* 0x000fe80000100800 */
[----:B------:R-:W-:Y:S08]  /*7490*/  LDSM.16.M88.4 R112, [R230+0x7100] ;  /* 0x00710000e670783b */ /* 0x000ff00000000200 */
[----:B------:R-:W3:Y:S08]  /*74a0*/  LDSM.16.M88.4 R16, [R119+0x3900] ;  /* 0x003900007710783b */ /* 0x000ef00000000200 */
[----:B------:R-:W4:Y:S08]  /*74b0*/  LDSM.16.M88.4 R108, [R230+0x9100] ;  /* 0x00910000e66c783b */ /* 0x000f300000000200 */
[----:B------:R-:W1:Y:S08]  /*74c0*/  LDSM.16.M88.4 R32, [R119+0x4100] ;  /* 0x004100007720783b */ /* 0x000e700000000200 */
[----:B------:R-:W1:Y:S08]  /*74d0*/  LDSM.16.M88.4 R48, [R119+0x4900] ;  /* 0x004900007730783b */ /* 0x000e700000000200 */
[----:B------:R-:W1:Y:S08]  /*74e0*/  LDSM.16.M88.4 R64, [R119+0x5100] ;  /* 0x005100007740783b */ /* 0x000e700000000200 */
[----:B------:R-:W1:Y:S08]  /*74f0*/  LDSM.16.M88.4 R80, [R119+0x5900] ;  /* 0x005900007750783b */ /* 0x000e700000000200 */
[----:B------:R-:W1:Y:S08]  /*7500*/  LDSM.16.M88.4 R96, [R119+0x6100] ;  /* 0x006100007760783b */ /* 0x000e700000000200 */
[----:B------:R-:W1:Y:S08]  /*7510*/  LDSM.16.M88.4 R184, [R119+0x6900] ;  /* 0x0069000077b8783b */ /* 0x000e700000000200 */
[----:B------:R-:W-:Y:S08]  /*7520*/  LDSM.16.M88.4 R188, [R233+0x7100] ;  /* 0x00710000e9bc783b */ /* 0x000ff00000000200 */
[----:B------:R-:W1:Y:S08]  /*7530*/  LDSM.16.M88.4 R192, [R234] ;  /* 0x00000000eac0783b */ /* 0x000e700000000200 */
[----:B------:R-:W1:Y:S08]  /*7540*/  LDSM.16.M88.4 R196, [R233+0x9100] ;  /* 0x00910000e9c4783b */ /* 0x000e700000000200 */
[----:B------:R-:W1:Y:S08]  /*7550*/  LDSM.16.M88.4 R200, [R240] ;  /* 0x00000000f0c8783b */ /* 0x000e700000000200 */
[----:B------:R-:W1:Y:S08]  /*7560*/  LDSM.16.M88.4 R204, [R239] ;  /* 0x00000000efcc783b */ /* 0x000e700000000200 */
[----:B------:R-:W1:Y:S08]  /*7570*/  LDSM.16.M88.4 R208, [R238] ;  /* 0x00000000eed0783b */ /* 0x000e700000000200 */
[----:B------:R-:W1:Y:S08]  /*7580*/  LDSM.16.M88.4 R212, [R237] ;  /* 0x00000000edd4783b */ /* 0x000e700000000200 */
[----:B------:R-:W1:Y:S08]  /*7590*/  LDSM.16.M88.4 R216, [R236] ;  /* 0x00000000ecd8783b */ /* 0x000e700000000200 */
[----:B------:R-:W1:Y:S08]  /*75a0*/  LDSM.16.M88.4 R220, [R235] ;  /* 0x00000000ebdc783b */ /* 0x000e700000000200 */
[----:B------:R-:W-:Y:S04]  /*75b0*/  STL [R1+0x50], R240 ;  /* 0x000050f001007387 */ /* 0x000fe80000100800 */
[----:B------:R-:W-:Y:S04]  /*75c0*/  STL [R1+0x54], R239 ;  /* 0x000054ef01007387 */ /* 0x000fe80000100800 */
[----:B------:R-:W-:Y:S04]  /*75d0*/  STL [R1+0x58], R238 ;  /* 0x000058ee01007387 */ /* 0x000fe80000100800 */
[----:B------:R-:W-:Y:S04]  /*75e0*/  STL [R1+0x5c], R237 ;  /* 0x00005ced01007387 */ /* 0x000fe80000100800 */
[----:B------:R-:W-:Y:S01]  /*75f0*/  STL [R1+0x60], R236 ;  /* 0x000060ec01007387 */ /* 0x000fe20000100800 */
[----:B--2---:R-:W-:Y:S01]  /*7600*/  IMAD.WIDE.U32 R84, R84, 0x70, R72 ;  /* 0x0000007054547825 */ /* 0x004fe200078e0048 */
[-C--:B-1-3--:R-:W-:Y:S04]  /*7610*/  HMMA.16816.F32.BF16 R4, R112, R16.reuse, RZ ;  /* 0x000000107004723c */ /* 0x08afe800000418ff */
[C---:B------:R-:W-:Y:S02]  /*7620*/  LEA R88, P0, R84.reuse, c[0x0][0x1f8], 0x1 ;  /* 0x00007e0054587a11 */ /* 0x040fe400078008ff */
[----:B------:R-:W-:Y:S02]  /*7630*/  IADD3 R0, R85, R0, RZ ;  /* 0x0000000055007210 */ /* 0x000fe40007ffe0ff */
[C---:B----4-:R-:W-:Y:S04]  /*7640*/  HMMA.16816.F32.BF16 R8, R108.reuse, R16, RZ ;  /* 0x000000106c08723c */ /* 0x050fe800000418ff */
[----:B------:R-:W-:Y:S02]  /*7650*/  LEA.HI.X R89, R84, c[0x0][0x1fc], R0, 0x1, P0 ;  /* 0x00007f0054597a11 */ /* 0x000fe400000f0c00 */
[----:B------:R-:W-:Y:S02]  /*7660*/  IADD3 R92, P2, R88, UR7, RZ ;  /* 0x00000007585c7c10 */ /* 0x000fe4000ff5e0ff */
[-C--:B------:R-:W-:Y:S01]  /*7670*/  HMMA.16816.F32.BF16 R12, R108, R18.reuse, RZ ;  /* 0x000000126c0c723c */ /* 0x080fe200000418ff */
[----:B------:R-:W-:Y:S01]  /*7680*/  @!PT LDS RZ, [RZ] ;  /* 0x00000000fffff984 */ /* 0x000fe20000000800 */
[----:B------:R-:W-:Y:S01]  /*7690*/  @!PT LDS RZ, [RZ] ;  /* 0x00000000fffff984 */ /* 0x000fe20000000800 */
[----:B------:R-:W-:Y:S01]  /*76a0*/  @!PT LDS RZ, [RZ] ;  /* 0x00000000fffff984 */ /* 0x000fe20000000800 */
[----:B------:R1:W-:Y:S03]  /*76b0*/  LDGSTS.E.BYPASS.LTC128B.128 [R241+0x100], [R88.64], !P1 ;  /* 0x0010000058f17fae */ /* 0x0003e6000c901d48 */
[----:B------:R-:W-:Y:S02]  /*76c0*/  IADD3.X R93, R89, UR5, RZ, P2, !PT ;  /* 0x00000005595d7c10 */ /* 0x000fe400097fe4ff */
[----:B------:R-:W-:Y:S02]  /*76d0*/  IADD3 R94, P0, R92, UR7, RZ ;  /* 0x000000075c5e7c10 */ /* 0x000fe4000ff1e0ff */
[C---:B------:R-:W-:Y:S01]  /*76e0*/  HMMA.16816.F32.BF16 R16, R112.reuse, R18, RZ ;  /* 0x000000127010723c */ /* 0x040fe200000418ff */
[----:B------:R2:W-:Y:S03]  /*76f0*/  LDGSTS.E.BYPASS.LTC128B.128 [R241+0x900], [R92.64], !P1 ;  /* 0x009000005cf17fae */ /* 0x0005e6000c901d48 */
[----:B------:R-:W-:Y:S02]  /*7700*/  IADD3.X R95, R93, UR5, RZ, P0, !PT ;  /* 0x000000055d5f7c10 */ /* 0x000fe400087fe4ff */
[----:B------:R-:W-:Y:S02]  /*7710*/  IADD3 R102, P2, R94, UR7, RZ ;  /* 0x000000075e667c10 */ /* 0x000fe4000ff5e0ff */
[-C--:B------:R-:W-:Y:S01]  /*7720*/  HMMA.16816.F32.BF16 R20, R112, R32.reuse, RZ ;  /* 0x000000207014723c */ /* 0x080fe200000418ff */
[----:B------:R2:W-:Y:S03]  /*7730*/  LDGSTS.E.BYPASS.LTC128B.128 [R241+0x1100], [R94.64], !P1 ;  /* 0x011000005ef17fae */ /* 0x0005e6000c901d48 */
[----:B------:R-:W-:Y:S04]  /*7740*/  IADD3.X R103, R95, UR5, RZ, P2, !PT ;  /* 0x000000055f677c10 */ /* 0x000fe800097fe4ff */
[C---:B------:R-:W-:Y:S01]  /*7750*/  HMMA.16816.F32.BF16 R24, R108.reuse, R32, RZ ;  /* 0x000000206c18723c */ /* 0x040fe200000418ff */
[----:B------:R3:W-:Y:S07]  /*7760*/  LDGSTS.E.BYPASS.LTC128B.128 [R241+0x1900], [R102.64], !P1 ;  /* 0x0190000066f17fae */ /* 0x0007ee000c901d48 */
[-C--:B------:R-:W-:Y:S08]  /*7770*/  HMMA.16816.F32.BF16 R28, R108, R34.reuse, RZ ;  /* 0x000000226c1c723c */ /* 0x080ff000000418ff */
[C---:B------:R-:W-:Y:S08]  /*7780*/  HMMA.16816.F32.BF16 R32, R112.reuse, R34, RZ ;  /* 0x000000227020723c */ /* 0x040ff000000418ff */
        /* <DEDUP_REMOVED lines=13> */
[C---:B-1----:R-:W-:Y:S07]  /*7860*/  HMMA.16816.F32.BF16 R88, R108.reuse, R96, RZ ;  /* 0x000000606c58723c */ /* 0x042fee00000418ff */
[----:B------:R-:W-:Y:S01]  /*7870*/  IADD3 R96, P0, R102, UR7, RZ ;  /* 0x0000000766607c10 */ /* 0x000fe2000ff1e0ff */
[-C--:B--2---:R-:W-:Y:S04]  /*7880*/  HMMA.16816.F32.BF16 R92, R108, R98.reuse, RZ ;  /* 0x000000626c5c723c */ /* 0x084fe800000418ff */
[----:B------:R-:W-:Y:S02]  /*7890*/  IADD3.X R97, R103, UR5, RZ, P0, !PT ;  /* 0x0000000567617c10 */ /* 0x000fe400087fe4ff */
[----:B------:R-:W-:Y:S03]  /*78a0*/  IADD3 R100, P2, R96, UR7, RZ ;  /* 0x0000000760647c10 */ /* 0x000fe6000ff5e0ff */
[----:B------:R1:W-:Y:S03]  /*78b0*/  LDGSTS.E.BYPASS.LTC128B.128 [R241+0x2100], [R96.64], !P1 ;  /* 0x0210000060f17fae */ /* 0x0003e6000c901d48 */
[----:B------:R-:W-:Y:S02]  /*78c0*/  IADD3.X R101, R97, UR5, RZ, P2, !PT ;  /* 0x0000000561657c10 */ /* 0x000fe400097fe4ff */
[----:B---3--:R-:W-:Y:S03]  /*78d0*/  IADD3 R102, P0, R100, UR7, RZ ;  /* 0x0000000764667c10 */ /* 0x008fe6000ff1e0ff */
[----:B------:R2:W-:Y:S01]  /*78e0*/  LDGSTS.E.BYPASS.LTC128B.128 [R241+0x2900], [R100.64], !P1 ;  /* 0x0290000064f17fae */ /* 0x0005e2000c901d48 */
[----:B------:R-:W-:Y:S07]  /*78f0*/  IADD3.X R103, R101, UR5, RZ, P0, !PT ;  /* 0x0000000565677c10 */ /* 0x000fee00087fe4ff */
[----:B------:R2:W-:Y:S08]  /*7900*/  LDGSTS.E.BYPASS.LTC128B.128 [R241+0x3100], [R102.64], !P1 ;  /* 0x0310000066f17fae */ /* 0x0005f0000c901d48 */
[----:B------:R-:W0:Y:S01]  /*7910*/  LDGDEPBAR ;  /* 0x00000000000079af */ /* 0x000e220000000000 */
[C---:B-1----:R-:W-:Y:S08]  /*7920*/  HMMA.16816.F32.BF16 R96, R112.reuse, R98, RZ ;  /* 0x000000627060723c */ /* 0x042ff000000418ff */
[-C--:B--2---:R-:W-:Y:S08]  /*7930*/  HMMA.16816.F32.BF16 R100, R112, R184.reuse, RZ ;  /* 0x000000b87064723c */ /* 0x084ff000000418ff */
[C---:B------:R-:W-:Y:S08]  /*7940*/  HMMA.16816.F32.BF16 R104, R108.reuse, R184, RZ ;  /* 0x000000b86c68723c */ /* 0x040ff000000418ff */
[-C--:B------:R-:W-:Y:S08]  /*7950*/  HMMA.16816.F32.BF16 R108, R108, R186.reuse, RZ ;  /* 0x000000ba6c6c723c */ /* 0x080ff000000418ff */
[----:B------:R-:W-:Y:S01]  /*7960*/  HMMA.16816.F32.BF16 R112, R112, R186, RZ ;  /* 0x000000ba7070723c */ /* 0x000fe200000418ff */
[----:B------:R-:W-:Y:S07]  /*7970*/  LDSM.16.M88.4 R184, [R231+0x7100] ;  /* 0x00710000e7b8783b */ /* 0x000fee0000000200 */
[-C--:B------:R-:W-:Y:S08]  /*7980*/  HMMA.16816.F32.BF16 R4, R188, R192.reuse, R4 ;  /* 0x000000c0bc04723c */ /* 0x080ff00000041804 */
[C---:B------:R-:W-:Y:S08]  /*7990*/  HMMA.16816.F32.BF16 R8, R196.reuse, R192, R8 ;  /* 0x000000c0c408723c */ /* 0x040ff00000041808 */
[-C--:B------:R-:W-:Y:S08]  /*79a0*/  HMMA.16816.F32.BF16 R12, R196, R194.reuse, R12 ;  /* 0x000000c2c40c723c */ /* 0x080ff0000004180c */
[C---:B------:R-:W-:Y:S01]  /*79b0*/  HMMA.16816.F32.BF16 R16, R188.reuse, R194, R16 ;  /* 0x000000c2bc10723c */ /* 0x040fe20000041810 */
[----:B------:R-:W1:Y:S07]  /*79c0*/  LDSM.16.M88.4 R192, [R229+0x3900] ;  /* 0x00390000e5c0783b */ /* 0x000e6e0000000200 */
[-C--:B------:R-:W-:Y:S08]  /*79d0*/  HMMA.16816.F32.BF16 R20, R188, R200.reuse, R20 ;  /* 0x000000c8bc14723c */ /* 0x080ff00000041814 */
[C---:B------:R-:W-:Y:S08]  /*79e0*/  HMMA.16816.F32.BF16 R24, R196.reuse, R200, R24 ;  /* 0x000000c8c418723c */ /* 0x040ff00000041818 */
[-C--:B------:R-:W-:Y:S08]  /*79f0*/  HMMA.16816.F32.BF16 R28, R196, R202.reuse, R28 ;  /* 0x000000cac41c723c */ /* 0x080ff0000004181c */
[C---:B------:R-:W-:Y:S01]  /*7a00*/  HMMA.16816.F32.BF16 R32, R188.reuse, R202, R32 ;  /* 0x000000cabc20723c */ /* 0x040fe20000041820 */
[----:B------:R-:W2:Y:S07]  /*7a10*/  LDSM.16.M88.4 R200, [R231+0x9100] ;  /* 0x00910000e7c8783b */ /* 0x000eae0000000200 */
[-C--:B------:R-:W-:Y:S08]  /*7a20*/  HMMA.16816.F32.BF16 R36, R188, R204.reuse, R36 ;  /* 0x000000ccbc24723c */ /* 0x080ff00000041824 */
[C---:B------:R-:W-:Y:S08]  /*7a30*/  HMMA.16816.F32.BF16 R40, R196.reuse, R204, R40 ;  /* 0x000000ccc428723c */ /* 0x040ff00000041828 */
[-C--:B------:R-:W-:Y:S08]  /*7a40*/  HMMA.16816.F32.BF16 R44, R196, R206.reuse, R44 ;  /* 0x000000cec42c723c */ /* 0x080ff0000004182c */
[C---:B------:R-:W-:Y:S01]  /*7a50*/  HMMA.16816.F32.BF16 R48, R188.reuse, R206, R48 ;  /* 0x000000cebc30723c */ /* 0x040fe20000041830 */
[----:B------:R-:W3:Y:S07]  /*7a60*/  LDSM.16.M88.4 R204, [R229+0x4100] ;  /* 0x00410000e5cc783b */ /* 0x000eee0000000200 */
[-C--:B------:R-:W-:Y:S08]  /*7a70*/  HMMA.16816.F32.BF16 R52, R188, R208.reuse, R52 ;  /* 0x000000d0bc34723c */ /* 0x080ff00000041834 */
[C---:B------:R-:W-:Y:S08]  /*7a80*/  HMMA.16816.F32.BF16 R56, R196.reuse, R208, R56 ;  /* 0x000000d0c438723c */ /* 0x040ff00000041838 */
[-C--:B------:R-:W-:Y:S08]  /*7a90*/  HMMA.16816.F32.BF16 R60, R196, R210.reuse, R60 ;  /* 0x000000d2c43c723c */ /* 0x080ff0000004183c */
[C---:B------:R-:W-:Y:S01]  /*7aa0*/  HMMA.16816.F32.BF16 R64, R188.reuse, R210, R64 ;  /* 0x000000d2bc40723c */ /* 0x040fe20000041840 */
[----:B------:R-:W-:Y:S07]  /*7ab0*/  LDSM.16.M88.4 R208, [R229+0x6100] ;  /* 0x00610000e5d0783b */ /* 0x000fee0000000200 */
        /* <DEDUP_REMOVED lines=9> */
[----:B------:R-:W-:Y:S07]  /*7b50*/  LDSM.16.M88.4 R216, [R228] ;  /* 0x00000000e4d8783b */ /* 0x000fee0000000200 */
[-C--:B------:R-:W-:Y:S08]  /*7b60*/  HMMA.16816.F32.BF16 R100, R188, R220.reuse, R100 ;  /* 0x000000dcbc64723c */ /* 0x080ff00000041864 */
[C---:B------:R-:W-:Y:S08]  /*7b70*/  HMMA.16816.F32.BF16 R104, R196.reuse, R220, R104 ;  /* 0x000000dcc468723c */ /* 0x040ff00000041868 */
[-C--:B------:R-:W-:Y:S01]  /*7b80*/  HMMA.16816.F32.BF16 R108, R196, R222.reuse, R108 ;  /* 0x000000dec46c723c */ /* 0x080fe2000004186c */
[----:B------:R-:W-:Y:S07]  /*7b90*/  LDSM.16.M88.4 R196, [R229+0x5100] ;  /* 0x00510000e5c4783b */ /* 0x000fee0000000200 */
[----:B------:R-:W-:Y:S01]  /*7ba0*/  HMMA.16816.F32.BF16 R112, R188, R222, R112 ;  /* 0x000000debc70723c */ /* 0x000fe20000041870 */
[----:B------:R-:W4:Y:S07]  /*7bb0*/  LDSM.16.M88.4 R188, [R229+0x4900] ;  /* 0x00490000e5bc783b */ /* 0x000f2e0000000200 */
[-C--:B-1----:R-:W-:Y:S08]  /*7bc0*/  HMMA.16816.F32.BF16 R4, R184, R192.reuse, R4 ;  /* 0x000000c0b804723c */ /* 0x082ff00000041804 */
[C---:B--2---:R-:W-:Y:S08]  /*7bd0*/  HMMA.16816.F32.BF16 R8, R200.reuse, R192, R8 ;  /* 0x000000c0c808723c */ /* 0x044ff00000041808 */
[-C--:B------:R-:W-:Y:S08]  /*7be0*/  HMMA.16816.F32.BF16 R12, R200, R194.reuse, R12 ;  /* 0x000000c2c80c723c */ /* 0x080ff0000004180c */
[C---:B------:R-:W-:Y:S01]  /*7bf0*/  HMMA.16816.F32.BF16 R16, R184.reuse, R194, R16 ;  /* 0x000000c2b810723c */ /* 0x040fe20000041810 */
[----:B------:R-:W1:Y:S07]  /*7c00*/  LDSM.16.M88.4 R192, [R229+0x5900] ;  /* 0x00590000e5c0783b */ /* 0x000e6e0000000200 */
[-C--:B---3--:R-:W-:Y:S08]  /*7c10*/  HMMA.16816.F32.BF16 R20, R184, R204.reuse, R20 ;  /* 0x000000ccb814723c */ /* 0x088ff00000041814 */
[C---:B------:R-:W-:Y:S08]  /*7c20*/  HMMA.16816.F32.BF16 R24, R200.reuse, R204, R24 ;  /* 0x000000ccc818723c */ /* 0x040ff00000041818 */
[-C--:B------:R-:W-:Y:S08]  /*7c30*/  HMMA.16816.F32.BF16 R28, R200, R206.reuse, R28 ;  /* 0x000000cec81c723c */ /* 0x080ff0000004181c */
[C---:B------:R-:W-:Y:S01]  /*7c40*/  HMMA.16816.F32.BF16 R32, R184.reuse, R206, R32 ;  /* 0x000000ceb820723c */ /* 0x040fe20000041820 */
[----:B------:R-:W2:Y:S07]  /*7c50*/  LDSM.16.M88.4 R204, [R232+0x7100] ;  /* 0x00710000e8cc783b */ /* 0x000eae0000000200 */
[-C--:B----4-:R-:W-:Y:S08]  /*7c60*/  HMMA.16816.F32.BF16 R36, R184, R188.reuse, R36 ;  /* 0x000000bcb824723c */ /* 0x090ff00000041824 */
[C---:B------:R-:W-:Y:S08]  /*7c70*/  HMMA.16816.F32.BF16 R40, R200.reuse, R188, R40 ;  /* 0x000000bcc828723c */ /* 0x040ff00000041828 */
[-C--:B------:R-:W-:Y:S08]  /*7c80*/  HMMA.16816.F32.BF16 R44, R200, R190.reuse, R44 ;  /* 0x000000bec82c723c */ /* 0x080ff0000004182c */
[C---:B------:R-:W-:Y:S01]  /*7c90*/  HMMA.16816.F32.BF16 R48, R184.reuse, R190, R48 ;  /* 0x000000beb830723c */ /* 0x040fe20000041830 */
[----:B------:R-:W3:Y:S07]  /*7ca0*/  LDSM.16.M88.4 R188, [R232+0x9100] ;  /* 0x00910000e8bc783b */ /* 0x000eee0000000200 */
[-C--:B------:R-:W-:Y:S08]  /*7cb0*/  HMMA.16816.F32.BF16 R52, R184, R196.reuse, R52 ;  /* 0x000000c4b834723c */ /* 0x080ff00000041834 */
[C---:B------:R-:W-:Y:S08]  /*7cc0*/  HMMA.16816.F32.BF16 R56, R200.reuse, R196, R56 ;  /* 0x000000c4c838723c */ /* 0x040ff00000041838 */
[-C--:B------:R-:W-:Y:S08]  /*7cd0*/  HMMA.16816.F32.BF16 R60, R200, R198.reuse, R60 ;  /* 0x000000c6c83c723c */ /* 0x080ff0000004183c */
[C---:B------:R-:W-:Y:S08]  /*7ce0*/  HMMA.16816.F32.BF16 R64, R184.reuse, R198, R64 ;  /* 0x000000c6b840723c */ /* 0x040ff00000041840 */
[-C--:B-1----:R-:W-:Y:S08]  /*7cf0*/  HMMA.16816.F32.BF16 R68, R184, R192.reuse, R68 ;  /* 0x000000c0b844723c */ /* 0x082ff00000041844 */
[C---:B------:R-:W-:Y:S08]  /*7d00*/  HMMA.16816.F32.BF16 R72, R200.reuse, R192, R72 ;  /* 0x000000c0c848723c */ /* 0x040ff00000041848 */
[-C--:B------:R-:W-:Y:S08]  /*7d10*/  HMMA.16816.F32.BF16 R76, R200, R194.reuse, R76 ;  /* 0x000000c2c84c723c */ /* 0x080ff0000004184c */
        /* <DEDUP_REMOVED lines=8> */
[----:B------:R-:W-:Y:S08]  /*7da0*/  HMMA.16816.F32.BF16 R112, R184, R214, R112 ;  /* 0x000000d6b870723c */ /* 0x000ff00000041870 */
[-C--:B--2---:R-:W-:Y:S08]  /*7db0*/  HMMA.16816.F32.BF16 R4, R204, R216.reuse, R4 ;  /* 0x000000d8cc04723c */ /* 0x084ff00000041804 */
[C---:B---3--:R-:W-:Y:S08]  /*7dc0*/  HMMA.16816.F32.BF16 R8, R188.reuse, R216, R8 ;  /* 0x000000d8bc08723c */ /* 0x048ff00000041808 */
[-C--:B------:R-:W-:Y:S08]  /*7dd0*/  HMMA.16816.F32.BF16 R12, R188, R218.reuse, R12 ;  /* 0x000000dabc0c723c */ /* 0x080ff0000004180c */
[----:B------:R-:W-:Y:S01]  /*7de0*/  FMUL.FTZ R4, R4, c[0x0][0x320] ;  /* 0x0000c80004047a20 */ /* 0x000fe20000410000 */
[C---:B------:R-:W-:Y:S03]  /*7df0*/  HMMA.16816.F32.BF16 R16, R204.reuse, R218, R16 ;  /* 0x000000dacc10723c */ /* 0x040fe60000041810 */
[----:B------:R-:W1:Y:S01]  /*7e00*/  MUFU.TANH R185, R4 ;  /* 0x0000000400b97308 */ /* 0x000e620000002400 */
[----:B------:R-:W-:Y:S02]  /*7e10*/  FMUL.FTZ R6, R6, c[0x0][0x320] ;  /* 0x0000c80006067a20 */ /* 0x000fe40000410000 */
[----:B------:R-:W-:Y:S02]  /*7e20*/  FMUL.FTZ R5, R5, c[0x0][0x320] ;  /* 0x0000c80005057a20 */ /* 0x000fe40000410000 */
[----:B------:R-:W-:Y:S04]  /*7e30*/  FMUL.FTZ R7, R7, c[0x0][0x320] ;  /* 0x0000c80007077a20 */ /* 0x000fe80000410000 */
[----:B------:R-:W-:Y:S01]  /*7e40*/  FMUL.FTZ R8, R8, c[0x0][0x320] ;  /* 0x0000c80008087a20 */ /* 0x000fe20000410000 */
[----:B------:R-:W2:Y:S01]  /*7e50*/  MUFU.TANH R187, R6 ;  /* 0x0000000600bb7308 */ /* 0x000ea20000002400 */
[----:B------:R-:W-:Y:S02]  /*7e60*/  FMUL.FTZ R9, R9, c[0x0][0x320] ;  /* 0x0000c80009097a20 */ /* 0x000fe40000410000 */
[----:B------:R-:W-:Y:S02]  /*7e70*/  FMUL.FTZ R10, R10, c[0x0][0x320] ;  /* 0x0000c8000a0a7a20 */ /* 0x000fe40000410000 */
[----:B------:R-:W-:Y:S02]  /*7e80*/  FMUL.FTZ R11, R11, c[0x0][0x320] ;  /* 0x0000c8000b0b7a20 */ /* 0x000fe40000410000 */
[----:B------:R-:W-:Y:S02]  /*7e90*/  FMUL.FTZ R12, R12, c[0x0][0x320] ;  /* 0x0000c8000c0c7a20 */ /* 0x000fe40000410000 */
[----:B------:R-:W-:Y:S01]  /*7ea0*/  FMUL.FTZ R14, R14, c[0x0][0x320] ;  /* 0x0000c8000e0e7a20 */ /* 0x000fe20000410000 */
[----:B------:R-:W-:Y:S01]  /*7eb0*/  MUFU.TANH R184, R5 ;  /* 0x0000000500b87308 */ /* 0x000fe20000002400 */
[----:B------:R-:W-:Y:S02]  /*7ec0*/  FMUL.FTZ R13, R13, c[0x0][0x320] ;  /* 0x0000c8000d0d7a20 */ /* 0x000fe40000410000 */
[----:B------:R-:W-:Y:S01]  /*7ed0*/  FMUL.FTZ R15, R15, c[0x0][0x320] ;  /* 0x0000c8000f0f7a20 */ /* 0x000fe20000410000 */
[----:B-1----:R-:W-:Y:S01]  /*7ee0*/  FMNMX.FTZ R0, R185, R3, !PT ;  /* 0x00000003b9007209 */ /* 0x002fe20007810000 */
[----:B------:R-:W-:Y:S02]  /*7ef0*/  FMUL.FTZ R19, R19, c[0x0][0x320] ;  /* 0x0000c80013137a20 */ /* 0x000fe40000410000 */
[----:B------:R-:W-:Y:S02]  /*7f00*/  FMUL.FTZ R17, R17, c[0x0][0x320] ;  /* 0x0000c80011117a20 */ /* 0x000fe40000410000 */
[----:B------:R-:W-:Y:S01]  /*7f10*/  FMUL.FTZ R18, R18, c[0x0][0x320] ;  /* 0x0000c80012127a20 */ /* 0x000fe20000410000 */
[----:B------:R-:W-:Y:S01]  /*7f20*/  MUFU.TANH R12, R12 ;  /* 0x0000000c000c7308 */ /* 0x000fe20000002400 */
[----:B------:R-:W-:Y:S01]  /*7f30*/  FMUL.FTZ R16, R16, c[0x0][0x320] ;  /* 0x0000c80010107a20 */ /* 0x000fe20000410000 */
[----:B--2---:R-:W-:Y:S08]  /*7f40*/  FMNMX.FTZ R2, R187, R116, !PT ;  /* 0x00000074bb027209 */ /* 0x004ff00007810000 */
[----:B------:R1:W-:Y:S10]  /*7f50*/  MUFU.TANH R186, R7 ;  /* 0x0000000700ba7308 */ /* 0x0003f40000002400 */
[----:B------:R-:W-:Y:S10]  /*7f60*/  MUFU.TANH R13, R13 ;  /* 0x0000000d000d7308 */ /* 0x000ff40000002400 */
[----:B------:R-:W2:Y:S01]  /*7f70*/  MUFU.TANH R197, R8 ;  /* 0x0000000800c57308 */ /* 0x000ea20000002400 */
[----:B-1----:R-:W1:Y:S09]  /*7f80*/  LDSM.16.M88.4 R4, [R228+0x800] ;  /* 0x00080000e404783b */ /* 0x002e720000000200 */
[----:B------:R-:W3:Y:S10]  /*7f90*/  MUFU.TANH R192, R9 ;  /* 0x0000000900c07308 */ /* 0x000ef40000002400 */
[----:B------:R-:W-:Y:S10]  /*7fa0*/  MUFU.TANH R196, R10 ;  /* 0x0000000a00c47308 */ /* 0x000ff40000002400 */
[----:B------:R4:W-:Y:S10]  /*7fb0*/  MUFU.TANH R195, R11 ;  /* 0x0000000b00c37308 */ /* 0x0009f40000002400 */
[----:B------:R-:W2:Y:S01]  /*7fc0*/  MUFU.TANH R18, R18 ;  /* 0x0000001200127308 */ /* 0x000ea20000002400 */
[-C--:B-1----:R-:W-:Y:S09]  /*7fd0*/  HMMA.16816.F32.BF16 R20, R204, R4.reuse, R20 ;  /* 0x00000004cc14723c */ /* 0x082ff20000041814 */
[----:B------:R-:W1:Y:S01]  /*7fe0*/  MUFU.TANH R16, R16 ;  /* 0x0000001000107308 */ /* 0x000e620000002400 */
[C---:B------:R-:W-:Y:S01]  /*7ff0*/  HMMA.16816.F32.BF16 R24, R188.reuse, R4, R24 ;  /* 0x00000004bc18723c */ /* 0x040fe20000041818 */
[----:B----4-:R-:W4:Y:S08]  /*8000*/  LDSM.16.M88.4 R8, [R228+0x1000] ;  /* 0x00100000e408783b */ /* 0x010f300000000200 */
[----:B------:R-:W1:Y:S01]  /*8010*/  MUFU.TANH R19, R19 ;  /* 0x0000001300137308 */ /* 0x000e620000002400 */
[-C--:B------:R-:W-:Y:S04]  /*8020*/  HMMA.16816.F32.BF16 R28, R188, R6.reuse, R28 ;  /* 0x00000006bc1c723c */ /* 0x080fe8000004181c */
[----:B------:R-:W-:Y:S04]  /*8030*/  FMUL.FTZ R22, R22, c[0x0][0x320] ;  /* 0x0000c80016167a20 */ /* 0x000fe80000410000 */
[C---:B------:R-:W-:Y:S01]  /*8040*/  HMMA.16816.F32.BF16 R32, R204.reuse, R6, R32 ;  /* 0x00000006cc20723c */ /* 0x040fe20000041820 */
[----:B------:R-:W1:Y:S01]  /*8050*/  MUFU.TANH R17, R17 ;  /* 0x0000001100117308 */ /* 0x000e620000002400 */
[----:B------:R-:W1:Y:S02]  /*8060*/  LDSM.16.M88.4 R4, [R228+0x1800] ;  /* 0x00180000e404783b */ /* 0x000e640000000200 */
[----:B------:R-:W-:Y:S02]  /*8070*/  FMUL.FTZ R20, R20, c[0x0][0x320] ;  /* 0x0000c80014147a20 */ /* 0x000fe40000410000 */
[----:B------:R-:W-:Y:S02]  /*8080*/  FMUL.FTZ R23, R23, c[0x0][0x320] ;  /* 0x0000c80017177a20 */ /* 0x000fe40000410000 */
[----:B------:R-:W-:Y:S03]  /*8090*/  FMUL.FTZ R24, R24, c[0x0][0x320] ;  /* 0x0000c80018187a20 */ /* 0x000fe60000410000 */
[----:B------:R-:W1:Y:S01]  /*80a0*/  MUFU.TANH R22, R22 ;  /* 0x0000001600167308 */ /* 0x000e620000002400 */
        /* <DEDUP_REMOVED lines=8> */
[-C--:B----4-:R-:W-:Y:S03]  /*8130*/  HMMA.16816.F32.BF16 R36, R204, R8.reuse, R36 ;  /* 0x00000008cc24723c */ /* 0x090fe60000041824 */
[----:B------:R-:W-:Y:S02]  /*8140*/  FMUL.FTZ R34, R34, c[0x0][0x320] ;  /* 0x0000c80022227a20 */ /* 0x000fe40000410000 */
[----:B------:R-:W-:Y:S01]  /*8150*/  FMUL.FTZ R33, R33, c[0x0][0x320] ;  /* 0x0000c80021217a20 */ /* 0x000fe20000410000 */
[----:B------:R-:W3:Y:S01]  /*8160*/  MUFU.TANH R20, R20 ;  /* 0x0000001400147308 */ /* 0x000ee20000002400 */
[----:B------:R-:W-:Y:S01]  /*8170*/  FMUL.FTZ R35, R35, c[0x0][0x320] ;  /* 0x0000c80023237a20 */ /* 0x000fe20000410000 */
[C---:B------:R-:W-:Y:S04]  /*8180*/  HMMA.16816.F32.BF16 R40, R188.reuse, R8, R40 ;  /* 0x00000008bc28723c */ /* 0x040fe80000041828 */
[----:B------:R-:W-:Y:S02]  /*8190*/  FMUL.FTZ R30, R30, c[0x0][0x320] ;  /* 0x0000c8001e1e7a20 */ /* 0x000fe40000410000 */
[----:B------:R-:W-:Y:S02]  /*81a0*/  FMUL.FTZ R31, R31, c[0x0][0x320] ;  /* 0x0000c8001f1f7a20 */ /* 0x000fe40000410000 */
[----:B------:R-:W-:Y:S01]  /*81b0*/  MUFU.TANH R25, R25 ;  /* 0x0000001900197308 */ /* 0x000fe20000002400 */
[-C--:B------:R-:W-:Y:S07]  /*81c0*/  HMMA.16816.F32.BF16 R44, R188, R10.reuse, R44 ;  /* 0x0000000abc2c723c */ /* 0x080fee000004182c */
[----:B------:R-:W-:Y:S01]  /*81d0*/  FMUL.FTZ R38, R38, c[0x0][0x320] ;  /* 0x0000c80026267a20 */ /* 0x000fe20000410000 */
[C---:B------:R-:W-:Y:S01]  /*81e0*/  HMMA.16816.F32.BF16 R48, R204.reuse, R10, R48 ;  /* 0x0000000acc30723c */ /* 0x040fe20000041830 */
[----:B------:R-:W2:Y:S01]  /*81f0*/  MUFU.TANH R23, R23 ;  /* 0x0000001700177308 */ /* 0x000ea20000002400 */
[----:B------:R-:W2:Y:S02]  /*8200*/  LDSM.16.M88.4 R8, [R228+0x2000] ;  /* 0x00200000e408783b */ /* 0x000ea40000000200 */
[----:B------:R-:W-:Y:S02]  /*8210*/  FMUL.FTZ R36, R36, c[0x0][0x320] ;  /* 0x0000c80024247a20 */ /* 0x000fe40000410000 */
[----:B------:R-:W-:Y:S02]  /*8220*/  FMUL.FTZ R39, R39, c[0x0][0x320] ;  /* 0x0000c80027277a20 */ /* 0x000fe40000410000 */
[-C--:B-1----:R-:W-:Y:S03]  /*8230*/  HMMA.16816.F32.BF16 R52, R204, R4.reuse, R52 ;  /* 0x00000004cc34723c */ /* 0x082fe60000041834 */
[----:B------:R-:W-:Y:S01]  /*8240*/  MUFU.TANH R34, R34 ;  /* 0x0000002200227308 */ /* 0x000fe20000002400 */
[----:B------:R-:W-:Y:S02]  /*8250*/  FMUL.FTZ R37, R37, c[0x0][0x320] ;  /* 0x0000c80025257a20 */ /* 0x000fe40000410000 */
[----:B------:R-:W-:Y:S02]  /*8260*/  FMUL.FTZ R40, R40, c[0x0][0x320] ;  /* 0x0000c80028287a20 */ /* 0x000fe40000410000 */
[C---:B------:R-:W-:Y:S04]  /*8270*/  HMMA.16816.F32.BF16 R56, R188.reuse, R4, R56 ;  /* 0x00000004bc38723c */ /* 0x040fe80000041838 */
[----:B------:R-:W-:Y:S01]  /*8280*/  FMUL.FTZ R46, R46, c[0x0][0x320] ;  /* 0x0000c8002e2e7a20 */ /* 0x000fe20000410000 */
[----:B------:R-:W1:Y:S01]  /*8290*/  MUFU.TANH R21, R21 ;  /* 0x0000001500157308 */ /* 0x000e620000002400 */
[----:B------:R-:W-:Y:S02]  /*82a0*/  FMUL.FTZ R47, R47, c[0x0][0x320] ;  /* 0x0000c8002f2f7a20 */ /* 0x000fe40000410000 */
[-C--:B------:R-:W-:Y:S04]  /*82b0*/  HMMA.16816.F32.BF16 R60, R188, R6.reuse, R60 ;  /* 0x00000006bc3c723c */ /* 0x080fe8000004183c */
[----:B------:R-:W-:Y:S02]  /*82c0*/  FMUL.FTZ R50, R50, c[0x0][0x320] ;  /* 0x0000c80032327a20 */ /* 0x000fe40000410000 */
[----:B------:R-:W-:Y:S01]  /*82d0*/  FMUL.FTZ R51, R51, c[0x0][0x320] ;  /* 0x0000c80033337a20 */ /* 0x000fe20000410000 */
[----:B------:R-:W-:Y:S01]  /*82e0*/  MUFU.TANH R28, R28 ;  /* 0x0000001c001c7308 */ /* 0x000fe20000002400 */
[C---:B------:R-:W-:Y:S01]  /*82f0*/  HMMA.16816.F32.BF16 R64, R204.reuse, R6, R64 ;  /* 0x00000006cc40723c */ /* 0x040fe20000041840 */
[----:B------:R-:W1:Y:S03]  /*8300*/  LDSM.16.M88.4 R4, [R228+0x2800] ;  /* 0x00280000e404783b */ /* 0x000e660000000200 */
[----:B------:R-:W-:Y:S02]  /*8310*/  FMUL.FTZ R54, R54, c[0x0][0x320] ;  /* 0x0000c80036367a20 */ /* 0x000fe40000410000 */
[----:B------:R-:W-:Y:S02]  /*8320*/  FMUL.FTZ R52, R52, c[0x0][0x320] ;  /* 0x0000c80034347a20 */ /* 0x000fe40000410000 */
[----:B------:R-:W-:Y:S01]  /*8330*/  FMUL.FTZ R55, R55, c[0x0][0x320] ;  /* 0x0000c80037377a20 */ /* 0x000fe20000410000 */
[----:B------:R-:W-:Y:S01]  /*8340*/  MUFU.TANH R214, R46 ;  /* 0x0000002e00d67308 */ /* 0x000fe20000002400 */
[-C--:B--2---:R-:W-:Y:S03]  /*8350*/  HMMA.16816.F32.BF16 R68, R204, R8.reuse, R68 ;  /* 0x00000008cc44723c */ /* 0x084fe60000041844 */
[----:B------:R-:W-:Y:S02]  /*8360*/  FMUL.FTZ R53, R53, c[0x0][0x320] ;  /* 0x0000c80035357a20 */ /* 0x000fe40000410000 */
[----:B------:R-:W-:Y:S02]  /*8370*/  FMUL.FTZ R49, R49, c[0x0][0x320] ;  /* 0x0000c80031317a20 */ /* 0x000fe40000410000 */
[----:B------:R-:W-:Y:S01]  /*8380*/  FMUL.FTZ R63, R63, c[0x0][0x320] ;  /* 0x0000c8003f3f7a20 */ /* 0x000fe20000410000 */
[C---:B------:R-:W-:Y:S01]  /*8390*/  HMMA.16816.F32.BF16 R72, R188.reuse, R8, R72 ;  /* 0x00000008bc48723c */ /* 0x040fe20000041848 */
[----:B------:R-:W2:Y:S03]  /*83a0*/  MUFU.TANH R35, R35 ;  /* 0x0000002300237308 */ /* 0x000ea60000002400 */
[----:B------:R-:W-:Y:S02]  /*83b0*/  FMUL.FTZ R41, R41, c[0x0][0x320] ;  /* 0x0000c80029297a20 */ /* 0x000fe40000410000 */
[----:B------:R-:W-:Y:S02]  /*83c0*/  FMUL.FTZ R66, R66, c[0x0][0x320] ;  /* 0x0000c80042427a20 */ /* 0x000fe40000410000 */
[-C--:B------:R-:W-:Y:S03]  /*83d0*/  HMMA.16816.F32.BF16 R76, R188, R10.reuse, R76 ;  /* 0x0000000abc4c723c */ /* 0x080fe6000004184c */
[----:B------:R-:W2:Y:S01]  /*83e0*/  MUFU.TANH R32, R32 ;  /* 0x0000002000207308 */ /* 0x000ea20000002400 */
[----:B------:R-:W-:Y:S02]  /*83f0*/  FMUL.FTZ R45, R45, c[0x0][0x320] ;  /* 0x0000c8002d2d7a20 */ /* 0x000fe40000410000 */
[----:B------:R-:W-:Y:S02]  /*8400*/  FMUL.FTZ R62, R62, c[0x0][0x320] ;  /* 0x0000c8003e3e7a20 */ /* 0x000fe40000410000 */
[C---:B------:R-:W-:Y:S01]  /*8410*/  HMMA.16816.F32.BF16 R80, R204.reuse, R10, R80 ;  /* 0x0000000acc50723c */ /* 0x040fe20000041850 */
[----:B------:R-:W2:Y:S01]  /*8420*/  LDSM.16.M88.4 R8, [R228+0x3000] ;  /* 0x00300000e408783b */ /* 0x000ea20000000200 */
[----:B------:R-:W-:Y:S04]  /*8430*/  DEPBAR.LE SB0, 0x0 ;  /* 0x000080000000791a */ /* 0x000fe80000000000 */
[----:B------:R-:W2:Y:S01]  /*8440*/  MUFU.TANH R33, R33 ;  /* 0x0000002100217308 */ /* 0x000ea20000002400 */
[----:B------:R-:W-:Y:S01]  /*8450*/  FMUL.FTZ R70, R70, c[0x0][0x320] ;  /* 0x0000c80046467a20 */ /* 0x000fe20000410000 */
[-C--:B-1----:R-:W-:Y:S01]  /*8460*/  HMMA.16816.F32.BF16 R84, R204, R4.reuse, R84 ;  /* 0x00000004cc54723c */ /* 0x082fe20000041854 */
[----:B------:R-:W-:Y:S04]  /*8470*/  BAR.SYNC.DEFER_BLOCKING 0x0 ;  /* 0x0000000000007b1d */ /* 0x000fe80000010000 */
[----:B------:R-:W-:Y:S02]  /*8480*/  FMUL.FTZ R69, R69, c[0x0][0x320] ;  /* 0x0000c80045457a20 */ /* 0x000fe40000410000 */
[----:B------:R-:W-:Y:S01]  /*8490*/  FMUL.FTZ R71, R71, c[0x0][0x320] ;  /* 0x0000c80047477a20 */ /* 0x000fe20000410000 */
[----:B------:R1:W-:Y:S01]  /*84a0*/  MUFU.TANH R46, R70 ;  /* 0x00000046002e7308 */ /* 0x0003e20000002400 */
[C---:B------:R-:W-:Y:S04]  /*84b0*/  HMMA.16816.F32.BF16 R88, R188.reuse, R4, R88 ;  /* 0x00000004bc58723c */ /* 0x040fe80000041858 */
[----:B------:R-:W-:Y:S02]  /*84c0*/  FMUL.FTZ R77, R77, c[0x0][0x320] ;  /* 0x0000c8004d4d7a20 */ /* 0x000fe40000410000 */
[----:B------:R-:W-:Y:S01]  /*84d0*/  FMUL.FTZ R78, R78, c[0x0][0x320] ;  /* 0x0000c8004e4e7a20 */ /* 0x000fe20000410000 */
[----:B------:R-:W-:Y:S01]  /*84e0*/  FMNMX.FTZ R4, R197, R117, !PT ;  /* 0x00000075c5047209 */ /* 0x000fe20007810000 */
[-C--:B------:R-:W-:Y:S01]  /*84f0*/  HMMA.16816.F32.BF16 R92, R188, R6.reuse, R92 ;  /* 0x00000006bc5c723c */ /* 0x080fe2000004185c */
[----:B------:R-:W3:Y:S03]  /*8500*/  MUFU.TANH R29, R29 ;  /* 0x0000001d001d7308 */ /* 0x000ee60000002400 */
[----:B------:R-:W-:Y:S02]  /*8510*/  FMUL.FTZ R82, R82, c[0x0][0x320] ;  /* 0x0000c80052527a20 */ /* 0x000fe40000410000 */
[----:B------:R-:W-:Y:S02]  /*8520*/  FMUL.FTZ R80, R80, c[0x0][0x320] ;  /* 0x0000c80050507a20 */ /* 0x000fe40000410000 */
[C---:B------:R-:W-:Y:S01]  /*8530*/  HMMA.16816.F32.BF16 R96, R204.reuse, R6, R96 ;  /* 0x00000006cc60723c */ /* 0x040fe20000041860 */
[----:B------:R-:W4:Y:S02]  /*8540*/  LDL R7, [R1+0x34] ;  /* 0x0000340001077983 */ /* 0x000f240000100800 */
[----:B------:R-:W3:Y:S01]  /*8550*/  MUFU.TANH R198, R38 ;  /* 0x0000002600c67308 */ /* 0x000ee20000002400 */
[----:B------:R-:W-:Y:S02]  /*8560*/  FMUL.FTZ R86, R86, c[0x0][0x320] ;  /* 0x0000c80056567a20 */ /* 0x000fe40000410000 */
[----:B------:R-:W-:Y:S01]  /*8570*/  FMUL.FTZ R81, R81, c[0x0][0x320] ;  /* 0x0000c80051517a20 */ /* 0x000fe20000410000 */
[----:B-1----:R-:W-:Y:S01]  /*8580*/  FMNMX.FTZ R70, R184, R0, !PT ;  /* 0x00000000b8467209 */ /* 0x002fe20007810000 */
[-C--:B--2---:R-:W-:Y:S04]  /*8590*/  HMMA.16816.F32.BF16 R100, R204, R8.reuse, R100 ;  /* 0x00000008cc64723c */ /* 0x084fe80000041864 */
[----:B------:R-:W-:Y:S01]  /*85a0*/  FMNMX.FTZ R0, R186, R2, !PT ;  /* 0x00000002ba007209 */ /* 0x000fe20007810000 */
[----:B------:R-:W-:Y:S01]  /*85b0*/  MUFU.TANH R194, R26 ;  /* 0x0000001a00c27308 */ /* 0x000fe20000002400 */
[----:B---3--:R-:W-:Y:S01]  /*85c0*/  FMNMX.FTZ R2, R192, R4, !PT ;  /* 0x00000004c0027209 */ /* 0x008fe20007810000 */
[----:B------:R-:W-:Y:S01]  /*85d0*/  FMUL.FTZ R83, R83, c[0x0][0x320] ;  /* 0x0000c80053537a20 */ /* 0x000fe20000410000 */
[----:B------:R-:W-:Y:S01]  /*85e0*/  FMNMX.FTZ R0, R18, R0, !PT ;  /* 0x0000000012007209 */ /* 0x000fe20007810000 */
[----:B------:R-:W-:Y:S01]  /*85f0*/  FMUL.FTZ R95, R95, c[0x0][0x320] ;  /* 0x0000c8005f5f7a20 */ /* 0x000fe20000410000 */
[C---:B------:R-:W-:Y:S04]  /*8600*/  HMMA.16816.F32.BF16 R104, R188.reuse, R8, R104 ;  /* 0x00000008bc68723c */ /* 0x040fe80000041868 */
[----:B------:R-:W-:Y:S01]  /*8610*/  FMNMX.FTZ R2, R12, R2, !PT ;  /* 0x000000020c027209 */ /* 0x000fe20007810000 */
[----:B------:R-:W1:Y:S01]  /*8620*/  MUFU.TANH R26, R36 ;  /* 0x00000024001a7308 */ /* 0x000e620000002400 */
[----:B------:R-:W-:Y:S01]  /*8630*/  FMNMX.FTZ R70, R16, R70, !PT ;  /* 0x0000004610467209 */ /* 0x000fe20007810000 */
[----:B------:R-:W-:Y:S01]  /*8640*/  FMUL.FTZ R84, R84, c[0x0][0x320] ;  /* 0x0000c80054547a20 */ /* 0x000fe20000410000 */
[----:B------:R-:W-:Y:S01]  /*8650*/  FMNMX.FTZ R2, R13, R2, !PT ;  /* 0x000000020d027209 */ /* 0x000fe20007810000 */
[-C--:B------:R-:W-:Y:S03]  /*8660*/  HMMA.16816.F32.BF16 R108, R188, R10.reuse, R108 ;  /* 0x0000000abc6c723c */ /* 0x080fe6000004186c */
[----:B------:R-:W-:Y:S01]  /*8670*/  FMNMX.FTZ R0, R19, R0, !PT ;  /* 0x0000000013007209 */ /* 0x000fe20007810000 */
[----:B------:R-:W-:Y:S01]  /*8680*/  FMUL.FTZ R87, R87, c[0x0][0x320] ;  /* 0x0000c80057577a20 */ /* 0x000fe20000410000 */
[----:B------:R-:W-:Y:S01]  /*8690*/  FMNMX.FTZ R70, R17, R70, !PT ;  /* 0x0000004611467209 */ /* 0x000fe20007810000 */
[----:B------:R-:W-:Y:S01]  /*86a0*/  MUFU.TANH R201, R39 ;  /* 0x0000002700c97308 */ /* 0x000fe20000002400 */
[----:B------:R-:W-:Y:S01]  /*86b0*/  FMNMX.FTZ R4, R22, R0, !PT ;  /* 0x0000000016047209 */ /* 0x000fe20007810000 */
[----:B------:R-:W-:Y:S04]  /*86c0*/  HMMA.16816.F32.BF16 R112, R204, R10, R112 ;  /* 0x0000000acc70723c */ /* 0x000fe80000041870 */
[----:B------:R-:W-:Y:S01]  /*86d0*/  FMNMX.FTZ R70, R20, R70, !PT ;  /* 0x0000004614467209 */ /* 0x000fe20007810000 */
[----:B------:R-:W-:Y:S01]  /*86e0*/  FMUL.FTZ R102, R102, c[0x0][0x320] ;  /* 0x0000c80066667a20 */ /* 0x000fe20000410000 */
[----:B------:R-:W-:Y:S01]  /*86f0*/  FMNMX.FTZ R4, R23, R4, !PT ;  /* 0x0000000417047209 */ /* 0x000fe20007810000 */
[----:B------:R-:W-:Y:S01]  /*8700*/  FMUL.FTZ R106, R106, c[0x0][0x320] ;  /* 0x0000c8006a6a7a20 */ /* 0x000fe20000410000 */
[----:B------:R-:W2:Y:S01]  /*8710*/  MUFU.TANH R208, R40 ;  /* 0x0000002800d07308 */ /* 0x000ea20000002400 */
[----:B------:R-:W-:Y:S03]  /*8720*/  FMUL.FTZ R48, R48, c[0x0][0x320] ;  /* 0x0000c80030307a20 */ /* 0x000fe60000410000 */
[----:B------:R-:W-:Y:S01]  /*8730*/  FMNMX.FTZ R70, R21, R70, !PT ;  /* 0x0000004615467209 */ /* 0x000fe20007810000 */
[----:B------:R-:W-:Y:S01]  /*8740*/  FMUL.FTZ R104, R104, c[0x0][0x320] ;  /* 0x0000c80068687a20 */ /* 0x000fe20000410000 */
[----:B------:R-:W-:Y:S01]  /*8750*/  FMNMX.FTZ R4, R34, R4, !PT ;  /* 0x0000000422047209 */ /* 0x000fe20007810000 */
[----:B------:R-:W-:Y:S01]  /*8760*/  FMUL.FTZ R85, R85, c[0x0][0x320] ;  /* 0x0000c80055557a20 */ /* 0x000fe20000410000 */
[----:B------:R-:W-:Y:S01]  /*8770*/  FMNMX.FTZ R0, R24, R2, !PT ;  /* 0x0000000218007209 */ /* 0x000fe20007810000 */
[----:B------:R-:W-:Y:S01]  /*8780*/  FMUL.FTZ R98, R98, c[0x0][0x320] ;  /* 0x0000c80062627a20 */ /* 0x000fe20000410000 */
[----:B------:R-:W-:Y:S01]  /*8790*/  MUFU.TANH R193, R27 ;  /* 0x0000001b00c17308 */ /* 0x000fe20000002400 */
[----:B------:R-:W-:Y:S01]  /*87a0*/  FMUL.FTZ R96, R96, c[0x0][0x320] ;  /* 0x0000c80060607a20 */ /* 0x000fe20000410000 */
[----:B------:R-:W-:Y:S01]  /*87b0*/  FMNMX.FTZ R4, R35, R4, !PT ;  /* 0x0000000423047209 */ /* 0x000fe20007810000 */
[----:B------:R-:W-:Y:S01]  /*87c0*/  FMUL.FTZ R99, R99, c[0x0][0x320] ;  /* 0x0000c80063637a20 */ /* 0x000fe20000410000 */
[----:B------:R-:W-:Y:S01]  /*87d0*/  FMNMX.FTZ R0, R25, R0, !PT ;  /* 0x0000000019007209 */ /* 0x000fe20007810000 */
[----:B------:R-:W-:Y:S01]  /*87e0*/  FMUL.FTZ R97, R97, c[0x0][0x320] ;  /* 0x0000c80061617a20 */ /* 0x000fe20000410000 */
[----:B------:R-:W-:Y:S01]  /*87f0*/  FMNMX.FTZ R70, R32, R70, !PT ;  /* 0x0000004620467209 */ /* 0x000fe20007810000 */
[----:B------:R-:W-:Y:S01]  /*8800*/  FMUL.FTZ R100, R100, c[0x0][0x320] ;  /* 0x0000c80064647a20 */ /* 0x000fe20000410000 */
[----:B------:R-:W-:Y:S01]  /*8810*/  FMNMX.FTZ R0, R28, R0, !PT ;  /* 0x000000001c007209 */ /* 0x000fe20007810000 */
[----:B------:R-:W-:Y:S01]  /*8820*/  FMUL.FTZ R101, R101, c[0x0][0x320] ;  /* 0x0000c80065657a20 */ /* 0x000fe20000410000 */
[----:B------:R-:W3:Y:S01]  /*8830*/  MUFU.TANH R27, R37 ;  /* 0x00000025001b7308 */ /* 0x000ee20000002400 */
[----:B------:R-:W-:Y:S01]  /*8840*/  FMUL.FTZ R103, R103, c[0x0][0x320] ;  /* 0x0000c80067677a20 */ /* 0x000fe20000410000 */
[----:B------:R-:W-:Y:S01]  /*8850*/  FMNMX.FTZ R70, R33, R70, !PT ;  /* 0x0000004621467209 */ /* 0x000fe20007810000 */
[----:B------:R-:W-:Y:S01]  /*8860*/  FMUL.FTZ R88, R88, c[0x0][0x320] ;  /* 0x0000c80058587a20 */ /* 0x000fe20000410000 */
[----:B------:R-:W-:Y:S01]  /*8870*/  FMNMX.FTZ R0, R29, R0, !PT ;  /* 0x000000001d007209 */ /* 0x000fe20007810000 */
[----:B------:R-:W-:Y:S01]  /*8880*/  FMUL.FTZ R89, R89, c[0x0][0x320] ;  /* 0x0000c80059597a20 */ /* 0x000fe20000410000 */
[----:B------:R-:W-:Y:S01]  /*8890*/  FMNMX.FTZ R4, R198, R4, !PT ;  /* 0x00000004c6047209 */ /* 0x000fe20007810000 */
[----:B------:R-:W-:Y:S01]  /*88a0*/  FMUL.FTZ R93, R93, c[0x0][0x320] ;  /* 0x0000c8005d5d7a20 */ /* 0x000fe20000410000 */
[----:B-1----:R-:W-:Y:S01]  /*88b0*/  FMNMX.FTZ R70, R26, R70, !PT ;  /* 0x000000461a467209 */ /* 0x002fe20007810000 */
[----:B------:R-:W-:Y:S01]  /*88c0*/  FMUL.FTZ R90, R90, c[0x0][0x320] ;  /* 0x0000c8005a5a7a20 */ /* 0x000fe20000410000 */
[----:B------:R-:W1:Y:S01]  /*88d0*/  MUFU.TANH R50, R50 ;  /* 0x0000003200327308 */ /* 0x000e620000002400 */
[----:B------:R-:W-:Y:S01]  /*88e0*/  FMUL.FTZ R91, R91, c[0x0][0x320] ;  /* 0x0000c8005b5b7a20 */ /* 0x000fe20000410000 */
[----:B--2---:R-:W-:Y:S01]  /*88f0*/  FMNMX.FTZ R2, R208, R0, !PT ;  /* 0x00000000d0027209 */ /* 0x004fe20007810000 */
[----:B------:R-:W-:Y:S01]  /*8900*/  FMUL.FTZ R94, R94, c[0x0][0x320] ;  /* 0x0000c8005e5e7a20 */ /* 0x000fe20000410000 */
[----:B------:R-:W-:Y:S01]  /*8910*/  FMNMX.FTZ R0, R201, R4, !PT ;  /* 0x00000004c9007209 */ /* 0x000fe20007810000 */
[----:B------:R-:W-:Y:S01]  /*8920*/  FMUL.FTZ R107, R107, c[0x0][0x320] ;  /* 0x0000c8006b6b7a20 */ /* 0x000fe20000410000 */
[----:B------:R-:W-:Y:S01]  /*8930*/  FMNMX.FTZ R4, R196, R118, !PT ;  /* 0x00000076c4047209 */ /* 0x000fe20007810000 */
[----:B------:R-:W-:Y:S02]  /*8940*/  FMUL.FTZ R92, R92, c[0x0][0x320] ;  /* 0x0000c8005c5c7a20 */ /* 0x000fe40000410000 */
[----:B------:R-:W-:Y:S01]  /*8950*/  FMUL.FTZ R59, R59, c[0x0][0x320] ;  /* 0x0000c8003b3b7a20 */ /* 0x000fe20000410000 */
[----:B------:R-:W2:Y:S01]  /*8960*/  MUFU.TANH R48, R48 ;  /* 0x0000003000307308 */ /* 0x000ea20000002400 */
[----:B------:R-:W-:Y:S01]  /*8970*/  FMUL.FTZ R60, R60, c[0x0][0x320] ;  /* 0x0000c8003c3c7a20 */ /* 0x000fe20000410000 */
[----:B------:R-:W-:Y:S01]  /*8980*/  FMNMX.FTZ R4, R195, R4, !PT ;  /* 0x00000004c3047209 */ /* 0x000fe20007810000 */
[----:B------:R-:W-:Y:S01]  /*8990*/  FMUL.FTZ R61, R61, c[0x0][0x320] ;  /* 0x0000c8003d3d7a20 */ /* 0x000fe20000410000 */
[----:B---3--:R-:W-:Y:S01]  /*89a0*/  FMNMX.FTZ R70, R27, R70, !PT ;  /* 0x000000461b467209 */ /* 0x008fe20007810000 */
        /* <DEDUP_REMOVED lines=10> */
[----:B------:R-:W1:Y:S01]  /*8a50*/  MUFU.TANH R51, R51 ;  /* 0x0000003300337308 */ /* 0x000e620000002400 */
[----:B------:R-:W-:Y:S02]  /*8a60*/  FMUL.FTZ R65, R65, c[0x0][0x320] ;  /* 0x0000c80041417a20 */ /* 0x000fe40000410000 */
[----:B------:R-:W-:Y:S01]  /*8a70*/  FMUL.FTZ R44, R44, c[0x0][0x320] ;  /* 0x0000c8002c2c7a20 */ /* 0x000fe20000410000 */
[----:B--2---:R-:W-:Y:S01]  /*8a80*/  FMNMX.FTZ R70, R48, R70, !PT ;  /* 0x0000004630467209 */ /* 0x004fe20007810000 */
[----:B------:R-:W-:Y:S02]  /*8a90*/  FMUL.FTZ R68, R68, c[0x0][0x320] ;  /* 0x0000c80044447a20 */ /* 0x000fe40000410000 */
[----:B------:R-:W-:Y:S02]  /*8aa0*/  FMUL.FTZ R56, R56, c[0x0][0x320] ;  /* 0x0000c80038387a20 */ /* 0x000fe40000410000 */
[----:B------:R-:W-:Y:S01]  /*8ab0*/  FMUL.FTZ R72, R72, c[0x0][0x320] ;  /* 0x0000c80048487a20 */ /* 0x000fe20000410000 */
[----:B------:R-:W2:Y:S01]  /*8ac0*/  MUFU.TANH R49, R49 ;  /* 0x0000003100317308 */ /* 0x000ea20000002400 */
[----:B------:R-:W-:Y:S02]  /*8ad0*/  FMUL.FTZ R76, R76, c[0x0][0x320] ;  /* 0x0000c8004c4c7a20 */ /* 0x000fe40000410000 */
[----:B------:R-:W-:Y:S02]  /*8ae0*/  FMUL.FTZ R112, R112, c[0x0][0x320] ;  /* 0x0000c80070707a20 */ /* 0x000fe40000410000 */
[----:B------:R-:W-:Y:S02]  /*8af0*/  FMUL.FTZ R114, R114, c[0x0][0x320] ;  /* 0x0000c80072727a20 */ /* 0x000fe40000410000 */
[----:B------:R-:W-:Y:S02]  /*8b00*/  FMUL.FTZ R108, R108, c[0x0][0x320] ;  /* 0x0000c8006c6c7a20 */ /* 0x000fe40000410000 */
[----:B------:R-:W-:Y:S01]  /*8b10*/  FMUL.FTZ R43, R43, c[0x0][0x320] ;  /* 0x0000c8002b2b7a20 */ /* 0x000fe20000410000 */
[----:B------:R-:W3:Y:S01]  /*8b20*/  MUFU.TANH R221, R54 ;  /* 0x0000003600dd7308 */ /* 0x000ee20000002400 */
[----:B------:R-:W-:Y:S02]  /*8b30*/  FMUL.FTZ R113, R113, c[0x0][0x320] ;  /* 0x0000c80071717a20 */ /* 0x000fe40000410000 */
[----:B------:R-:W-:Y:S01]  /*8b40*/  FMUL.FTZ R58, R58, c[0x0][0x320] ;  /* 0x0000c8003a3a7a20 */ /* 0x000fe20000410000 */
[----:B-1----:R-:W-:Y:S01]  /*8b50*/  FMNMX.FTZ R0, R51, R0, !PT ;  /* 0x0000000033007209 */ /* 0x002fe20007810000 */
[----:B------:R-:W-:Y:S02]  /*8b60*/  FMUL.FTZ R74, R74, c[0x0][0x320] ;  /* 0x0000c8004a4a7a20 */ /* 0x000fe40000410000 */
[----:B------:R-:W-:Y:S02]  /*8b70*/  FMUL.FTZ R109, R109, c[0x0][0x320] ;  /* 0x0000c8006d6d7a20 */ /* 0x000fe40000410000 */
[----:B------:R-:W-:Y:S01]  /*8b80*/  FMUL.FTZ R57, R57, c[0x0][0x320] ;  /* 0x0000c80039397a20 */ /* 0x000fe20000410000 */
[----:B------:R-:W1:Y:S01]  /*8b90*/  MUFU.TANH R215, R52 ;  /* 0x0000003400d77308 */ /* 0x000e620000002400 */
[----:B--2---:R-:W-:Y:S09]  /*8ba0*/  FMNMX.FTZ R70, R49, R70, !PT ;  /* 0x0000004631467209 */ /* 0x004ff20007810000 */
[----:B------:R-:W2:Y:S01]  /*8bb0*/  MUFU.TANH R219, R55 ;  /* 0x0000003700db7308 */ /* 0x000ea20000002400 */
[----:B---3--:R-:W-:Y:S09]  /*8bc0*/  FMNMX.FTZ R0, R221, R0, !PT ;  /* 0x00000000dd007209 */ /* 0x008ff20007810000 */
[----:B------:R-:W3:Y:S01]  /*8bd0*/  MUFU.TANH R218, R53 ;  /* 0x0000003500da7308 */ /* 0x000ee20000002400 */
[----:B-1----:R-:W-:Y:S09]  /*8be0*/  FMNMX.FTZ R70, R215, R70, !PT ;  /* 0x00000046d7467209 */ /* 0x002ff20007810000 */
[----:B------:R-:W-:Y:S01]  /*8bf0*/  MUFU.TANH R217, R47 ;  /* 0x0000002f00d97308 */ /* 0x000fe20000002400 */
[----:B--2---:R-:W-:Y:S09]  /*8c00*/  FMNMX.FTZ R0, R219, R0, !PT ;  /* 0x00000000db007209 */ /* 0x004ff20007810000 */
[----:B------:R-:W1:Y:S01]  /*8c10*/  MUFU.TANH R47, R66 ;  /* 0x00000042002f7308 */ /* 0x000e620000002400 */
[----:B---3--:R-:W-:Y:S09]  /*8c20*/  FMNMX.FTZ R70, R218, R70, !PT ;  /* 0x00000046da467209 */ /* 0x008ff20007810000 */
[----:B------:R-:W2:Y:S10]  /*8c30*/  MUFU.TANH R212, R64 ;  /* 0x0000004000d47308 */ /* 0x000eb40000002400 */
        /* <DEDUP_REMOVED lines=8> */
[----:B-1----:R-:W-:Y:S04]  /*8cc0*/  FMNMX.FTZ R0, R57, R0, !PT ;  /* 0x0000000039007209 */ /* 0x002fe80007810000 */
[----:B------:R-:W-:Y:S05]  /*8cd0*/  FMNMX.FTZ R0, R46, R0, !PT ;  /* 0x000000002e007209 */ /* 0x000fea0007810000 */
[----:B------:R-:W1:Y:S01]  /*8ce0*/  MUFU.TANH R251, R68 ;  /* 0x0000004400fb7308 */ /* 0x000e620000002400 */
[----:B--2---:R-:W-:Y:S09]  /*8cf0*/  FMNMX.FTZ R70, R211, R70, !PT ;  /* 0x00000046d3467209 */ /* 0x004ff20007810000 */
[----:B------:R-:W2:Y:S01]  /*8d00*/  MUFU.TANH R210, R45 ;  /* 0x0000002d00d27308 */ /* 0x000ea20000002400 */
[----:B---3--:R-:W-:Y:S09]  /*8d10*/  FMNMX.FTZ R2, R209, R2, !PT ;  /* 0x00000002d1027209 */ /* 0x008ff20007810000 */
[----:B------:R-:W-:Y:S01]  /*8d20*/  MUFU.TANH R238, R63 ;  /* 0x0000003f00ee7308 */ /* 0x000fe20000002400 */
[----:B-1----:R-:W-:Y:S09]  /*8d30*/  FMNMX.FTZ R70, R251, R70, !PT ;  /* 0x00000046fb467209 */ /* 0x002ff20007810000 */
[----:B------:R-:W1:Y:S01]  /*8d40*/  MUFU.TANH R63, R71 ;  /* 0x00000047003f7308 */ /* 0x000e620000002400 */
[----:B--2---:R-:W-:Y:S09]  /*8d50*/  FMNMX.FTZ R2, R210, R2, !PT ;  /* 0x00000002d2027209 */ /* 0x004ff20007810000 */
[----:B------:R-:W2:Y:S10]  /*8d60*/  MUFU.TANH R239, R69 ;  /* 0x0000004500ef7308 */ /* 0x000eb40000002400 */
[----:B------:R-:W3:Y:S01]  /*8d70*/  MUFU.TANH R249, R56 ;  /* 0x0000003800f97308 */ /* 0x000ee20000002400 */
[----:B-1----:R-:W-:Y:S02]  /*8d80*/  FMNMX.FTZ R0, R63, R0, !PT ;  /* 0x000000003f007209 */ /* 0x002fe40007810000 */
[C---:B----4-:R-:W-:Y:S07]  /*8d90*/  ISETP.GT.AND P0, PT, R242.reuse, R7, PT ;  /* 0x00000007f200720c */ /* 0x050fee0003f04270 */
[----:B------:R1:W-:Y:S01]  /*8da0*/  MUFU.TANH R247, R59 ;  /* 0x0000003b00f77308 */ /* 0x0003e20000002400 */
[----:B------:R-:W-:Y:S02]  /*8db0*/  IADD3 R242, R242, -0x1, RZ ;  /* 0xfffffffff2f27810 */ /* 0x000fe40007ffe0ff */
[----:B--2---:R-:W-:Y:S07]  /*8dc0*/  FMNMX.FTZ R70, R239, R70, !PT ;  /* 0x00000046ef467209 */ /* 0x004fee0007810000 */
[----:B------:R-:W-:Y:S01]  /*8dd0*/  MUFU.TANH R246, R62 ;  /* 0x0000003e00f67308 */ /* 0x000fe20000002400 */
[----:B---3--:R-:W-:Y:S09]  /*8de0*/  FMNMX.FTZ R2, R249, R2, !PT ;  /* 0x00000002f9027209 */ /* 0x008ff20007810000 */
[----:B------:R-:W2:Y:S01]  /*8df0*/  MUFU.TANH R62, R82 ;  /* 0x00000052003e7308 */ /* 0x000ea20000002400 */
[----:B-1----:R-:W-:Y:S04]  /*8e00*/  MOV R59, R202 ;  /* 0x000000ca003b7202 */ /* 0x002fe80000000f00 */
[----:B------:R-:W-:Y:S05]  /*8e10*/  FMNMX.FTZ R2, R59, R2, !PT ;  /* 0x000000023b027209 */ /* 0x000fea0007810000 */
[----:B------:R-:W1:Y:S10]  /*8e20*/  MUFU.TANH R14, R14 ;  /* 0x0000000e000e7308 */ /* 0x000e740000002400 */
[----:B------:R-:W3:Y:S01]  /*8e30*/  MUFU.TANH R199, R60 ;  /* 0x0000003c00c77308 */ /* 0x000ee20000002400 */
[----:B--2---:R-:W-:Y:S09]  /*8e40*/  FMNMX.FTZ R0, R62, R0, !PT ;  /* 0x000000003e007209 */ /* 0x004ff20007810000 */
[----:B------:R3:W2:Y:S01]  /*8e50*/  MUFU.TANH R60, R80 ;  /* 0x00000050003c7308 */ /* 0x0006a20000002400 */
[----:B-1----:R-:W-:Y:S09]  /*8e60*/  FMNMX.FTZ R4, R14, R4, !PT ;  /* 0x000000040e047209 */ /* 0x002ff20007810000 */
[----:B------:R-:W1:Y:S10]  /*8e70*/  MUFU.TANH R222, R81 ;  /* 0x0000005100de7308 */ /* 0x000e740000002400 */
[----:B------:R-:W-:Y:S01]  /*8e80*/  MUFU.TANH R237, R86 ;  /* 0x0000005600ed7308 */ /* 0x000fe20000002400 */
[----:B---3--:R-:W-:Y:S02]  /*8e90*/  MOV R80, R199 ;  /* 0x000000c700507202 */ /* 0x008fe40000000f00 */
[----:B--2---:R-:W-:Y:S02]  /*8ea0*/  FMNMX.FTZ R70, R60, R70, !PT ;  /* 0x000000463c467209 */ /* 0x004fe40007810000 */
[----:B------:R-:W-:Y:S05]  /*8eb0*/  FMNMX.FTZ R2, R80, R2, !PT ;  /* 0x0000000250027209 */ /* 0x000fea0007810000 */
[----:B------:R-:W2:Y:S01]  /*8ec0*/  MUFU.TANH R41, R102 ;  /* 0x0000006600297308 */ /* 0x000ea20000002400 */
[----:B-1----:R-:W-:Y:S04]  /*8ed0*/  MOV R82, R222 ;  /* 0x000000de00527202 */ /* 0x002fe80000000f00 */
[----:B------:R-:W-:Y:S05]  /*8ee0*/  FMNMX.FTZ R70, R82, R70, !PT ;  /* 0x0000004652467209 */ /* 0x000fea0007810000 */
[----:B------:R2:W-:Y:S10]  /*8ef0*/  MUFU.TANH R86, R104 ;  /* 0x0000006800567308 */ /* 0x0005f40000002400 */
[----:B------:R-:W1:Y:S10]  /*8f00*/  MUFU.TANH R220, R83 ;  /* 0x0000005300dc7308 */ /* 0x000e740000002400 */
[----:B------:R-:W3:Y:S01]  /*8f10*/  MUFU.TANH R15, R15 ;  /* 0x0000000f000f7308 */ /* 0x000ee20000002400 */
[----:B--2---:R-:W-:Y:S09]  /*8f20*/  MOV R104, R41 ;  /* 0x0000002900687202 */ /* 0x004ff20000000f00 */
[----:B------:R-:W2:Y:S01]  /*8f30*/  MUFU.TANH R36, R84 ;  /* 0x0000005400247308 */ /* 0x000ea20000002400 */
[----:B-1----:R-:W-:Y:S04]  /*8f40*/  FMNMX.FTZ R0, R220, R0, !PT ;  /* 0x00000000dc007209 */ /* 0x002fe80007810000 */
[----:B------:R-:W-:Y:S05]  /*8f50*/  FMNMX.FTZ R0, R237, R0, !PT ;  /* 0x00000000ed007209 */ /* 0x000fea0007810000 */
[----:B------:R-:W1:Y:S01]  /*8f60*/  MUFU.TANH R240, R61 ;  /* 0x0000003d00f07308 */ /* 0x000e620000002400 */
[----:B---3--:R-:W-:Y:S04]  /*8f70*/  FMNMX.FTZ R4, R15, R4, !PT ;  /* 0x000000040f047209 */ /* 0x008fe80007810000 */
[----:B------:R-:W-:Y:S05]  /*8f80*/  FMNMX.FTZ R4, R194, R4, !PT ;  /* 0x00000004c2047209 */ /* 0x000fea0007810000 */
[----:B------:R-:W3:Y:S01]  /*8f90*/  MUFU.TANH R236, R87 ;  /* 0x0000005700ec7308 */ /* 0x000ee20000002400 */
[----:B------:R-:W-:Y:S02]  /*8fa0*/  FMNMX.FTZ R4, R193, R4, !PT ;  /* 0x00000004c1047209 */ /* 0x000fe40007810000 */
[----:B--2---:R-:W-:Y:S02]  /*8fb0*/  MOV R205, R36 ;  /* 0x0000002400cd7202 */ /* 0x004fe40000000f00 */
[----:B------:R-:W-:Y:S02]  /*8fc0*/  MOV R84, R247 ;  /* 0x000000f700547202 */ /* 0x000fe40000000f00 */
[----:B------:R-:W-:Y:S03]  /*8fd0*/  FMNMX.FTZ R70, R205, R70, !PT ;  /* 0x00000046cd467209 */ /* 0x000fe60007810000 */
[----:B------:R2:W4:Y:S01]  /*8fe0*/  MUFU.TANH R40, R85 ;  /* 0x0000005500287308 */ /* 0x0005220000002400 */
[----:B-1----:R-:W-:Y:S04]  /*8ff0*/  MOV R83, R240 ;  /* 0x000000f000537202 */ /* 0x002fe80000000f00 */
[----:B------:R-:W-:Y:S05]  /*9000*/  FMNMX.FTZ R2, R83, R2, !PT ;  /* 0x0000000253027209 */ /* 0x000fea0007810000 */
[----:B------:R-:W1:Y:S01]  /*9010*/  MUFU.TANH R45, R72 ;  /* 0x00000048002d7308 */ /* 0x000e620000002400 */
[----:B---3--:R-:W-:Y:S09]  /*9020*/  FMNMX.FTZ R0, R236, R0, !PT ;  /* 0x00000000ec007209 */ /* 0x008ff20007810000 */
[----:B------:R-:W3:Y:S01]  /*9030*/  MUFU.TANH R200, R73 ;  /* 0x0000004900c87308 */ /* 0x000ee20000002400 */
[----:B--2---:R-:W-:Y:S02]  /*9040*/  MOV R85, R246 ;  /* 0x000000f600557202 */ /* 0x004fe40000000f00 */
[----:B----4-:R-:W-:Y:S07]  /*9050*/  FMNMX.FTZ R70, R40, R70, !PT ;  /* 0x0000004628467209 */ /* 0x010fee0007810000 */
[----:B------:R-:W2:Y:S01]  /*9060*/  MUFU.TANH R98, R98 ;  /* 0x0000006200627308 */ /* 0x000ea20000002400 */
[----:B-1----:R-:W-:Y:S09]  /*9070*/  FMNMX.FTZ R2, R45, R2, !PT ;  /* 0x000000022d027209 */ /* 0x002ff20007810000 */
[----:B------:R-:W1:Y:S01]  /*9080*/  MUFU.TANH R30, R30 ;  /* 0x0000001e001e7308 */ /* 0x000e620000002400 */
[----:B---3--:R-:W-:Y:S04]  /*9090*/  MOV R207, R200 ;  /* 0x000000c800cf7202 */ /* 0x008fe80000000f00 */
[----:B------:R-:W-:Y:S05]  /*90a0*/  FMNMX.FTZ R2, R207, R2, !PT ;  /* 0x00000002cf027209 */ /* 0x000fea0007810000 */
[----:B------:R-:W3:Y:S01]  /*90b0*/  MUFU.TANH R96, R96 ;  /* 0x0000006000607308 */ /* 0x000ee20000002400 */
[----:B--2---:R-:W-:Y:S09]  /*90c0*/  FMNMX.FTZ R0, R98, R0, !PT ;  /* 0x0000000062007209 */ /* 0x004ff20007810000 */
[----:B------:R-:W2:Y:S01]  /*90d0*/  MUFU.TANH R99, R99 ;  /* 0x0000006300637308 */ /* 0x000ea20000002400 */
[----:B-1----:R-:W-:Y:S09]  /*90e0*/  FMNMX.FTZ R4, R30, R4, !PT ;  /* 0x000000041e047209 */ /* 0x002ff20007810000 */
[----:B------:R-:W1:Y:S01]  /*90f0*/  MUFU.TANH R31, R31 ;  /* 0x0000001f001f7308 */ /* 0x000e620000002400 */
[----:B---3--:R-:W-:Y:S09]  /*9100*/  FMNMX.FTZ R70, R96, R70, !PT ;  /* 0x0000004660467209 */ /* 0x008ff20007810000 */
[----:B------:R-:W3:Y:S01]  /*9110*/  MUFU.TANH R97, R97 ;  /* 0x0000006100617308 */ /* 0x000ee20000002400 */
[----:B--2---:R-:W-:Y:S04]  /*9120*/  FMNMX.FTZ R0, R99, R0, !PT ;  /* 0x0000000063007209 */ /* 0x004fe80007810000 */
[----:B------:R-:W-:Y:S05]  /*9130*/  FMNMX.FTZ R0, R104, R0, !PT ;  /* 0x0000000068007209 */ /* 0x000fea0007810000 */
[----:B------:R-:W2:Y:S01]  /*9140*/  MUFU.TANH R38, R100 ;  /* 0x0000006400267308 */ /* 0x000ea20000002400 */
[----:B-1----:R-:W-:Y:S09]  /*9150*/  FMNMX.FTZ R4, R31, R4, !PT ;  /* 0x000000041f047209 */ /* 0x002ff20007810000 */
[----:B------:R2:W1:Y:S01]  /*9160*/  MUFU.TANH R39, R101 ;  /* 0x0000006500277308 */ /* 0x0004620000002400 */
[----:B---3--:R-:W-:Y:S09]  /*9170*/  FMNMX.FTZ R70, R97, R70, !PT ;  /* 0x0000004661467209 */ /* 0x008ff20007810000 */
[----:B------:R-:W3:Y:S10]  /*9180*/  MUFU.TANH R61, R76 ;  /* 0x0000004c003d7308 */ /* 0x000ef40000002400 */
[----:B------:R-:W4:Y:S01]  /*9190*/  MUFU.TANH R213, R42 ;  /* 0x0000002a00d57308 */ /* 0x000f220000002400 */
[----:B--2---:R-:W-:Y:S02]  /*91a0*/  MOV R101, R38 ;  /* 0x0000002600657202 */ /* 0x004fe40000000f00 */
[----:B-1----:R-:W-:Y:S02]  /*91b0*/  MOV R102, R39 ;  /* 0x0000002700667202 */ /* 0x002fe40000000f00 */
[----:B------:R-:W2:Y:S01]  /*91c0*/  LDL.64 R38, [R1+0x28] ;  /* 0x0000280001267983 */ /* 0x000ea20000100a00 */
[----:B------:R-:W-:Y:S04]  /*91d0*/  FMNMX.FTZ R70, R101, R70, !PT ;  /* 0x0000004665467209 */ /* 0x000fe80007810000 */
[----:B------:R-:W1:Y:S01]  /*91e0*/  MUFU.TANH R119, R77 ;  /* 0x0000004d00777308 */ /* 0x000e620000002400 */
[----:B------:R-:W-:Y:S02]  /*91f0*/  FMNMX.FTZ R70, R102, R70, !PT ;  /* 0x0000004666467209 */ /* 0x000fe40007810000 */
[----:B---3--:R-:W-:Y:S07]  /*9200*/  FMNMX.FTZ R2, R61, R2, !PT ;  /* 0x000000023d027209 */ /* 0x008fee0007810000 */
[----:B------:R-:W-:Y:S01]  /*9210*/  MUFU.TANH R234, R88 ;  /* 0x0000005800ea7308 */ /* 0x000fe20000002400 */
[----:B----4-:R-:W-:Y:S09]  /*9220*/  FMNMX.FTZ R4, R213, R4, !PT ;  /* 0x00000004d5047209 */ /* 0x010ff20007810000 */
[----:B------:R-:W3:Y:S01]  /*9230*/  MUFU.TANH R233, R103 ;  /* 0x0000006700e97308 */ /* 0x000ee20000002400 */
[----:B-1----:R-:W-:Y:S09]  /*9240*/  FMNMX.FTZ R2, R119, R2, !PT ;  /* 0x0000000277027209 */ /* 0x002ff20007810000 */
[----:B------:R-:W1:Y:S10]  /*9250*/  MUFU.TANH R103, R112 ;  /* 0x0000007000677308 */ /* 0x000e740000002400 */
[----:B------:R-:W4:Y:S01]  /*9260*/  MUFU.TANH R5, R114 ;  /* 0x0000007200057308 */ /* 0x000f220000002400 */
[----:B---3--:R-:W-:Y:S09]  /*9270*/  FMNMX.FTZ R0, R233, R0, !PT ;  /* 0x00000000e9007209 */ /* 0x008ff20007810000 */
[----:B------:R3:W3:Y:S01]  /*9280*/  MUFU.TANH R112, R115 ;  /* 0x0000007300707308 */ /* 0x0006e20000002400 */
[----:B-1----:R-:W-:Y:S09]  /*9290*/  FMNMX.FTZ R70, R103, R70, !PT ;  /* 0x0000004667467209 */ /* 0x002ff20007810000 */
[----:B------:R4:W-:Y:S10]  /*92a0*/  MUFU.TANH R41, R108 ;  /* 0x0000006c00297308 */ /* 0x0009f40000002400 */
[----:B------:R-:W1:Y:S01]  /*92b0*/  MUFU.TANH R216, R43 ;  /* 0x0000002b00d87308 */ /* 0x000e620000002400 */
[----:B---3--:R-:W-:Y:S04]  /*92c0*/  MOV R115, R234 ;  /* 0x000000ea00737202 */ /* 0x008fe80000000f00 */
[----:B------:R-:W-:Y:S05]  /*92d0*/  FMNMX.FTZ R2, R115, R2, !PT ;  /* 0x0000000273027209 */ /* 0x000fea0007810000 */
[----:B------:R-:W-:Y:S01]  /*92e0*/  MUFU.TANH R234, R106 ;  /* 0x0000006a00ea7308 */ /* 0x000fe20000002400 */
[----:B----4-:R-:W-:Y:S04]  /*92f0*/  MOV R108, R5 ;  /* 0x00000005006c7202 */ /* 0x010fe80000000f00 */
[----:B------:R-:W-:Y:S05]  /*9300*/  FMNMX.FTZ R0, R108, R0, !PT ;  /* 0x000000006c007209 */ /* 0x000fea0007810000 */
[----:B------:R-:W3:Y:S01]  /*9310*/  MUFU.TANH R37, R89 ;  /* 0x0000005900257308 */ /* 0x000ee20000002400 */
[----:B------:R-:W-:Y:S02]  /*9320*/  FMNMX.FTZ R0, R112, R0, !PT ;  /* 0x0000000070007209 */ /* 0x000fe40007810000 */
[----:B-1----:R-:W-:Y:S03]  /*9330*/  FMNMX.FTZ R4, R216, R4, !PT ;  /* 0x00000004d8047209 */ /* 0x002fe60007810000 */
[----:B------:R-:W1:Y:S01]  /*9340*/  SHFL.BFLY PT, R69, R0, 0x2, 0x1f ;  /* 0x0c401f0000457f89 */ /* 0x000e6200000e0000 */
[----:B------:R-:W-:Y:S03]  /*9350*/  FMNMX.FTZ R4, R214, R4, !PT ;  /* 0x00000004d6047209 */ /* 0x000fe60007810000 */
[----:B------:R-:W4:Y:S01]  /*9360*/  MUFU.TANH R113, R113 ;  /* 0x0000007100717308 */ /* 0x000f220000002400 */
[----:B------:R-:W-:Y:S09]  /*9370*/  FMNMX.FTZ R4, R217, R4, !PT ;  /* 0x00000004d9047209 */ /* 0x000ff20007810000 */
[----:B------:R-:W4:Y:S01]  /*9380*/  MUFU.TANH R250, R93 ;  /* 0x0000005d00fa7308 */ /* 0x000f220000002400 */
[----:B---3--:R-:W-:Y:S02]  /*9390*/  MOV R204, R37 ;  /* 0x0000002500cc7202 */ /* 0x008fe40000000f00 */
[----:B------:R-:W3:Y:S02]  /*93a0*/  LDL.64 R36, [R1+0x38] ;  /* 0x0000380001247983 */ /* 0x000ee40000100a00 */
[----:B------:R-:W-:Y:S05]  /*93b0*/  FMNMX.FTZ R2, R204, R2, !PT ;  /* 0x00000002cc027209 */ /* 0x000fea0007810000 */
[----:B------:R-:W4:Y:S01]  /*93c0*/  MUFU.TANH R252, R58 ;  /* 0x0000003a00fc7308 */ /* 0x000f220000002400 */
[----:B-1----:R-:W-:Y:S02]  /*93d0*/  FMNMX.FTZ R69, R0, R69, !PT ;  /* 0x0000004500457209 */ /* 0x002fe40007810000 */
[----:B------:R-:W-:Y:S02]  /*93e0*/  FMNMX.FTZ R2, R248, R2, !PT ;  /* 0x00000002f8027209 */ /* 0x000fe40007810000 */
[----:B----4-:R-:W-:Y:S05]  /*93f0*/  FMNMX.FTZ R70, R113, R70, !PT ;  /* 0x0000004671467209 */ /* 0x010fea0007810000 */
[----:B------:R-:W1:Y:S01]  /*9400*/  MUFU.TANH R43, R105 ;  /* 0x00000069002b7308 */ /* 0x000e620000002400 */
[----:B------:R-:W4:Y:S01]  /*9410*/  SHFL.BFLY PT, R5, R70, 0x2, 0x1f ;  /* 0x0c401f0046057f89 */ /* 0x000f2200000e0000 */
[----:B------:R-:W-:Y:S04]  /*9420*/  MOV R206, R250 ;  /* 0x000000fa00ce7202 */ /* 0x000fe80000000f00 */
[----:B------:R-:W-:Y:S04]  /*9430*/  FMNMX.FTZ R2, R206, R2, !PT ;  /* 0x00000002ce027209 */ /* 0x000fe80007810000 */
[----:B------:R-:W4:Y:S01]  /*9440*/  MUFU.TANH R223, R74 ;  /* 0x0000004a00df7308 */ /* 0x000f220000002400 */
[----:B------:R-:W-:Y:S02]  /*9450*/  FMNMX.FTZ R2, R86, R2, !PT ;  /* 0x0000000256027209 */ /* 0x000fe40007810000 */
[----:B------:R-:W-:Y:S04]  /*9460*/  FMNMX.FTZ R4, R252, R4, !PT ;  /* 0x00000004fc047209 */ /* 0x000fe80007810000 */
[----:B------:R-:W-:Y:S03]  /*9470*/  FMNMX.FTZ R4, R84, R4, !PT ;  /* 0x0000000454047209 */ /* 0x000fe60007810000 */
[----:B------:R-:W4:Y:S01]  /*9480*/  MUFU.TANH R58, R109 ;  /* 0x0000006d003a7308 */ /* 0x000f220000002400 */
[----:B------:R-:W-:Y:S02]  /*9490*/  FMNMX.FTZ R4, R85, R4, !PT ;  /* 0x0000000455047209 */ /* 0x000fe40007810000 */
[----:B-1----:R-:W-:Y:S02]  /*94a0*/  FMNMX.FTZ R2, R43, R2, !PT ;  /* 0x000000022b027209 */ /* 0x002fe40007810000 */
[----:B------:R-:W-:Y:S02]  /*94b0*/  FMNMX.FTZ R4, R238, R4, !PT ;  /* 0x00000004ee047209 */ /* 0x000fe40007810000 */
[----:B----4-:R-:W-:Y:S03]  /*94c0*/  FMNMX.FTZ R70, R70, R5, !PT ;  /* 0x0000000546467209 */ /* 0x010fe60007810000 */
[----:B------:R-:W1:Y:S01]  /*94d0*/  MUFU.TANH R56, R75 ;  /* 0x0000004b00387308 */ /* 0x000e620000002400 */
[----:B------:R-:W4:Y:S01]  /*94e0*/  SHFL.BFLY PT, R5, R69, 0x1, 0x1f ;  /* 0x0c201f0045057f89 */ /* 0x000f2200000e0000 */
[----:B------:R-:W-:Y:S02]  /*94f0*/  FMNMX.FTZ R2, R41, R2, !PT ;  /* 0x0000000229027209 */ /* 0x000fe40007810000 */
[----:B------:R-:W-:Y:S05]  /*9500*/  FMNMX.FTZ R4, R223, R4, !PT ;  /* 0x00000004df047209 */ /* 0x000fea0007810000 */
[----:B------:R-:W4:Y:S01]  /*9510*/  SHFL.BFLY PT, R6, R70, 0x1, 0x1f ;  /* 0x0c201f0046067f89 */ /* 0x000f2200000e0000 */
[----:B------:R-:W4:Y:S01]  /*9520*/  MUFU.TANH R230, R78 ;  /* 0x0000004e00e67308 */ /* 0x000f220000002400 */
[----:B------:R-:W-:Y:S06]  /*9530*/  FMNMX.FTZ R2, R58, R2, !PT ;  /* 0x000000023a027209 */ /* 0x000fec0007810000 */
[----:B------:R-:W4:Y:S03]  /*9540*/  SHFL.BFLY PT, R68, R2, 0x2, 0x1f ;  /* 0x0c401f0002447f89 */ /* 0x000f2600000e0000 */
[----:B------:R-:W4:Y:S01]  /*9550*/  MUFU.TANH R243, R79 ;  /* 0x0000004f00f37308 */ /* 0x000f220000002400 */
[----:B-1----:R-:W-:Y:S01]  /*9560*/  FMNMX.FTZ R4, R56, R4, !PT ;  /* 0x0000000438047209 */ /* 0x002fe20007810000 */
[----:B------:R-:W-:Y:S01]  /*9570*/  FMUL.FTZ R75, R110, c[0x0][0x320] ;  /* 0x0000c8006e4b7a20 */ /* 0x000fe20000410000 */
[----:B------:R-:W-:Y:S02]  /*9580*/  MOV R110, R86 ;  /* 0x00000056006e7202 */ /* 0x000fe40000000f00 */
[----:B----4-:R-:W-:Y:S05]  /*9590*/  FMNMX.FTZ R69, R69, R5, !PT ;  /* 0x0000000545457209 */ /* 0x010fea0007810000 */
[----:B------:R-:W1:Y:S01]  /*95a0*/  MUFU.TANH R245, R90 ;  /* 0x0000005a00f57308 */ /* 0x000e620000002400 */
[----:B------:R-:W-:Y:S01]  /*95b0*/  FMNMX.FTZ R70, R70, R6, !PT ;  /* 0x0000000646467209 */ /* 0x000fe20007810000 */
[----:B------:R-:W-:Y:S01]  /*95c0*/  FMUL.FTZ R100, R69, c[0x0][0x2d0] ;  /* 0x0000b40045647a20 */ /* 0x000fe20000410000 */
[----:B------:R-:W-:Y:S03]  /*95d0*/  FMNMX.FTZ R0, R230, R4, !PT ;  /* 0x00000004e6007209 */ /* 0x000fe60007810000 */
[--C-:B------:R-:W-:Y:S04]  /*95e0*/  FFMA.FTZ R7, R23, c[0x0][0x2d0], -R100.reuse ;  /* 0x0000b40017077a23 */ /* 0x100fe80000010864 */
[----:B------:R-:W4:Y:S01]  /*95f0*/  MUFU.TANH R244, R91 ;  /* 0x0000005b00f47308 */ /* 0x000f220000002400 */
[--C-:B------:R-:W-:Y:S02]  /*9600*/  FFMA.FTZ R9, R35, c[0x0][0x2d0], -R100.reuse ;  /* 0x0000b40023097a23 */ /* 0x100fe40000010864 */
[----:B------:R-:W-:Y:S01]  /*9610*/  FMUL.FTZ R105, R70, c[0x0][0x2d0] ;  /* 0x0000b40046697a20 */ /* 0x000fe20000410000 */
[----:B------:R-:W-:Y:S01]  /*9620*/  MOV R81, R243 ;  /* 0x000000f300517202 */ /* 0x000fe20000000f00 */
[--C-:B------:R-:W-:Y:S01]  /*9630*/  FFMA.FTZ R104, R104, c[0x0][0x2d0], -R100.reuse ;  /* 0x0000b40068687a23 */ /* 0x100fe20000010864 */
[----:B------:R-:W-:Y:S01]  /*9640*/  FMNMX.FTZ R68, R2, R68, !PT ;  /* 0x0000004402447209 */ /* 0x000fe20007810000 */
[--C-:B------:R-:W-:Y:S01]  /*9650*/  FFMA.FTZ R5, R21, c[0x0][0x2d0], -R105.reuse ;  /* 0x0000b40015057a23 */ /* 0x100fe20000010869 */
[----:B------:R-:W-:Y:S01]  /*9660*/  FMNMX.FTZ R0, R81, R0, !PT ;  /* 0x0000000051007209 */ /* 0x000fe20007810000 */
[--C-:B------:R-:W-:Y:S01]  /*9670*/  FFMA.FTZ R6, R20, c[0x0][0x2d0], -R105.reuse ;  /* 0x0000b40014067a23 */ /* 0x100fe20000010869 */
[----:B------:R-:W4:Y:S01]  /*9680*/  MUFU.TANH R189, R94 ;  /* 0x0000005e00bd7308 */ /* 0x000f220000002400 */
[--C-:B------:R-:W-:Y:S02]  /*9690*/  FFMA.FTZ R101, R101, c[0x0][0x2d0], -R105.reuse ;  /* 0x0000b40065657a23 */ /* 0x100fe40000010869 */
[--C-:B------:R-:W-:Y:S01]  /*96a0*/  FFMA.FTZ R102, R102, c[0x0][0x2d0], -R105.reuse ;  /* 0x0000b40066667a23 */ /* 0x100fe20000010869 */
[----:B-1----:R-:W-:Y:S01]  /*96b0*/  MOV R109, R245 ;  /* 0x000000f5006d7202 */ /* 0x002fe20000000f00 */
[----:B------:R-:W-:Y:S02]  /*96c0*/  FFMA.FTZ R103, R103, c[0x0][0x2d0], -R105 ;  /* 0x0000b40067677a23 */ /* 0x000fe40000010869 */
[--C-:B------:R-:W-:Y:S01]  /*96d0*/  FFMA.FTZ R108, R108, c[0x0][0x2d0], -R100.reuse ;  /* 0x0000b4006c6c7a23 */ /* 0x100fe20000010864 */
[----:B------:R-:W-:Y:S01]  /*96e0*/  FMNMX.FTZ R4, R109, R0, !PT ;  /* 0x000000006d047209 */ /* 0x000fe20007810000 */
[----:B------:R-:W-:Y:S01]  /*96f0*/  FMUL.FTZ R0, R111, c[0x0][0x320] ;  /* 0x0000c8006f007a20 */ /* 0x000fe20000410000 */
[----:B------:R-:W1:Y:S01]  /*9700*/  MUFU.TANH R188, R95 ;  /* 0x0000005f00bc7308 */ /* 0x000e620000002400 */
[----:B------:R-:W-:Y:S02]  /*9710*/  MOV R111, R43 ;  /* 0x0000002b006f7202 */ /* 0x000fe40000000f00 */
[----:B----4-:R-:W-:Y:S04]  /*9720*/  MOV R114, R244 ;  /* 0x000000f400727202 */ /* 0x010fe80000000f00 */
[----:B------:R-:W-:Y:S03]  /*9730*/  FMNMX.FTZ R2, R114, R4, !PT ;  /* 0x0000000472027209 */ /* 0x000fe60007810000 */
[----:B------:R4:W-:Y:S01]  /*9740*/  MUFU.TANH R74, R0 ;  /* 0x00000000004a7308 */ /* 0x0009e20000002400 */
[----:B------:R-:W4:Y:S01]  /*9750*/  SHFL.BFLY PT, R4, R68, 0x1, 0x1f ;  /* 0x0c201f0044047f89 */ /* 0x000f2200000e0000 */
[----:B------:R-:W-:Y:S08]  /*9760*/  FMNMX.FTZ R2, R189, R2, !PT ;  /* 0x00000002bd027209 */ /* 0x000ff00007810000 */
[----:B------:R-:W4:Y:S01]  /*9770*/  MUFU.TANH R240, R107 ;  /* 0x0000006b00f07308 */ /* 0x000f220000002400 */
[----:B-1----:R-:W-:Y:S09]  /*9780*/  FMNMX.FTZ R2, R188, R2, !PT ;  /* 0x00000002bc027209 */ /* 0x002ff20007810000 */
[----:B------:R-:W1:Y:S01]  /*9790*/  MUFU.TANH R75, R75 ;  /* 0x0000004b004b7308 */ /* 0x000e620000002400 */
[----:B----4-:R-:W-:Y:S01]  /*97a0*/  FADD.FTZ R0, -R70, R3 ;  /* 0x0000000346007221 */ /* 0x010fe20000010100 */
[----:B------:R-:W-:Y:S02]  /*97b0*/  FMNMX.FTZ R3, R234, R2, !PT ;  /* 0x00000002ea037209 */ /* 0x000fe40007810000 */
[----:B------:R-:W-:Y:S01]  /*97c0*/  FMNMX.FTZ R68, R68, R4, !PT ;  /* 0x0000000444447209 */ /* 0x000fe20007810000 */
[----:B------:R-:W-:Y:S05]  /*97d0*/  FMUL.FTZ R2, R0, c[0x0][0x2d0] ;  /* 0x0000b40000027a20 */ /* 0x000fea0000410000 */
[----:B------:R4:W-:Y:S01]  /*97e0*/  MUFU.EX2 R88, R5 ;  /* 0x0000000500587308 */ /* 0x0009e20000000800 */
[--C-:B------:R-:W-:Y:S01]  /*97f0*/  FFMA.FTZ R4, R185, c[0x0][0x2d0], -R105.reuse ;  /* 0x0000b400b9047a23 */ /* 0x100fe20000010869 */
[----:B------:R-:W-:Y:S01]  /*9800*/  FMNMX.FTZ R0, R240, R3, !PT ;  /* 0x00000003f0007209 */ /* 0x000fe20007810000 */
[----:B------:R-:W-:Y:S07]  /*9810*/  FMUL.FTZ R107, R68, c[0x0][0x2d0] ;  /* 0x0000b400446b7a20 */ /* 0x000fee0000410000 */
[----:B------:R2:W2:Y:S01]  /*9820*/  MUFU.EX2 R73, R2 ;  /* 0x0000000200497308 */ /* 0x0004a20000000800 */
[----:B-1----:R-:W-:Y:S04]  /*9830*/  FMNMX.FTZ R0, R75, R0, !PT ;  /* 0x000000004b007209 */ /* 0x002fe80007810000 */
[----:B------:R-:W-:Y:S05]  /*9840*/  FMNMX.FTZ R0, R74, R0, !PT ;  /* 0x000000004a007209 */ /* 0x000fea0007810000 */
[----:B------:R-:W-:Y:S01]  /*9850*/  MUFU.EX2 R245, R4 ;  /* 0x0000000400f57308 */ /* 0x000fe20000000800 */
[----:B------:R-:W1:Y:S01]  /*9860*/  SHFL.BFLY PT, R3, R0, 0x2, 0x1f ;  /* 0x0c401f0000037f89 */ /* 0x000e6200000e0000 */
[----:B----4-:R-:W-:Y:S08]  /*9870*/  FFMA.FTZ R5, R22, c[0x0][0x2d0], -R100 ;  /* 0x0000b40016057a23 */ /* 0x010ff00000010864 */
[----:B------:R-:W-:Y:S01]  /*9880*/  MUFU.EX2 R87, R6 ;  /* 0x0000000600577308 */ /* 0x000fe20000000800 */
[----:B--2---:R-:W-:Y:S01]  /*9890*/  FADD.FTZ R2, -R69, R116 ;  /* 0x0000007445027221 */ /* 0x004fe20000010100 */
[----:B------:R-:W-:Y:S03]  /*98a0*/  MOV R116, R85 ;  /* 0x0000005500747202 */ /* 0x000fe60000000f00 */
[----:B------:R-:W-:Y:S05]  /*98b0*/  FMUL.FTZ R2, R2, c[0x0][0x2d0] ;  /* 0x0000b40002027a20 */ /* 0x000fea0000410000 */
[----:B------:R2:W-:Y:S01]  /*98c0*/  MUFU.EX2 R89, R7 ;  /* 0x0000000700597308 */ /* 0x0005e20000000800 */
[----:B-1----:R-:W-:Y:S01]  /*98d0*/  FMNMX.FTZ R0, R0, R3, !PT ;  /* 0x0000000300007209 */ /* 0x002fe20007810000 */
[----:B------:R-:W-:Y:S08]  /*98e0*/  FFMA.FTZ R3, R17, c[0x0][0x2d0], -R105 ;  /* 0x0000b40011037a23 */ /* 0x000ff00000010869 */
[----:B------:R1:W-:Y:S01]  /*98f0*/  MUFU.EX2 R71, R2 ;  /* 0x0000000200477308 */ /* 0x0003e20000000800 */
[----:B------:R-:W-:Y:S01]  /*9900*/  FMUL.FTZ R17, R73, R133 ;  /* 0x0000008549117220 */ /* 0x000fe20000410000 */
[----:B------:R-:W-:Y:S08]  /*9910*/  MOV R133, R45 ;  /* 0x0000002d00857202 */ /* 0x000ff00000000f00 */
[----:B------:R4:W4:Y:S01]  /*9920*/  MUFU.EX2 R10, R3 ;  /* 0x00000003000a7308 */ /* 0x0009220000000800 */
[----:B--2---:R-:W-:Y:S09]  /*9930*/  @P0 MOV R7, R39 ;  /* 0x0000002700070202 */ /* 0x004ff20000000f00 */
[----:B------:R-:W-:Y:S01]  /*9940*/  MUFU.EX2 R94, R9 ;  /* 0x00000009005e7308 */ /* 0x000fe20000000800 */
[----:B-1----:R-:W-:Y:S01]  /*9950*/  FADD.FTZ R2, -R68, R117 ;  /* 0x0000007544027221 */ /* 0x002fe20000010100 */
[----:B------:R-:W-:Y:S03]  /*9960*/  MOV R117, R220 ;  /* 0x000000dc00757202 */ /* 0x000fe60000000f00 */
[----:B------:R-:W-:Y:S05]  /*9970*/  FMUL.FTZ R2, R2, c[0x0][0x2d0] ;  /* 0x0000b40002027a20 */ /* 0x000fea0000410000 */
[----:B------:R-:W-:Y:S01]  /*9980*/  MUFU.EX2 R108, R108 ;  /* 0x0000006c006c7308 */ /* 0x000fe20000000800 */
[--C-:B----4-:R-:W-:Y:S01]  /*9990*/  FFMA.FTZ R3, R187, c[0x0][0x2d0], -R100.reuse ;  /* 0x0000b400bb037a23 */ /* 0x110fe20000010864 */
[----:B------:R-:W-:Y:S08]  /*99a0*/  MOV R187, R10 ;  /* 0x0000000a00bb7202 */ /* 0x000ff00000000f00 */
[----:B------:R1:W-:Y:S10]  /*99b0*/  MUFU.EX2 R244, R3 ;  /* 0x0000000300f47308 */ /* 0x0003f40000000800 */
[----:B------:R2:W4:Y:S01]  /*99c0*/  MUFU.EX2 R72, R2 ;  /* 0x0000000200487308 */ /* 0x0005220000000800 */
[--C-:B-1----:R-:W-:Y:S09]  /*99d0*/  FFMA.FTZ R3, R186, c[0x0][0x2d0], -R100.reuse ;  /* 0x0000b400ba037a23 */ /* 0x102ff20000010864 */
[----:B------:R1:W1:Y:S01]  /*99e0*/  MUFU.EX2 R246, R3 ;  /* 0x0000000300f67308 */ /* 0x0002620000000800 */
[----:B--2---:R-:W-:Y:S02]  /*99f0*/  FFMA.FTZ R2, R184, c[0x0][0x2d0], -R105 ;  /* 0x0000b400b8027a23 */ /* 0x004fe40000010869 */
[----:B----4-:R-:W-:Y:S07]  /*9a00*/  FMUL.FTZ R45, R72, R161 ;  /* 0x000000a1482d7220 */ /* 0x010fee0000410000 */
[----:B------:R2:W4:Y:S01]  /*9a10*/  MUFU.EX2 R247, R2 ;  /* 0x0000000200f77308 */ /* 0x0005220000000800 */
[--C-:B-1----:R-:W-:Y:S01]  /*9a20*/  FFMA.FTZ R3, R18, c[0x0][0x2d0], -R100.reuse ;  /* 0x0000b40012037a23 */ /* 0x102fe20000010864 */
[----:B------:R-:W-:Y:S01]  /*9a30*/  F2FP.BF16.PACK_AB R77, R246, R244 ;  /* 0x000000f4f64d723e */ /* 0x000fe200000010ff */
[----:B------:R-:W-:Y:S01]  /*9a40*/  FMUL.FTZ R18, R71, R134 ;  /* 0x0000008647127220 */ /* 0x000fe20000410000 */
[----:B------:R-:W-:Y:S06]  /*9a50*/  MOV R134, R56 ;  /* 0x0000003800867202 */ /* 0x000fec0000000f00 */
[----:B------:R1:W-:Y:S01]  /*9a60*/  MUFU.EX2 R250, R3 ;  /* 0x0000000300fa7308 */ /* 0x0003e20000000800 */
[----:B------:R-:W-:Y:S02]  /*9a70*/  FFMA.FTZ R56, R210, c[0x0][0x2d0], -R107 ;  /* 0x0000b400d2387a23 */ /* 0x000fe4000001086b */
[--C-:B--2---:R-:W-:Y:S01]  /*9a80*/  FFMA.FTZ R2, R16, c[0x0][0x2d0], -R105.reuse ;  /* 0x0000b40010027a23 */ /* 0x104fe20000010869 */
[----:B----4-:R-:W-:Y:S01]  /*9a90*/  F2FP.BF16.PACK_AB R76, R247, R245 ;  /* 0x000000f5f74c723e */ /* 0x010fe200000010ff */
[----:B------:R-:W-:Y:S05]  /*9aa0*/  FFMA.FTZ R16, R27, c[0x0][0x2d0], -R105 ;  /* 0x0000b4001b107a23 */ /* 0x000fea0000010869 */
[----:B------:R2:W4:Y:S01]  /*9ab0*/  MUFU.EX2 R185, R2 ;  /* 0x0000000200b97308 */ /* 0x0005220000000800 */
[----:B---3--:R-:W-:Y:S09]  /*9ac0*/  MOV R37, c[0x0][0x1e4] ;  /* 0x0000790000257a02 */ /* 0x008ff20000000f00 */
[----:B------:R3:W-:Y:S01]  /*9ad0*/  MUFU.EX2 R42, R16 ;  /* 0x00000010002a7308 */ /* 0x0007e20000000800 */
[--C-:B-1----:R-:W-:Y:S09]  /*9ae0*/  FFMA.FTZ R3, R197, c[0x0][0x2d0], -R107.reuse ;  /* 0x0000b400c5037a23 */ /* 0x102ff2000001086b */
[----:B------:R1:W-:Y:S01]  /*9af0*/  MUFU.EX2 R222, R3 ;  /* 0x0000000300de7308 */ /* 0x0003e20000000800 */
[----:B--2---:R-:W2:Y:S01]  /*9b00*/  SHFL.BFLY PT, R2, R0, 0x1, 0x1f ;  /* 0x0c201f0000027f89 */ /* 0x004ea200000e0000 */
[----:B----4-:R-:W-:Y:S01]  /*9b10*/  F2FP.BF16.PACK_AB R78, R187, R185 ;  /* 0x000000b9bb4e723e */ /* 0x010fe200000010ff */
[----:B---3--:R-:W-:Y:S01]  /*9b20*/  FMUL.FTZ R16, R73, R132 ;  /* 0x0000008449107220 */ /* 0x008fe20000410000 */
[----:B------:R-:W-:Y:S01]  /*9b30*/  MOV R132, R58 ;  /* 0x0000003a00847202 */ /* 0x000fe20000000f00 */
[--C-:B-1----:R-:W-:Y:S01]  /*9b40*/  FFMA.FTZ R3, R192, c[0x0][0x2d0], -R107.reuse ;  /* 0x0000b400c0037a23 */ /* 0x102fe2000001086b */
[----:B------:R-:W-:Y:S04]  /*9b50*/  MOV R192, R81 ;  /* 0x0000005100c07202 */ /* 0x000fe80000000f00 */
[----:B------:R1:W3:Y:S01]  /*9b60*/  MUFU.EX2 R243, R3 ;  /* 0x0000000300f37308 */ /* 0x0002e20000000800 */
[----:B--2---:R-:W-:Y:S01]  /*9b70*/  FMNMX.FTZ R2, R0, R2, !PT ;  /* 0x0000000200027209 */ /* 0x004fe20007810000 */
[----:B------:R-:W-:Y:S02]  /*9b80*/  FFMA.FTZ R0, R19, c[0x0][0x2d0], -R100 ;  /* 0x0000b40013007a23 */ /* 0x000fe40000010864 */
[----:B------:R-:W-:Y:S01]  /*9b90*/  FMUL.FTZ R19, R71, R135 ;  /* 0x0000008747137220 */ /* 0x000fe20000410000 */
[----:B------:R-:W-:Y:S05]  /*9ba0*/  MOV R135, R46 ;  /* 0x0000002e00877202 */ /* 0x000fea0000000f00 */
[----:B------:R2:W4:Y:S01]  /*9bb0*/  MUFU.EX2 R186, R0 ;  /* 0x0000000000ba7308 */ /* 0x0005220000000800 */
[--C-:B-1----:R-:W-:Y:S01]  /*9bc0*/  FFMA.FTZ R3, R12, c[0x0][0x2d0], -R107.reuse ;  /* 0x0000b4000c037a23 */ /* 0x102fe2000001086b */
[----:B---3--:R-:W-:Y:S08]  /*9bd0*/  F2FP.BF16.PACK_AB R64, R243, R222 ;  /* 0x000000def340723e */ /* 0x008ff000000010ff */
[----:B------:R1:W-:Y:S01]  /*9be0*/  MUFU.EX2 R106, R3 ;  /* 0x00000003006a7308 */ /* 0x0003e20000000800 */
[----:B--2---:R-:W-:Y:S01]  /*9bf0*/  FADD.FTZ R0, -R2, R118 ;  /* 0x0000007602007221 */ /* 0x004fe20000010100 */
[----:B----4-:R-:W-:Y:S02]  /*9c00*/  F2FP.BF16.PACK_AB R79, R186, R250 ;  /* 0x000000faba4f723e */ /* 0x010fe400000010ff */
[----:B------:R-:W-:Y:S01]  /*9c10*/  MOV R118, R60 ;  /* 0x0000003c00767202 */ /* 0x000fe20000000f00 */
[----:B------:R-:W-:Y:S06]  /*9c20*/  FMUL.FTZ R0, R0, c[0x0][0x2d0] ;  /* 0x0000b40000007a20 */ /* 0x000fec0000410000 */
[----:B------:R-:W2:Y:S01]  /*9c30*/  MUFU.EX2 R0, R0 ;  /* 0x0000000000007308 */ /* 0x000ea20000000800 */
[----:B-1----:R-:W-:Y:S09]  /*9c40*/  FFMA.FTZ R3, R13, c[0x0][0x2d0], -R107 ;  /* 0x0000b4000d037a23 */ /* 0x002ff2000001086b */
[----:B------:R1:W3:Y:S01]  /*9c50*/  MUFU.EX2 R184, R3 ;  /* 0x0000000300b87308 */ /* 0x0002e20000000800 */
[C---:B--2---:R-:W-:Y:S01]  /*9c60*/  FMUL.FTZ R27, R0.reuse, R143 ;  /* 0x0000008f001b7220 */ /* 0x044fe20000410000 */
[----:B------:R-:W-:Y:S01]  /*9c70*/  MOV R143, R62 ;  /* 0x0000003e008f7202 */ /* 0x000fe20000000f00 */
[C---:B------:R-:W-:Y:S01]  /*9c80*/  FMUL.FTZ R43, R0.reuse, R159 ;  /* 0x0000009f002b7220 */ /* 0x040fe20000410000 */
[----:B------:R-:W-:Y:S01]  /*9c90*/  MOV R159, R221 ;  /* 0x000000dd009f7202 */ /* 0x000fe20000000f00 */
[C---:B------:R-:W-:Y:S05]  /*9ca0*/  FMUL.FTZ R46, R0.reuse, R162 ;  /* 0x000000a2002e7220 */ /* 0x040fea0000410000 */
[----:B------:R2:W-:Y:S01]  /*9cb0*/  MUFU.EX2 R221, R56 ;  /* 0x0000003800dd7308 */ /* 0x0005e20000000800 */
[C---:B------:R-:W-:Y:S02]  /*9cc0*/  FMUL.FTZ R58, R0.reuse, R174 ;  /* 0x000000ae003a7220 */ /* 0x040fe40000410000 */
[----:B------:R-:W-:Y:S02]  /*9cd0*/  FMUL.FTZ R62, R0, R178 ;  /* 0x000000b2003e7220 */ /* 0x000fe40000410000 */
[----:B-1----:R-:W-:Y:S01]  /*9ce0*/  FMUL.FTZ R3, R2, c[0x0][0x2d0] ;  /* 0x0000b40002037a20 */ /* 0x002fe20000410000 */
[----:B---3--:R-:W-:Y:S03]  /*9cf0*/  F2FP.BF16.PACK_AB R66, R184, R106 ;  /* 0x0000006ab842723e */ /* 0x008fe600000010ff */
[--C-:B------:R-:W-:Y:S02]  /*9d00*/  FFMA.FTZ R4, R196, c[0x0][0x2d0], -R3.reuse ;  /* 0x0000b400c4047a23 */ /* 0x100fe40000010803 */
[--C-:B------:R-:W-:Y:S02]  /*9d10*/  FFMA.FTZ R60, R213, c[0x0][0x2d0], -R3.reuse ;  /* 0x0000b400d53c7a23 */ /* 0x100fe40000010803 */
[----:B------:R1:W-:Y:S01]  /*9d20*/  MUFU.EX2 R190, R4 ;  /* 0x0000000400be7308 */ /* 0x0003e20000000800 */
[----:B--2---:R-:W-:Y:S02]  /*9d30*/  FMUL.FTZ R56, R72, R172 ;  /* 0x000000ac48387220 */ /* 0x004fe40000410000 */
[--C-:B-1----:R-:W-:Y:S07]  /*9d40*/  FFMA.FTZ R4, R195, c[0x0][0x2d0], -R3.reuse ;  /* 0x0000b400c3047a23 */ /* 0x102fee0000010803 */
[----:B------:R1:W2:Y:S02]  /*9d50*/  MUFU.EX2 R191, R4 ;  /* 0x0000000400bf7308 */ /* 0x0002a40000000800 */
[--C-:B-1----:R-:W-:Y:S01]  /*9d60*/  FFMA.FTZ R4, R14, c[0x0][0x2d0], -R3.reuse ;  /* 0x0000b4000e047a23 */ /* 0x102fe20000010803 */
[----:B--2---:R-:W-:Y:S07]  /*9d70*/  F2FP.BF16.PACK_AB R65, R191, R190 ;  /* 0x000000bebf41723e */ /* 0x004fee00000010ff */
[----:B------:R1:W-:Y:S02]  /*9d80*/  MUFU.EX2 R200, R4 ;  /* 0x0000000400c87308 */ /* 0x0003e40000000800 */
[----:B-1----:R-:W-:Y:S08]  /*9d90*/  FFMA.FTZ R4, R15, c[0x0][0x2d0], -R3 ;  /* 0x0000b4000f047a23 */ /* 0x002ff00000010803 */
[----:B------:R1:W2:Y:S02]  /*9da0*/  MUFU.EX2 R202, R4 ;  /* 0x0000000400ca7308 */ /* 0x0002a40000000800 */
[--C-:B-1----:R-:W-:Y:S01]  /*9db0*/  FFMA.FTZ R4, R32, c[0x0][0x2d0], -R105.reuse ;  /* 0x0000b40020047a23 */ /* 0x102fe20000010869 */
[----:B--2---:R-:W-:Y:S07]  /*9dc0*/  F2FP.BF16.PACK_AB R67, R202, R200 ;  /* 0x000000c8ca43723e */ /* 0x004fee00000010ff */
[----:B------:R-:W-:Y:S10]  /*9dd0*/  MUFU.EX2 R32, R5 ;  /* 0x0000000500207308 */ /* 0x000ff40000000800 */
[----:B------:R1:W-:Y:S02]  /*9de0*/  MUFU.EX2 R90, R4 ;  /* 0x00000004005a7308 */ /* 0x0003e40000000800 */
[----:B-1----:R-:W-:Y:S08]  /*9df0*/  FFMA.FTZ R4, R33, c[0x0][0x2d0], -R105 ;  /* 0x0000b40021047a23 */ /* 0x002ff00000010869 */
[----:B------:R1:W2:Y:S02]  /*9e00*/  MUFU.EX2 R93, R4 ;  /* 0x00000004005d7308 */ /* 0x0002a40000000800 */
[----:B-1----:R-:W-:Y:S05]  /*9e10*/  @P0 SHF.R.S32.HI R4, RZ, 0x1f, R242 ;  /* 0x0000001fff040819 */ /* 0x002fea00000114f2 */
[----:B------:R-:W-:Y:S02]  /*9e20*/  @P0 IMAD R6, R4, c[0x0][0x1e0], RZ ;  /* 0x0000780004060a24 */ /* 0x000fe400078e02ff */
[C---:B------:R-:W-:Y:S04]  /*9e30*/  @P0 IMAD.WIDE.U32 R4, R242.reuse, c[0x0][0x1e0], RZ ;  /* 0x00007800f2040a25 */ /* 0x040fe800078e00ff */
[----:B------:R-:W-:Y:S01]  /*9e40*/  @P0 IMAD R8, R242, c[0x0][0x1e4], R6 ;  /* 0x00007900f2080a24 */ /* 0x000fe200078e0206 */
[----:B------:R-:W-:Y:S02]  /*9e50*/  @P0 MOV R6, R36 ;  /* 0x0000002400060202 */ /* 0x000fe40000000f00 */
[----:B------:R-:W-:Y:S02]  /*9e60*/  MOV R36, c[0x0][0x1e0] ;  /* 0x0000780000247a02 */ /* 0x000fe40000000f00 */
[----:B------:R-:W-:Y:S01]  /*9e70*/  @P0 IADD3 R5, R5, R8, RZ ;  /* 0x0000000805050210 */ /* 0x000fe20007ffe0ff */
[----:B------:R-:W-:Y:S01]  /*9e80*/  @P0 IMAD.WIDE.U32 R6, R4, 0x70, R6 ;  /* 0x0000007004060825 */ /* 0x000fe200078e0006 */
[C---:B------:R-:W-:Y:S02]  /*9e90*/  @P0 SHF.L.U32 R15, R36.reuse, 0x5, RZ ;  /* 0x00000005240f0819 */ /* 0x040fe400000006ff */
[----:B------:R-:W-:Y:S01]  /*9ea0*/  @P0 SHF.L.U64.HI R14, R36, 0x5, R37 ;  /* 0x00000005240e0819 */ /* 0x000fe20000010225 */
[----:B------:R-:W-:Y:S01]  /*9eb0*/  @P0 IMAD R5, R5, 0x70, RZ ;  /* 0x0000007005050824 */ /* 0x000fe200078e02ff */
[----:B------:R-:W-:Y:S01]  /*9ec0*/  @P0 LEA R4, P3, R6, c[0x0][0x1c8], 0x1 ;  /* 0x0000720006040a11 */ /* 0x000fe200078608ff */
[--C-:B------:R-:W-:Y:S03]  /*9ed0*/  FFMA.FTZ R8, R34, c[0x0][0x2d0], -R100.reuse ;  /* 0x0000b40022087a23 */ /* 0x100fe60000010864 */
[----:B------:R-:W-:Y:S01]  /*9ee0*/  @P0 IADD3 R5, R7, R5, RZ ;  /* 0x0000000507050210 */ /* 0x000fe20007ffe0ff */
[----:B------:R1:W-:Y:S03]  /*9ef0*/  MUFU.EX2 R91, R8 ;  /* 0x00000008005b7308 */ /* 0x0003e60000000800 */
[----:B------:R-:W-:Y:S01]  /*9f00*/  @P0 LEA.HI.X R5, R6, c[0x0][0x1cc], R5, 0x1, P3 ;  /* 0x0000730006050a11 */ /* 0x000fe200018f0c05 */
[----:B------:R-:W-:Y:S02]  /*9f10*/  FFMA.FTZ R6, R24, c[0x0][0x2d0], -R107 ;  /* 0x0000b40018067a23 */ /* 0x000fe4000001086b */
[----:B------:R-:W-:Y:S02]  /*9f20*/  FFMA.FTZ R24, R49, c[0x0][0x2d0], -R105 ;  /* 0x0000b40031187a23 */ /* 0x000fe40000010869 */
[----:B------:R3:W-:Y:S01]  /*9f30*/  @P0 LDGSTS.E.BYPASS.LTC128B.128 [R241+0x3900], [R4.64], !P1 ;  /* 0x0390000004f10fae */ /* 0x0007e2000c901d48 */
[----:B------:R-:W-:Y:S01]  /*9f40*/  FMUL.FTZ R49, R73, R165 ;  /* 0x000000a549317220 */ /* 0x000fe20000410000 */
[----:B------:R4:W2:Y:S01]  /*9f50*/  MUFU.EX2 R34, R6 ;  /* 0x0000000600227308 */ /* 0x0008a20000000800 */
[-C--:B-1----:R-:W-:Y:S04]  /*9f60*/  @P0 IADD3 R8, P2, R4, R15.reuse, RZ ;  /* 0x0000000f04080210 */ /* 0x082fe80007f5e0ff */
[-C--:B------:R-:W-:Y:S02]  /*9f70*/  @P0 IADD3.X R9, R5, R14.reuse, RZ, P2, !PT ;  /* 0x0000000e05090210 */ /* 0x080fe400017fe4ff */
[-C--:B------:R-:W-:Y:S03]  /*9f80*/  @P0 IADD3 R12, P4, R8, R15.reuse, RZ ;  /* 0x0000000f080c0210 */ /* 0x080fe60007f9e0ff */
[----:B------:R1:W-:Y:S01]  /*9f90*/  @P0 LDGSTS.E.BYPASS.LTC128B.128 [R241+0x4100], [R8.64], !P1 ;  /* 0x0410000008f10fae */ /* 0x0003e2000c901d48 */
[-C--:B------:R-:W-:Y:S01]  /*9fa0*/  @P0 IADD3.X R13, R9, R14.reuse, RZ, P4, !PT ;  /* 0x0000000e090d0210 */ /* 0x080fe200027fe4ff */
[--C-:B---3--:R-:W-:Y:S01]  /*9fb0*/  FFMA.FTZ R4, R25, c[0x0][0x2d0], -R107.reuse ;  /* 0x0000b40019047a23 */ /* 0x108fe2000001086b */
[----:B------:R-:W-:Y:S01]  /*9fc0*/  @P0 IADD3 R10, P3, R12, R15, RZ ;  /* 0x0000000f0c0a0210 */ /* 0x000fe20007f7e0ff */
[----:B------:R-:W-:Y:S01]  /*9fd0*/  FMUL.FTZ R25, R72, R141 ;  /* 0x0000008d48197220 */ /* 0x000fe20000410000 */
[----:B--2---:R-:W-:Y:S01]  /*9fe0*/  MOV R141, R93 ;  /* 0x0000005d008d7202 */ /* 0x004fe20000000f00 */
[----:B------:R2:W-:Y:S01]  /*9ff0*/  MUFU.EX2 R35, R4 ;  /* 0x0000000400237308 */ /* 0x0005e20000000800 */
[-C--:B------:R-:W-:Y:S01]  /*a000*/  @P0 IADD3.X R11, R13, R14.reuse, RZ, P3, !PT ;  /* 0x0000000e0d0b0210 */ /* 0x080fe20001ffe4ff */
[----:B------:R3:W-:Y:S01]  /*a010*/  @P0 LDGSTS.E.BYPASS.LTC128B.128 [R241+0x4900], [R12.64], !P1 ;  /* 0x049000000cf10fae */ /* 0x0007e2000c901d48 */
[-C--:B----4-:R-:W-:Y:S04]  /*a020*/  @P0 IADD3 R6, P2, R10, R15.reuse, RZ ;  /* 0x0000000f0a060210 */ /* 0x090fe80007f5e0ff */
[-C--:B------:R-:W-:Y:S03]  /*a030*/  @P0 IADD3.X R7, R11, R14.reuse, RZ, P2, !PT ;  /* 0x0000000e0b070210 */ /* 0x080fe600017fe4ff */
[----:B------:R4:W-:Y:S08]  /*a040*/  @P0 LDGSTS.E.BYPASS.LTC128B.128 [R241+0x5100], [R10.64], !P1 ;  /* 0x051000000af10fae */ /* 0x0009f0000c901d48 */
[----:B------:R4:W-:Y:S01]  /*a050*/  @P0 LDGSTS.E.BYPASS.LTC128B.128 [R241+0x5900], [R6.64], !P1 ;  /* 0x0590000006f10fae */ /* 0x0009e2000c901d48 */
[----:B-1----:R-:W-:Y:S02]  /*a060*/  FFMA.FTZ R9, R28, c[0x0][0x2d0], -R107 ;  /* 0x0000b4001c097a23 */ /* 0x002fe4000001086b */
[--C-:B------:R-:W-:Y:S01]  /*a070*/  FFMA.FTZ R28, R198, c[0x0][0x2d0], -R100.reuse ;  /* 0x0000b400c61c7a23 */ /* 0x100fe20000010864 */
[----:B--2---:R-:W-:Y:S01]  /*a080*/  @P0 IADD3 R4, P3, R6, R15, RZ ;  /* 0x0000000f06040210 */ /* 0x004fe20007f7e0ff */
[----:B------:R1:W2:Y:S01]  /*a090*/  MUFU.EX2 R92, R9 ;  /* 0x00000009005c7308 */ /* 0x0002a20000000800 */
[----:B------:R-:W-:Y:S01]  /*a0a0*/  MOV R198, R63 ;  /* 0x0000003f00c67202 */ /* 0x000fe20000000f00 */
[----:B------:R-:W-:Y:S01]  /*a0b0*/  FMUL.FTZ R63, R0, R179 ;  /* 0x000000b3003f7220 */ /* 0x000fe20000410000 */
[----:B------:R-:W-:Y:S01]  /*a0c0*/  @P0 IADD3.X R5, R7, R14, RZ, P3, !PT ;  /* 0x0000000e07050210 */ /* 0x000fe20001ffe4ff */
[----:B---3--:R-:W-:Y:S01]  /*a0d0*/  FFMA.FTZ R12, R26, c[0x0][0x2d0], -R105 ;  /* 0x0000b4001a0c7a23 */ /* 0x008fe20000010869 */
[----:B------:R-:W-:Y:S01]  /*a0e0*/  @P0 IADD3 R8, P2, R4, R15, RZ ;  /* 0x0000000f04080210 */ /* 0x000fe20007f5e0ff */
[----:B------:R-:W-:Y:S01]  /*a0f0*/  FMUL.FTZ R13, R72, R129 ;  /* 0x00000081480d7220 */ /* 0x000fe20000410000 */
[----:B------:R-:W-:Y:S01]  /*a100*/  MOV R129, R32 ;  /* 0x0000002000817202 */ /* 0x000fe20000000f00 */
[----:B------:R3:W-:Y:S01]  /*a110*/  @P0 LDGSTS.E.BYPASS.LTC128B.128 [R241+0x6100], [R4.64], !P1 ;  /* 0x0610000004f10fae */ /* 0x0007e2000c901d48 */
[C---:B------:R-:W-:Y:S01]  /*a120*/  FMUL.FTZ R15, R0.reuse, R131 ;  /* 0x00000083000f7220 */ /* 0x040fe20000410000 */
[----:B------:R3:W-:Y:S01]  /*a130*/  MUFU.EX2 R44, R12 ;  /* 0x0000000c002c7308 */ /* 0x0007e20000000800 */
[--C-:B------:R-:W-:Y:S01]  /*a140*/  FFMA.FTZ R32, R201, c[0x0][0x2d0], -R100.reuse ;  /* 0x0000b400c9207a23 */ /* 0x100fe20000010864 */
[----:B------:R-:W-:Y:S01]  /*a150*/  MOV R201, R251 ;  /* 0x000000fb00c97202 */ /* 0x000fe20000000f00 */
[C---:B----4-:R-:W-:Y:S01]  /*a160*/  FMUL.FTZ R10, R0.reuse, R122 ;  /* 0x0000007a000a7220 */ /* 0x050fe20000410000 */
[----:B------:R-:W-:Y:S01]  /*a170*/  MOV R131, R41 ;  /* 0x0000002900837202 */ /* 0x000fe20000000f00 */
[C---:B------:R-:W-:Y:S01]  /*a180*/  FMUL.FTZ R11, R0.reuse, R123 ;  /* 0x0000007b000b7220 */ /* 0x040fe20000410000 */
[----:B------:R-:W-:Y:S01]  /*a190*/  MOV R123, R34 ;  /* 0x00000022007b7202 */ /* 0x000fe20000000f00 */
[C---:B------:R-:W-:Y:S01]  /*a1a0*/  FMUL.FTZ R26, R0.reuse, R142 ;  /* 0x0000008e001a7220 */ /* 0x040fe20000410000 */
[----:B------:R-:W-:Y:S01]  /*a1b0*/  MOV R122, R88 ;  /* 0x00000058007a7202 */ /* 0x000fe20000000f00 */
[----:B------:R-:W-:Y:S01]  /*a1c0*/  FMUL.FTZ R34, R71, R150 ;  /* 0x0000009647227220 */ /* 0x000fe20000410000 */
[----:B------:R4:W-:Y:S01]  /*a1d0*/  MUFU.EX2 R251, R32 ;  /* 0x0000002000fb7308 */ /* 0x0009e20000000800 */
[----:B------:R-:W-:Y:S01]  /*a1e0*/  FFMA.FTZ R6, R29, c[0x0][0x2d0], -R107 ;  /* 0x0000b4001d067a23 */ /* 0x000fe2000001086b */
[----:B------:R-:W-:Y:S01]  /*a1f0*/  MOV R150, R80 ;  /* 0x0000005000967202 */ /* 0x000fe20000000f00 */
[----:B------:R-:W-:Y:S01]  /*a200*/  FMUL.FTZ R7, R71, R127 ;  /* 0x0000007f47077220 */ /* 0x000fe20000410000 */
[----:B-1----:R-:W-:Y:S01]  /*a210*/  @P0 IADD3.X R9, R5, R14, RZ, P2, !PT ;  /* 0x0000000e05090210 */ /* 0x002fe200017fe4ff */
[----:B------:R-:W-:Y:S01]  /*a220*/  FMUL.FTZ R14, R0, R130 ;  /* 0x00000082000e7220 */ /* 0x000fe20000410000 */
[----:B------:R-:W-:Y:S01]  /*a230*/  MOV R130, R87 ;  /* 0x0000005700827202 */ /* 0x000fe20000000f00 */
[C---:B------:R-:W-:Y:S01]  /*a240*/  FMUL.FTZ R29, R72.reuse, R145 ;  /* 0x00000091481d7220 */ /* 0x040fe20000410000 */
[----:B--2---:R-:W-:Y:S01]  /*a250*/  MOV R142, R92 ;  /* 0x0000005c008e7202 */ /* 0x004fe20000000f00 */
[----:B------:R1:W-:Y:S01]  /*a260*/  @P0 LDGSTS.E.BYPASS.LTC128B.128 [R241+0x6900], [R8.64], !P1 ;  /* 0x0690000008f10fae */ /* 0x0003e2000c901d48 */
[----:B------:R2:W2:Y:S01]  /*a270*/  MUFU.EX2 R33, R6 ;  /* 0x0000000600217308 */ /* 0x0004a20000000800 */
[----:B------:R-:W-:Y:S01]  /*a280*/  FMUL.FTZ R41, R72, R157 ;  /* 0x0000009d48297220 */ /* 0x000fe20000410000 */
[----:B------:R-:W-:Y:S01]  /*a290*/  MOV R157, R47 ;  /* 0x0000002f009d7202 */ /* 0x000fe20000000f00 */
[----:B------:R-:W-:Y:S02]  /*a2a0*/  FMUL.FTZ R47, R0, R163 ;  /* 0x000000a3002f7220 */ /* 0x000fe40000410000 */
[----:B---3--:R-:W-:Y:S01]  /*a2b0*/  FFMA.FTZ R4, R194, c[0x0][0x2d0], -R3 ;  /* 0x0000b400c2047a23 */ /* 0x008fe20000010803 */
[----:B------:R-:W-:Y:S01]  /*a2c0*/  MOV R194, R248 ;  /* 0x000000f800c27202 */ /* 0x000fe20000000f00 */
[----:B------:R-:W3:Y:S01]  /*a2d0*/  LDSM.16.MT88.4 R20, [R224+0x100] ;  /* 0x00010000e014783b */ /* 0x000ee20000004200 */
[----:B------:R-:W-:Y:S01]  /*a2e0*/  FMUL.FTZ R5, R73, R125 ;  /* 0x0000007d49057220 */ /* 0x000fe20000410000 */
[----:B------:R-:W-:Y:S01]  /*a2f0*/  MOV R125, R91 ;  /* 0x0000005b007d7202 */ /* 0x000fe20000000f00 */
[----:B------:R1:W-:Y:S01]  /*a300*/  MUFU.EX2 R195, R4 ;  /* 0x0000000400c37308 */ /* 0x0003e20000000800 */
[C---:B------:R-:W-:Y:S02]  /*a310*/  FMUL.FTZ R12, R72.reuse, R128 ;  /* 0x00000080480c7220 */ /* 0x040fe40000410000 */
[----:B------:R-:W-:Y:S02]  /*a320*/  FFMA.FTZ R92, R215, c[0x0][0x2d0], -R105 ;  /* 0x0000b400d75c7a23 */ /* 0x000fe40000010869 */
[----:B------:R-:W3:Y:S01]  /*a330*/  LDSM.16.MT88.4 R36, [R227+0x100] ;  /* 0x00010000e324783b */ /* 0x000ee20000004200 */
[----:B----4-:R-:W-:Y:S01]  /*a340*/  FMUL.FTZ R32, R73, R148 ;  /* 0x0000009449207220 */ /* 0x010fe20000410000 */
[----:B------:R-:W-:Y:S06]  /*a350*/  MOV R148, R83 ;  /* 0x0000005300947202 */ /* 0x000fec0000000f00 */
[----:B------:R-:W4:Y:S01]  /*a360*/  LDSM.16.MT88.4 R52, [R225+0x100] ;  /* 0x00010000e134783b */ /* 0x000f220000004200 */
[----:B--2---:R-:W-:Y:S01]  /*a370*/  FMUL.FTZ R6, R71, R126 ;  /* 0x0000007e47067220 */ /* 0x004fe20000410000 */
[----:B------:R-:W-:Y:S01]  /*a380*/  MOV R128, R33 ;  /* 0x0000002100807202 */ /* 0x000fe20000000f00 */
[C---:B-1----:R-:W-:Y:S01]  /*a390*/  FMUL.FTZ R9, R72.reuse, R121 ;  /* 0x0000007948097220 */ /* 0x042fe20000410000 */
[----:B------:R-:W-:Y:S01]  /*a3a0*/  MOV R126, R90 ;  /* 0x0000005a007e7202 */ /* 0x000fe20000000f00 */
[----:B------:R-:W-:Y:S01]  /*a3b0*/  FMUL.FTZ R8, R72, R120 ;  /* 0x0000007848087220 */ /* 0x000fe20000410000 */
[----:B------:R-:W-:Y:S01]  /*a3c0*/  MOV R120, R35 ;  /* 0x0000002300787202 */ /* 0x000fe20000000f00 */
[----:B------:R-:W-:Y:S01]  /*a3d0*/  FMUL.FTZ R33, R73, R149 ;  /* 0x0000009549217220 */ /* 0x000fe20000410000 */
[----:B------:R-:W-:Y:S01]  /*a3e0*/  MOV R149, R82 ;  /* 0x0000005200957202 */ /* 0x000fe20000000f00 */
[----:B------:R-:W-:Y:S01]  /*a3f0*/  FMUL.FTZ R35, R71, R151 ;  /* 0x0000009747237220 */ /* 0x000fe20000410000 */
[----:B------:R-:W1:Y:S01]  /*a400*/  LDSM.16.MT88.4 R80, [R226+0x100] ;  /* 0x00010000e250783b */ /* 0x000e620000004200 */
[--C-:B------:R-:W-:Y:S01]  /*a410*/  FFMA.FTZ R4, R193, c[0x0][0x2d0], -R3.reuse ;  /* 0x0000b400c1047a23 */ /* 0x100fe20000010803 */
[----:B------:R-:W-:Y:S01]  /*a420*/  MOV R193, R40 ;  /* 0x0000002800c17202 */ /* 0x000fe20000000f00 */
[--C-:B------:R-:W-:Y:S01]  /*a430*/  FFMA.FTZ R40, R51, c[0x0][0x2d0], -R100.reuse ;  /* 0x0000b40033287a23 */ /* 0x100fe20000010864 */
[----:B------:R-:W-:Y:S01]  /*a440*/  MOV R151, R59 ;  /* 0x0000003b00977202 */ /* 0x000fe20000000f00 */
[----:B------:R2:W1:Y:S01]  /*a450*/  MUFU.EX2 R196, R4 ;  /* 0x0000000400c47308 */ /* 0x0004620000000800 */
[----:B------:R-:W-:Y:S01]  /*a460*/  FMUL.FTZ R51, R71, R167 ;  /* 0x000000a747337220 */ /* 0x000fe20000410000 */
[----:B------:R-:W-:Y:S01]  /*a470*/  MOV R121, R89 ;  /* 0x0000005900797202 */ /* 0x000fe20000000f00 */
[----:B------:R-:W-:Y:S01]  /*a480*/  FMUL.FTZ R59, R0, R175 ;  /* 0x000000af003b7220 */ /* 0x000fe20000410000 */
[----:B------:R-:W-:Y:S08]  /*a490*/  LDSM.16.MT88.4 R88, [R227+0x900] ;  /* 0x00090000e358783b */ /* 0x000ff00000004200 */
[----:B------:R-:W0:Y:S01]  /*a4a0*/  LDGDEPBAR ;  /* 0x00000000000079af */ /* 0x000e220000000000 */
[--C-:B--2---:R-:W-:Y:S02]  /*a4b0*/  FFMA.FTZ R4, R30, c[0x0][0x2d0], -R3.reuse ;  /* 0x0000b4001e047a23 */ /* 0x104fe40000010803 */
[C---:B------:R-:W-:Y:S01]  /*a4c0*/  FMUL.FTZ R30, R0.reuse, R146 ;  /* 0x00000092001e7220 */ /* 0x040fe20000410000 */
[----:B------:R-:W-:Y:S01]  /*a4d0*/  MOV R146, R42 ;  /* 0x0000002a00927202 */ /* 0x000fe20000000f00 */
[----:B------:R2:W-:Y:S01]  /*a4e0*/  MUFU.EX2 R197, R4 ;  /* 0x0000000400c57308 */ /* 0x0005e20000000800 */
[C---:B------:R-:W-:Y:S01]  /*a4f0*/  FMUL.FTZ R42, R0.reuse, R158 ;  /* 0x0000009e002a7220 */ /* 0x040fe20000410000 */
[----:B------:R-:W-:Y:S01]  /*a500*/  MOV R158, R219 ;  /* 0x000000db009e7202 */ /* 0x000fe20000000f00 */
[----:B--2---:R-:W-:Y:S02]  /*a510*/  FFMA.FTZ R4, R31, c[0x0][0x2d0], -R3 ;  /* 0x0000b4001f047a23 */ /* 0x004fe40000010803 */
[----:B------:R-:W-:Y:S01]  /*a520*/  FMUL.FTZ R31, R0, R147 ;  /* 0x00000093001f7220 */ /* 0x000fe20000410000 */
[----:B------:R-:W-:Y:S04]  /*a530*/  MOV R147, R44 ;  /* 0x0000002c00937202 */ /* 0x000fe80000000f00 */
[----:B------:R2:W1:Y:S01]  /*a540*/  MUFU.EX2 R199, R4 ;  /* 0x0000000400c77308 */ /* 0x0004620000000800 */
[----:B------:R-:W-:Y:S09]  /*a550*/  FFMA.FTZ R44, R208, c[0x0][0x2d0], -R107 ;  /* 0x0000b400d02c7a23 */ /* 0x000ff2000001086b */
[----:B------:R1:W-:Y:S01]  /*a560*/  MUFU.EX2 R145, R44 ;  /* 0x0000002c00917308 */ /* 0x0003e20000000800 */
[C---:B--2---:R-:W-:Y:S09]  /*a570*/  FMUL.FTZ R4, R73.reuse, R124 ;  /* 0x0000007c49047220 */ /* 0x044ff20000410000 */
[----:B------:R2:W-:Y:S01]  /*a580*/  MUFU.EX2 R124, R24 ;  /* 0x00000018007c7308 */ /* 0x0005e20000000800 */
[-C--:B---3--:R-:W-:Y:S05]  /*a590*/  HMMA.16816.F32.BF16 R4, R76, R20.reuse, R4 ;  /* 0x000000144c04723c */ /* 0x088fea0000041804 */
[----:B-1----:R-:W-:Y:S03]  /*a5a0*/  FMUL.FTZ R44, R72, R160 ;  /* 0x000000a0482c7220 */ /* 0x002fe60000410000 */
[C---:B------:R-:W-:Y:S07]  /*a5b0*/  HMMA.16816.F32.BF16 R8, R64.reuse, R20, R8 ;  /* 0x000000144008723c */ /* 0x040fee0000041808 */
[----:B------:R-:W-:Y:S01]  /*a5c0*/  FFMA.FTZ R20, R48, c[0x0][0x2d0], -R105 ;  /* 0x0000b40030147a23 */ /* 0x000fe20000010869 */
[-C--:B------:R-:W-:Y:S03]  /*a5d0*/  HMMA.16816.F32.BF16 R12, R64, R22.reuse, R12 ;  /* 0x00000016400c723c */ /* 0x080fe6000004180c */
[----:B------:R1:W3:Y:S01]  /*a5e0*/  MUFU.EX2 R127, R20 ;  /* 0x00000014007f7308 */ /* 0x0002e20000000800 */
[----:B------:R-:W-:Y:S01]  /*a5f0*/  FMUL.FTZ R21, R73, R137 ;  /* 0x0000008949157220 */ /* 0x000fe20000410000 */
[----:B------:R-:W-:Y:S01]  /*a600*/  MOV R137, R84 ;  /* 0x0000005400897202 */ /* 0x000fe20000000f00 */
[C---:B--2---:R-:W-:Y:S01]  /*a610*/  FMUL.FTZ R24, R72.reuse, R140 ;  /* 0x0000008c48187220 */ /* 0x044fe20000410000 */
[----:B------:R-:W2:Y:S01]  /*a620*/  LDSM.16.MT88.4 R84, [R224+0x900] ;  /* 0x00090000e054783b */ /* 0x000ea20000004200 */
[C---:B------:R-:W-:Y:S04]  /*a630*/  HMMA.16816.F32.BF16 R16, R76.reuse, R22, R16 ;  /* 0x000000164c10723c */ /* 0x040fe80000041810 */
[--C-:B------:R-:W-:Y:S01]  /*a640*/  FFMA.FTZ R48, R203, c[0x0][0x2d0], -R107.reuse ;  /* 0x0000b400cb307a23 */ /* 0x100fe2000001086b */
[----:B------:R-:W-:Y:S02]  /*a650*/  MOV R140, R94 ;  /* 0x0000005e008c7202 */ /* 0x000fe40000000f00 */
[C---:B------:R-:W-:Y:S01]  /*a660*/  FMUL.FTZ R22, R71.reuse, R138 ;  /* 0x0000008a47167220 */ /* 0x040fe20000410000 */
[----:B------:R-:W-:Y:S01]  /*a670*/  MOV R138, R252 ;  /* 0x000000fc008a7202 */ /* 0x000fe20000000f00 */
[----:B------:R-:W-:Y:S01]  /*a680*/  FMUL.FTZ R23, R71, R139 ;  /* 0x0000008b47177220 */ /* 0x000fe20000410000 */
[----:B------:R3:W2:Y:S02]  /*a690*/  MUFU.EX2 R252, R28 ;  /* 0x0000001c00fc7308 */ /* 0x0006a40000000800 */
[----:B------:R-:W-:Y:S01]  /*a6a0*/  MOV R139, R61 ;  /* 0x0000003d008b7202 */ /* 0x000fe20000000f00 */
[C---:B------:R-:W-:Y:S02]  /*a6b0*/  FMUL.FTZ R61, R72.reuse, R177 ;  /* 0x000000b1483d7220 */ /* 0x040fe40000410000 */
[----:B-1----:R-:W-:Y:S01]  /*a6c0*/  FMUL.FTZ R20, R73, R136 ;  /* 0x0000008849147220 */ /* 0x002fe20000410000 */
[----:B------:R-:W-:Y:S04]  /*a6d0*/  MOV R136, R223 ;  /* 0x000000df00887202 */ /* 0x000fe80000000f00 */
[----:B------:R1:W-:Y:S02]  /*a6e0*/  MUFU.EX2 R223, R48 ;  /* 0x0000003000df7308 */ /* 0x0003e40000000800 */
[-C--:B------:R-:W-:Y:S08]  /*a6f0*/  HMMA.16816.F32.BF16 R20, R76, R36.reuse, R20 ;  /* 0x000000244c14723c */ /* 0x080ff00000041814 */
[C---:B------:R-:W-:Y:S04]  /*a700*/  HMMA.16816.F32.BF16 R24, R64.reuse, R36, R24 ;  /* 0x000000244018723c */ /* 0x040fe80000041818 */
[----:B---3--:R-:W-:Y:S02]  /*a710*/  FMUL.FTZ R28, R72, R144 ;  /* 0x00000090481c7220 */ /* 0x008fe40000410000 */
[----:B------:R3:W-:Y:S01]  /*a720*/  MUFU.EX2 R144, R60 ;  /* 0x0000003c00907308 */ /* 0x0007e20000000800 */
[--C-:B------:R-:W-:Y:S02]  /*a730*/  FFMA.FTZ R36, R50, c[0x0][0x2d0], -R100.reuse ;  /* 0x0000b40032247a23 */ /* 0x100fe40000010864 */
[----:B------:R-:W-:Y:S02]  /*a740*/  FMUL.FTZ R50, R71, R166 ;  /* 0x000000a647327220 */ /* 0x000fe40000410000 */
[-C--:B------:R-:W-:Y:S03]  /*a750*/  HMMA.16816.F32.BF16 R28, R64, R38.reuse, R28 ;  /* 0x00000026401c723c */ /* 0x080fe6000004181c */
[C---:B-1----:R-:W-:Y:S02]  /*a760*/  FMUL.FTZ R48, R73.reuse, R164 ;  /* 0x000000a449307220 */ /* 0x042fe40000410000 */
[----:B------:R-:W-:Y:S01]  /*a770*/  LDSM.16.MT88.4 R164, [R225+0x3100] ;  /* 0x00310000e1a4783b */ /* 0x000fe20000004200 */
[----:B------:R1:W-:Y:S01]  /*a780*/  MUFU.EX2 R248, R36 ;  /* 0x0000002400f87308 */ /* 0x0003e20000000800 */
[----:B------:R-:W-:Y:S01]  /*a790*/  FMUL.FTZ R37, R73, R153 ;  /* 0x0000009949257220 */ /* 0x000fe20000410000 */
[C---:B------:R-:W-:Y:S07]  /*a7a0*/  HMMA.16816.F32.BF16 R32, R76.reuse, R38, R32 ;  /* 0x000000264c20723c */ /* 0x040fee0000041820 */
[C---:B------:R-:W-:Y:S01]  /*a7b0*/  FMUL.FTZ R39, R71.reuse, R155 ;  /* 0x0000009b47277220 */ /* 0x040fe20000410000 */
[----:B------:R-:W-:Y:S01]  /*a7c0*/  MOV R155, R249 ;  /* 0x000000f9009b7202 */ /* 0x000fe20000000f00 */
[----:B------:R-:W-:Y:S01]  /*a7d0*/  FMUL.FTZ R38, R71, R154 ;  /* 0x0000009a47267220 */ /* 0x000fe20000410000 */
[----:B------:R2:W2:Y:S02]  /*a7e0*/  MUFU.EX2 R249, R40 ;  /* 0x0000002800f97308 */ /* 0x0004a40000000800 */
[C---:B---3--:R-:W-:Y:S02]  /*a7f0*/  FMUL.FTZ R60, R72.reuse, R176 ;  /* 0x000000b0483c7220 */ /* 0x048fe40000410000 */
[----:B-1----:R-:W-:Y:S07]  /*a800*/  FMUL.FTZ R36, R73, R152 ;  /* 0x0000009849247220 */ /* 0x002fee0000410000 */
[-C--:B----4-:R-:W-:Y:S03]  /*a810*/  HMMA.16816.F32.BF16 R36, R76, R52.reuse, R36 ;  /* 0x000000344c24723c */ /* 0x090fe60000041824 */
[C---:B--2---:R-:W-:Y:S01]  /*a820*/  FMUL.FTZ R40, R72.reuse, R156 ;  /* 0x0000009c48287220 */ /* 0x044fe20000410000 */
[----:B------:R-:W-:Y:S01]  /*a830*/  MOV R156, R57 ;  /* 0x00000039009c7202 */ /* 0x000fe20000000f00 */
[----:B------:R-:W-:Y:S05]  /*a840*/  FMUL.FTZ R57, R72, R173 ;  /* 0x000000ad48397220 */ /* 0x000fea0000410000 */
[C---:B------:R-:W-:Y:S07]  /*a850*/  HMMA.16816.F32.BF16 R40, R64.reuse, R52, R40 ;  /* 0x000000344028723c */ /* 0x040fee0000041828 */
[----:B------:R-:W-:Y:S01]  /*a860*/  FFMA.FTZ R52, R209, c[0x0][0x2d0], -R107 ;  /* 0x0000b400d1347a23 */ /* 0x000fe2000001086b */
[-C--:B------:R-:W-:Y:S03]  /*a870*/  HMMA.16816.F32.BF16 R44, R64, R54.reuse, R44 ;  /* 0x00000036402c723c */ /* 0x080fe6000004182c */
[----:B------:R1:W2:Y:S01]  /*a880*/  MUFU.EX2 R220, R52 ;  /* 0x0000003400dc7308 */ /* 0x0002a20000000800 */
[----:B------:R-:W-:Y:S04]  /*a890*/  FMUL.FTZ R53, R73, R169 ;  /* 0x000000a949357220 */ /* 0x000fe80000410000 */
[C---:B------:R-:W-:Y:S07]  /*a8a0*/  HMMA.16816.F32.BF16 R48, R76.reuse, R54, R48 ;  /* 0x000000364c30723c */ /* 0x040fee0000041830 */
[C---:B------:R-:W-:Y:S02]  /*a8b0*/  FMUL.FTZ R55, R71.reuse, R171 ;  /* 0x000000ab47377220 */ /* 0x040fe40000410000 */
[----:B------:R-:W-:Y:S03]  /*a8c0*/  FMUL.FTZ R54, R71, R170 ;  /* 0x000000aa47367220 */ /* 0x000fe60000410000 */
[C---:B-1----:R-:W-:Y:S07]  /*a8d0*/  FMUL.FTZ R52, R73.reuse, R168 ;  /* 0x000000a849347220 */ /* 0x042fee0000410000 */
[-C--:B------:R-:W-:Y:S08]  /*a8e0*/  HMMA.16816.F32.BF16 R52, R76, R80.reuse, R52 ;  /* 0x000000504c34723c */ /* 0x080ff00000041834 */
[C---:B------:R-:W-:Y:S07]  /*a8f0*/  HMMA.16816.F32.BF16 R56, R64.reuse, R80, R56 ;  /* 0x000000504038723c */ /* 0x040fee0000041838 */
[--C-:B------:R-:W-:Y:S01]  /*a900*/  FFMA.FTZ R80, R216, c[0x0][0x2d0], -R3.reuse ;  /* 0x0000b400d8507a23 */ /* 0x100fe20000010803 */
[-C--:B------:R-:W-:Y:S03]  /*a910*/  HMMA.16816.F32.BF16 R60, R64, R82.reuse, R60 ;  /* 0x00000052403c723c */ /* 0x080fe6000004183c */
[----:B------:R1:W3:Y:S01]  /*a920*/  MUFU.EX2 R154, R80 ;  /* 0x00000050009a7308 */ /* 0x0002e20000000800 */
[----:B------:R-:W-:Y:S03]  /*a930*/  F2FP.BF16.PACK_AB R81, R196, R195 ;  /* 0x000000c3c451723e */ /* 0x000fe600000010ff */
[C---:B------:R-:W-:Y:S02]  /*a940*/  FMUL.FTZ R64, R73.reuse, R180 ;  /* 0x000000b449407220 */ /* 0x040fe40000410000 */
[----:B------:R-:W-:Y:S03]  /*a950*/  FMUL.FTZ R65, R73, R181 ;  /* 0x000000b549417220 */ /* 0x000fe60000410000 */
[C---:B------:R-:W-:Y:S02]  /*a960*/  FMUL.FTZ R66, R71.reuse, R182 ;  /* 0x000000b647427220 */ /* 0x040fe40000410000 */
[----:B------:R-:W-:Y:S07]  /*a970*/  FMUL.FTZ R67, R71, R183 ;  /* 0x000000b747437220 */ /* 0x000fee0000410000 */
[----:B------:R-:W-:Y:S04]  /*a980*/  HMMA.16816.F32.BF16 R64, R76, R82, R64 ;  /* 0x000000524c40723c */ /* 0x000fe80000041840 */
[--C-:B-1----:R-:W-:Y:S03]  /*a990*/  FFMA.FTZ R80, R214, c[0x0][0x2d0], -R3.reuse ;  /* 0x0000b400d6507a23 */ /* 0x102fe60000010803 */
[----:B------:R-:W-:Y:S02]  /*a9a0*/  F2FP.BF16.PACK_AB R76, R122, R130 ;  /* 0x000000827a4c723e */ /* 0x000fe400000010ff */
[----:B------:R-:W-:Y:S01]  /*a9b0*/  F2FP.BF16.PACK_AB R78, R141, R126 ;  /* 0x0000007e8d4e723e */ /* 0x000fe200000010ff */
[----:B------:R1:W-:Y:S02]  /*a9c0*/  MUFU.EX2 R152, R80 ;  /* 0x0000005000987308 */ /* 0x0003e40000000800 */
[----:B------:R-:W-:Y:S02]  /*a9d0*/  F2FP.BF16.PACK_AB R77, R121, R129 ;  /* 0x00000081794d723e */ /* 0x000fe400000010ff */
[----:B------:R-:W-:Y:S02]  /*a9e0*/  F2FP.BF16.PACK_AB R79, R140, R125 ;  /* 0x0000007d8c4f723e */ /* 0x000fe400000010ff */
[----:B------:R-:W-:Y:S02]  /*a9f0*/  F2FP.BF16.PACK_AB R82, R128, R142 ;  /* 0x0000008e8052723e */ /* 0x000fe400000010ff */
[----:B------:R-:W-:Y:S03]  /*aa00*/  F2FP.BF16.PACK_AB R83, R199, R197 ;  /* 0x000000c5c753723e */ /* 0x000fe600000010ff */
[-C--:B------:R-:W-:Y:S03]  /*aa10*/  HMMA.16816.F32.BF16 R4, R76, R84.reuse, R4 ;  /* 0x000000544c04723c */ /* 0x080fe60000041804 */
[----:B-1----:R-:W-:Y:S02]  /*aa20*/  FFMA.FTZ R80, R217, c[0x0][0x2d0], -R3 ;  /* 0x0000b400d9507a23 */ /* 0x002fe40000010803 */
[----:B------:R1:W-:Y:S10]  /*aa30*/  MUFU.EX2 R217, R92 ;  /* 0x0000005c00d97308 */ /* 0x0003f40000000800 */
[----:B------:R4:W2:Y:S01]  /*aa40*/  MUFU.EX2 R153, R80 ;  /* 0x0000005000997308 */ /* 0x0008a20000000800 */
[----:B-1----:R-:W1:Y:S01]  /*aa50*/  LDSM.16.MT88.4 R92, [R225+0x900] ;  /* 0x00090000e15c783b */ /* 0x002e620000004200 */
[----:B----4-:R-:W-:Y:S07]  /*aa60*/  F2FP.BF16.PACK_AB R80, R120, R123 ;  /* 0x0000007b7850723e */ /* 0x010fee00000010ff */
[C---:B------:R-:W-:Y:S07]  /*aa70*/  HMMA.16816.F32.BF16 R8, R80.reuse, R84, R8 ;  /* 0x000000545008723c */ /* 0x040fee0000041808 */
[--C-:B------:R-:W-:Y:S01]  /*aa80*/  FFMA.FTZ R84, R218, c[0x0][0x2d0], -R105.reuse ;  /* 0x0000b400da547a23 */ /* 0x100fe20000010869 */
[-C--:B------:R-:W-:Y:S03]  /*aa90*/  HMMA.16816.F32.BF16 R12, R80, R86.reuse, R12 ;  /* 0x00000056500c723c */ /* 0x080fe6000004180c */
[----:B------:R4:W1:Y:S05]  /*aaa0*/  MUFU.EX2 R219, R84 ;  /* 0x0000005400db7308 */ /* 0x00086a0000000800 */
[C---:B------:R-:W-:Y:S08]  /*aab0*/  HMMA.16816.F32.BF16 R16, R76.reuse, R86, R16 ;  /* 0x000000564c10723c */ /* 0x040ff00000041810 */
[-C--:B------:R-:W-:Y:S08]  /*aac0*/  HMMA.16816.F32.BF16 R20, R76, R88.reuse, R20 ;  /* 0x000000584c14723c */ /* 0x080ff00000041814 */
[C---:B------:R-:W-:Y:S04]  /*aad0*/  HMMA.16816.F32.BF16 R24, R80.reuse, R88, R24 ;  /* 0x000000585018723c */ /* 0x040fe80000041818 */
[--C-:B----4-:R-:W-:Y:S04]  /*aae0*/  FFMA.FTZ R84, R212, c[0x0][0x2d0], -R105.reuse ;  /* 0x0000b400d4547a23 */ /* 0x110fe80000010869 */
[-C--:B------:R-:W-:Y:S01]  /*aaf0*/  HMMA.16816.F32.BF16 R28, R80, R90.reuse, R28 ;  /* 0x0000005a501c723c */ /* 0x080fe2000004181c */
[----:B------:R4:W-:Y:S07]  /*ab00*/  MUFU.EX2 R216, R84 ;  /* 0x0000005400d87308 */ /* 0x0009ee0000000800 */
[C---:B------:R-:W-:Y:S08]  /*ab10*/  HMMA.16816.F32.BF16 R32, R76.reuse, R90, R32 ;  /* 0x0000005a4c20723c */ /* 0x040ff00000041820 */
[-C--:B-1----:R-:W-:Y:S08]  /*ab20*/  HMMA.16816.F32.BF16 R36, R76, R92.reuse, R36 ;  /* 0x0000005c4c24723c */ /* 0x082ff00000041824 */
[C---:B------:R-:W-:Y:S04]  /*ab30*/  HMMA.16816.F32.BF16 R40, R80.reuse, R92, R40 ;  /* 0x0000005c5028723c */ /* 0x040fe80000041828 */
[----:B----4-:R-:W-:Y:S04]  /*ab40*/  FFMA.FTZ R84, R211, c[0x0][0x2d0], -R105 ;  /* 0x0000b400d3547a23 */ /* 0x010fe80000010869 */
[-C--:B------:R-:W-:Y:S01]  /*ab50*/  HMMA.16816.F32.BF16 R44, R80, R94.reuse, R44 ;  /* 0x0000005e502c723c */ /* 0x080fe2000004182c */
[----:B------:R1:W4:Y:S07]  /*ab60*/  MUFU.EX2 R218, R84 ;  /* 0x0000005400da7308 */ /* 0x00032e0000000800 */
[C---:B------:R-:W-:Y:S04]  /*ab70*/  HMMA.16816.F32.BF16 R48, R76.reuse, R94, R48 ;  /* 0x0000005e4c30723c */ /* 0x040fe80000041830 */
[--C-:B-1----:R-:W-:Y:S01]  /*ab80*/  FFMA.FTZ R84, R159, c[0x0][0x2d0], -R100.reuse ;  /* 0x0000b4009f547a23 */ /* 0x102fe20000010864 */
[----:B------:R-:W-:Y:S02]  /*ab90*/  MOV R159, R158 ;  /* 0x0000009e009f7202 */ /* 0x000fe40000000f00 */
[----:B------:R-:W-:Y:S01]  /*aba0*/  MOV R158, R157 ;  /* 0x0000009d009e7202 */ /* 0x000fe20000000f00 */
[----:B------:R1:W-:Y:S01]  /*abb0*/  MUFU.EX2 R213, R84 ;  /* 0x0000005400d57308 */ /* 0x0003e20000000800 */
[----:B------:R-:W-:Y:S03]  /*abc0*/  MOV R157, R156 ;  /* 0x0000009c009d7202 */ /* 0x000fe60000000f00 */
[--C-:B------:R-:W-:Y:S01]  /*abd0*/  FFMA.FTZ R88, R159, c[0x0][0x2d0], -R100.reuse ;  /* 0x0000b4009f587a23 */ /* 0x100fe20000010864 */
[----:B------:R-:W-:Y:S02]  /*abe0*/  MOV R156, R155 ;  /* 0x0000009b009c7202 */ /* 0x000fe40000000f00 */
[----:B------:R-:W-:Y:S02]  /*abf0*/  MOV R203, R158 ;  /* 0x0000009e00cb7202 */ /* 0x000fe40000000f00 */
[----:B------:R-:W-:Y:S02]  /*ac00*/  MOV R159, R156 ;  /* 0x0000009c009f7202 */ /* 0x000fe40000000f00 */
[----:B------:R-:W-:Y:S01]  /*ac10*/  MOV R208, R157 ;  /* 0x0000009d00d07202 */ /* 0x000fe20000000f00 */
[----:B------:R2:W2:Y:S01]  /*ac20*/  MUFU.EX2 R215, R88 ;  /* 0x0000005800d77308 */ /* 0x0004a20000000800 */
[----:B------:R-:W-:Y:S02]  /*ac30*/  MOV R155, R151 ;  /* 0x00000097009b7202 */ /* 0x000fe40000000f00 */
[----:B------:R-:W-:Y:S02]  /*ac40*/  MOV R160, R208 ;  /* 0x000000d000a07202 */ /* 0x000fe40000000f00 */
[----:B------:R-:W-:Y:S02]  /*ac50*/  MOV R151, R150 ;  /* 0x0000009600977202 */ /* 0x000fe40000000f00 */
[----:B------:R-:W-:Y:S02]  /*ac60*/  MOV R150, R149 ;  /* 0x0000009500967202 */ /* 0x000fe40000000f00 */
[----:B------:R-:W-:Y:S02]  /*ac70*/  MOV R149, R148 ;  /* 0x0000009400957202 */ /* 0x000fe40000000f00 */
[----:B------:R-:W-:Y:S02]  /*ac80*/  MOV R148, R201 ;  /* 0x000000c900947202 */ /* 0x000fe40000000f00 */
[----:B------:R-:W-:Y:S01]  /*ac90*/  MOV R201, R138 ;  /* 0x0000008a00c97202 */ /* 0x000fe20000000f00 */
[----:B-1----:R-:W1:Y:S01]  /*aca0*/  LDSM.16.MT88.4 R84, [R226+0x900] ;  /* 0x00090000e254783b */ /* 0x002e620000004200 */
[----:B------:R-:W-:Y:S02]  /*acb0*/  MOV R157, R151 ;  /* 0x00000097009d7202 */ /* 0x000fe40000000f00 */
[----:B------:R-:W-:Y:S02]  /*acc0*/  MOV R151, R201 ;  /* 0x000000c900977202 */ /* 0x000fe40000000f00 */
[----:B------:R-:W-:Y:S02]  /*acd0*/  MOV R158, R155 ;  /* 0x0000009b009e7202 */ /* 0x000fe40000000f00 */
[----:B------:R-:W-:Y:S02]  /*ace0*/  MOV R156, R149 ;  /* 0x00000095009c7202 */ /* 0x000fe40000000f00 */
[----:B------:R-:W-:Y:S01]  /*acf0*/  MOV R155, R148 ;  /* 0x00000094009b7202 */ /* 0x000fe20000000f00 */
[--C-:B--2---:R-:W-:Y:S01]  /*ad00*/  FFMA.FTZ R88, R203, c[0x0][0x2d0], -R100.reuse ;  /* 0x0000b400cb587a23 */ /* 0x104fe20000010864 */
[----:B------:R-:W-:Y:S02]  /*ad10*/  MOV R203, R159 ;  /* 0x0000009f00cb7202 */ /* 0x000fe40000000f00 */
[----:B------:R-:W-:Y:S01]  /*ad20*/  MOV R208, R158 ;  /* 0x0000009e00d07202 */ /* 0x000fe20000000f00 */
[----:B------:R2:W-:Y:S01]  /*ad30*/  MUFU.EX2 R159, R88 ;  /* 0x00000058009f7308 */ /* 0x0005e20000000800 */
[----:B------:R-:W-:Y:S02]  /*ad40*/  MOV R158, R157 ;  /* 0x0000009d009e7202 */ /* 0x000fe40000000f00 */
        /* <DEDUP_REMOVED lines=8> */
[----:B------:R3:W5:Y:S01]  /*add0*/  LDL.LU R236, [R1+0x60] ;  /* 0x0000600001ec7983 */ /* 0x0007620000300800 */
[----:B------:R-:W-:Y:S02]  /*ade0*/  MOV R138, R117 ;  /* 0x00000075008a7202 */ /* 0x000fe40000000f00 */
[----:B------:R-:W-:Y:S01]  /*adf0*/  MOV R117, R237 ;  /* 0x000000ed00757202 */ /* 0x000fe20000000f00 */
[--C-:B--2---:R-:W-:Y:S01]  /*ae00*/  FFMA.FTZ R88, R160, c[0x0][0x2d0], -R100.reuse ;  /* 0x0000b400a0587a23 */ /* 0x104fe20000010864 */
[----:B------:R2:W5:Y:S01]  /*ae10*/  LDL.LU R237, [R1+0x5c] ;  /* 0x00005c0001ed7983 */ /* 0x0005620000300800 */
[-C--:B-1----:R-:W-:Y:S02]  /*ae20*/  HMMA.16816.F32.BF16 R52, R76, R84.reuse, R52 ;  /* 0x000000544c34723c */ /* 0x082fe40000041834 */
[----:B------:R1:W1:Y:S01]  /*ae30*/  MUFU.EX2 R214, R88 ;  /* 0x0000005800d67308 */ /* 0x0002620000000800 */
[----:B------:R-:W-:Y:S01]  /*ae40*/  MOV R148, R137 ;  /* 0x0000008900947202 */ /* 0x000fe20000000f00 */
[----:B------:R2:W5:Y:S01]  /*ae50*/  LDL.LU R238, [R1+0x58] ;  /* 0x0000580001ee7983 */ /* 0x0005620000300800 */
[----:B------:R-:W-:Y:S02]  /*ae60*/  MOV R151, R149 ;  /* 0x0000009500977202 */ /* 0x000fe40000000f00 */
[----:B------:R-:W-:Y:S01]  /*ae70*/  MOV R160, R208 ;  /* 0x000000d000a07202 */ /* 0x000fe20000000f00 */
[C---:B------:R-:W-:Y:S04]  /*ae80*/  HMMA.16816.F32.BF16 R56, R80.reuse, R84, R56 ;  /* 0x000000545038723c */ /* 0x040fe80000041838 */
[----:B------:R-:W-:Y:S02]  /*ae90*/  MOV R208, R157 ;  /* 0x0000009d00d07202 */ /* 0x000fe40000000f00 */
[----:B------:R-:W-:Y:S02]  /*aea0*/  MOV R149, R148 ;  /* 0x0000009400957202 */ /* 0x000fe40000000f00 */
[-C--:B------:R-:W-:Y:S04]  /*aeb0*/  HMMA.16816.F32.BF16 R60, R80, R86.reuse, R60 ;  /* 0x00000056503c723c */ /* 0x080fe8000004183c */
[----:B------:R-:W-:Y:S02]  /*aec0*/  MOV R157, R151 ;  /* 0x00000097009d7202 */ /* 0x000fe40000000f00 */
[----:B------:R-:W-:Y:S02]  /*aed0*/  MOV R151, R149 ;  /* 0x0000009500977202 */ /* 0x000fe40000000f00 */
[----:B------:R-:W-:Y:S04]  /*aee0*/  HMMA.16816.F32.BF16 R64, R76, R86, R64 ;  /* 0x000000564c40723c */ /* 0x000fe80000041840 */
[--C-:B-1----:R-:W-:Y:S01]  /*aef0*/  FFMA.FTZ R88, R203, c[0x0][0x2d0], -R107.reuse ;  /* 0x0000b400cb587a23 */ /* 0x102fe2000001086b */
[----:B------:R-:W-:Y:S02]  /*af00*/  MOV R203, R158 ;  /* 0x0000009e00cb7202 */ /* 0x000fe40000000f00 */
[----:B------:R-:W-:Y:S02]  /*af10*/  MOV R158, R155 ;  /* 0x0000009b009e7202 */ /* 0x000fe40000000f00 */
[----:B------:R1:W-:Y:S03]  /*af20*/  MUFU.EX2 R155, R88 ;  /* 0x00000058009b7308 */ /* 0x0003e60000000800 */
[----:B------:R-:W-:Y:S02]  /*af30*/  MOV R161, R203 ;  /* 0x000000cb00a17202 */ /* 0x000fe40000000f00 */
[----:B------:R-:W-:Y:S02]  /*af40*/  MOV R203, R158 ;  /* 0x0000009e00cb7202 */ /* 0x000fe40000000f00 */
[----:B------:R-:W-:Y:S01]  /*af50*/  MOV R148, R201 ;  /* 0x000000c900947202 */ /* 0x000fe20000000f00 */
[--C-:B------:R-:W-:Y:S01]  /*af60*/  FFMA.FTZ R92, R161, c[0x0][0x2d0], -R107.reuse ;  /* 0x0000b400a15c7a23 */ /* 0x100fe2000001086b */
[----:B------:R-:W-:Y:S02]  /*af70*/  F2FP.BF16.PACK_AB R76, R146, R147 ;  /* 0x00000093924c723e */ /* 0x000fe400000010ff */
[----:B------:R-:W-:Y:S01]  /*af80*/  MOV R149, R148 ;  /* 0x0000009400957202 */ /* 0x000fe20000000f00 */
[----:B------:R2:W-:Y:S01]  /*af90*/  MUFU.EX2 R163, R92 ;  /* 0x0000005c00a37308 */ /* 0x0005e20000000800 */
[----:B------:R-:W-:Y:S02]  /*afa0*/  F2FP.BF16.PACK_AB R78, R124, R127 ;  /* 0x0000007f7c4e723e */ /* 0x000fe400000010ff */
[----:B------:R-:W-:Y:S02]  /*afb0*/  F2FP.BF16.PACK_AB R77, R251, R252 ;  /* 0x000000fcfb4d723e */ /* 0x000fe400000010ff */
[----:B------:R-:W-:Y:S02]  /*afc0*/  F2FP.BF16.PACK_AB R79, R249, R248 ;  /* 0x000000f8f94f723e */ /* 0x000fe400000010ff */
[----:B------:R-:W-:Y:S02]  /*afd0*/  F2FP.BF16.PACK_AB R82, R221, R220 ;  /* 0x000000dcdd52723e */ /* 0x000fe400000010ff */
[----:B---3--:R-:W-:Y:S02]  /*afe0*/  F2FP.BF16.PACK_AB R81, R154, R144 ;  /* 0x000000909a51723e */ /* 0x008fe400000010ff */
[----:B------:R-:W-:Y:S01]  /*aff0*/  F2FP.BF16.PACK_AB R83, R153, R152 ;  /* 0x000000989953723e */ /* 0x000fe200000010ff */
[--C-:B-1----:R-:W-:Y:S01]  /*b000*/  FFMA.FTZ R88, R160, c[0x0][0x2d0], -R107.reuse ;  /* 0x0000b400a0587a23 */ /* 0x102fe2000001086b */
[----:B------:R-:W-:Y:S02]  /*b010*/  MOV R160, R208 ;  /* 0x000000d000a07202 */ /* 0x000fe40000000f00 */
[----:B------:R-:W-:Y:S01]  /*b020*/  MOV R208, R157 ;  /* 0x0000009d00d07202 */ /* 0x000fe20000000f00 */
[----:B------:R1:W-:Y:S01]  /*b030*/  MUFU.EX2 R158, R88 ;  /* 0x00000058009e7308 */ /* 0x0003e20000000800 */
[----:B------:R-:W-:Y:S02]  /*b040*/  MOV R157, R151 ;  /* 0x00000097009d7202 */ /* 0x000fe40000000f00 */
[----:B------:R-:W-:Y:S02]  /*b050*/  MOV R161, R160 ;  /* 0x000000a000a17202 */ /* 0x000fe40000000f00 */
[----:B------:R-:W-:Y:S02]  /*b060*/  MOV R160, R203 ;  /* 0x000000cb00a07202 */ /* 0x000fe40000000f00 */
[----:B------:R-:W-:Y:S01]  /*b070*/  MOV R203, R208 ;  /* 0x000000d000cb7202 */ /* 0x000fe20000000f00 */
[----:B--2---:R-:W-:Y:S01]  /*b080*/  FFMA.FTZ R92, R161, c[0x0][0x2d0], -R107 ;  /* 0x0000b400a15c7a23 */ /* 0x004fe2000001086b */
[----:B------:R-:W-:Y:S01]  /*b090*/  MOV R208, R157 ;  /* 0x0000009d00d07202 */ /* 0x000fe20000000f00 */
[--C-:B------:R-:W-:Y:S01]  /*b0a0*/  FFMA.FTZ R84, R160, c[0x0][0x2d0], -R3.reuse ;  /* 0x0000b400a0547a23 */ /* 0x100fe20000010803 */
[----:B------:R-:W-:Y:S01]  /*b0b0*/  MOV R160, R203 ;  /* 0x000000cb00a07202 */ /* 0x000fe20000000f00 */
[----:B------:R2:W3:Y:S01]  /*b0c0*/  MUFU.EX2 R162, R92 ;  /* 0x0000005c00a27308 */ /* 0x0004e20000000800 */
[----:B------:R-:W-:Y:S02]  /*b0d0*/  MOV R203, R208 ;  /* 0x000000d000cb7202 */ /* 0x000fe40000000f00 */
[----:B------:R-:W-:Y:S01]  /*b0e0*/  MOV R151, R149 ;  /* 0x0000009500977202 */ /* 0x000fe20000000f00 */
[--C-:B------:R-:W-:Y:S01]  /*b0f0*/  FFMA.FTZ R80, R160, c[0x0][0x2d0], -R3.reuse ;  /* 0x0000b400a0507a23 */ /* 0x100fe20000010803 */
[----:B------:R-:W-:Y:S02]  /*b100*/  MOV R160, R203 ;  /* 0x000000cb00a07202 */ /* 0x000fe40000000f00 */
[----:B------:R-:W-:Y:S02]  /*b110*/  MOV R203, R156 ;  /* 0x0000009c00cb7202 */ /* 0x000fe40000000f00 */
[----:B------:R-:W-:Y:S01]  /*b120*/  MOV R157, R151 ;  /* 0x00000097009d7202 */ /* 0x000fe20000000f00 */
[----:B------:R3:W-:Y:S01]  /*b130*/  MUFU.EX2 R156, R80 ;  /* 0x00000050009c7308 */ /* 0x0007e20000000800 */
[----:B------:R-:W-:Y:S01]  /*b140*/  MOV R137, R136 ;  /* 0x0000008800897202 */ /* 0x000fe20000000f00 */
[----:B-1----:R-:W1:Y:S01]  /*b150*/  LDSM.16.MT88.4 R88, [R224+0x1100] ;  /* 0x00110000e058783b */ /* 0x002e620000004200 */
[----:B------:R-:W-:Y:S02]  /*b160*/  MOV R208, R157 ;  /* 0x0000009d00d07202 */ /* 0x000fe40000000f00 */
[----:B------:R-:W-:Y:S04]  /*b170*/  MOV R136, R239 ;  /* 0x000000ef00887202 */ /* 0x000fe80000000f00 */
[----:B------:R-:W-:Y:S01]  /*b180*/  MOV R201, R136 ;  /* 0x0000008800c97202 */ /* 0x000fe20000000f00 */
[----:B------:R4:W1:Y:S01]  /*b190*/  MUFU.EX2 R157, R84 ;  /* 0x00000054009d7308 */ /* 0x0008620000000800 */
[----:B------:R1:W5:Y:S01]  /*b1a0*/  LDL.LU R239, [R1+0x54] ;  /* 0x0000540001ef7983 */ /* 0x0003620000300800 */
[----:B------:R-:W-:Y:S01]  /*b1b0*/  MOV R136, R135 ;  /* 0x0000008700887202 */ /* 0x000fe20000000f00 */
[--C-:B--2---:R-:W-:Y:S01]  /*b1c0*/  FFMA.FTZ R92, R208, c[0x0][0x2d0], -R3.reuse ;  /* 0x0000b400d05c7a23 */ /* 0x104fe20000010803 */
[----:B------:R-:W-:Y:S02]  /*b1d0*/  MOV R135, R133 ;  /* 0x0000008500877202 */ /* 0x000fe40000000f00 */
[----:B------:R-:W-:Y:S02]  /*b1e0*/  MOV R133, R240 ;  /* 0x000000f000857202 */ /* 0x000fe40000000f00 */
[----:B------:R2:W5:Y:S01]  /*b1f0*/  LDL.LU R240, [R1+0x50] ;  /* 0x0000500001f07983 */ /* 0x0005620000300800 */
[----:B------:R-:W-:Y:S02]  /*b200*/  MOV R148, R201 ;  /* 0x000000c900947202 */ /* 0x000fe40000000f00 */
[----:B------:R-:W-:Y:S01]  /*b210*/  MOV R201, R136 ;  /* 0x0000008800c97202 */ /* 0x000fe20000000f00 */
[----:B---3--:R-:W-:Y:S01]  /*b220*/  FFMA.FTZ R80, R160, c[0x0][0x2d0], -R3 ;  /* 0x0000b400a0507a23 */ /* 0x008fe20000010803 */
[----:B------:R-:W-:Y:S02]  /*b230*/  MOV R149, R148 ;  /* 0x0000009400957202 */ /* 0x000fe40000000f00 */
[----:B------:R-:W-:Y:S01]  /*b240*/  MOV R148, R201 ;  /* 0x000000c900947202 */ /* 0x000fe20000000f00 */
[----:B------:R3:W-:Y:S01]  /*b250*/  MUFU.EX2 R160, R80 ;  /* 0x0000005000a07308 */ /* 0x0007e20000000800 */
[----:B------:R-:W-:Y:S02]  /*b260*/  MOV R151, R149 ;  /* 0x0000009500977202 */ /* 0x000fe40000000f00 */
[----:B------:R-:W-:Y:S02]  /*b270*/  MOV R149, R148 ;  /* 0x0000009400957202 */ /* 0x000fe40000000f00 */
[----:B------:R-:W-:Y:S01]  /*b280*/  MOV R148, R143 ;  /* 0x0000008f00947202 */ /* 0x000fe20000000f00 */
[----:B----4-:R-:W4:Y:S01]  /*b290*/  LDSM.16.MT88.4 R84, [R227+0x1100] ;  /* 0x00110000e354783b */ /* 0x010f220000004200 */
[----:B------:R-:W-:Y:S02]  /*b2a0*/  MOV R208, R151 ;  /* 0x0000009700d07202 */ /* 0x000fe40000000f00 */
[----:B------:R-:W-:Y:S02]  /*b2b0*/  MOV R143, R139 ;  /* 0x0000008b008f7202 */ /* 0x000fe40000000f00 */
[----:B------:R-:W-:Y:S02]  /*b2c0*/  MOV R139, R118 ;  /* 0x00000076008b7202 */ /* 0x000fe40000000f00 */
[----:B------:R-:W-:Y:S01]  /*b2d0*/  MOV R118, R119 ;  /* 0x0000007700767202 */ /* 0x000fe20000000f00 */
[-C--:B-1----:R-:W-:Y:S03]  /*b2e0*/  HMMA.16816.F32.BF16 R4, R76, R88.reuse, R4 ;  /* 0x000000584c04723c */ /* 0x082fe60000041804 */
[----:B------:R-:W-:Y:S02]  /*b2f0*/  MOV R151, R139 ;  /* 0x0000008b00977202 */ /* 0x000fe40000000f00 */
[----:B------:R-:W-:Y:S02]  /*b300*/  MOV R139, R118 ;  /* 0x00000076008b7202 */ /* 0x000fe40000000f00 */
[----:B------:R1:W1:Y:S01]  /*b310*/  MUFU.EX2 R118, R92 ;  /* 0x0000005c00767308 */ /* 0x0002620000000800 */
[----:B------:R-:W-:Y:S04]  /*b320*/  MOV R136, R135 ;  /* 0x0000008700887202 */ /* 0x000fe80000000f00 */
[----:B---3--:R-:W-:Y:S02]  /*b330*/  F2FP.BF16.PACK_AB R80, R223, R145 ;  /* 0x00000091df50723e */ /* 0x008fe400000010ff */
[----:B------:R-:W-:Y:S02]  /*b340*/  MOV R201, R136 ;  /* 0x0000008800c97202 */ /* 0x000fe40000000f00 */
[----:B------:R-:W-:Y:S02]  /*b350*/  MOV R135, R134 ;  /* 0x0000008600877202 */ /* 0x000fe40000000f00 */
[----:B------:R-:W-:Y:S01]  /*b360*/  MOV R134, R106 ;  /* 0x0000006a00867202 */ /* 0x000fe20000000f00 */
[C---:B------:R-:W-:Y:S04]  /*b370*/  HMMA.16816.F32.BF16 R8, R80.reuse, R88, R8 ;  /* 0x000000585008723c */ /* 0x040fe80000041808 */
[----:B------:R-:W-:Y:S02]  /*b380*/  MOV R106, R233 ;  /* 0x000000e9006a7202 */ /* 0x000fe40000000f00 */
[----:B------:R2:W5:Y:S01]  /*b390*/  LDL.LU R233, [R1+0x4c] ;  /* 0x00004c0001e97983 */ /* 0x0005620000300800 */
[--C-:B------:R-:W-:Y:S01]  /*b3a0*/  FFMA.FTZ R88, R203, c[0x0][0x2d0], -R105.reuse ;  /* 0x0000b400cb587a23 */ /* 0x100fe20000010869 */
[-C--:B------:R-:W-:Y:S03]  /*b3b0*/  HMMA.16816.F32.BF16 R12, R80, R90.reuse, R12 ;  /* 0x0000005a500c723c */ /* 0x080fe6000004180c */
[----:B------:R3:W-:Y:S01]  /*b3c0*/  MUFU.EX2 R161, R88 ;  /* 0x0000005800a17308 */ /* 0x0007e20000000800 */
[----:B-1----:R-:W1:Y:S01]  /*b3d0*/  LDSM.16.MT88.4 R92, [R225+0x1100] ;  /* 0x00110000e15c783b */ /* 0x002e620000004200 */
[--C-:B------:R-:W-:Y:S01]  /*b3e0*/  FFMA.FTZ R106, R106, c[0x0][0x2d0], -R100.reuse ;  /* 0x0000b4006a6a7a23 */ /* 0x100fe20000010864 */
[----:B------:R-:W-:Y:S02]  /*b3f0*/  MOV R136, R135 ;  /* 0x0000008700887202 */ /* 0x000fe40000000f00 */
[C---:B------:R-:W-:Y:S04]  /*b400*/  HMMA.16816.F32.BF16 R16, R76.reuse, R90, R16 ;  /* 0x0000005a4c10723c */ /* 0x040fe80000041810 */
[----:B------:R-:W-:Y:S02]  /*b410*/  MOV R135, R193 ;  /* 0x000000c100877202 */ /* 0x000fe40000000f00 */
[----:B------:R-:W-:Y:S02]  /*b420*/  MOV R193, R194 ;  /* 0x000000c200c17202 */ /* 0x000fe40000000f00 */
[-C--:B----4-:R-:W-:Y:S04]  /*b430*/  HMMA.16816.F32.BF16 R20, R76, R84.reuse, R20 ;  /* 0x000000544c14723c */ /* 0x090fe80000041814 */
[----:B------:R-:W-:Y:S02]  /*b440*/  MOV R194, R234 ;  /* 0x000000ea00c27202 */ /* 0x000fe40000000f00 */
[----:B------:R2:W5:Y:S02]  /*b450*/  LDL.LU R234, [R1+0x48] ;  /* 0x0000480001ea7983 */ /* 0x0005640000300800 */
[C---:B------:R-:W-:Y:S02]  /*b460*/  HMMA.16816.F32.BF16 R24, R80.reuse, R84, R24 ;  /* 0x000000545018723c */ /* 0x040fe40000041818 */
[----:B------:R2:W5:Y:S02]  /*b470*/  LDL.LU R119, [R1+0x44] ;  /* 0x0000440001777983 */ /* 0x0005640000300800 */
[--C-:B---3--:R-:W-:Y:S03]  /*b480*/  FFMA.FTZ R88, R208, c[0x0][0x2d0], -R105.reuse ;  /* 0x0000b400d0587a23 */ /* 0x108fe60000010869 */
[--C-:B------:R-:W-:Y:S01]  /*b490*/  FFMA.FTZ R84, R149, c[0x0][0x2d0], -R100.reuse ;  /* 0x0000b40095547a23 */ /* 0x100fe20000010864 */
[-C--:B------:R-:W-:Y:S01]  /*b4a0*/  HMMA.16816.F32.BF16 R28, R80, R86.reuse, R28 ;  /* 0x00000056501c723c */ /* 0x080fe2000004181c */
[----:B------:R3:W-:Y:S03]  /*b4b0*/  MUFU.EX2 R211, R88 ;  /* 0x0000005800d37308 */ /* 0x0007e60000000800 */
[----:B------:R-:W-:Y:S02]  /*b4c0*/  MOV R149, R132 ;  /* 0x0000008400957202 */ /* 0x000fe40000000f00 */
[----:B------:R-:W-:Y:S02]  /*b4d0*/  MOV R132, R186 ;  /* 0x000000ba00847202 */ /* 0x000fe40000000f00 */
[C---:B------:R-:W-:Y:S03]  /*b4e0*/  HMMA.16816.F32.BF16 R32, R76.reuse, R86, R32 ;  /* 0x000000564c20723c */ /* 0x040fe60000041820 */
[----:B------:R4:W-:Y:S05]  /*b4f0*/  MUFU.EX2 R209, R84 ;  /* 0x0000005400d17308 */ /* 0x0009ea0000000800 */
[-C--:B-1----:R-:W-:Y:S08]  /*b500*/  HMMA.16816.F32.BF16 R36, R76, R92.reuse, R36 ;  /* 0x0000005c4c24723c */ /* 0x082ff00000041824 */
[C---:B------:R-:W-:Y:S04]  /*b510*/  HMMA.16816.F32.BF16 R40, R80.reuse, R92, R40 ;  /* 0x0000005c5028723c */ /* 0x040fe80000041828 */
[----:B---3--:R-:W-:Y:S01]  /*b520*/  FFMA.FTZ R88, R151, c[0x0][0x2d0], -R105 ;  /* 0x0000b40097587a23 */ /* 0x008fe20000010869 */
[----:B------:R-:W-:Y:S03]  /*b530*/  MOV R151, R111 ;  /* 0x0000006f00977202 */ /* 0x000fe60000000f00 */
[-C--:B------:R-:W-:Y:S01]  /*b540*/  HMMA.16816.F32.BF16 R44, R80, R94.reuse, R44 ;  /* 0x0000005e502c723c */ /* 0x080fe2000004182c */
[----:B------:R1:W-:Y:S03]  /*b550*/  MUFU.EX2 R212, R88 ;  /* 0x0000005800d47308 */ /* 0x0003e60000000800 */
[--C-:B----4-:R-:W-:Y:S01]  /*b560*/  FFMA.FTZ R84, R198, c[0x0][0x2d0], -R100.reuse ;  /* 0x0000b400c6547a23 */ /* 0x110fe20000010864 */
[----:B------:R-:W-:Y:S03]  /*b570*/  MOV R198, R207 ;  /* 0x000000cf00c67202 */ /* 0x000fe60000000f00 */
[C---:B------:R-:W-:Y:S03]  /*b580*/  HMMA.16816.F32.BF16 R48, R76.reuse, R94, R48 ;  /* 0x0000005e4c30723c */ /* 0x040fe60000041830 */
[----:B------:R3:W-:Y:S01]  /*b590*/  MUFU.EX2 R207, R84 ;  /* 0x0000005400cf7308 */ /* 0x0007e20000000800 */
[----:B------:R-:W-:Y:S09]  /*b5a0*/  FFMA.FTZ R92, R198, c[0x0][0x2d0], -R107 ;  /* 0x0000b400c65c7a23 */ /* 0x000ff2000001086b */
[----:B------:R4:W-:Y:S01]  /*b5b0*/  MUFU.EX2 R169, R92 ;  /* 0x0000005c00a97308 */ /* 0x0009e20000000800 */
[----:B-1----:R-:W-:Y:S01]  /*b5c0*/  FFMA.FTZ R88, R150, c[0x0][0x2d0], -R105 ;  /* 0x0000b40096587a23 */ /* 0x002fe20000010869 */
[----:B------:R-:W-:Y:S02]  /*b5d0*/  MOV R150, R131 ;  /* 0x0000008300967202 */ /* 0x000fe40000000f00 */
[----:B------:R-:W-:Y:S06]  /*b5e0*/  MOV R131, R184 ;  /* 0x000000b800837202 */ /* 0x000fec0000000f00 */
[----:B------:R1:W-:Y:S01]  /*b5f0*/  MUFU.EX2 R210, R88 ;  /* 0x0000005800d27308 */ /* 0x0003e20000000800 */
[--C-:B---3--:R-:W-:Y:S09]  /*b600*/  FFMA.FTZ R84, R148, c[0x0][0x2d0], -R100.reuse ;  /* 0x0000b40094547a23 */ /* 0x108ff20000010864 */
[----:B------:R3:W-:Y:S01]  /*b610*/  MUFU.EX2 R208, R84 ;  /* 0x0000005400d07308 */ /* 0x0007e20000000800 */
[----:B----4-:R-:W-:Y:S09]  /*b620*/  FFMA.FTZ R92, R143, c[0x0][0x2d0], -R107 ;  /* 0x0000b4008f5c7a23 */ /* 0x010ff2000001086b */
[----:B------:R4:W-:Y:S01]  /*b630*/  MUFU.EX2 R170, R92 ;  /* 0x0000005c00aa7308 */ /* 0x0009e20000000800 */
[----:B-1----:R-:W1:Y:S09]  /*b640*/  LDSM.16.MT88.4 R88, [R226+0x1100] ;  /* 0x00110000e258783b */ /* 0x002e720000004200 */
[----:B------:R-:W-:Y:S01]  /*b650*/  MUFU.EX2 R184, R104 ;  /* 0x0000006800b87308 */ /* 0x000fe20000000800 */
[--C-:B---3--:R-:W-:Y:S01]  /*b660*/  FFMA.FTZ R84, R138, c[0x0][0x2d0], -R100.reuse ;  /* 0x0000b4008a547a23 */ /* 0x108fe20000010864 */
[----:B------:R-:W-:Y:S02]  /*b670*/  MOV R138, R137 ;  /* 0x00000089008a7202 */ /* 0x000fe40000000f00 */
[----:B------:R-:W-:Y:S02]  /*b680*/  MOV R137, R192 ;  /* 0x000000c000897202 */ /* 0x000fe40000000f00 */
[----:B------:R-:W-:Y:S02]  /*b690*/  MOV R192, R117 ;  /* 0x0000007500c07202 */ /* 0x000fe40000000f00 */
[----:B------:R-:W-:Y:S02]  /*b6a0*/  MOV R117, R206 ;  /* 0x000000ce00757202 */ /* 0x000fe40000000f00 */
[----:B------:R3:W-:Y:S01]  /*b6b0*/  MUFU.EX2 R206, R84 ;  /* 0x0000005400ce7308 */ /* 0x0007e20000000800 */
[----:B----4-:R-:W-:Y:S02]  /*b6c0*/  FFMA.FTZ R92, R230, c[0x0][0x2d0], -R3 ;  /* 0x0000b400e65c7a23 */ /* 0x010fe40000010803 */
[----:B------:R2:W5:Y:S01]  /*b6d0*/  LDL.LU R230, [R1+0x40] ;  /* 0x0000400001e67983 */ /* 0x0005620000300800 */
[-C--:B-1----:R-:W-:Y:S03]  /*b6e0*/  HMMA.16816.F32.BF16 R52, R76, R88.reuse, R52 ;  /* 0x000000584c34723c */ /* 0x082fe60000041834 */
[--C-:B---3--:R-:W-:Y:S04]  /*b6f0*/  FFMA.FTZ R84, R201, c[0x0][0x2d0], -R107.reuse ;  /* 0x0000b400c9547a23 */ /* 0x108fe8000001086b */
[----:B------:R1:W-:Y:S01]  /*b700*/  MUFU.EX2 R171, R84 ;  /* 0x0000005400ab7308 */ /* 0x0003e20000000800 */
[C---:B------:R-:W-:Y:S07]  /*b710*/  HMMA.16816.F32.BF16 R56, R80.reuse, R88, R56 ;  /* 0x000000585038723c */ /* 0x040fee0000041838 */
[----:B------:R-:W-:Y:S01]  /*b720*/  FFMA.FTZ R88, R139, c[0x0][0x2d0], -R107 ;  /* 0x0000b4008b587a23 */ /* 0x000fe2000001086b */
[-C--:B------:R-:W-:Y:S03]  /*b730*/  HMMA.16816.F32.BF16 R60, R80, R90.reuse, R60 ;  /* 0x0000005a503c723c */ /* 0x080fe6000004183c */
[----:B------:R3:W-:Y:S01]  /*b740*/  MUFU.EX2 R168, R88 ;  /* 0x0000005800a87308 */ /* 0x0007e20000000800 */
[----:B------:R-:W-:Y:S02]  /*b750*/  MOV R139, R137 ;  /* 0x00000089008b7202 */ /* 0x000fe40000000f00 */
[----:B------:R-:W-:Y:S01]  /*b760*/  MOV R137, R135 ;  /* 0x0000008700897202 */ /* 0x000fe20000000f00 */
[--C-:B------:R-:W-:Y:S01]  /*b770*/  FFMA.FTZ R80, R138, c[0x0][0x2d0], -R3.reuse ;  /* 0x0000b4008a507a23 */ /* 0x100fe20000010803 */
[----:B------:R-:W-:Y:S04]  /*b780*/  HMMA.16816.F32.BF16 R64, R76, R90, R64 ;  /* 0x0000005a4c40723c */ /* 0x000fe80000041840 */
[----:B------:R-:W-:Y:S02]  /*b790*/  MOV R138, R192 ;  /* 0x000000c0008a7202 */ /* 0x000fe40000000f00 */
[----:B------:R-:W-:Y:S01]  /*b7a0*/  MOV R192, R117 ;  /* 0x0000007500c07202 */ /* 0x000fe20000000f00 */
[----:B-1----:R-:W1:Y:S01]  /*b7b0*/  LDSM.16.MT88.4 R84, [R224+0x1900] ;  /* 0x00190000e054783b */ /* 0x002e620000004200 */
[----:B------:R4:W-:Y:S01]  /*b7c0*/  MUFU.EX2 R117, R80 ;  /* 0x0000005000757308 */ /* 0x0009e20000000800 */
[----:B------:R-:W-:Y:S03]  /*b7d0*/  MOV R135, R114 ;  /* 0x0000007200877202 */ /* 0x000fe60000000f00 */
[----:B------:R-:W-:Y:S02]  /*b7e0*/  F2FP.BF16.PACK_AB R76, R219, R217 ;  /* 0x000000d9db4c723e */ /* 0x000fe400000010ff */
[----:B------:R-:W-:Y:S02]  /*b7f0*/  F2FP.BF16.PACK_AB R78, R218, R216 ;  /* 0x000000d8da4e723e */ /* 0x000fe400000010ff */
[----:B------:R-:W-:Y:S02]  /*b800*/  F2FP.BF16.PACK_AB R77, R215, R213 ;  /* 0x000000d5d74d723e */ /* 0x000fe400000010ff */
[----:B------:R-:W-:Y:S01]  /*b810*/  F2FP.BF16.PACK_AB R79, R214, R159 ;  /* 0x0000009fd64f723e */ /* 0x000fe200000010ff */
[----:B---3--:R-:W3:Y:S01]  /*b820*/  LDSM.16.MT88.4 R88, [R227+0x1900] ;  /* 0x00190000e358783b */ /* 0x008ee20000004200 */
[----:B------:R-:W-:Y:S02]  /*b830*/  F2FP.BF16.PACK_AB R82, R162, R163 ;  /* 0x000000a3a252723e */ /* 0x000fe400000010ff */
[----:B------:R-:W-:Y:S02]  /*b840*/  F2FP.BF16.PACK_AB R81, R156, R157 ;  /* 0x0000009d9c51723e */ /* 0x000fe400000010ff */
[----:B------:R-:W-:Y:S01]  /*b850*/  F2FP.BF16.PACK_AB R83, R118, R160 ;  /* 0x000000a07653723e */ /* 0x000fe200000010ff */
[--C-:B----4-:R-:W-:Y:S01]  /*b860*/  FFMA.FTZ R80, R136, c[0x0][0x2d0], -R3.reuse ;  /* 0x0000b40088507a23 */ /* 0x110fe20000010803 */
[----:B------:R-:W-:Y:S02]  /*b870*/  MOV R136, R115 ;  /* 0x0000007300887202 */ /* 0x000fe40000000f00 */
[----:B------:R4:W-:Y:S10]  /*b880*/  MUFU.EX2 R115, R92 ;  /* 0x0000005c00737308 */ /* 0x0009f40000000800 */
[----:B------:R2:W-:Y:S01]  /*b890*/  MUFU.EX2 R114, R80 ;  /* 0x0000005000727308 */ /* 0x0005e20000000800 */
[-C--:B-1----:R-:W-:Y:S01]  /*b8a0*/  HMMA.16816.F32.BF16 R4, R76, R84.reuse, R4 ;  /* 0x000000544c04723c */ /* 0x082fe20000041804 */
[----:B----4-:R-:W1:Y:S02]  /*b8b0*/  LDSM.16.MT88.4 R92, [R225+0x1900] ;  /* 0x00190000e15c783b */ /* 0x010e640000004200 */
[----:B--2---:R-:W-:Y:S07]  /*b8c0*/  F2FP.BF16.PACK_AB R80, R158, R155 ;  /* 0x0000009b9e50723e */ /* 0x004fee00000010ff */
[C---:B------:R-:W-:Y:S07]  /*b8d0*/  HMMA.16816.F32.BF16 R8, R80.reuse, R84, R8 ;  /* 0x000000545008723c */ /* 0x040fee0000041808 */
[----:B------:R-:W-:Y:S01]  /*b8e0*/  FFMA.FTZ R84, R139, c[0x0][0x2d0], -R3 ;  /* 0x0000b4008b547a23 */ /* 0x000fe20000010803 */
[-C--:B------:R-:W-:Y:S04]  /*b8f0*/  HMMA.16816.F32.BF16 R12, R80, R86.reuse, R12 ;  /* 0x00000056500c723c */ /* 0x080fe8000004180c */
[----:B------:R-:W-:Y:S02]  /*b900*/  MOV R139, R138 ;  /* 0x0000008a008b7202 */ /* 0x000fe40000000f00 */
[----:B------:R-:W-:Y:S02]  /*b910*/  MOV R138, R116 ;  /* 0x00000074008a7202 */ /* 0x000fe40000000f00 */
[C---:B------:R-:W-:Y:S01]  /*b920*/  HMMA.16816.F32.BF16 R16, R76.reuse, R86, R16 ;  /* 0x000000564c10723c */ /* 0x040fe20000041810 */
[----:B------:R2:W-:Y:S07]  /*b930*/  MUFU.EX2 R116, R84 ;  /* 0x0000005400747308 */ /* 0x0005ee0000000800 */
[-C--:B---3--:R-:W-:Y:S08]  /*b940*/  HMMA.16816.F32.BF16 R20, R76, R88.reuse, R20 ;  /* 0x000000584c14723c */ /* 0x088ff00000041814 */
[C---:B------:R-:W-:Y:S07]  /*b950*/  HMMA.16816.F32.BF16 R24, R80.reuse, R88, R24 ;  /* 0x000000585018723c */ /* 0x040fee0000041818 */
[--C-:B------:R-:W-:Y:S01]  /*b960*/  FFMA.FTZ R88, R139, c[0x0][0x2d0], -R100.reuse ;  /* 0x0000b4008b587a23 */ /* 0x100fe20000010864 */
[-C--:B------:R-:W-:Y:S01]  /*b970*/  HMMA.16816.F32.BF16 R28, R80, R90.reuse, R28 ;  /* 0x0000005a501c723c */ /* 0x080fe2000004181c */
[----:B------:R-:W3:Y:S02]  /*b980*/  LDL.LU R139, [R1+0x10] ;  /* 0x00001000018b7983 */ /* 0x000ee40000300800 */
[----:B------:R4:W-:Y:S01]  /*b990*/  MUFU.EX2 R174, R88 ;  /* 0x0000005800ae7308 */ /* 0x0009e20000000800 */
[--C-:B--2---:R-:W-:Y:S04]  /*b9a0*/  FFMA.FTZ R84, R205, c[0x0][0x2d0], -R105.reuse ;  /* 0x0000b400cd547a23 */ /* 0x104fe80000010869 */
[C---:B------:R-:W-:Y:S05]  /*b9b0*/  HMMA.16816.F32.BF16 R32, R76.reuse, R90, R32 ;  /* 0x0000005a4c20723c */ /* 0x040fea0000041820 */
[----:B------:R2:W-:Y:S03]  /*b9c0*/  MUFU.EX2 R205, R84 ;  /* 0x0000005400cd7308 */ /* 0x0005e60000000800 */
[-C--:B-1----:R-:W-:Y:S08]  /*b9d0*/  HMMA.16816.F32.BF16 R36, R76, R92.reuse, R36 ;  /* 0x0000005c4c24723c */ /* 0x082ff00000041824 */
[C---:B------:R-:W-:Y:S04]  /*b9e0*/  HMMA.16816.F32.BF16 R40, R80.reuse, R92, R40 ;  /* 0x0000005c5028723c */ /* 0x040fe80000041828 */
[--C-:B----4-:R-:W-:Y:S02]  /*b9f0*/  FFMA.FTZ R88, R138, c[0x0][0x2d0], -R100.reuse ;  /* 0x0000b4008a587a23 */ /* 0x110fe40000010864 */
[----:B------:R-:W4:Y:S02]  /*ba00*/  LDL.LU R138, [R1+0x14] ;  /* 0x00001400018a7983 */ /* 0x000f240000300800 */
[-C--:B------:R-:W-:Y:S01]  /*ba10*/  HMMA.16816.F32.BF16 R44, R80, R94.reuse, R44 ;  /* 0x0000005e502c723c */ /* 0x080fe2000004182c */
[----:B------:R1:W-:Y:S03]  /*ba20*/  MUFU.EX2 R173, R88 ;  /* 0x0000005800ad7308 */ /* 0x0003e60000000800 */
[----:B--2---:R-:W-:Y:S01]  /*ba30*/  FFMA.FTZ R84, R137, c[0x0][0x2d0], -R105 ;  /* 0x0000b40089547a23 */ /* 0x004fe20000010869 */
[----:B------:R-:W-:Y:S03]  /*ba40*/  MOV R137, R136 ;  /* 0x0000008800897202 */ /* 0x000fe60000000f00 */
[C---:B------:R-:W-:Y:S03]  /*ba50*/  HMMA.16816.F32.BF16 R48, R76.reuse, R94, R48 ;  /* 0x0000005e4c30723c */ /* 0x040fe60000041830 */
[----:B------:R2:W-:Y:S01]  /*ba60*/  MUFU.EX2 R175, R84 ;  /* 0x0000005400af7308 */ /* 0x0005e20000000800 */
[----:B------:R-:W-:Y:S02]  /*ba70*/  MOV R136, R135 ;  /* 0x0000008700887202 */ /* 0x000fe40000000f00 */
[----:B------:R-:W-:Y:S06]  /*ba80*/  MOV R135, R204 ;  /* 0x000000cc00877202 */ /* 0x000fec0000000f00 */
[----:B------:R-:W-:Y:S01]  /*ba90*/  FFMA.FTZ R92, R135, c[0x0][0x2d0], -R107 ;  /* 0x0000b400875c7a23 */ /* 0x000fe2000001086b */
[----:B------:R-:W-:Y:S02]  /*baa0*/  MOV R135, R134 ;  /* 0x0000008600877202 */ /* 0x000fe40000000f00 */
[----:B------:R-:W-:Y:S01]  /*bab0*/  MOV R134, R133 ;  /* 0x0000008500867202 */ /* 0x000fe20000000f00 */
[--C-:B-1----:R-:W-:Y:S01]  /*bac0*/  FFMA.FTZ R88, R98, c[0x0][0x2d0], -R100.reuse ;  /* 0x0000b40062587a23 */ /* 0x102fe20000010864 */
[----:B------:R-:W-:Y:S02]  /*bad0*/  MOV R133, R194 ;  /* 0x000000c200857202 */ /* 0x000fe40000000f00 */
[----:B------:R1:W-:Y:S01]  /*bae0*/  MUFU.EX2 R194, R92 ;  /* 0x0000005c00c27308 */ /* 0x0003e20000000800 */
[----:B------:R-:W-:Y:S02]  /*baf0*/  MOV R143, R134 ;  /* 0x00000086008f7202 */ /* 0x000fe40000000f00 */
[----:B------:R-:W-:Y:S02]  /*bb00*/  MOV R148, R133 ;  /* 0x0000008500947202 */ /* 0x000fe40000000f00 */
[----:B------:R-:W-:Y:S01]  /*bb10*/  MOV R133, R187 ;  /* 0x000000bb00857202 */ /* 0x000fe20000000f00 */
[----:B--2---:R-:W-:Y:S01]  /*bb20*/  FFMA.FTZ R84, R96, c[0x0][0x2d0], -R105 ;  /* 0x0000b40060547a23 */ /* 0x004fe20000010869 */
[----:B------:R-:W-:Y:S03]  /*bb30*/  MOV R134, R185 ;  /* 0x000000b900867202 */ /* 0x000fe60000000f00 */
[----:B------:R2:W-:Y:S01]  /*bb40*/  MUFU.EX2 R198, R88 ;  /* 0x0000005800c67308 */ /* 0x0005e20000000800 */
[----:B------:R-:W-:Y:S05]  /*bb50*/  MOV R185, R110 ;  /* 0x0000006e00b97202 */ /* 0x000fea0000000f00 */
[--C-:B------:R-:W-:Y:S04]  /*bb60*/  FFMA.FTZ R104, R185, c[0x0][0x2d0], -R107.reuse ;  /* 0x0000b400b9687a23 */ /* 0x100fe8000001086b */
[----:B------:R2:W-:Y:S01]  /*bb70*/  MUFU.EX2 R204, R84 ;  /* 0x0000005400cc7308 */ /* 0x0005e20000000800 */
[----:B-1----:R-:W-:Y:S09]  /*bb80*/  FFMA.FTZ R92, R193, c[0x0][0x2d0], -R107 ;  /* 0x0000b400c15c7a23 */ /* 0x002ff2000001086b */
[----:B------:R1:W-:Y:S01]  /*bb90*/  MUFU.EX2 R193, R92 ;  /* 0x0000005c00c17308 */ /* 0x0003e20000000800 */
[--C-:B--2---:R-:W-:Y:S09]  /*bba0*/  FFMA.FTZ R88, R99, c[0x0][0x2d0], -R100.reuse ;  /* 0x0000b40063587a23 */ /* 0x104ff20000010864 */
[----:B------:R2:W-:Y:S01]  /*bbb0*/  MUFU.EX2 R201, R88 ;  /* 0x0000005800c97308 */ /* 0x0005e20000000800 */
[--C-:B------:R-:W-:Y:S02]  /*bbc0*/  FFMA.FTZ R84, R97, c[0x0][0x2d0], -R105.reuse ;  /* 0x0000b40061547a23 */ /* 0x100fe40000010869 */
[----:B------:R-:W-:Y:S01]  /*bbd0*/  FFMA.FTZ R105, R113, c[0x0][0x2d0], -R105 ;  /* 0x0000b40071697a23 */ /* 0x000fe20000010869 */
[----:B------:R-:W-:Y:S01]  /*bbe0*/  LDSM.16.MT88.4 R96, [R225+0x2100] ;  /* 0x00210000e160783b */ /* 0x000fe20000004200 */
[----:B------:R-:W-:Y:S05]  /*bbf0*/  FFMA.FTZ R113, R112, c[0x0][0x2d0], -R100 ;  /* 0x0000b40070717a23 */ /* 0x000fea0000010864 */
[----:B------:R2:W-:Y:S01]  /*bc00*/  MUFU.EX2 R203, R84 ;  /* 0x0000005400cb7308 */ /* 0x0005e20000000800 */
[----:B------:R-:W-:Y:S01]  /*bc10*/  FFMA.FTZ R100, R189, c[0x0][0x2d0], -R3 ;  /* 0x0000b400bd647a23 */ /* 0x000fe20000010803 */
[----:B-1----:R-:W-:Y:S08]  /*bc20*/  LDSM.16.MT88.4 R92, [R227+0x2100] ;  /* 0x00210000e35c783b */ /* 0x002ff00000004200 */
[----:B------:R1:W-:Y:S01]  /*bc30*/  MUFU.EX2 R110, R100 ;  /* 0x00000064006e7308 */ /* 0x0003e20000000800 */
[----:B--2---:R-:W-:Y:S02]  /*bc40*/  FFMA.FTZ R88, R137, c[0x0][0x2d0], -R107 ;  /* 0x0000b40089587a23 */ /* 0x004fe4000001086b */
[----:B------:R-:W4:Y:S07]  /*bc50*/  LDL.LU R137, [R1+0x1c] ;  /* 0x00001c0001897983 */ /* 0x000f2e0000300800 */
[----:B------:R1:W-:Y:S01]  /*bc60*/  MUFU.EX2 R172, R88 ;  /* 0x0000005800ac7308 */ /* 0x0003e20000000800 */
[----:B------:R-:W1:Y:S09]  /*bc70*/  LDSM.16.MT88.4 R84, [R226+0x1900] ;  /* 0x00190000e254783b */ /* 0x000e720000004200 */
[----:B------:R1:W-:Y:S02]  /*bc80*/  MUFU.EX2 R186, R105 ;  /* 0x0000006900ba7308 */ /* 0x0003e40000000800 */
[----:B-1----:R-:W-:Y:S08]  /*bc90*/  FFMA.FTZ R100, R148, c[0x0][0x2d0], -R3 ;  /* 0x0000b40094647a23 */ /* 0x002ff00000010803 */
[----:B------:R1:W1:Y:S01]  /*bca0*/  MUFU.EX2 R185, R106 ;  /* 0x0000006a00b97308 */ /* 0x0002620000000800 */
[----:B------:R-:W1:Y:S09]  /*bcb0*/  LDSM.16.MT88.4 R88, [R224+0x2100] ;  /* 0x00210000e058783b */ /* 0x000e720000004200 */
[----:B------:R-:W1:Y:S01]  /*bcc0*/  MUFU.EX2 R113, R113 ;  /* 0x0000007100717308 */ /* 0x000e620000000800 */
[--C-:B------:R-:W-:Y:S09]  /*bcd0*/  FFMA.FTZ R105, R151, c[0x0][0x2d0], -R107.reuse ;  /* 0x0000b40097697a23 */ /* 0x100ff2000001086b */
[----:B------:R-:W1:Y:S01]  /*bce0*/  MUFU.EX2 R187, R103 ;  /* 0x0000006700bb7308 */ /* 0x000e620000000800 */
[-C--:B------:R-:W-:Y:S03]  /*bcf0*/  HMMA.16816.F32.BF16 R52, R76, R84.reuse, R52 ;  /* 0x000000544c34723c */ /* 0x080fe60000041834 */
[--C-:B-1----:R-:W-:Y:S01]  /*bd00*/  FFMA.FTZ R106, R150, c[0x0][0x2d0], -R107.reuse ;  /* 0x0000b400966a7a23 */ /* 0x102fe2000001086b */
[----:B------:R-:W-:Y:S05]  /*bd10*/  F2FP.BF16.PACK_AB R181, R185, R184 ;  /* 0x000000b8b9b5723e */ /* 0x000fea00000010ff */
[----:B------:R-:W-:Y:S01]  /*bd20*/  MUFU.EX2 R105, R105 ;  /* 0x0000006900697308 */ /* 0x000fe20000000800 */
[C---:B------:R-:W-:Y:S04]  /*bd30*/  HMMA.16816.F32.BF16 R56, R80.reuse, R84, R56 ;  /* 0x000000545038723c */ /* 0x040fe80000041838 */
[----:B------:R-:W-:Y:S03]  /*bd40*/  F2FP.BF16.PACK_AB R183, R113, R108 ;  /* 0x0000006c71b7723e */ /* 0x000fe600000010ff */
[--C-:B------:R-:W-:Y:S01]  /*bd50*/  FFMA.FTZ R84, R192, c[0x0][0x2d0], -R107.reuse ;  /* 0x0000b400c0547a23 */ /* 0x100fe2000001086b */
[-C--:B------:R-:W-:Y:S01]  /*bd60*/  HMMA.16816.F32.BF16 R60, R80, R86.reuse, R60 ;  /* 0x00000056503c723c */ /* 0x080fe2000004183c */
[----:B------:R-:W-:Y:S03]  /*bd70*/  MUFU.EX2 R106, R106 ;  /* 0x0000006a006a7308 */ /* 0x000fe60000000800 */
[----:B------:R-:W-:Y:S01]  /*bd80*/  FFMA.FTZ R107, R149, c[0x0][0x2d0], -R107 ;  /* 0x0000b400956b7a23 */ /* 0x000fe2000001086b */
[----:B------:R-:W-:Y:S01]  /*bd90*/  F2FP.BF16.PACK_AB R182, R186, R187 ;  /* 0x000000bbbab6723e */ /* 0x000fe200000010ff */
[----:B------:R-:W-:Y:S01]  /*bda0*/  LDSM.16.MT88.4 R148, [R227+0x3100] ;  /* 0x00310000e394783b */ /* 0x000fe20000004200 */
[--C-:B------:R-:W-:Y:S01]  /*bdb0*/  FFMA.FTZ R80, R109, c[0x0][0x2d0], -R3.reuse ;  /* 0x0000b4006d507a23 */ /* 0x100fe20000010803 */
[----:B------:R-:W-:Y:S03]  /*bdc0*/  HMMA.16816.F32.BF16 R64, R76, R86, R64 ;  /* 0x000000564c40723c */ /* 0x000fe60000041840 */
[----:B------:R1:W-:Y:S01]  /*bdd0*/  MUFU.EX2 R109, R80 ;  /* 0x00000050006d7308 */ /* 0x0003e20000000800 */
[----:B------:R-:W-:Y:S02]  /*bde0*/  F2FP.BF16.PACK_AB R82, R168, R170 ;  /* 0x000000aaa852723e */ /* 0x000fe400000010ff */
[----:B------:R-:W-:Y:S02]  /*bdf0*/  F2FP.BF16.PACK_AB R81, R114, R117 ;  /* 0x000000757251723e */ /* 0x000fe400000010ff */
[----:B------:R-:W-:Y:S04]  /*be00*/  F2FP.BF16.PACK_AB R76, R211, R161 ;  /* 0x000000a1d34c723e */ /* 0x000fe800000010ff */
[----:B------:R-:W-:Y:S01]  /*be10*/  F2FP.BF16.PACK_AB R78, R210, R212 ;  /* 0x000000d4d24e723e */ /* 0x000fe200000010ff */
[----:B------:R1:W-:Y:S01]  /*be20*/  MUFU.EX2 R192, R84 ;  /* 0x0000005400c07308 */ /* 0x0003e20000000800 */
[----:B------:R-:W-:Y:S02]  /*be30*/  F2FP.BF16.PACK_AB R77, R207, R209 ;  /* 0x000000d1cf4d723e */ /* 0x000fe400000010ff */
[----:B------:R-:W-:Y:S02]  /*be40*/  F2FP.BF16.PACK_AB R79, R206, R208 ;  /* 0x000000d0ce4f723e */ /* 0x000fe400000010ff */
[----:B------:R-:W-:Y:S05]  /*be50*/  F2FP.BF16.PACK_AB R83, R116, R115 ;  /* 0x000000737453723e */ /* 0x000fea00000010ff */
[-C--:B------:R-:W-:Y:S01]  /*be60*/  HMMA.16816.F32.BF16 R4, R76, R88.reuse, R4 ;  /* 0x000000584c04723c */ /* 0x080fe20000041804 */
[----:B------:R-:W1:Y:S02]  /*be70*/  MUFU.EX2 R107, R107 ;  /* 0x0000006b006b7308 */ /* 0x000e640000000800 */
[--C-:B-1----:R-:W-:Y:S02]  /*be80*/  FFMA.FTZ R80, R136, c[0x0][0x2d0], -R3.reuse ;  /* 0x0000b40088507a23 */ /* 0x102fe40000010803 */
[----:B------:R-:W2:Y:S06]  /*be90*/  LDL.LU R136, [R1+0x18] ;  /* 0x0000180001887983 */ /* 0x000eac0000300800 */
[----:B------:R1:W-:Y:S01]  /*bea0*/  MUFU.EX2 R112, R80 ;  /* 0x0000005000707308 */ /* 0x0003e20000000800 */
[----:B------:R-:W3:Y:S09]  /*beb0*/  LDSM.16.MT88.4 R84, [R226+0x2100] ;  /* 0x00210000e254783b */ /* 0x000ef20000004200 */
[----:B------:R1:W-:Y:S01]  /*bec0*/  MUFU.EX2 R189, R101 ;  /* 0x0000006500bd7308 */ /* 0x0003e20000000800 */
[----:B------:R-:W-:Y:S09]  /*bed0*/  F2FP.BF16.PACK_AB R178, R107, R106 ;  /* 0x0000006a6bb2723e */ /* 0x000ff200000010ff */
[----:B------:R-:W1:Y:S02]  /*bee0*/  MUFU.EX2 R104, R104 ;  /* 0x0000006800687308 */ /* 0x000e640000000800 */
[----:B-1----:R-:W-:Y:S08]  /*bef0*/  F2FP.BF16.PACK_AB R80, R169, R171 ;  /* 0x000000aba950723e */ /* 0x002ff000000010ff */
[----:B------:R-:W-:Y:S01]  /*bf00*/  MUFU.EX2 R100, R100 ;  /* 0x0000006400647308 */ /* 0x000fe20000000800 */
[C---:B------:R-:W-:Y:S04]  /*bf10*/  HMMA.16816.F32.BF16 R8, R80.reuse, R88, R8 ;  /* 0x000000585008723c */ /* 0x040fe80000041808 */
[--C-:B------:R-:W-:Y:S03]  /*bf20*/  FFMA.FTZ R101, R143, c[0x0][0x2d0], -R3.reuse ;  /* 0x0000b4008f657a23 */ /* 0x100fe60000010803 */
[--C-:B------:R-:W-:Y:S01]  /*bf30*/  FFMA.FTZ R88, R188, c[0x0][0x2d0], -R3.reuse ;  /* 0x0000b400bc587a23 */ /* 0x100fe20000010803 */
[-C--:B------:R-:W-:Y:S01]  /*bf40*/  HMMA.16816.F32.BF16 R12, R80, R90.reuse, R12 ;  /* 0x0000005a500c723c */ /* 0x080fe2000004180c */
[----:B------:R-:W1:Y:S03]  /*bf50*/  MUFU.EX2 R188, R102 ;  /* 0x0000006600bc7308 */ /* 0x000e660000000800 */
[----:B------:R-:W-:Y:S04]  /*bf60*/  F2FP.BF16.PACK_AB R176, R105, R104 ;  /* 0x0000006869b0723e */ /* 0x000fe800000010ff */
[C---:B------:R-:W-:Y:S03]  /*bf70*/  HMMA.16816.F32.BF16 R16, R76.reuse, R90, R16 ;  /* 0x0000005a4c10723c */ /* 0x040fe60000041810 */
[----:B------:R3:W-:Y:S05]  /*bf80*/  MUFU.EX2 R111, R88 ;  /* 0x00000058006f7308 */ /* 0x0007ea0000000800 */
[-C--:B------:R-:W-:Y:S05]  /*bf90*/  HMMA.16816.F32.BF16 R20, R76, R92.reuse, R20 ;  /* 0x0000005c4c14723c */ /* 0x080fea0000041814 */
[----:B------:R-:W3:Y:S03]  /*bfa0*/  MUFU.EX2 R101, R101 ;  /* 0x0000006500657308 */ /* 0x000ee60000000800 */
[C---:B------:R-:W-:Y:S04]  /*bfb0*/  HMMA.16816.F32.BF16 R24, R80.reuse, R92, R24 ;  /* 0x0000005c5018723c */ /* 0x040fe80000041818 */
[----:B-1----:R-:W-:Y:S01]  /*bfc0*/  F2FP.BF16.PACK_AB R180, R188, R189 ;  /* 0x000000bdbcb4723e */ /* 0x002fe200000010ff */
[----:B------:R-:W-:Y:S01]  /*bfd0*/  FFMA.FTZ R102, R75, c[0x0][0x2d0], -R3 ;  /* 0x0000b4004b667a23 */ /* 0x000fe20000010803 */
[----:B------:R-:W-:Y:S01]  /*bfe0*/  F2FP.BF16.PACK_AB R75, R201, R198 ;  /* 0x000000c6c94b723e */ /* 0x000fe200000010ff */
[----:B---3--:R-:W-:Y:S01]  /*bff0*/  FFMA.FTZ R73, R73, R139, R245 ;  /* 0x0000008b49497223 */ /* 0x008fe200000100f5 */
[-C--:B------:R-:W-:Y:S01]  /*c000*/  HMMA.16816.F32.BF16 R28, R80, R94.reuse, R28 ;  /* 0x0000005e501c723c */ /* 0x080fe2000004181c */
[----:B------:R-:W1:Y:S03]  /*c010*/  LDSM.16.MT88.4 R88, [R224+0x2900] ;  /* 0x00290000e058783b */ /* 0x000e660000004200 */
[----:B------:R-:W-:Y:S01]  /*c020*/  FFMA.FTZ R3, R74, c[0x0][0x2d0], -R3 ;  /* 0x0000b4004a037a23 */ /* 0x000fe20000010803 */
[----:B------:R-:W-:Y:S02]  /*c030*/  F2FP.BF16.PACK_AB R74, R203, R204 ;  /* 0x000000cccb4a723e */ /* 0x000fe400000010ff */
[----:B------:R-:W-:Y:S01]  /*c040*/  MOV R245, R124 ;  /* 0x0000007c00f57202 */ /* 0x000fe20000000f00 */
[C---:B------:R-:W-:Y:S01]  /*c050*/  HMMA.16816.F32.BF16 R32, R76.reuse, R94, R32 ;  /* 0x0000005e4c20723c */ /* 0x040fe20000041820 */
[----:B------:R-:W3:Y:S03]  /*c060*/  LDSM.16.MT88.4 R92, [R227+0x2900] ;  /* 0x00290000e35c783b */ /* 0x000ee60000004200 */
[----:B------:R-:W-:Y:S04]  /*c070*/  F2FP.BF16.PACK_AB R177, R101, R100 ;  /* 0x0000006465b1723e */ /* 0x000fe800000010ff */
[-C--:B------:R-:W-:Y:S08]  /*c080*/  HMMA.16816.F32.BF16 R36, R76, R96.reuse, R36 ;  /* 0x000000604c24723c */ /* 0x080ff00000041824 */
[C---:B------:R-:W-:Y:S04]  /*c090*/  HMMA.16816.F32.BF16 R40, R80.reuse, R96, R40 ;  /* 0x000000605028723c */ /* 0x040fe80000041828 */
[----:B----4-:R-:W-:Y:S01]  /*c0a0*/  FFMA.FTZ R71, R71, R138, R244 ;  /* 0x0000008a47477223 */ /* 0x010fe200000100f4 */
[----:B------:R-:W-:Y:S02]  /*c0b0*/  MOV R138, R135 ;  /* 0x00000087008a7202 */ /* 0x000fe40000000f00 */
[----:B------:R-:W-:Y:S01]  /*c0c0*/  MOV R244, R127 ;  /* 0x0000007f00f47202 */ /* 0x000fe20000000f00 */
[-C--:B------:R-:W-:Y:S04]  /*c0d0*/  HMMA.16816.F32.BF16 R44, R80, R98.reuse, R44 ;  /* 0x00000062502c723c */ /* 0x080fe8000004182c */
[----:B------:R-:W-:Y:S04]  /*c0e0*/  FADD.FTZ R71, R246, R71 ;  /* 0x00000047f6477221 */ /* 0x000fe80000010000 */
[C---:B------:R-:W-:Y:S01]  /*c0f0*/  HMMA.16816.F32.BF16 R48, R76.reuse, R98, R48 ;  /* 0x000000624c30723c */ /* 0x040fe20000041830 */
[----:B------:R-:W4:Y:S07]  /*c100*/  LDSM.16.MT88.4 R96, [R225+0x2900] ;  /* 0x00290000e160783b */ /* 0x000f2e0000004200 */
[-C--:B------:R-:W-:Y:S08]  /*c110*/  HMMA.16816.F32.BF16 R52, R76, R84.reuse, R52 ;  /* 0x000000544c34723c */ /* 0x080ff00000041834 */
[C---:B------:R-:W-:Y:S07]  /*c120*/  HMMA.16816.F32.BF16 R56, R80.reuse, R84, R56 ;  /* 0x000000545038723c */ /* 0x040fee0000041838 */
[----:B------:R-:W-:Y:S01]  /*c130*/  FADD.FTZ R84, R247, R73 ;  /* 0x00000049f7547221 */ /* 0x000fe20000010000 */
[-C--:B------:R-:W-:Y:S01]  /*c140*/  HMMA.16816.F32.BF16 R60, R80, R86.reuse, R60 ;  /* 0x00000056503c723c */ /* 0x080fe2000004183c */
[----:B------:R-:W1:Y:S03]  /*c150*/  LDSM.16.MT88.4 R80, [R226+0x2900] ;  /* 0x00290000e250783b */ /* 0x000e660000004200 */
[----:B------:R-:W-:Y:S01]  /*c160*/  FADD.FTZ R84, R134, R84 ;  /* 0x0000005486547221 */ /* 0x000fe20000010000 */
[----:B------:R-:W-:Y:S01]  /*c170*/  F2FP.BF16.PACK_AB R73, R173, R174 ;  /* 0x000000aead49723e */ /* 0x000fe200000010ff */
[----:B------:R-:W-:Y:S02]  /*c180*/  FADD.FTZ R85, R250, R71 ;  /* 0x00000047fa557221 */ /* 0x000fe40000010000 */
[----:B------:R-:W-:Y:S01]  /*c190*/  HMMA.16816.F32.BF16 R64, R76, R86, R64 ;  /* 0x000000564c40723c */ /* 0x000fe20000041840 */
[----:B------:R-:W-:Y:S06]  /*c1a0*/  MUFU.EX2 R86, R3 ;  /* 0x0000000300567308 */ /* 0x000fec0000000800 */
[----:B------:R-:W-:Y:S02]  /*c1b0*/  F2FP.BF16.PACK_AB R76, R194, R172 ;  /* 0x000000acc24c723e */ /* 0x000fe400000010ff */
[----:B------:R-:W-:Y:S02]  /*c1c0*/  F2FP.BF16.PACK_AB R78, R192, R193 ;  /* 0x000000c1c04e723e */ /* 0x000fe400000010ff */
[----:B------:R-:W1:Y:S01]  /*c1d0*/  MUFU.EX2 R87, R102 ;  /* 0x0000006600577308 */ /* 0x000e620000000800 */
[----:B------:R-:W-:Y:S02]  /*c1e0*/  F2FP.BF16.PACK_AB R77, R112, R109 ;  /* 0x0000006d704d723e */ /* 0x000fe400000010ff */
[----:B------:R-:W-:Y:S02]  /*c1f0*/  F2FP.BF16.PACK_AB R79, R111, R110 ;  /* 0x0000006e6f4f723e */ /* 0x000fe400000010ff */
[----:B-1----:R-:W-:Y:S01]  /*c200*/  F2FP.BF16.PACK_AB R179, R86, R87 ;  /* 0x0000005756b3723e */ /* 0x002fe200000010ff */
[----:B------:R-:W-:Y:S01]  /*c210*/  FFMA.FTZ R72, R72, R137, R222 ;  /* 0x0000008948487223 */ /* 0x000fe200000100de */
[----:B------:R-:W-:Y:S02]  /*c220*/  MOV R137, R133 ;  /* 0x0000008500897202 */ /* 0x000fe40000000f00 */
[----:B------:R-:W-:Y:S01]  /*c230*/  MOV R222, R128 ;  /* 0x0000008000de7202 */ /* 0x000fe20000000f00 */
[----:B------:R-:W-:Y:S01]  /*c240*/  FADD.FTZ R103, R243, R72 ;  /* 0x00000048f3677221 */ /* 0x000fe20000010000 */
[----:B------:R-:W-:Y:S03]  /*c250*/  F2FP.BF16.PACK_AB R72, R175, R205 ;  /* 0x000000cdaf48723e */ /* 0x000fe600000010ff */
[----:B------:R-:W-:Y:S04]  /*c260*/  FADD.FTZ R71, R138, R103 ;  /* 0x000000678a477221 */ /* 0x000fe80000010000 */
[-C--:B------:R-:W-:Y:S08]  /*c270*/  HMMA.16816.F32.BF16 R4, R72, R88.reuse, R4 ;  /* 0x000000584804723c */ /* 0x080ff00000041804 */
[C---:B------:R-:W-:Y:S08]  /*c280*/  HMMA.16816.F32.BF16 R8, R76.reuse, R88, R8 ;  /* 0x000000584c08723c */ /* 0x040ff00000041808 */
[-C--:B------:R-:W-:Y:S08]  /*c290*/  HMMA.16816.F32.BF16 R12, R76, R90.reuse, R12 ;  /* 0x0000005a4c0c723c */ /* 0x080ff0000004180c */
[C---:B------:R-:W-:Y:S08]  /*c2a0*/  HMMA.16816.F32.BF16 R16, R72.reuse, R90, R16 ;  /* 0x0000005a4810723c */ /* 0x040ff00000041810 */
[-C--:B---3--:R-:W-:Y:S08]  /*c2b0*/  HMMA.16816.F32.BF16 R20, R72, R92.reuse, R20 ;  /* 0x0000005c4814723c */ /* 0x088ff00000041814 */
[C---:B------:R-:W-:Y:S08]  /*c2c0*/  HMMA.16816.F32.BF16 R24, R76.reuse, R92, R24 ;  /* 0x0000005c4c18723c */ /* 0x040ff00000041818 */
[-C--:B------:R-:W-:Y:S08]  /*c2d0*/  HMMA.16816.F32.BF16 R28, R76, R94.reuse, R28 ;  /* 0x0000005e4c1c723c */ /* 0x080ff0000004181c */
[C---:B------:R-:W-:Y:S08]  /*c2e0*/  HMMA.16816.F32.BF16 R32, R72.reuse, R94, R32 ;  /* 0x0000005e4820723c */ /* 0x040ff00000041820 */
[-C--:B----4-:R-:W-:Y:S08]  /*c2f0*/  HMMA.16816.F32.BF16 R36, R72, R96.reuse, R36 ;  /* 0x000000604824723c */ /* 0x090ff00000041824 */
[C---:B------:R-:W-:Y:S08]  /*c300*/  HMMA.16816.F32.BF16 R40, R76.reuse, R96, R40 ;  /* 0x000000604c28723c */ /* 0x040ff00000041828 */
[-C--:B------:R-:W-:Y:S08]  /*c310*/  HMMA.16816.F32.BF16 R44, R76, R98.reuse, R44 ;  /* 0x000000624c2c723c */ /* 0x080ff0000004182c */
[C---:B------:R-:W-:Y:S04]  /*c320*/  HMMA.16816.F32.BF16 R48, R72.reuse, R98, R48 ;  /* 0x000000624830723c */ /* 0x040fe80000041830 */
[----:B--2---:R-:W-:Y:S01]  /*c330*/  FFMA.FTZ R0, R0, R136, R190 ;  /* 0x0000008800007223 */ /* 0x004fe200000100be */
[----:B------:R-:W-:Y:S02]  /*c340*/  MOV R136, R132 ;  /* 0x0000008400887202 */ /* 0x000fe40000000f00 */
[----:B------:R-:W1:Y:S01]  /*c350*/  LDSM.16.MT88.4 R132, [R224+0x3100] ;  /* 0x00310000e084783b */ /* 0x000e620000004200 */
[----:B------:R-:W-:Y:S01]  /*c360*/  FADD.FTZ R0, R191, R0 ;  /* 0x00000000bf007221 */ /* 0x000fe20000010000 */
[-C--:B------:R-:W-:Y:S03]  /*c370*/  HMMA.16816.F32.BF16 R52, R72, R80.reuse, R52 ;  /* 0x000000504834723c */ /* 0x080fe60000041834 */
[----:B------:R-:W-:Y:S02]  /*c380*/  FADD.FTZ R85, R136, R85 ;  /* 0x0000005588557221 */ /* 0x000fe40000010000 */
[----:B------:R-:W-:Y:S02]  /*c390*/  FADD.FTZ R0, R200, R0 ;  /* 0x00000000c8007221 */ /* 0x000fe40000010000 */
[----:B------:R-:W-:Y:S01]  /*c3a0*/  FADD.FTZ R3, R129, R85 ;  /* 0x0000005581037221 */ /* 0x000fe20000010000 */
[C---:B------:R-:W-:Y:S04]  /*c3b0*/  HMMA.16816.F32.BF16 R56, R76.reuse, R80, R56 ;  /* 0x000000504c38723c */ /* 0x040fe80000041838 */
[----:B------:R-:W-:Y:S03]  /*c3c0*/  FADD.FTZ R3, R121, R3 ;  /* 0x0000000379037221 */ /* 0x000fe60000010000 */
[----:B------:R-:W-:Y:S01]  /*c3d0*/  FADD.FTZ R80, R137, R84 ;  /* 0x0000005489507221 */ /* 0x000fe20000010000 */
[-C--:B------:R-:W-:Y:S04]  /*c3e0*/  HMMA.16816.F32.BF16 R60, R76, R82.reuse, R60 ;  /* 0x000000524c3c723c */ /* 0x080fe8000004183c */
[----:B------:R-:W-:Y:S02]  /*c3f0*/  FADD.FTZ R84, R131, R71 ;  /* 0x0000004783547221 */ /* 0x000fe40000010000 */
[----:B------:R-:W-:Y:S02]  /*c400*/  FADD.FTZ R71, R130, R80 ;  /* 0x0000005082477221 */ /* 0x000fe40000010000 */
[----:B------:R-:W-:Y:S01]  /*c410*/  FADD.FTZ R81, R202, R0 ;  /* 0x00000000ca517221 */ /* 0x000fe20000010000 */
[----:B------:R-:W-:Y:S04]  /*c420*/  HMMA.16816.F32.BF16 R64, R72, R82, R64 ;  /* 0x000000524840723c */ /* 0x000fe80000041840 */
[----:B------:R-:W-:Y:S02]  /*c430*/  FADD.FTZ R0, R123, R84 ;  /* 0x000000547b007221 */ /* 0x000fe40000010000 */
[----:B------:R-:W-:Y:S02]  /*c440*/  FADD.FTZ R71, R122, R71 ;  /* 0x000000477a477221 */ /* 0x000fe40000010000 */
[----:B------:R-:W-:Y:S04]  /*c450*/  FADD.FTZ R76, R120, R0 ;  /* 0x00000000784c7221 */ /* 0x000fe80000010000 */
[----:B------:R-:W-:Y:S02]  /*c460*/  FADD.FTZ R0, R126, R71 ;  /* 0x000000477e007221 */ /* 0x000fe40000010000 */
[----:B------:R-:W-:Y:S02]  /*c470*/  FADD.FTZ R71, R125, R3 ;  /* 0x000000037d477221 */ /* 0x000fe40000010000 */
[----:B------:R-:W-:Y:S01]  /*c480*/  FADD.FTZ R81, R195, R81 ;  /* 0x00000051c3517221 */ /* 0x000fe20000010000 */
[-C--:B-1----:R-:W-:Y:S05]  /*c490*/  HMMA.16816.F32.BF16 R124, R180, R132.reuse, R4 ;  /* 0x00000084b47c723c */ /* 0x082fea0000041804 */
[----:B------:R-:W-:Y:S02]  /*c4a0*/  FADD.FTZ R81, R196, R81 ;  /* 0x00000051c4517221 */ /* 0x000fe40000010000 */
[----:B------:R-:W-:Y:S01]  /*c4b0*/  FADD.FTZ R4, R142, R76 ;  /* 0x0000004c8e047221 */ /* 0x000fe20000010000 */
[C---:B------:R-:W-:Y:S04]  /*c4c0*/  HMMA.16816.F32.BF16 R120, R176.reuse, R132, R8 ;  /* 0x00000084b078723c */ /* 0x040fe80000041808 */
[----:B------:R-:W-:Y:S02]  /*c4d0*/  FADD.FTZ R3, R197, R81 ;  /* 0x00000051c5037221 */ /* 0x000fe40000010000 */
[----:B------:R-:W-:Y:S02]  /*c4e0*/  FADD.FTZ R0, R141, R0 ;  /* 0x000000008d007221 */ /* 0x000fe40000010000 */
[----:B------:R-:W-:Y:S01]  /*c4f0*/  FADD.FTZ R8, R140, R71 ;  /* 0x000000478c087221 */ /* 0x000fe20000010000 */
[-C--:B------:R-:W-:Y:S03]  /*c500*/  HMMA.16816.F32.BF16 R128, R176, R134.reuse, R12 ;  /* 0x00000086b080723c */ /* 0x080fe6000004180c */
[----:B------:R-:W-:Y:S02]  /*c510*/  FADD.FTZ R4, R222, R4 ;  /* 0x00000004de047221 */ /* 0x000fe40000010000 */
        /* <DEDUP_REMOVED lines=14> */
[-C--:B------:R-:W-:Y:S01]  /*c600*/  HMMA.16816.F32.BF16 R144, R176, R150.reuse, R28 ;  /* 0x00000096b090723c */ /* 0x080fe2000004181c */
[----:B------:R-:W1:Y:S02]  /*c610*/  LDSM.16.MT88.4 R4, [R226+0x3100] ;  /* 0x00310000e204783b */ /* 0x000e640000004200 */
[----:B------:R-:W-:Y:S02]  /*c620*/  FADD.FTZ R10, R220, R3 ;  /* 0x00000003dc0a7221 */ /* 0x000fe40000010000 */
[----:B------:R-:W-:Y:S02]  /*c630*/  FADD.FTZ R9, R152, R0 ;  /* 0x0000000098097221 */ /* 0x000fe40000010000 */
[----:B------:R-:W-:Y:S01]  /*c640*/  FADD.FTZ R8, R245, R8 ;  /* 0x00000008f5087221 */ /* 0x000fe20000010000 */
[C---:B------:R-:W-:Y:S04]  /*c650*/  HMMA.16816.F32.BF16 R148, R180.reuse, R150, R32 ;  /* 0x00000096b494723c */ /* 0x040fe80000041820 */
[----:B------:R-:W-:Y:S02]  /*c660*/  FADD.FTZ R3, R249, R11 ;  /* 0x0000000bf9037221 */ /* 0x000fe40000010000 */
[----:B------:R-:W-:Y:S02]  /*c670*/  FADD.FTZ R0, R221, R10 ;  /* 0x0000000add007221 */ /* 0x000fe40000010000 */
[----:B------:R-:W-:Y:S04]  /*c680*/  FADD.FTZ R12, R153, R9 ;  /* 0x00000009990c7221 */ /* 0x000fe80000010000 */
[----:B------:R-:W-:Y:S02]  /*c690*/  FADD.FTZ R11, R217, R8 ;  /* 0x00000008d90b7221 */ /* 0x000fe40000010000 */
[----:B------:R-:W-:Y:S02]  /*c6a0*/  FADD.FTZ R10, R213, R3 ;  /* 0x00000003d50a7221 */ /* 0x000fe40000010000 */
[----:B------:R-:W-:Y:S02]  /*c6b0*/  FADD.FTZ R9, R155, R0 ;  /* 0x000000009b097221 */ /* 0x000fe40000010000 */
[----:B------:R-:W-:Y:S01]  /*c6c0*/  FADD.FTZ R8, R157, R12 ;  /* 0x0000000c9d087221 */ /* 0x000fe20000010000 */
[-C--:B------:R-:W-:Y:S03]  /*c6d0*/  HMMA.16816.F32.BF16 R152, R180, R164.reuse, R36 ;  /* 0x000000a4b498723c */ /* 0x080fe60000041824 */
[----:B------:R-:W-:Y:S02]  /*c6e0*/  FADD.FTZ R3, R219, R11 ;  /* 0x0000000bdb037221 */ /* 0x000fe40000010000 */
[----:B------:R-:W-:Y:S02]  /*c6f0*/  FADD.FTZ R0, R215, R10 ;  /* 0x0000000ad7007221 */ /* 0x000fe40000010000 */
[----:B------:R-:W-:Y:S02]  /*c700*/  FADD.FTZ R12, R158, R9 ;  /* 0x000000099e0c7221 */ /* 0x000fe40000010000 */
[----:B------:R-:W-:Y:S03]  /*c710*/  FADD.FTZ R11, R156, R8 ;  /* 0x000000089c0b7221 */ /* 0x000fe60000010000 */
        /* <DEDUP_REMOVED lines=9> */
[----:B------:R-:W-:Y:S01]  /*c7b0*/  FADD.FTZ R10, R118, R3 ;  /* 0x00000003760a7221 */ /* 0x000fe20000010000 */
[-C--:B------:R-:W-:Y:S03]  /*c7c0*/  HMMA.16816.F32.BF16 R160, R176, R166.reuse, R44 ;  /* 0x000000a6b0a0723c */ /* 0x080fe6000004182c */
[----:B------:R-:W-:Y:S01]  /*c7d0*/  FADD.FTZ R8, R209, R12 ;  /* 0x0000000cd1087221 */ /* 0x000fe20000010000 */
[----:B------:R-:W-:Y:S01]  /*c7e0*/  MOV R118, R2 ;  /* 0x0000000200767202 */ /* 0x000fe20000000f00 */
[----:B------:R-:W-:Y:S02]  /*c7f0*/  FADD.FTZ R3, R171, R11 ;  /* 0x0000000bab037221 */ /* 0x000fe40000010000 */
[----:B------:R-:W-:Y:S01]  /*c800*/  FADD.FTZ R0, R117, R10 ;  /* 0x0000000a75007221 */ /* 0x000fe20000010000 */
[C---:B------:R-:W-:Y:S04]  /*c810*/  HMMA.16816.F32.BF16 R164, R180.reuse, R166, R48 ;  /* 0x000000a6b4a4723c */ /* 0x040fe80000041830 */
[----:B------:R-:W-:Y:S01]  /*c820*/  FADD.FTZ R12, R211, R9 ;  /* 0x00000009d30c7221 */ /* 0x000fe20000010000 */
[----:B------:R-:W-:Y:S01]  /*c830*/  MOV R117, R68 ;  /* 0x0000004400757202 */ /* 0x000fe20000000f00 */
[----:B------:R-:W-:Y:S02]  /*c840*/  FADD.FTZ R11, R207, R8 ;  /* 0x00000008cf0b7221 */ /* 0x000fe40000010000 */
[----:B------:R-:W-:Y:S04]  /*c850*/  FADD.FTZ R10, R169, R3 ;  /* 0x00000003a90a7221 */ /* 0x000fe80000010000 */
[----:B------:R-:W-:Y:S02]  /*c860*/  FADD.FTZ R9, R114, R0 ;  /* 0x0000000072097221 */ /* 0x000fe40000010000 */
[----:B------:R-:W-:Y:S02]  /*c870*/  FADD.FTZ R8, R212, R12 ;  /* 0x0000000cd4087221 */ /* 0x000fe40000010000 */
[----:B------:R-:W-:Y:S02]  /*c880*/  FADD.FTZ R3, R208, R11 ;  /* 0x0000000bd0037221 */ /* 0x000fe40000010000 */
[----:B------:R-:W-:Y:S02]  /*c890*/  FADD.FTZ R0, R170, R10 ;  /* 0x0000000aaa007221 */ /* 0x000fe40000010000 */
[----:B------:R-:W-:Y:S02]  /*c8a0*/  FADD.FTZ R12, R115, R9 ;  /* 0x00000009730c7221 */ /* 0x000fe40000010000 */
[----:B------:R-:W-:Y:S02]  /*c8b0*/  FADD.FTZ R11, R210, R8 ;  /* 0x00000008d20b7221 */ /* 0x000fe40000010000 */
[----:B------:R-:W-:Y:S02]  /*c8c0*/  FADD.FTZ R10, R206, R3 ;  /* 0x00000003ce0a7221 */ /* 0x000fe40000010000 */
[----:B------:R-:W-:Y:S02]  /*c8d0*/  FADD.FTZ R9, R168, R0 ;  /* 0x00000000a8097221 */ /* 0x000fe40000010000 */
[----:B------:R-:W-:Y:S01]  /*c8e0*/  FADD.FTZ R8, R116, R12 ;  /* 0x0000000c74087221 */ /* 0x000fe20000010000 */
[-C--:B-1----:R-:W-:Y:S03]  /*c8f0*/  HMMA.16816.F32.BF16 R168, R180, R4.reuse, R52 ;  /* 0x00000004b4a8723c */ /* 0x082fe60000041834 */
[----:B------:R-:W-:Y:S01]  /*c900*/  FADD.FTZ R3, R205, R11 ;  /* 0x0000000bcd037221 */ /* 0x000fe20000010000 */
[----:B------:R-:W-:Y:S01]  /*c910*/  MOV R116, R69 ;  /* 0x0000004500747202 */ /* 0x000fe20000000f00 */
        /* <DEDUP_REMOVED lines=30> */
[----:B------:R-:W-:Y:S01]  /*cb00*/  STL [R1+0x10], R5 ;  /* 0x0000100501007387 */ /* 0x000fe20000100800 */
[----:B------:R-:W-:Y:S02]  /*cb10*/  FADD.FTZ R3, R107, R3 ;  /* 0x000000036b037221 */ /* 0x000fe40000010000 */
[----:B------:R-:W-:Y:S02]  /*cb20*/  FADD.FTZ R4, R113, R4 ;  /* 0x0000000471047221 */ /* 0x000fe40000010000 */
[----:B------:R-:W-:Y:S03]  /*cb30*/  FADD.FTZ R0, R87, R7 ;  /* 0x0000000757007221 */ /* 0x000fe60000010000 */
[----:B------:R-:W-:Y:S01]  /*cb40*/  STL [R1+0x14], R4 ;  /* 0x0000140401007387 */ /* 0x000fe20000100800 */
[----:B------:R-:W-:Y:S03]  /*cb50*/  FADD.FTZ R0, R86, R0 ;  /* 0x0000000056007221 */ /* 0x000fe60000010000 */
[----:B------:R1:W-:Y:S04]  /*cb60*/  STL [R1+0x1c], R3 ;  /* 0x00001c0301007387 */ /* 0x0003e80000100800 */
[----:B------:R2:W-:Y:S01]  /*cb70*/  STL [R1+0x18], R0 ;  /* 0x0000180001007387 */ /* 0x0005e20000100800 */
[----:B-1----:R-:W-:Y:S01]  /*cb80*/  MOV R3, R70 ;  /* 0x0000004600037202 */ /* 0x002fe20000000f00 */
[----:B------:R-:W-:-:S05]  /*cb90*/  @P0 BRA `(.L_x_20) ;  /* 0xffffa82000000947 */ /* 0x000fca000383ffff */
.L_x_19:
[----:B-12---:R-:W2:Y:S04]  /*cba0*/  LDL.LU R0, [R1+0x10] ;  /* 0x0000100001007983 */ /* 0x006ea80000300800 */
[----:B------:R-:W3:Y:S04]  /*cbb0*/  LDL.LU R4, [R1+0x14] ;  /* 0x0000140001047983 */ /* 0x000ee80000300800 */
[----:B------:R-:W4:Y:S04]  /*cbc0*/  LDL.LU R10, [R1+0x1c] ;  /* 0x00001c00010a7983 */ /* 0x000f280000300800 */
[----:B------:R-:W4:Y:S01]  /*cbd0*/  LDL.LU R8, [R1+0x18] ;  /* 0x0000180001087983 */ /* 0x000f220000300800 */
[----:B------:R-:W-:-:S02]  /*cbe0*/  MOV R20, 0xff800000 ;  /* 0xff80000000147802 */ /* 0x000fc40000000f00 */
[----:B------:R-:W-:Y:S02]  /*cbf0*/  MOV R21, 0xff800000 ;  /* 0xff80000000157802 */ /* 0x000fe40000000f00 */
[----:B------:R-:W-:Y:S02]  /*cc00*/  MOV R22, 0xff800000 ;  /* 0xff80000000167802 */ /* 0x000fe40000000f00 */
[----:B------:R-:W-:Y:S02]  /*cc10*/  MOV R23, 0xff800000 ;  /* 0xff80000000177802 */ /* 0x000fe40000000f00 */
[----:B------:R-:W-:Y:S01]  /*cc20*/  PLOP3.LUT P4, PT, PT, PT, PT, 0x8, 0x0 ;  /* 0x000000000000781c */ /* 0x000fe20003f8e170 */
[----:B--2---:R-:W1:Y:S04]  /*cc30*/  SHFL.BFLY PT, R5, R0, 0x2, 0x1f ;  /* 0x0c401f0000057f89 */ /* 0x004e6800000e0000 */
[----:B---3--:R-:W2:Y:S04]  /*cc40*/  SHFL.BFLY PT, R9, R4, 0x2, 0x1f ;  /* 0x0c401f0004097f89 */ /* 0x008ea800000e0000 */
[----:B----4-:R-:W3:Y:S04]  /*cc50*/  SHFL.BFLY PT, R7, R10, 0x2, 0x1f ;  /* 0x0c401f000a077f89 */ /* 0x010ee800000e0000 */
[----:B------:R-:W4:Y:S01]  /*cc60*/  SHFL.BFLY PT, R6, R8, 0x2, 0x1f ;  /* 0x0c401f0008067f89 */ /* 0x000f2200000e0000 */
[----:B-1----:R-:W-:-:S02]  /*cc70*/  FADD.FTZ R5, R5, R0 ;  /* 0x0000000005057221 */ /* 0x002fc40000010000 */
[----:B--2---:R-:W-:-:S03]  /*cc80*/  FADD.FTZ R9, R9, R4 ;  /* 0x0000000409097221 */ /* 0x004fc60000010000 */
[----:B------:R-:W1:Y:S01]  /*cc90*/  SHFL.BFLY PT, R0, R5, 0x1, 0x1f ;  /* 0x0c201f0005007f89 */ /* 0x000e6200000e0000 */
[----:B---3--:R-:W-:-:S03]  /*cca0*/  FADD.FTZ R7, R7, R10 ;  /* 0x0000000a07077221 */ /* 0x008fc60000010000 */
[----:B------:R-:W2:Y:S01]  /*ccb0*/  SHFL.BFLY PT, R4, R9, 0x1, 0x1f ;  /* 0x0c201f0009047f89 */ /* 0x000ea200000e0000 */
[----:B----4-:R-:W-:-:S03]  /*ccc0*/  FADD.FTZ R6, R6, R8 ;  /* 0x0000000806067221 */ /* 0x010fc60000010000 */
[----:B------:R-:W3:Y:S04]  /*ccd0*/  SHFL.BFLY PT, R3, R7, 0x1, 0x1f ;  /* 0x0c201f0007037f89 */ /* 0x000ee800000e0000 */
[----:B------:R-:W4:Y:S01]  /*cce0*/  SHFL.BFLY PT, R8, R6, 0x1, 0x1f ;  /* 0x0c201f0006087f89 */ /* 0x000f2200000e0000 */
[----:B-1----:R-:W-:Y:S01]  /*ccf0*/  FADD.FTZ R5, R5, R0 ;  /* 0x0000000005057221 */ /* 0x002fe20000010000 */
[----:B------:R-:W-:Y:S01]  /*cd00*/  MOV R0, RZ ;  /* 0x000000ff00007202 */ /* 0x000fe20000000f00 */
[----:B--2---:R-:W-:-:S03]  /*cd10*/  FADD.FTZ R9, R9, R4 ;  /* 0x0000000409097221 */ /* 0x004fc60000010000 */
[----:B------:R-:W-:Y:S02]  /*cd20*/  FSETP.NE.FTZ.AND P3, PT, R5, RZ, PT ;  /* 0x000000ff0500720b */ /* 0x000fe40003f75000 */
[----:B------:R-:W-:Y:S01]  /*cd30*/  MOV R4, RZ ;  /* 0x000000ff00047202 */ /* 0x000fe20000000f00 */
[----:B---3--:R-:W-:Y:S01]  /*cd40*/  FADD.FTZ R7, R7, R3 ;  /* 0x0000000307077221 */ /* 0x008fe20000010000 */
[----:B------:R-:W-:Y:S02]  /*cd50*/  FSETP.NE.FTZ.AND P2, PT, R9, RZ, PT ;  /* 0x000000ff0900720b */ /* 0x000fe40003f55000 */
[----:B------:R-:W-:Y:S01]  /*cd60*/  MOV R3, RZ ;  /* 0x000000ff00037202 */ /* 0x000fe20000000f00 */
[----:B----4-:R-:W-:Y:S01]  /*cd70*/  FADD.FTZ R6, R8, R6 ;  /* 0x0000000608067221 */ /* 0x010fe20000010000 */
[----:B------:R-:W-:-:S04]  /*cd80*/  FSETP.NE.FTZ.AND P1, PT, R7, RZ, PT ;  /* 0x000000ff0700720b */ /* 0x000fc80003f35000 */
[----:B------:R-:W-:Y:S01]  /*cd90*/  FSETP.NE.FTZ.AND P0, PT, R6, RZ, PT ;  /* 0x000000ff0600720b */ /* 0x000fe20003f15000 */
[----:B------:R-:W1:Y:S08]  /*cda0*/  @P3 MUFU.RCP R0, R5 ;  /* 0x0000000500003308 */ /* 0x000e700000001000 */
[----:B------:R-:W2:Y:S04]  /*cdb0*/  @P1 MUFU.RCP R3, R7 ;  /* 0x0000000700031308 */ /* 0x000ea80000001000 */
[----:B------:R-:W-:Y:S01]  /*cdc0*/  @P0 MOV R8, 0x3f317218 ;  /* 0x3f31721800080802 */ /* 0x000fe20000000f00 */
[----:B-1----:R-:W-:-:S03]  /*cdd0*/  FMUL.FTZ R124, R0, R124 ;  /* 0x0000007c007c7220 */ /* 0x002fc60000410000 */
[----:B------:R-:W1:Y:S01]  /*cde0*/  @P2 MUFU.RCP R4, R9 ;  /* 0x0000000900042308 */ /* 0x000e620000001000 */
[C---:B------:R-:W-:Y:S02]  /*cdf0*/  FMUL.FTZ R125, R0.reuse, R125 ;  /* 0x0000007d007d7220 */ /* 0x040fe40000410000 */
[C---:B------:R-:W-:Y:S02]  /*ce00*/  FMUL.FTZ R132, R0.reuse, R132 ;  /* 0x0000008400847220 */ /* 0x040fe40000410000 */
[C---:B------:R-:W-:Y:S02]  /*ce10*/  FMUL.FTZ R133, R0.reuse, R133 ;  /* 0x0000008500857220 */ /* 0x040fe40000410000 */
[C---:B------:R-:W-:Y:S01]  /*ce20*/  FMUL.FTZ R136, R0.reuse, R136 ;  /* 0x0000008800887220 */ /* 0x040fe20000410000 */
[----:B------:R-:W-:Y:S01]  /*ce30*/  @P3 MUFU.LG2 R11, R5 ;  /* 0x00000005000b3308 */ /* 0x000fe20000000c00 */
[C---:B------:R-:W-:Y:S02]  /*ce40*/  FMUL.FTZ R137, R0.reuse, R137 ;  /* 0x0000008900897220 */ /* 0x040fe40000410000 */
[----:B------:R-:W-:-:S02]  /*ce50*/  FMUL.FTZ R148, R0, R148 ;  /* 0x0000009400947220 */ /* 0x000fc40000410000 */
[C---:B------:R-:W-:Y:S02]  /*ce60*/  FMUL.FTZ R149, R0.reuse, R149 ;  /* 0x0000009500957220 */ /* 0x040fe40000410000 */
[C---:B------:R-:W-:Y:S01]  /*ce70*/  FMUL.FTZ R152, R0.reuse, R152 ;  /* 0x0000009800987220 */ /* 0x040fe20000410000 */
[----:B------:R-:W-:Y:S01]  /*ce80*/  @P2 MUFU.LG2 R9, R9 ;  /* 0x0000000900092308 */ /* 0x000fe20000000c00 */
[C---:B------:R-:W-:Y:S02]  /*ce90*/  FMUL.FTZ R153, R0.reuse, R153 ;  /* 0x0000009900997220 */ /* 0x040fe40000410000 */
[C---:B------:R-:W-:Y:S02]  /*cea0*/  FMUL.FTZ R164, R0.reuse, R164 ;  /* 0x000000a400a47220 */ /* 0x040fe40000410000 */
[C---:B------:R-:W-:Y:S02]  /*ceb0*/  FMUL.FTZ R165, R0.reuse, R165 ;  /* 0x000000a500a57220 */ /* 0x040fe40000410000 */
[C---:B------:R-:W-:Y:S01]  /*cec0*/  FMUL.FTZ R168, R0.reuse, R168 ;  /* 0x000000a800a87220 */ /* 0x040fe20000410000 */
[----:B------:R-:W-:Y:S01]  /*ced0*/  @P1 MUFU.LG2 R7, R7 ;  /* 0x0000000700071308 */ /* 0x000fe20000000c00 */
[----:B------:R-:W-:-:S02]  /*cee0*/  FMUL.FTZ R169, R0, R169 ;  /* 0x000000a900a97220 */ /* 0x000fc40000410000 */
[C---:B------:R-:W-:Y:S02]  /*cef0*/  FMUL.FTZ R180, R0.reuse, R180 ;  /* 0x000000b400b47220 */ /* 0x040fe40000410000 */
[----:B------:R-:W-:Y:S01]  /*cf00*/  FMUL.FTZ R181, R0, R181 ;  /* 0x000000b500b57220 */ /* 0x000fe20000410000 */
[----:B------:R-:W-:Y:S01]  /*cf10*/  MOV R0, RZ ;  /* 0x000000ff00007202 */ /* 0x000fe20000000f00 */
[C---:B--2---:R-:W-:Y:S02]  /*cf20*/  FMUL.FTZ R120, R3.reuse, R120 ;  /* 0x0000007803787220 */ /* 0x044fe40000410000 */
[C---:B------:R-:W-:Y:S02]  /*cf30*/  FMUL.FTZ R121, R3.reuse, R121 ;  /* 0x0000007903797220 */ /* 0x040fe40000410000 */
[C---:B------:R-:W-:Y:S01]  /*cf40*/  FMUL.FTZ R128, R3.reuse, R128 ;  /* 0x0000008003807220 */ /* 0x040fe20000410000 */
[----:B------:R-:W2:Y:S01]  /*cf50*/  @P0 MUFU.RCP R0, R6 ;  /* 0x0000000600000308 */ /* 0x000ea20000001000 */
[----:B------:R-:W-:-:S02]  /*cf60*/  FMUL.FTZ R129, R3, R129 ;  /* 0x0000008103817220 */ /* 0x000fc40000410000 */
[C---:B------:R-:W-:Y:S02]  /*cf70*/  FMUL.FTZ R140, R3.reuse, R140 ;  /* 0x0000008c038c7220 */ /* 0x040fe40000410000 */
[C---:B------:R-:W-:Y:S02]  /*cf80*/  FMUL.FTZ R141, R3.reuse, R141 ;  /* 0x0000008d038d7220 */ /* 0x040fe40000410000 */
[C---:B------:R-:W-:Y:S01]  /*cf90*/  FMUL.FTZ R144, R3.reuse, R144 ;  /* 0x0000009003907220 */ /* 0x040fe20000410000 */
[----:B------:R-:W3:Y:S01]  /*cfa0*/  @P0 MUFU.LG2 R6, R6 ;  /* 0x0000000600060308 */ /* 0x000ee20000000c00 */
[C---:B------:R-:W-:Y:S02]  /*cfb0*/  FMUL.FTZ R145, R3.reuse, R145 ;  /* 0x0000009103917220 */ /* 0x040fe40000410000 */
[C---:B------:R-:W-:Y:S02]  /*cfc0*/  FMUL.FTZ R156, R3.reuse, R156 ;  /* 0x0000009c039c7220 */ /* 0x040fe40000410000 */
[----:B------:R-:W-:-:S02]  /*cfd0*/  FMUL.FTZ R157, R3, R157 ;  /* 0x0000009d039d7220 */ /* 0x000fc40000410000 */
[C---:B------:R-:W-:Y:S02]  /*cfe0*/  FMUL.FTZ R160, R3.reuse, R160 ;  /* 0x000000a003a07220 */ /* 0x040fe40000410000 */
[C---:B------:R-:W-:Y:S02]  /*cff0*/  FMUL.FTZ R161, R3.reuse, R161 ;  /* 0x000000a103a17220 */ /* 0x040fe40000410000 */
[C---:B------:R-:W-:Y:S02]  /*d000*/  FMUL.FTZ R172, R3.reuse, R172 ;  /* 0x000000ac03ac7220 */ /* 0x040fe40000410000 */
[C---:B------:R-:W-:Y:S02]  /*d010*/  FMUL.FTZ R173, R3.reuse, R173 ;  /* 0x000000ad03ad7220 */ /* 0x040fe40000410000 */
[C---:B------:R-:W-:Y:S02]  /*d020*/  FMUL.FTZ R176, R3.reuse, R176 ;  /* 0x000000b003b07220 */ /* 0x040fe40000410000 */
[----:B------:R-:W-:Y:S01]  /*d030*/  FMUL.FTZ R177, R3, R177 ;  /* 0x000000b103b17220 */ /* 0x000fe20000410000 */
[----:B------:R-:W-:Y:S01]  /*d040*/  @P2 MOV R3, 0x3f317218 ;  /* 0x3f31721800032802 */ /* 0x000fe20000000f00 */
[----:B-1----:R-:W-:-:S02]  /*d050*/  FMUL.FTZ R126, R4, R126 ;  /* 0x0000007e047e7220 */ /* 0x002fc40000410000 */
[C---:B------:R-:W-:Y:S02]  /*d060*/  FMUL.FTZ R127, R4.reuse, R127 ;  /* 0x0000007f047f7220 */ /* 0x040fe40000410000 */
[C---:B------:R-:W-:Y:S02]  /*d070*/  FMUL.FTZ R134, R4.reuse, R134 ;  /* 0x0000008604867220 */ /* 0x040fe40000410000 */
[C---:B------:R-:W-:Y:S02]  /*d080*/  FMUL.FTZ R135, R4.reuse, R135 ;  /* 0x0000008704877220 */ /* 0x040fe40000410000 */
        /* <DEDUP_REMOVED lines=11> */
[----:B------:R-:W-:Y:S01]  /*d140*/  FMUL.FTZ R183, R4, R183 ;  /* 0x000000b704b77220 */ /* 0x000fe20000410000 */
[----:B------:R-:W-:Y:S01]  /*d150*/  @P3 MOV R4, 0x3f317218 ;  /* 0x3f31721800043802 */ /* 0x000fe20000000f00 */
[C---:B--2---:R-:W-:Y:S02]  /*d160*/  FMUL.FTZ R122, R0.reuse, R122 ;  /* 0x0000007a007a7220 */ /* 0x044fe40000410000 */
        /* <DEDUP_REMOVED lines=14> */
[----:B------:R-:W-:Y:S01]  /*d250*/  FMUL.FTZ R179, R0, R179 ;  /* 0x000000b300b37220 */ /* 0x000fe20000410000 */
[----:B------:R-:W-:Y:S01]  /*d260*/  @P1 MOV R0, 0x3f317218 ;  /* 0x3f31721800001802 */ /* 0x000fe20000000f00 */
[----:B------:R-:W-:Y:S02]  /*d270*/  @P2 FMUL.FTZ R5, R3, c[0x0][0x2d0] ;  /* 0x0000b40003052a20 */ /* 0x000fe40000410000 */
[----:B------:R-:W-:Y:S02]  /*d280*/  @P3 FMUL.FTZ R10, R4, c[0x0][0x2d0] ;  /* 0x0000b400040a3a20 */ /* 0x000fe40000410000 */
[----:B------:R-:W-:Y:S02]  /*d290*/  @P1 FMUL.FTZ R3, R0, c[0x0][0x2d0] ;  /* 0x0000b40000031a20 */ /* 0x000fe40000410000 */
[----:B------:R-:W-:Y:S02]  /*d2a0*/  @P3 FMUL.FTZ R11, R11, 0.69314718246459960938 ;  /* 0x3f3172180b0b3820 */ /* 0x000fe40000410000 */
[----:B------:R-:W-:-:S02]  /*d2b0*/  @P2 FMUL.FTZ R9, R9, 0.69314718246459960938 ;  /* 0x3f31721809092820 */ /* 0x000fc40000410000 */
[----:B------:R-:W-:Y:S02]  /*d2c0*/  @P1 FMUL.FTZ R7, R7, 0.69314718246459960938 ;  /* 0x3f31721807071820 */ /* 0x000fe40000410000 */
[----:B---3--:R-:W-:Y:S02]  /*d2d0*/  @P0 FMUL.FTZ R4, R6, 0.69314718246459960938 ;  /* 0x3f31721806040820 */ /* 0x008fe40000410000 */
[----:B------:R-:W-:Y:S02]  /*d2e0*/  @P0 FMUL.FTZ R0, R8, c[0x0][0x2d0] ;  /* 0x0000b40008000a20 */ /* 0x000fe40000410000 */
[----:B------:R-:W-:Y:S02]  /*d2f0*/  @P3 FFMA.FTZ R20, R10, R70, R11 ;  /* 0x000000460a143223 */ /* 0x000fe4000001000b */
[----:B------:R-:W-:Y:S02]  /*d300*/  @P2 FFMA.FTZ R21, R5, R69, R9 ;  /* 0x0000004505152223 */ /* 0x000fe40000010009 */
[----:B------:R-:W-:-:S02]  /*d310*/  @P1 FFMA.FTZ R22, R3, R68, R7 ;  /* 0x0000004403161223 */ /* 0x000fc40000010007 */
[----:B------:R-:W-:Y:S02]  /*d320*/  @P0 FFMA.FTZ R23, R0, R2, R4 ;  /* 0x0000000200170223 */ /* 0x000fe40000010004 */
.L_x_3:
[----:B-1----:R-:W-:Y:S05]  /*d330*/  @P4 BRA `(.L_x_21) ;  /* 0x0000142000004947 */ /* 0x002fea0003800000 */
[----:B------:R-:W2:Y:S01]  /*d340*/  LDL.LU R14, [R1+0x30] ;  /* 0x00003000010e7983 */ /* 0x000ea20000300800 */
[----:B------:R-:W-:Y:S01]  /*d350*/  MOV R24, c[0x0][0x4e8] ;  /* 0x00013a0000187a02 */ /* 0x000fe20000000f00 */
[----:B------:R-:W-:Y:S02]  /*d360*/  BSSY B0, `(.L_x_22) ;  /* 0x00000a9000007945 */ /* 0x000fe40003800000 */
[----:B------:R-:W1:Y:S01]  /*d370*/  S2R R16, SR_TID.X ;  /* 0x0000000000107919 */ /* 0x000e620000002100 */
[C---:B------:R-:W-:Y:S01]  /*d380*/  ISETP.NE.AND P0, PT, R24.reuse, 0x1, PT ;  /* 0x000000011800780c */ /* 0x040fe20003f05270 */
[----:B------:R-:W-:Y:S02]  /*d390*/  IMAD R24, R24, c[0x0][0x388], RZ ;  /* 0x0000e20018187a24 */ /* 0x000fe400078e02ff */
[----:B------:R-:W3:Y:S04]  /*d3a0*/  S2R R12, SR_CTAID.Y ;  /* 0x00000000000c7919 */ /* 0x000ee80000002600 */
[----:B------:R-:W4:Y:S04]  /*d3b0*/  S2R R13, SR_CTAID.Z ;  /* 0x00000000000d7919 */ /* 0x000f280000002700 */
[----:B------:R-:W2:Y:S01]  /*d3c0*/  S2R R15, SR_CTAID.X ;  /* 0x00000000000f7919 */ /* 0x000ea20000002500 */
[----:B-1----:R-:W-:-:S04]  /*d3d0*/  SHF.R.S32.HI R11, RZ, 0x1f, R16 ;  /* 0x0000001fff0b7819 */ /* 0x002fc80000011410 */
[CC--:B------:R-:W-:Y:S02]  /*d3e0*/  LEA.HI R6, R11.reuse, R16.reuse, RZ, 0x2 ;  /* 0x000000100b067211 */ /* 0x0c0fe400078f10ff */
[----:B------:R-:W-:Y:S02]  /*d3f0*/  LEA.HI R11, R11, R16, RZ, 0x5 ;  /* 0x000000100b0b7211 */ /* 0x000fe400078f28ff */
[----:B------:R-:W-:Y:S02]  /*d400*/  LOP3.LUT R6, R6, 0xfffffffc, RZ, 0xc0, !PT ;  /* 0xfffffffc06067812 */ /* 0x000fe400078ec0ff */
[----:B------:R-:W-:-:S03]  /*d410*/  SHF.R.S32.HI R7, RZ, 0x5, R11 ;  /* 0x00000005ff077819 */ /* 0x000fc6000001140b */
[----:B------:R-:W-:Y:S01]  /*d420*/  IMAD.IADD R6, R16, 0x1, -R6 ;  /* 0x0000000110067824 */ /* 0x000fe200078e0a06 */
[----:B------:R-:W-:Y:S01]  /*d430*/  BAR.SYNC.DEFER_BLOCKING 0x1, 0x80 ;  /* 0x0042000000007b1d */ /* 0x000fe20000010000 */
[----:B--2---:R-:W-:Y:S01]  /*d440*/  SHF.R.S32.HI R10, RZ, 0x1f, R14 ;  /* 0x0000001fff0a7819 */ /* 0x004fe2000001140e */
[----:B------:R-:W-:-:S04]  /*d450*/  IMAD.WIDE.U32 R2, R14, c[0x0][0x4d0], RZ ;  /* 0x000134000e027a25 */ /* 0x000fc800078e00ff */
[----:B------:R-:W-:Y:S02]  /*d460*/  IMAD R0, R10, c[0x0][0x4d0], RZ ;  /* 0x000134000a007a24 */ /* 0x000fe400078e02ff */
[----:B------:R-:W-:Y:S02]  /*d470*/  IMAD.MOV R9, RZ, RZ, -R14 ;  /* 0x000000ffff097224 */ /* 0x000fe400078e0a0e */
[----:B------:R-:W-:Y:S01]  /*d480*/  IMAD R4, R14, c[0x0][0x4d4], R0 ;  /* 0x000135000e047a24 */ /* 0x000fe200078e0200 */
[----:B------:R-:W-:Y:S01]  /*d490*/  SHF.R.S32.HI R0, RZ, 0x1f, R11 ;  /* 0x0000001fff007819 */ /* 0x000fe2000001140b */
[----:B---3--:R-:W-:Y:S01]  /*d4a0*/  IMAD R12, R9, c[0x0][0x550], R12 ;  /* 0x00015400090c7a24 */ /* 0x008fe200078e020c */
[----:B------:R-:W-:Y:S01]  /*d4b0*/  LOP3.LUT R11, R11, 0xffffffe0, RZ, 0xc0, !PT ;  /* 0xffffffe00b0b7812 */ /* 0x000fe200078ec0ff */
[----:B------:R-:W-:Y:S01]  /*d4c0*/  IMAD.IADD R5, R3, 0x1, R4 ;  /* 0x0000000103057824 */ /* 0x000fe200078e0204 */
[----:B------:R-:W-:Y:S01]  /*d4d0*/  LEA.HI R8, R0, R7, RZ, 0x2 ;  /* 0x0000000700087211 */ /* 0x000fe200078f10ff */
[----:B------:R-:W-:Y:S01]  /*d4e0*/  IMAD.MOV.U32 R4, RZ, RZ, R2 ;  /* 0x000000ffff047224 */ /* 0x000fe200078e0002 */
[----:B------:R-:W-:Y:S01]  /*d4f0*/  LEA.HI R0, R6, R6, RZ, 0x1 ;  /* 0x0000000606007211 */ /* 0x000fe200078f08ff */
[----:B------:R-:W-:Y:S01]  /*d500*/  IMAD R2, R10, c[0x0][0x438], RZ ;  /* 0x00010e000a027a24 */ /* 0x000fe200078e02ff */
[----:B------:R-:W-:Y:S01]  /*d510*/  LOP3.LUT R8, R8, 0xffffffc, RZ, 0xc0, !PT ;  /* 0x0ffffffc08087812 */ /* 0x000fe200078ec0ff */
[----:B----4-:R-:W-:Y:S01]  /*d520*/  IMAD.WIDE.U32 R4, R13, c[0x0][0x4d8], R4 ;  /* 0x000136000d047a25 */ /* 0x010fe200078e0004 */
[----:B------:R-:W-:-:S02]  /*d530*/  LOP3.LUT R3, R0, 0x1ffffffe, RZ, 0xc0, !PT ;  /* 0x1ffffffe00037812 */ /* 0x000fc400078ec0ff */
[----:B------:R-:W-:Y:S01]  /*d540*/  IADD3 R16, -R11, R16, RZ ;  /* 0x000000100b107210 */ /* 0x000fe20007ffe1ff */
[----:B------:R-:W-:Y:S01]  /*d550*/  IMAD.SHL.U32 R0, R0, 0x20, RZ ;  /* 0x0000002000007824 */ /* 0x000fe200078e00ff */
[----:B------:R-:W-:Y:S01]  /*d560*/  SHF.R.S32.HI R10, RZ, 0x1f, R13 ;  /* 0x0000001fff0a7819 */ /* 0x000fe2000001140d */
[----:B------:R-:W-:Y:S01]  /*d570*/  IMAD.IADD R9, R7, 0x1, -R8 ;  /* 0x0000000107097824 */ /* 0x000fe200078e0a08 */
[----:B------:R-:W-:Y:S02]  /*d580*/  SHF.R.S32.HI R8, RZ, 0x1f, R16 ;  /* 0x0000001fff087819 */ /* 0x000fe40000011410 */
[----:B------:R-:W-:Y:S01]  /*d590*/  IADD3 R7, R6, -R3, RZ ;  /* 0x8000000306077210 */ /* 0x000fe20007ffe0ff */
[----:B------:R-:W-:Y:S01]  /*d5a0*/  IMAD R6, R14, c[0x0][0x43c], R2 ;  /* 0x00010f000e067a24 */ /* 0x000fe200078e0202 */
[----:B------:R-:W-:Y:S01]  /*d5b0*/  LOP3.LUT R0, R0, 0xffffffc0, RZ, 0xc0, !PT ;  /* 0xffffffc000007812 */ /* 0x000fe200078ec0ff */
[----:B------:R-:W-:Y:S01]  /*d5c0*/  IMAD.WIDE.U32 R2, R14, c[0x0][0x438], RZ ;  /* 0x00010e000e027a25 */ /* 0x000fe200078e00ff */
[----:B------:R-:W-:-:S02]  /*d5d0*/  LEA.HI R19, R8, R16, RZ, 0x2 ;  /* 0x0000001008137211 */ /* 0x000fc400078f10ff */
[----:B------:R-:W-:Y:S01]  /*d5e0*/  LOP3.LUT P1, RZ, R16, 0x3, RZ, 0xc0, !PT ;  /* 0x0000000310ff7812 */ /* 0x000fe2000782c0ff */
[----:B------:R-:W-:Y:S01]  /*d5f0*/  IMAD R8, R7, 0x8, R0 ;  /* 0x0000000807087824 */ /* 0x000fe200078e0200 */
[----:B------:R-:W-:Y:S01]  /*d600*/  SHF.R.S32.HI R7, RZ, 0x2, R19 ;  /* 0x00000002ff077819 */ /* 0x000fe20000011413 */
[C---:B------:R-:W-:Y:S02]  /*d610*/  IMAD R11, R10.reuse, c[0x0][0x4d8], RZ ;  /* 0x000136000a0b7a24 */ /* 0x040fe400078e02ff */
[----:B------:R-:W-:Y:S02]  /*d620*/  IMAD.IADD R3, R3, 0x1, R6 ;  /* 0x0000000103037824 */ /* 0x000fe400078e0206 */
[----:B------:R-:W-:Y:S02]  /*d630*/  IMAD R14, R9, 0x10, R7 ;  /* 0x00000010090e7824 */ /* 0x000fe400078e0207 */
[----:B------:R-:W-:Y:S02]  /*d640*/  IMAD R6, R10, c[0x0][0x440], RZ ;  /* 0x000110000a067a24 */ /* 0x000fe400078e02ff */
[----:B------:R-:W-:-:S02]  /*d650*/  IMAD.IADD R8, R14, 0x1, R8 ;  /* 0x000000010e087824 */ /* 0x000fc400078e0208 */
[----:B------:R-:W-:Y:S02]  /*d660*/  IMAD R0, R13, c[0x0][0x4dc], R11 ;  /* 0x000137000d007a24 */ /* 0x000fe400078e020b */
[----:B------:R-:W-:Y:S02]  /*d670*/  IMAD R8, R15, 0x80, R8 ;  /* 0x000000800f087824 */ /* 0x000fe400078e0208 */
[----:B------:R-:W-:Y:S01]  /*d680*/  IMAD R6, R13, c[0x0][0x444], R6 ;  /* 0x000111000d067a24 */ /* 0x000fe200078e0206 */
[----:B------:R-:W-:Y:S01]  /*d690*/  IADD3 R5, R5, R0, RZ ;  /* 0x0000000005057210 */ /* 0x000fe20007ffe0ff */
[----:B------:R-:W-:Y:S01]  /*d6a0*/  IMAD.WIDE.U32 R2, R13, c[0x0][0x440], R2 ;  /* 0x000110000d027a25 */ /* 0x000fe200078e0002 */
[----:B------:R-:W-:-:S03]  /*d6b0*/  SHF.R.S32.HI R0, RZ, 0x1f, R12 ;  /* 0x0000001fff007819 */ /* 0x000fc6000001140c */
[----:B------:R-:W-:Y:S01]  /*d6c0*/  @P0 IMAD.HI.U32 R11, R8, c[0x0][0x4ec], RZ ;  /* 0x00013b00080b0a27 */ /* 0x000fe200078e00ff */
[----:B------:R-:W-:-:S03]  /*d6d0*/  IADD3 R3, R3, R6, RZ ;  /* 0x0000000603037210 */ /* 0x000fc60007ffe0ff */
[----:B------:R-:W-:-:S04]  /*d6e0*/  @P0 IMAD.HI.U32 R10, R8, c[0x0][0x4ec], RZ ;  /* 0x00013b00080a0a27 */ /* 0x000fc800078e00ff */
[--C-:B------:R-:W-:Y:S01]  /*d6f0*/  IMAD.MOV.U32 R6, RZ, RZ, R8.reuse ;  /* 0x000000ffff067224 */ /* 0x100fe200078e0008 */
[----:B------:R-:W-:Y:S01]  /*d700*/  @P0 SHF.R.U32.HI R6, RZ, c[0x0][0x4f0], R11 ;  /* 0x00013c00ff060a19 */ /* 0x000fe2000001160b */
[----:B------:R-:W-:Y:S01]  /*d710*/  IMAD.MOV.U32 R7, RZ, RZ, R8 ;  /* 0x000000ffff077224 */ /* 0x000fe200078e0008 */
[----:B------:R-:W-:Y:S01]  /*d720*/  @P0 SHF.R.U32.HI R7, RZ, c[0x0][0x4f0], R10 ;  /* 0x00013c00ff070a19 */ /* 0x000fe2000001160a */
[----:B------:R-:W-:Y:S01]  /*d730*/  IMAD R9, R0, c[0x0][0x448], RZ ;  /* 0x0001120000097a24 */ /* 0x000fe200078e02ff */
[----:B------:R-:W-:Y:S01]  /*d740*/  IADD3 R10, -R6, RZ, RZ ;  /* 0x000000ff060a7210 */ /* 0x000fe20007ffe1ff */
[----:B------:R-:W-:Y:S02]  /*d750*/  IMAD R0, R0, c[0x0][0x4e0], RZ ;  /* 0x0001380000007a24 */ /* 0x000fe400078e02ff */
[C---:B------:R-:W-:Y:S01]  /*d760*/  IMAD R11, R12.reuse, c[0x0][0x44c], R9 ;  /* 0x000113000c0b7a24 */ /* 0x040fe200078e0209 */
[----:B------:R-:W-:Y:S01]  /*d770*/  SHF.R.S32.HI R9, RZ, 0x1f, R7 ;  /* 0x0000001fff097819 */ /* 0x000fe20000011407 */
[----:B------:R-:W-:-:S02]  /*d780*/  IMAD R13, R12, c[0x0][0x4e4], R0 ;  /* 0x000139000c0d7a24 */ /* 0x000fc400078e0200 */
[----:B------:R-:W-:-:S04]  /*d790*/  IMAD.WIDE.U32 R4, R12, c[0x0][0x4e0], R4 ;  /* 0x000138000c047a25 */ /* 0x000fc800078e0004 */
[----:B------:R-:W-:Y:S01]  /*d7a0*/  IMAD R0, R10, c[0x0][0x4e8], R8 ;  /* 0x00013a000a007a24 */ /* 0x000fe200078e0208 */
[----:B------:R-:W-:Y:S01]  /*d7b0*/  SHF.R.S32.HI R10, RZ, 0x1f, R6 ;  /* 0x0000001fff0a7819 */ /* 0x000fe20000011406 */
[----:B------:R-:W-:Y:S01]  /*d7c0*/  IMAD R9, R9, c[0x0][0x430], RZ ;  /* 0x00010c0009097a24 */ /* 0x000fe200078e02ff */
[----:B------:R-:W-:Y:S01]  /*d7d0*/  IADD3 R4, P0, R6, R4, RZ ;  /* 0x0000000406047210 */ /* 0x000fe20007f1e0ff */
[----:B------:R-:W-:Y:S01]  /*d7e0*/  IMAD.WIDE.U32 R2, R12, c[0x0][0x448], R2 ;  /* 0x000112000c027a25 */ /* 0x000fe200078e0002 */
[----:B------:R-:W-:Y:S02]  /*d7f0*/  SHF.R.S32.HI R6, RZ, 0x1f, R0 ;  /* 0x0000001fff067819 */ /* 0x000fe40000011400 */
[----:B------:R-:W-:Y:S01]  /*d800*/  IADD3.X R5, R10, R5, R13, P0, !PT ;  /* 0x000000050a057210 */ /* 0x000fe200007fe40d */
[----:B------:R-:W-:Y:S02]  /*d810*/  IMAD R10, R7, c[0x0][0x434], R9 ;  /* 0x00010d00070a7a24 */ /* 0x000fe400078e0209 */
[----:B------:R-:W-:-:S02]  /*d820*/  IMAD R9, R6, c[0x0][0x4c8], RZ ;  /* 0x0001320006097a24 */ /* 0x000fc400078e02ff */
[----:B------:R-:W-:Y:S02]  /*d830*/  IMAD.MOV R6, RZ, RZ, -R7 ;  /* 0x000000ffff067224 */ /* 0x000fe400078e0a07 */
[----:B------:R-:W-:-:S04]  /*d840*/  IMAD.WIDE.U32 R4, R0, c[0x0][0x4c8], R4 ;  /* 0x0001320000047a25 */ /* 0x000fc800078e0004 */
[----:B------:R-:W-:Y:S02]  /*d850*/  IMAD R0, R0, c[0x0][0x4cc], R9 ;  /* 0x0001330000007a24 */ /* 0x000fe400078e0209 */
[----:B------:R-:W-:Y:S02]  /*d860*/  IMAD.IADD R3, R3, 0x1, R11 ;  /* 0x0000000103037824 */ /* 0x000fe400078e020b */
[----:B------:R-:W-:Y:S01]  /*d870*/  IMAD R13, R6, c[0x0][0x4e8], R8 ;  /* 0x00013a00060d7a24 */ /* 0x000fe200078e0208 */
[C---:B------:R-:W-:Y:S01]  /*d880*/  LEA R6, P0, R4.reuse, c[0x0][0x4a8], 0x2 ;  /* 0x00012a0004067a11 */ /* 0x040fe200078010ff */
[----:B------:R-:W-:Y:S02]  /*d890*/  IMAD.IADD R0, R5, 0x1, R0 ;  /* 0x0000000105007824 */ /* 0x000fe400078e0200 */
[----:B------:R-:W-:Y:S01]  /*d8a0*/  IMAD.WIDE.U32 R2, R7, c[0x0][0x430], R2 ;  /* 0x00010c0007027a25 */ /* 0x000fe200078e0002 */
[----:B------:R-:W-:Y:S01]  /*d8b0*/  SHF.R.S32.HI R7, RZ, 0x1f, R13 ;  /* 0x0000001fff077819 */ /* 0x000fe2000001140d */
[----:B------:R-:W-:Y:S01]  /*d8c0*/  SHFL.IDX PT, R8, R6, 0x2, 0x1c1f ;  /* 0x005c1f0006087f89 */ /* 0x000fe200000e0000 */
[----:B------:R-:W-:Y:S01]  /*d8d0*/  LEA.HI.X R0, R4, c[0x0][0x4ac], R0, 0x2, P0 ;  /* 0x00012b0004007a11 */ /* 0x000fe200000f1400 */
[----:B------:R-:W-:Y:S01]  /*d8e0*/  IMAD R12, R15, 0x80, R14 ;  /* 0x000000800f0c7824 */ /* 0x000fe200078e020e */
[----:B------:R-:W-:Y:S01]  /*d8f0*/  IADD3 R3, R3, R10, RZ ;  /* 0x0000000a03037210 */ /* 0x000fe20007ffe0ff */
[----:B------:R-:W-:Y:S01]  /*d900*/  IMAD R7, R7, c[0x0][0x428], RZ ;  /* 0x00010a0007077a24 */ /* 0x000fe200078e02ff */
[----:B------:R-:W-:Y:S02]  /*d910*/  SHFL.IDX PT, R4, R6, RZ, 0x1c1f ;  /* 0x001c1fff06047589 */ /* 0x000fe400000e0000 */
[C---:B------:R-:W-:Y:S01]  /*d920*/  IADD3 R14, R12.reuse, 0x40, RZ ;  /* 0x000000400c0e7810 */ /* 0x040fe20007ffe0ff */
[C---:B------:R-:W-:Y:S01]  /*d930*/  IMAD R15, R13.reuse, c[0x0][0x42c], R7 ;  /* 0x00010b000d0f7a24 */ /* 0x040fe200078e0207 */
[----:B------:R-:W1:Y:S01]  /*d940*/  SHFL.IDX PT, R5, R0, RZ, 0x1c1f ;  /* 0x001c1fff00057589 */ /* 0x000e6200000e0000 */
[----:B------:R-:W-:Y:S01]  /*d950*/  IMAD.WIDE.U32 R2, R13, c[0x0][0x428], R2 ;  /* 0x00010a000d027a25 */ /* 0x000fe200078e0002 */
[----:B------:R-:W-:-:S02]  /*d960*/  IADD3 R13, R12, 0x48, RZ ;  /* 0x000000480c0d7810 */ /* 0x000fc40007ffe0ff */
[----:B------:R-:W-:Y:S01]  /*d970*/  SHFL.IDX PT, R10, R6, 0x1, 0x1c1f ;  /* 0x003c1f00060a7f89 */ /* 0x000fe200000e0000 */
[-C--:B------:R-:W-:Y:S02]  /*d980*/  ISETP.GE.OR P4, PT, R12, R24.reuse, P1 ;  /* 0x000000180c00720c */ /* 0x080fe40000f86670 */
[-C--:B------:R-:W-:Y:S01]  /*d990*/  ISETP.GE.OR P2, PT, R14, R24.reuse, P1 ;  /* 0x000000180e00720c */ /* 0x080fe20000f46670 */
[----:B------:R-:W2:Y:S01]  /*d9a0*/  SHFL.IDX PT, R11, R0, 0x1, 0x1c1f ;  /* 0x003c1f00000b7f89 */ /* 0x000ea200000e0000 */
[----:B------:R-:W-:Y:S02]  /*d9b0*/  IADD3 R3, R3, R15, RZ ;  /* 0x0000000f03037210 */ /* 0x000fe40007ffe0ff */
[----:B------:R-:W-:Y:S01]  /*d9c0*/  LEA R18, P0, R2, c[0x0][0x400], 0x2 ;  /* 0x0001000002127a11 */ /* 0x000fe200078010ff */
[----:B------:R-:W3:Y:S01]  /*d9d0*/  SHFL.IDX PT, R9, R0, 0x2, 0x1c1f ;  /* 0x005c1f0000097f89 */ /* 0x000ee200000e0000 */
[-C--:B------:R-:W-:Y:S02]  /*d9e0*/  ISETP.GE.AND P5, PT, R14, R24.reuse, PT ;  /* 0x000000180e00720c */ /* 0x080fe40003fa6270 */
[----:B------:R-:W-:Y:S01]  /*d9f0*/  LEA.HI.X R17, R2, c[0x0][0x404], R3, 0x2, P0 ;  /* 0x0001010002117a11 */ /* 0x000fe200000f1403 */
[----:B------:R-:W-:Y:S01]  /*da00*/  SHFL.IDX PT, R6, R6, 0x3, 0x1c1f ;  /* 0x007c1f0006067f89 */ /* 0x000fe200000e0000 */
[----:B------:R-:W-:-:S03]  /*da10*/  ISETP.GE.AND P6, PT, R13, R24, PT ;  /* 0x000000180d00720c */ /* 0x000fc60003fc6270 */
[----:B------:R4:W2:Y:S04]  /*da20*/  SHFL.IDX PT, R7, R0, 0x3, 0x1c1f ;  /* 0x007c1f0000077f89 */ /* 0x0008a800000e0000 */
[----:B-1----:R1:W-:Y:S04]  /*da30*/  @!P4 ST.E [R4.64], R20 ;  /* 0x000000140400c985 */ /* 0x0023e8000c101908 */
[----:B------:R1:W1:Y:S04]  /*da40*/  SHFL.IDX PT, R2, R18, RZ, 0x1c1f ;  /* 0x001c1fff12027589 */ /* 0x00026800000e0000 */
[----:B------:R1:W1:Y:S01]  /*da50*/  SHFL.IDX PT, R3, R17, RZ, 0x1c1f ;  /* 0x001c1fff11037589 */ /* 0x00026200000e0000 */
[----:B----4-:R-:W-:-:S04]  /*da60*/  IADD3 R0, R12, 0x8, RZ ;  /* 0x000000080c007810 */ /* 0x010fc80007ffe0ff */
[CC--:B------:R-:W-:Y:S02]  /*da70*/  ISETP.GE.OR P3, PT, R0.reuse, R24.reuse, P1 ;  /* 0x000000180000720c */ /* 0x0c0fe40000f66670 */
[-C--:B------:R-:W-:Y:S02]  /*da80*/  ISETP.GE.OR P1, PT, R13, R24.reuse, P1 ;  /* 0x000000180d00720c */ /* 0x080fe40000f26670 */
[----:B------:R-:W-:Y:S02]  /*da90*/  ISETP.GE.AND P0, PT, R0, R24, PT ;  /* 0x000000180000720c */ /* 0x000fe40003f06270 */
[----:B------:R-:W-:-:S05]  /*daa0*/  LOP3.LUT R0, R19, 0x7ffffffc, RZ, 0xc0, !PT ;  /* 0x7ffffffc13007812 */ /* 0x000fca00078ec0ff */
[----:B------:R-:W-:Y:S02]  /*dab0*/  IMAD.IADD R0, R16, 0x1, -R0 ;  /* 0x0000000110007824 */ /* 0x000fe400078e0a00 */
[----:B--2---:R2:W-:Y:S03]  /*dac0*/  @!P3 ST.E [R10.64], R21 ;  /* 0x000000150a00b985 */ /* 0x0045e6000c101908 */
[----:B------:R-:W-:Y:S01]  /*dad0*/  SHF.L.U32 R0, R0, 0x1, RZ ;  /* 0x0000000100007819 */ /* 0x000fe200000006ff */
[----:B---3--:R2:W-:Y:S04]  /*dae0*/  @!P2 ST.E [R8.64], R22 ;  /* 0x000000160800a985 */ /* 0x0085e8000c101908 */
[----:B------:R2:W-:Y:S01]  /*daf0*/  @!P1 ST.E [R6.64], R23 ;  /* 0x0000001706009985 */ /* 0x0005e2000c101908 */
[----:B------:R-:W-:-:S13]  /*db00*/  ISETP.GE.AND P1, PT, R12, R24, PT ;  /* 0x000000180c00720c */ /* 0x000fda0003f26270 */
[----:B------:R-:W-:Y:S05]  /*db10*/  @P1 BRA `(.L_x_23) ;  /* 0x000002d000001947 */ /* 0x000fea0003800000 */
[C---:B-12---:R-:W-:Y:S02]  /*db20*/  IADD3 R6, R0.reuse, 0x8, RZ ;  /* 0x0000000800067810 */ /* 0x046fe40007ffe0ff */
[C---:B------:R-:W-:Y:S02]  /*db30*/  IADD3 R5, R0.reuse, 0x10, RZ ;  /* 0x0000001000057810 */ /* 0x040fe40007ffe0ff */
[----:B------:R-:W-:Y:S02]  /*db40*/  IADD3 R4, R0, 0x18, RZ ;  /* 0x0000001800047810 */ /* 0x000fe40007ffe0ff */
[----:B------:R-:W-:Y:S02]  /*db50*/  ISETP.GE.AND P3, PT, R6, c[0x0][0x3c8], PT ;  /* 0x0000f20006007a0c */ /* 0x000fe40003f66270 */
[----:B------:R-:W-:Y:S02]  /*db60*/  ISETP.GE.AND P2, PT, R5, c[0x0][0x3c8], PT ;  /* 0x0000f20005007a0c */ /* 0x000fe40003f46270 */
[----:B------:R-:W-:-:S02]  /*db70*/  ISETP.GE.AND P1, PT, R4, c[0x0][0x3c8], PT ;  /* 0x0000f20004007a0c */ /* 0x000fc40003f26270 */
[----:B------:R-:W-:-:S07]  /*db80*/  ISETP.GE.AND P4, PT, R0, c[0x0][0x3c8], PT ;  /* 0x0000f20000007a0c */ /* 0x000fce0003f86270 */
[----:B------:R-:W-:Y:S02]  /*db90*/  @!P3 LEA.HI R8, R6, R6, RZ, 0x1 ;  /* 0x000000060608b211 */ /* 0x000fe400078f08ff */
[----:B------:R-:W-:Y:S02]  /*dba0*/  @!P2 LEA.HI R5, R5, R5, RZ, 0x1 ;  /* 0x000000050505a211 */ /* 0x000fe400078f08ff */
[----:B------:R-:W-:Y:S02]  /*dbb0*/  @!P1 LEA.HI R6, R4, R4, RZ, 0x1 ;  /* 0x0000000404069211 */ /* 0x000fe400078f08ff */
[----:B------:R-:W-:Y:S02]  /*dbc0*/  @!P3 LOP3.LUT R8, R8, 0xfffffffe, RZ, 0xc0, !PT ;  /* 0xfffffffe0808b812 */ /* 0x000fe400078ec0ff */
[----:B------:R-:W-:Y:S01]  /*dbd0*/  @!P2 LOP3.LUT R7, R5, 0xfffffffe, RZ, 0xc0, !PT ;  /* 0xfffffffe0507a812 */ /* 0x000fe200078ec0ff */
[----:B------:R-:W-:Y:S01]  /*dbe0*/  @!P4 IMAD.WIDE R4, R0, 0x4, R2 ;  /* 0x000000040004c825 */ /* 0x000fe200078e0202 */
[----:B------:R-:W-:-:S03]  /*dbf0*/  @!P1 LOP3.LUT R10, R6, 0xfffffffe, RZ, 0xc0, !PT ;  /* 0xfffffffe060a9812 */ /* 0x000fc600078ec0ff */
[--C-:B------:R-:W-:Y:S01]  /*dc00*/  @!P3 IMAD.WIDE R8, R8, 0x4, R2.reuse ;  /* 0x000000040808b825 */ /* 0x100fe200078e0202 */
[----:B------:R1:W-:Y:S03]  /*dc10*/  @!P4 ST.E.64 [R4.64], R124 ;  /* 0x0000007c0400c985 */ /* 0x0003e6000c101b08 */
[--C-:B------:R-:W-:Y:S01]  /*dc20*/  @!P2 IMAD.WIDE R6, R7, 0x4, R2.reuse ;  /* 0x000000040706a825 */ /* 0x100fe200078e0202 */
[----:B------:R2:W-:Y:S04]  /*dc30*/  @!P3 ST.E.64 [R8.64], R132 ;  /* 0x000000840800b985 */ /* 0x0005e8000c101b08 */
[----:B------:R3:W-:Y:S01]  /*dc40*/  @!P2 ST.E.64 [R6.64], R136 ;  /* 0x000000880600a985 */ /* 0x0007e2000c101b08 */
[----:B-1----:R-:W-:Y:S01]  /*dc50*/  @!P1 IMAD.WIDE R4, R10, 0x4, R2 ;  /* 0x000000040a049825 */ /* 0x002fe200078e0202 */
[----:B--2---:R-:W-:-:S04]  /*dc60*/  IADD3 R8, R0, 0x20, RZ ;  /* 0x0000002000087810 */ /* 0x004fc80007ffe0ff */
[----:B------:R1:W-:Y:S01]  /*dc70*/  @!P1 ST.E.64 [R4.64], R148 ;  /* 0x0000009404009985 */ /* 0x0003e2000c101b08 */
[----:B---3--:R-:W-:Y:S02]  /*dc80*/  IADD3 R6, R0, 0x28, RZ ;  /* 0x0000002800067810 */ /* 0x008fe40007ffe0ff */
[----:B------:R-:W-:Y:S02]  /*dc90*/  ISETP.GE.AND P4, PT, R8, c[0x0][0x3c8], PT ;  /* 0x0000f20008007a0c */ /* 0x000fe40003f86270 */
[----:B------:R-:W-:-:S11]  /*dca0*/  ISETP.GE.AND P3, PT, R6, c[0x0][0x3c8], PT ;  /* 0x0000f20006007a0c */ /* 0x000fd60003f66270 */
[----:B------:R-:W-:Y:S02]  /*dcb0*/  @!P4 LEA.HI R8, R8, R8, RZ, 0x1 ;  /* 0x000000080808c211 */ /* 0x000fe400078f08ff */
[----:B------:R-:W-:-:S04]  /*dcc0*/  @!P3 LEA.HI R7, R6, R6, RZ, 0x1 ;  /* 0x000000060607b211 */ /* 0x000fc800078f08ff */
[----:B------:R-:W-:Y:S02]  /*dcd0*/  @!P3 LOP3.LUT R7, R7, 0xfffffffe, RZ, 0xc0, !PT ;  /* 0xfffffffe0707b812 */ /* 0x000fe400078ec0ff */
[C---:B-1----:R-:W-:Y:S02]  /*dce0*/  IADD3 R5, R0.reuse, 0x30, RZ ;  /* 0x0000003000057810 */ /* 0x042fe40007ffe0ff */
[----:B------:R-:W-:Y:S02]  /*dcf0*/  IADD3 R4, R0, 0x38, RZ ;  /* 0x0000003800047810 */ /* 0x000fe40007ffe0ff */
[----:B------:R-:W-:Y:S02]  /*dd00*/  ISETP.GE.AND P2, PT, R5, c[0x0][0x3c8], PT ;  /* 0x0000f20005007a0c */ /* 0x000fe40003f46270 */
[----:B------:R-:W-:-:S11]  /*dd10*/  ISETP.GE.AND P1, PT, R4, c[0x0][0x3c8], PT ;  /* 0x0000f20004007a0c */ /* 0x000fd60003f26270 */
[----:B------:R-:W-:Y:S02]  /*dd20*/  @!P2 LEA.HI R6, R5, R5, RZ, 0x1 ;  /* 0x000000050506a211 */ /* 0x000fe400078f08ff */
[----:B------:R-:W-:Y:S02]  /*dd30*/  @!P1 LEA.HI R4, R4, R4, RZ, 0x1 ;  /* 0x0000000404049211 */ /* 0x000fe400078f08ff */
[----:B------:R-:W-:Y:S02]  /*dd40*/  @!P4 LOP3.LUT R5, R8, 0xfffffffe, RZ, 0xc0, !PT ;  /* 0xfffffffe0805c812 */ /* 0x000fe400078ec0ff */
[----:B------:R-:W-:Y:S01]  /*dd50*/  @!P2 LOP3.LUT R10, R6, 0xfffffffe, RZ, 0xc0, !PT ;  /* 0xfffffffe060aa812 */ /* 0x000fe200078ec0ff */
[----:B------:R-:W-:Y:S01]  /*dd60*/  @!P3 IMAD.WIDE R6, R7, 0x4, R2 ;  /* 0x000000040706b825 */ /* 0x000fe200078e0202 */
[----:B------:R-:W-:-:S03]  /*dd70*/  @!P1 LOP3.LUT R11, R4, 0xfffffffe, RZ, 0xc0, !PT ;  /* 0xfffffffe040b9812 */ /* 0x000fc600078ec0ff */
[----:B------:R-:W-:-:S04]  /*dd80*/  @!P4 IMAD.WIDE R8, R5, 0x4, R2 ;  /* 0x000000040508c825 */ /* 0x000fc800078e0202 */
[--C-:B------:R-:W-:Y:S01]  /*dd90*/  @!P2 IMAD.WIDE R4, R10, 0x4, R2.reuse ;  /* 0x000000040a04a825 */ /* 0x100fe200078e0202 */
[----:B------:R1:W-:Y:S03]  /*dda0*/  @!P4 ST.E.64 [R8.64], R152 ;  /* 0x000000980800c985 */ /* 0x0003e6000c101b08 */
[----:B------:R-:W-:Y:S01]  /*ddb0*/  @!P1 IMAD.WIDE R2, R11, 0x4, R2 ;  /* 0x000000040b029825 */ /* 0x000fe200078e0202 */
[----:B------:R1:W-:Y:S04]  /*ddc0*/  @!P3 ST.E.64 [R6.64], R164 ;  /* 0x000000a40600b985 */ /* 0x0003e8000c101b08 */
[----:B------:R1:W-:Y:S04]  /*ddd0*/  @!P2 ST.E.64 [R4.64], R168 ;  /* 0x000000a80400a985 */ /* 0x0003e8000c101b08 */
[----:B------:R1:W-:Y:S02]  /*dde0*/  @!P1 ST.E.64 [R2.64], R180 ;  /* 0x000000b402009985 */ /* 0x0003e4000c101b08 */
.L_x_23:
[----:B-1----:R-:W-:Y:S05]  /*ddf0*/  BSYNC B0 ;  /* 0x0000000000007941 */ /* 0x002fea0003800000 */
.L_x_22:
[----:B------:R1:W3:Y:S01]  /*de00*/  SHFL.IDX PT, R3, R17, 0x1, 0x1c1f ;  /* 0x003c1f0011037f89 */ /* 0x0002e200000e0000 */
[----:B------:R-:W-:Y:S03]  /*de10*/  BSSY B0, `(.L_x_24) ;  /* 0x0000030000007945 */ /* 0x000fe60003800000 */
[----:B------:R1:W4:Y:S01]  /*de20*/  SHFL.IDX PT, R2, R18, 0x1, 0x1c1f ;  /* 0x003c1f0012027f89 */ /* 0x00032200000e0000 */
[----:B------:R-:W-:Y:S05]  /*de30*/  @P0 BRA `(.L_x_25) ;  /* 0x000002d000000947 */ /* 0x000fea0003800000 */
[C---:B------:R-:W-:Y:S02]  /*de40*/  IADD3 R5, R0.reuse, 0x8, RZ ;  /* 0x0000000800057810 */ /* 0x040fe40007ffe0ff */
[----:B------:R-:W-:-:S02]  /*de50*/  IADD3 R4, R0, 0x10, RZ ;  /* 0x0000001000047810 */ /* 0x000fc40007ffe0ff */
[----:B------:R-:W-:Y:S02]  /*de60*/  ISETP.GE.AND P1, PT, R5, c[0x0][0x3c8], PT ;  /* 0x0000f20005007a0c */ /* 0x000fe40003f26270 */
[----:B------:R-:W-:Y:S02]  /*de70*/  ISETP.GE.AND P0, PT, R4, c[0x0][0x3c8], PT ;  /* 0x0000f20004007a0c */ /* 0x000fe40003f06270 */
[C---:B------:R-:W-:Y:S02]  /*de80*/  ISETP.GE.AND P2, PT, R0.reuse, c[0x0][0x3c8], PT ;  /* 0x0000f20000007a0c */ /* 0x040fe40003f46270 */
[----:B--2---:R-:W-:-:S04]  /*de90*/  IADD3 R10, R0, 0x18, RZ ;  /* 0x00000018000a7810 */ /* 0x004fc80007ffe0ff */
[----:B------:R-:W-:-:S03]  /*dea0*/  ISETP.GE.AND P4, PT, R10, c[0x0][0x3c8], PT ;  /* 0x0000f2000a007a0c */ /* 0x000fc60003f86270 */
[----:B------:R-:W-:Y:S02]  /*deb0*/  @!P1 LEA.HI R5, R5, R5, RZ, 0x1 ;  /* 0x0000000505059211 */ /* 0x000fe400078f08ff */
[----:B------:R-:W-:Y:S02]  /*dec0*/  @!P0 LEA.HI R4, R4, R4, RZ, 0x1 ;  /* 0x0000000404048211 */ /* 0x000fe400078f08ff */
[----:B------:R-:W-:Y:S01]  /*ded0*/  @!P1 LOP3.LUT R5, R5, 0xfffffffe, RZ, 0xc0, !PT ;  /* 0xfffffffe05059812 */ /* 0x000fe200078ec0ff */
[----:B---34-:R-:W-:Y:S01]  /*dee0*/  @!P2 IMAD.WIDE R6, R0, 0x4, R2 ;  /* 0x000000040006a825 */ /* 0x018fe200078e0202 */
[----:B------:R-:W-:-:S03]  /*def0*/  @!P0 LOP3.LUT R8, R4, 0xfffffffe, RZ, 0xc0, !PT ;  /* 0xfffffffe04088812 */ /* 0x000fc600078ec0ff */
[--C-:B------:R-:W-:Y:S01]  /*df00*/  @!P1 IMAD.WIDE R4, R5, 0x4, R2.reuse ;  /* 0x0000000405049825 */ /* 0x100fe200078e0202 */
[----:B------:R2:W-:Y:S01]  /*df10*/  @!P2 ST.E.64 [R6.64], R126 ;  /* 0x0000007e0600a985 */ /* 0x0005e2000c101b08 */
[----:B------:R-:W-:Y:S02]  /*df20*/  @!P4 LEA.HI R10, R10, R10, RZ, 0x1 ;  /* 0x0000000a0a0ac211 */ /* 0x000fe400078f08ff */
[----:B------:R-:W-:Y:S01]  /*df30*/  @!P0 IMAD.WIDE R8, R8, 0x4, R2 ;  /* 0x0000000408088825 */ /* 0x000fe200078e0202 */
[----:B------:R3:W-:Y:S04]  /*df40*/  @!P1 ST.E.64 [R4.64], R134 ;  /* 0x0000008604009985 */ /* 0x0007e8000c101b08 */
[----:B------:R4:W-:Y:S01]  /*df50*/  @!P0 ST.E.64 [R8.64], R138 ;  /* 0x0000008a08008985 */ /* 0x0009e2000c101b08 */
[----:B--2---:R-:W-:-:S02]  /*df60*/  IADD3 R7, R0, 0x20, RZ ;  /* 0x0000002000077810 */ /* 0x004fc40007ffe0ff */
[C---:B------:R-:W-:Y:S02]  /*df70*/  IADD3 R6, R0.reuse, 0x28, RZ ;  /* 0x0000002800067810 */ /* 0x040fe40007ffe0ff */
[C---:B---3--:R-:W-:Y:S02]  /*df80*/  IADD3 R5, R0.reuse, 0x30, RZ ;  /* 0x0000003000057810 */ /* 0x048fe40007ffe0ff */
[----:B------:R-:W-:Y:S02]  /*df90*/  IADD3 R4, R0, 0x38, RZ ;  /* 0x0000003800047810 */ /* 0x000fe40007ffe0ff */
[----:B------:R-:W-:Y:S02]  /*dfa0*/  ISETP.GE.AND P3, PT, R7, c[0x0][0x3c8], PT ;  /* 0x0000f20007007a0c */ /* 0x000fe40003f66270 */
[----:B------:R-:W-:Y:S02]  /*dfb0*/  ISETP.GE.AND P2, PT, R6, c[0x0][0x3c8], PT ;  /* 0x0000f20006007a0c */ /* 0x000fe40003f46270 */
[----:B------:R-:W-:-:S02]  /*dfc0*/  ISETP.GE.AND P1, PT, R5, c[0x0][0x3c8], PT ;  /* 0x0000f20005007a0c */ /* 0x000fc40003f26270 */
[----:B------:R-:W-:-:S07]  /*dfd0*/  ISETP.GE.AND P0, PT, R4, c[0x0][0x3c8], PT ;  /* 0x0000f20004007a0c */ /* 0x000fce0003f06270 */
[----:B----4-:R-:W-:Y:S02]  /*dfe0*/  @!P3 LEA.HI R8, R7, R7, RZ, 0x1 ;  /* 0x000000070708b211 */ /* 0x010fe400078f08ff */
[----:B------:R-:W-:Y:S02]  /*dff0*/  @!P2 LEA.HI R7, R6, R6, RZ, 0x1 ;  /* 0x000000060607a211 */ /* 0x000fe400078f08ff */
[----:B------:R-:W-:Y:S02]  /*e000*/  @!P1 LEA.HI R6, R5, R5, RZ, 0x1 ;  /* 0x0000000505069211 */ /* 0x000fe400078f08ff */
[----:B------:R-:W-:Y:S02]  /*e010*/  @!P0 LEA.HI R4, R4, R4, RZ, 0x1 ;  /* 0x0000000404048211 */ /* 0x000fe400078f08ff */
[----:B------:R-:W-:Y:S02]  /*e020*/  @!P4 LOP3.LUT R5, R10, 0xfffffffe, RZ, 0xc0, !PT ;  /* 0xfffffffe0a05c812 */ /* 0x000fe400078ec0ff */
[----:B------:R-:W-:-:S02]  /*e030*/  @!P3 LOP3.LUT R8, R8, 0xfffffffe, RZ, 0xc0, !PT ;  /* 0xfffffffe0808b812 */ /* 0x000fc400078ec0ff */
[----:B------:R-:W-:Y:S01]  /*e040*/  @!P2 LOP3.LUT R7, R7, 0xfffffffe, RZ, 0xc0, !PT ;  /* 0xfffffffe0707a812 */ /* 0x000fe200078ec0ff */
[--C-:B------:R-:W-:Y:S01]  /*e050*/  @!P4 IMAD.WIDE R10, R5, 0x4, R2.reuse ;  /* 0x00000004050ac825 */ /* 0x100fe200078e0202 */
[----:B------:R-:W-:Y:S02]  /*e060*/  @!P1 LOP3.LUT R12, R6, 0xfffffffe, RZ, 0xc0, !PT ;  /* 0xfffffffe060c9812 */ /* 0x000fe400078ec0ff */
[----:B------:R-:W-:Y:S01]  /*e070*/  @!P0 LOP3.LUT R13, R4, 0xfffffffe, RZ, 0xc0, !PT ;  /* 0xfffffffe040d8812 */ /* 0x000fe200078ec0ff */
[--C-:B------:R-:W-:Y:S01]  /*e080*/  @!P3 IMAD.WIDE R8, R8, 0x4, R2.reuse ;  /* 0x000000040808b825 */ /* 0x100fe200078e0202 */
[----:B------:R2:W-:Y:S03]  /*e090*/  @!P4 ST.E.64 [R10.64], R150 ;  /* 0x000000960a00c985 */ /* 0x0005e6000c101b08 */
[--C-:B------:R-:W-:Y:S01]  /*e0a0*/  @!P2 IMAD.WIDE R6, R7, 0x4, R2.reuse ;  /* 0x000000040706a825 */ /* 0x100fe200078e0202 */
[----:B------:R2:W-:Y:S03]  /*e0b0*/  @!P3 ST.E.64 [R8.64], R154 ;  /* 0x0000009a0800b985 */ /* 0x0005e6000c101b08 */
[--C-:B------:R-:W-:Y:S01]  /*e0c0*/  @!P1 IMAD.WIDE R4, R12, 0x4, R2.reuse ;  /* 0x000000040c049825 */ /* 0x100fe200078e0202 */
[----:B------:R2:W-:Y:S03]  /*e0d0*/  @!P2 ST.E.64 [R6.64], R166 ;  /* 0x000000a60600a985 */ /* 0x0005e6000c101b08 */
[----:B------:R-:W-:Y:S01]  /*e0e0*/  @!P0 IMAD.WIDE R2, R13, 0x4, R2 ;  /* 0x000000040d028825 */ /* 0x000fe200078e0202 */
[----:B------:R2:W-:Y:S04]  /*e0f0*/  @!P1 ST.E.64 [R4.64], R170 ;  /* 0x000000aa04009985 */ /* 0x0005e8000c101b08 */
[----:B------:R2:W-:Y:S02]  /*e100*/  @!P0 ST.E.64 [R2.64], R182 ;  /* 0x000000b602008985 */ /* 0x0005e4000c101b08 */
.L_x_25:
[----:B------:R-:W-:Y:S05]  /*e110*/  BSYNC B0 ;  /* 0x0000000000007941 */ /* 0x000fea0003800000 */
.L_x_24:
[----:B--23--:R2:W3:Y:S01]  /*e120*/  SHFL.IDX PT, R3, R17, 0x2, 0x1c1f ;  /* 0x005c1f0011037f89 */ /* 0x00c4e200000e0000 */
[----:B------:R-:W-:Y:S03]  /*e130*/  BSSY B0, `(.L_x_26) ;  /* 0x0000030000007945 */ /* 0x000fe60003800000 */
[----:B----4-:R2:W4:Y:S01]  /*e140*/  SHFL.IDX PT, R2, R18, 0x2, 0x1c1f ;  /* 0x005c1f0012027f89 */ /* 0x01052200000e0000 */
[----:B------:R-:W-:Y:S05]  /*e150*/  @P5 BRA `(.L_x_27) ;  /* 0x000002d000005947 */ /* 0x000fea0003800000 */
[C---:B------:R-:W-:Y:S02]  /*e160*/  IADD3 R4, R0.reuse, 0x8, RZ ;  /* 0x0000000800047810 */ /* 0x040fe40007ffe0ff */
[----:B------:R-:W-:-:S02]  /*e170*/  ISETP.GE.AND P1, PT, R0, c[0x0][0x3c8], PT ;  /* 0x0000f20000007a0c */ /* 0x000fc40003f26270 */
[----:B------:R-:W-:Y:S02]  /*e180*/  ISETP.GE.AND P0, PT, R4, c[0x0][0x3c8], PT ;  /* 0x0000f20004007a0c */ /* 0x000fe40003f06270 */
[C---:B------:R-:W-:Y:S02]  /*e190*/  IADD3 R9, R0.reuse, 0x10, RZ ;  /* 0x0000001000097810 */ /* 0x040fe40007ffe0ff */
[----:B------:R-:W-:Y:S02]  /*e1a0*/  IADD3 R8, R0, 0x18, RZ ;  /* 0x0000001800087810 */ /* 0x000fe40007ffe0ff */
[----:B------:R-:W-:Y:S02]  /*e1b0*/  ISETP.GE.AND P5, PT, R9, c[0x0][0x3c8], PT ;  /* 0x0000f20009007a0c */ /* 0x000fe40003fa6270 */
[----:B------:R-:W-:-:S03]  /*e1c0*/  ISETP.GE.AND P4, PT, R8, c[0x0][0x3c8], PT ;  /* 0x0000f20008007a0c */ /* 0x000fc60003f86270 */
[----:B---34-:R-:W-:Y:S02]  /*e1d0*/  @!P1 IMAD.WIDE R6, R0, 0x4, R2 ;  /* 0x0000000400069825 */ /* 0x018fe400078e0202 */
[----:B------:R-:W-:-:S03]  /*e1e0*/  @!P0 LEA.HI R4, R4, R4, RZ, 0x1 ;  /* 0x0000000404048211 */ /* 0x000fc600078f08ff */
[----:B------:R3:W-:Y:S01]  /*e1f0*/  @!P1 ST.E.64 [R6.64], R120 ;  /* 0x0000007806009985 */ /* 0x0007e2000c101b08 */
[----:B------:R-:W-:Y:S02]  /*e200*/  @!P0 LOP3.LUT R4, R4, 0xfffffffe, RZ, 0xc0, !PT ;  /* 0xfffffffe04048812 */ /* 0x000fe400078ec0ff */
[----:B------:R-:W-:Y:S02]  /*e210*/  @!P5 LEA.HI R9, R9, R9, RZ, 0x1 ;  /* 0x000000090909d211 */ /* 0x000fe400078f08ff */
[----:B------:R-:W-:Y:S01]  /*e220*/  @!P4 LEA.HI R10, R8, R8, RZ, 0x1 ;  /* 0x00000008080ac211 */ /* 0x000fe200078f08ff */
[----:B------:R-:W-:-:S03]  /*e230*/  @!P0 IMAD.WIDE R4, R4, 0x4, R2 ;  /* 0x0000000404048825 */ /* 0x000fc600078e0202 */
[----:B------:R-:W-:Y:S02]  /*e240*/  @!P4 LOP3.LUT R10, R10, 0xfffffffe, RZ, 0xc0, !PT ;  /* 0xfffffffe0a0ac812 */ /* 0x000fe400078ec0ff */
[----:B------:R4:W-:Y:S03]  /*e250*/  @!P0 ST.E.64 [R4.64], R128 ;  /* 0x0000008004008985 */ /* 0x0009e6000c101b08 */
[----:B------:R-:W-:Y:S01]  /*e260*/  @!P4 IMAD.WIDE R10, R10, 0x4, R2 ;  /* 0x000000040a0ac825 */ /* 0x000fe200078e0202 */
[C---:B---3--:R-:W-:Y:S02]  /*e270*/  IADD3 R7, R0.reuse, 0x20, RZ ;  /* 0x0000002000077810 */ /* 0x048fe40007ffe0ff */
[----:B------:R-:W-:Y:S02]  /*e280*/  IADD3 R6, R0, 0x28, RZ ;  /* 0x0000002800067810 */ /* 0x000fe40007ffe0ff */
[----:B------:R-:W-:-:S02]  /*e290*/  ISETP.GE.AND P3, PT, R7, c[0x0][0x3c8], PT ;  /* 0x0000f20007007a0c */ /* 0x000fc40003f66270 */
[----:B------:R-:W-:Y:S02]  /*e2a0*/  ISETP.GE.AND P2, PT, R6, c[0x0][0x3c8], PT ;  /* 0x0000f20006007a0c */ /* 0x000fe40003f46270 */
[C---:B----4-:R-:W-:Y:S02]  /*e2b0*/  IADD3 R5, R0.reuse, 0x30, RZ ;  /* 0x0000003000057810 */ /* 0x050fe40007ffe0ff */
[----:B------:R-:W-:Y:S02]  /*e2c0*/  IADD3 R4, R0, 0x38, RZ ;  /* 0x0000003800047810 */ /* 0x000fe40007ffe0ff */
[----:B------:R-:W-:Y:S02]  /*e2d0*/  ISETP.GE.AND P1, PT, R5, c[0x0][0x3c8], PT ;  /* 0x0000f20005007a0c */ /* 0x000fe40003f26270 */
[----:B------:R-:W-:-:S03]  /*e2e0*/  ISETP.GE.AND P0, PT, R4, c[0x0][0x3c8], PT ;  /* 0x0000f20004007a0c */ /* 0x000fc60003f06270 */
[----:B------:R-:W-:Y:S02]  /*e2f0*/  @!P3 LEA.HI R8, R7, R7, RZ, 0x1 ;  /* 0x000000070708b211 */ /* 0x000fe400078f08ff */
[----:B------:R-:W-:Y:S02]  /*e300*/  @!P2 LEA.HI R7, R6, R6, RZ, 0x1 ;  /* 0x000000060607a211 */ /* 0x000fe400078f08ff */
[----:B------:R-:W-:Y:S02]  /*e310*/  @!P3 LOP3.LUT R8, R8, 0xfffffffe, RZ, 0xc0, !PT ;  /* 0xfffffffe0808b812 */ /* 0x000fe400078ec0ff */
[----:B------:R-:W-:Y:S02]  /*e320*/  @!P2 LOP3.LUT R7, R7, 0xfffffffe, RZ, 0xc0, !PT ;  /* 0xfffffffe0707a812 */ /* 0x000fe400078ec0ff */
[----:B------:R-:W-:Y:S02]  /*e330*/  @!P1 LEA.HI R6, R5, R5, RZ, 0x1 ;  /* 0x0000000505069211 */ /* 0x000fe400078f08ff */
[----:B------:R-:W-:Y:S01]  /*e340*/  @!P5 LOP3.LUT R5, R9, 0xfffffffe, RZ, 0xc0, !PT ;  /* 0xfffffffe0905d812 */ /* 0x000fe200078ec0ff */
[----:B------:R-:W-:Y:S01]  /*e350*/  @!P3 IMAD.WIDE R8, R8, 0x4, R2 ;  /* 0x000000040808b825 */ /* 0x000fe200078e0202 */
[----:B------:R-:W-:-:S02]  /*e360*/  @!P0 LEA.HI R4, R4, R4, RZ, 0x1 ;  /* 0x0000000404048211 */ /* 0x000fc400078f08ff */
[----:B------:R-:W-:Y:S01]  /*e370*/  @!P1 LOP3.LUT R14, R6, 0xfffffffe, RZ, 0xc0, !PT ;  /* 0xfffffffe060e9812 */ /* 0x000fe200078ec0ff */
[----:B------:R-:W-:Y:S01]  /*e380*/  @!P5 IMAD.WIDE R12, R5, 0x4, R2 ;  /* 0x00000004050cd825 */ /* 0x000fe200078e0202 */
[----:B------:R-:W-:-:S03]  /*e390*/  @!P0 LOP3.LUT R15, R4, 0xfffffffe, RZ, 0xc0, !PT ;  /* 0xfffffffe040f8812 */ /* 0x000fc600078ec0ff */
[--C-:B------:R-:W-:Y:S01]  /*e3a0*/  @!P2 IMAD.WIDE R6, R7, 0x4, R2.reuse ;  /* 0x000000040706a825 */ /* 0x100fe200078e0202 */
[----:B------:R3:W-:Y:S03]  /*e3b0*/  @!P5 ST.E.64 [R12.64], R140 ;  /* 0x0000008c0c00d985 */ /* 0x0007e6000c101b08 */
[--C-:B------:R-:W-:Y:S01]  /*e3c0*/  @!P1 IMAD.WIDE R4, R14, 0x4, R2.reuse ;  /* 0x000000040e049825 */ /* 0x100fe200078e0202 */
[----:B------:R3:W-:Y:S03]  /*e3d0*/  @!P4 ST.E.64 [R10.64], R144 ;  /* 0x000000900a00c985 */ /* 0x0007e6000c101b08 */
[----:B------:R-:W-:Y:S01]  /*e3e0*/  @!P0 IMAD.WIDE R2, R15, 0x4, R2 ;  /* 0x000000040f028825 */ /* 0x000fe200078e0202 */
[----:B------:R3:W-:Y:S04]  /*e3f0*/  @!P3 ST.E.64 [R8.64], R156 ;  /* 0x0000009c0800b985 */ /* 0x0007e8000c101b08 */
[----:B------:R3:W-:Y:S04]  /*e400*/  @!P2 ST.E.64 [R6.64], R160 ;  /* 0x000000a00600a985 */ /* 0x0007e8000c101b08 */
[----:B------:R3:W-:Y:S04]  /*e410*/  @!P1 ST.E.64 [R4.64], R172 ;  /* 0x000000ac04009985 */ /* 0x0007e8000c101b08 */
[----:B------:R3:W-:Y:S02]  /*e420*/  @!P0 ST.E.64 [R2.64], R176 ;  /* 0x000000b002008985 */ /* 0x0007e4000c101b08 */
.L_x_27:
[----:B------:R-:W-:Y:S05]  /*e430*/  BSYNC B0 ;  /* 0x0000000000007941 */ /* 0x000fea0003800000 */
.L_x_26:
[----:B---3--:R3:W1:Y:S04]  /*e440*/  SHFL.IDX PT, R3, R17, 0x3, 0x1c1f ;  /* 0x007c1f0011037f89 */ /* 0x00866800000e0000 */
[----:B----4-:R3:W4:Y:S01]  /*e450*/  SHFL.IDX PT, R2, R18, 0x3, 0x1c1f ;  /* 0x007c1f0012027f89 */ /* 0x01072200000e0000 */
[----:B------:R-:W-:Y:S05]  /*e460*/  @P6 EXIT ;  /* 0x000000000000694d */ /* 0x000fea0003800000 */
[C---:B------:R-:W-:Y:S02]  /*e470*/  IADD3 R4, R0.reuse, 0x8, RZ ;  /* 0x0000000800047810 */ /* 0x040fe40007ffe0ff */
[----:B------:R-:W-:-:S02]  /*e480*/  ISETP.GE.AND P6, PT, R0, c[0x0][0x3c8], PT ;  /* 0x0000f20000007a0c */ /* 0x000fc40003fc6270 */
[----:B------:R-:W-:Y:S02]  /*e490*/  ISETP.GE.AND P5, PT, R4, c[0x0][0x3c8], PT ;  /* 0x0000f20004007a0c */ /* 0x000fe40003fa6270 */
[C---:B------:R-:W-:Y:S02]  /*e4a0*/  IADD3 R9, R0.reuse, 0x10, RZ ;  /* 0x0000001000097810 */ /* 0x040fe40007ffe0ff */
[C---:B------:R-:W-:Y:S02]  /*e4b0*/  IADD3 R8, R0.reuse, 0x18, RZ ;  /* 0x0000001800087810 */ /* 0x040fe40007ffe0ff */
[C---:B------:R-:W-:Y:S02]  /*e4c0*/  IADD3 R10, R0.reuse, 0x20, RZ ;  /* 0x00000020000a7810 */ /* 0x040fe40007ffe0ff */
[C---:B------:R-:W-:Y:S02]  /*e4d0*/  IADD3 R11, R0.reuse, 0x28, RZ ;  /* 0x00000028000b7810 */ /* 0x040fe40007ffe0ff */
[C---:B------:R-:W-:Y:S01]  /*e4e0*/  IADD3 R13, R0.reuse, 0x30, RZ ;  /* 0x00000030000d7810 */ /* 0x040fe20007ffe0ff */
[----:B-1--4-:R-:W-:Y:S01]  /*e4f0*/  @!P6 IMAD.WIDE R6, R0, 0x4, R2 ;  /* 0x000000040006e825 */ /* 0x012fe200078e0202 */
[----:B------:R-:W-:-:S02]  /*e500*/  ISETP.GE.AND P4, PT, R9, c[0x0][0x3c8], PT ;  /* 0x0000f20009007a0c */ /* 0x000fc40003f86270 */
[----:B------:R-:W-:Y:S02]  /*e510*/  @!P5 LEA.HI R4, R4, R4, RZ, 0x1 ;  /* 0x000000040404d211 */ /* 0x000fe400078f08ff */
[----:B------:R-:W-:Y:S01]  /*e520*/  ISETP.GE.AND P3, PT, R8, c[0x0][0x3c8], PT ;  /* 0x0000f20008007a0c */ /* 0x000fe20003f66270 */
[----:B------:R1:W-:Y:S01]  /*e530*/  @!P6 ST.E.64 [R6.64], R122 ;  /* 0x0000007a0600e985 */ /* 0x0003e2000c101b08 */
[----:B------:R-:W-:Y:S02]  /*e540*/  ISETP.GE.AND P2, PT, R10, c[0x0][0x3c8], PT ;  /* 0x0000f2000a007a0c */ /* 0x000fe40003f46270 */
[----:B------:R-:W-:Y:S02]  /*e550*/  ISETP.GE.AND P1, PT, R11, c[0x0][0x3c8], PT ;  /* 0x0000f2000b007a0c */ /* 0x000fe40003f26270 */
[----:B------:R-:W-:Y:S02]  /*e560*/  ISETP.GE.AND P0, PT, R13, c[0x0][0x3c8], PT ;  /* 0x0000f2000d007a0c */ /* 0x000fe40003f06270 */
[----:B------:R-:W-:-:S02]  /*e570*/  @!P5 LOP3.LUT R4, R4, 0xfffffffe, RZ, 0xc0, !PT ;  /* 0xfffffffe0404d812 */ /* 0x000fc400078ec0ff */
[----:B------:R-:W-:Y:S02]  /*e580*/  @!P4 LEA.HI R12, R9, R9, RZ, 0x1 ;  /* 0x00000009090cc211 */ /* 0x000fe400078f08ff */
[----:B------:R-:W-:Y:S01]  /*e590*/  IADD3 R0, R0, 0x38, RZ ;  /* 0x0000003800007810 */ /* 0x000fe20007ffe0ff */
[----:B------:R-:W-:Y:S01]  /*e5a0*/  @!P5 IMAD.WIDE R4, R4, 0x4, R2 ;  /* 0x000000040404d825 */ /* 0x000fe200078e0202 */
[----:B------:R-:W-:Y:S02]  /*e5b0*/  @!P3 LEA.HI R8, R8, R8, RZ, 0x1 ;  /* 0x000000080808b211 */ /* 0x000fe400078f08ff */
[----:B------:R-:W-:Y:S02]  /*e5c0*/  @!P4 LOP3.LUT R12, R12, 0xfffffffe, RZ, 0xc0, !PT ;  /* 0xfffffffe0c0cc812 */ /* 0x000fe400078ec0ff */
[----:B------:R4:W-:Y:S01]  /*e5d0*/  @!P5 ST.E.64 [R4.64], R130 ;  /* 0x000000820400d985 */ /* 0x0009e2000c101b08 */
[----:B------:R-:W-:Y:S02]  /*e5e0*/  @!P3 LOP3.LUT R8, R8, 0xfffffffe, RZ, 0xc0, !PT ;  /* 0xfffffffe0808b812 */ /* 0x000fe400078ec0ff */
[----:B-1----:R-:W-:-:S04]  /*e5f0*/  @!P2 LEA.HI R6, R10, R10, RZ, 0x1 ;  /* 0x0000000a0a06a211 */ /* 0x002fc800078f08ff */
[----:B------:R-:W-:Y:S02]  /*e600*/  @!P2 LOP3.LUT R6, R6, 0xfffffffe, RZ, 0xc0, !PT ;  /* 0xfffffffe0606a812 */ /* 0x000fe400078ec0ff */
[----:B----4-:R-:W-:Y:S01]  /*e610*/  @!P1 LEA.HI R5, R11, R11, RZ, 0x1 ;  /* 0x0000000b0b059211 */ /* 0x010fe200078f08ff */
[--C-:B------:R-:W-:Y:S01]  /*e620*/  @!P3 IMAD.WIDE R10, R8, 0x4, R2.reuse ;  /* 0x00000004080ab825 */ /* 0x100fe200078e0202 */
[----:B------:R-:W-:Y:S02]  /*e630*/  @!P0 LEA.HI R4, R13, R13, RZ, 0x1 ;  /* 0x0000000d0d048211 */ /* 0x000fe400078f08ff */
        /* <DEDUP_REMOVED lines=10> */
[----:B------:R1:W-:Y:S01]  /*e6e0*/  @!P0 ST.E.64 [R4.64], R174 ;  /* 0x000000ae04008985 */ /* 0x0003e2000c101b08 */
[----:B------:R-:W-:-:S13]  /*e6f0*/  ISETP.GE.AND P0, PT, R0, c[0x0][0x3c8], PT ;  /* 0x0000f20000007a0c */ /* 0x000fda0003f06270 */
[----:B------:R-:W-:Y:S05]  /*e700*/  @P0 EXIT ;  /* 0x000000000000094d */ /* 0x000fea0003800000 */
[----:B------:R-:W-:-:S04]  /*e710*/  LEA.HI R0, R0, R0, RZ, 0x1 ;  /* 0x0000000000007211 */ /* 0x000fc800078f08ff */
[----:B------:R-:W-:-:S05]  /*e720*/  LOP3.LUT R0, R0, 0xfffffffe, RZ, 0xc0, !PT ;  /* 0xfffffffe00007812 */ /* 0x000fca00078ec0ff */
[----:B------:R-:W-:-:S05]  /*e730*/  IMAD.WIDE R2, R0, 0x4, R2 ;  /* 0x0000000400027825 */ /* 0x000fca00078e0202 */
[----:B------:R-:W-:Y:S01]  /*e740*/  ST.E.64 [R2.64], R178 ;  /* 0x000000b202007985 */ /* 0x000fe2000c101b08 */
[----:B------:R-:W-:Y:S05]  /*e750*/  EXIT ;  /* 0x000000000000794d */ /* 0x000fea0003800000 */
.L_x_21:
[----:B------:R-:W1:Y:S02]  /*e760*/  S2R R0, SR_TID.X ;  /* 0x0000000000007919 */ /* 0x000e640000002100 */
[----:B-1----:R-:W-:-:S13]  /*e770*/  ISETP.GT.AND P0, PT, R0, 0x7f, PT ;  /* 0x0000007f0000780c */ /* 0x002fda0003f04270 */
[----:B------:R-:W-:Y:S05]  /*e780*/  @P0 EXIT ;  /* 0x000000000000094d */ /* 0x000fea0003800000 */
[----:B------:R-:W1:Y:S01]  /*e790*/  S2R R8, SR_CTAID.X ;  /* 0x0000000000087919 */ /* 0x000e620000002500 */
[----:B------:R-:W-:-:S05]  /*e7a0*/  MOV R3, c[0x0][0x4e8] ;  /* 0x00013a0000037a02 */ /* 0x000fca0000000f00 */
[----:B------:R-:W-:Y:S01]  /*e7b0*/  IMAD R2, R3, c[0x0][0x388], RZ ;  /* 0x0000e20003027a24 */ /* 0x000fe200078e02ff */
[----:B-1----:R-:W-:-:S04]  /*e7c0*/  LEA R8, R8, R0, 0x7 ;  /* 0x0000000008087211 */ /* 0x002fc800078e38ff */
[----:B------:R-:W-:-:S13]  /*e7d0*/  ISETP.GE.AND P0, PT, R8, R2, PT ;  /* 0x000000020800720c */ /* 0x000fda0003f06270 */
[----:B------:R-:W-:Y:S05]  /*e7e0*/  @P0 EXIT ;  /* 0x000000000000094d */ /* 0x000fea0003800000 */
[----:B------:R-:W2:Y:S01]  /*e7f0*/  LDL.LU R4, [R1+0x30] ;  /* 0x0000300001047983 */ /* 0x000ea20000300800 */
[----:B------:R-:W-:-:S03]  /*e800*/  ISETP.NE.AND P0, PT, R3, 0x1, PT ;  /* 0x000000010300780c */ /* 0x000fc60003f05270 */
[----:B------:R-:W1:Y:S04]  /*e810*/  S2R R9, SR_CTAID.Z ;  /* 0x0000000000097919 */ /* 0x000e680000002700 */
[----:B------:R-:W3:Y:S06]  /*e820*/  S2R R10, SR_CTAID.Y ;  /* 0x00000000000a7919 */ /* 0x000eec0000002600 */
[----:B------:R-:W-:Y:S01]  /*e830*/  @P0 IMAD.HI.U32 R6, R8, c[0x0][0x4ec], RZ ;  /* 0x00013b0008060a27 */ /* 0x000fe200078e00ff */
[----:B-1----:R-:W-:-:S02]  /*e840*/  SHF.R.S32.HI R7, RZ, 0x1f, R9 ;  /* 0x0000001fff077819 */ /* 0x002fc40000011409 */
[----:B--2---:R-:W-:Y:S01]  /*e850*/  SHF.R.S32.HI R0, RZ, 0x1f, R4 ;  /* 0x0000001fff007819 */ /* 0x004fe20000011404 */
[C---:B------:R-:W-:Y:S01]  /*e860*/  IMAD.WIDE.U32 R2, R4.reuse, c[0x0][0x4d0], RZ ;  /* 0x0001340004027a25 */ /* 0x040fe200078e00ff */
[----:B------:R-:W-:-:S03]  /*e870*/  IADD3 R5, -R4, RZ, RZ ;  /* 0x000000ff04057210 */ /* 0x000fc60007ffe1ff */
[----:B------:R-:W-:-:S04]  /*e880*/  IMAD R0, R0, c[0x0][0x4d0], RZ ;  /* 0x0001340000007a24 */ /* 0x000fc800078e02ff */
[----:B------:R-:W-:Y:S01]  /*e890*/  IMAD R0, R4, c[0x0][0x4d4], R0 ;  /* 0x0001350004007a24 */ /* 0x000fe200078e0200 */
[----:B------:R-:W-:Y:S02]  /*e8a0*/  MOV R4, R8 ;  /* 0x0000000800047202 */ /* 0x000fe40000000f00 */
[----:B------:R-:W-:Y:S02]  /*e8b0*/  @P0 SHF.R.U32.HI R4, RZ, c[0x0][0x4f0], R6 ;  /* 0x00013c00ff040a19 */ /* 0x000fe40000011606 */
[----:B------:R-:W-:Y:S01]  /*e8c0*/  IADD3 R3, R3, R0, RZ ;  /* 0x0000000003037210 */ /* 0x000fe20007ffe0ff */
[----:B------:R-:W-:Y:S02]  /*e8d0*/  IMAD R0, R7, c[0x0][0x4d8], RZ ;  /* 0x0001360007007a24 */ /* 0x000fe400078e02ff */
[----:B---3--:R-:W-:Y:S01]  /*e8e0*/  IMAD R7, R5, c[0x0][0x550], R10 ;  /* 0x0001540005077a24 */ /* 0x008fe200078e020a */
[----:B------:R-:W-:Y:S01]  /*e8f0*/  IADD3 R5, -R4, RZ, RZ ;  /* 0x000000ff04057210 */ /* 0x000fe20007ffe1ff */
[----:B------:R-:W-:-:S02]  /*e900*/  IMAD R0, R9, c[0x0][0x4dc], R0 ;  /* 0x0001370009007a24 */ /* 0x000fc400078e0200 */
[----:B------:R-:W-:Y:S01]  /*e910*/  IMAD.WIDE.U32 R2, R9, c[0x0][0x4d8], R2 ;  /* 0x0001360009027a25 */ /* 0x000fe200078e0002 */
[----:B------:R-:W-:-:S03]  /*e920*/  SHF.R.S32.HI R6, RZ, 0x1f, R7 ;  /* 0x0000001fff067819 */ /* 0x000fc60000011407 */
[----:B------:R-:W-:Y:S01]  /*e930*/  IMAD R5, R5, c[0x0][0x4e8], R8 ;  /* 0x00013a0005057a24 */ /* 0x000fe200078e0208 */
[----:B------:R-:W-:Y:S01]  /*e940*/  IADD3 R3, R0, R3, RZ ;  /* 0x0000000300037210 */ /* 0x000fe20007ffe0ff */
[----:B------:R-:W-:-:S03]  /*e950*/  IMAD R6, R6, c[0x0][0x4e0], RZ ;  /* 0x0001380006067a24 */ /* 0x000fc600078e02ff */
[----:B------:R-:W-:Y:S01]  /*e960*/  SHF.R.S32.HI R0, RZ, 0x1f, R5 ;  /* 0x0000001fff007819 */ /* 0x000fe20000011405 */
[----:B------:R-:W-:-:S04]  /*e970*/  IMAD.WIDE.U32 R2, R7, c[0x0][0x4e0], R2 ;  /* 0x0001380007027a25 */ /* 0x000fc800078e0002 */
[----:B------:R-:W-:Y:S01]  /*e980*/  IMAD R7, R7, c[0x0][0x4e4], R6 ;  /* 0x0001390007077a24 */ /* 0x000fe200078e0206 */
[----:B------:R-:W-:Y:S01]  /*e990*/  SHF.R.S32.HI R6, RZ, 0x1f, R4 ;  /* 0x0000001fff067819 */ /* 0x000fe20000011404 */
[----:B------:R-:W-:Y:S01]  /*e9a0*/  IMAD R0, R0, c[0x0][0x4c8], RZ ;  /* 0x0001320000007a24 */ /* 0x000fe200078e02ff */
[----:B------:R-:W-:-:S03]  /*e9b0*/  IADD3 R2, P0, R4, R2, RZ ;  /* 0x0000000204027210 */ /* 0x000fc60007f1e0ff */
[----:B------:R-:W-:Y:S01]  /*e9c0*/  IMAD R0, R5, c[0x0][0x4cc], R0 ;  /* 0x0001330005007a24 */ /* 0x000fe200078e0200 */
[----:B------:R-:W-:-:S05]  /*e9d0*/  IADD3.X R3, R6, R3, R7, P0, !PT ;  /* 0x0000000306037210 */ /* 0x000fca00007fe407 */
[----:B------:R-:W-:-:S05]  /*e9e0*/  IMAD.WIDE.U32 R2, R5, c[0x0][0x4c8], R2 ;  /* 0x0001320005027a25 */ /* 0x000fca00078e0002 */
[----:B------:R-:W-:Y:S02]  /*e9f0*/  IADD3 R0, R3, R0, RZ ;  /* 0x0000000003007210 */ /* 0x000fe40007ffe0ff */
[----:B------:R-:W-:-:S04]  /*ea00*/  LEA R4, P0, R2, c[0x0][0x4a8], 0x2 ;  /* 0x00012a0002047a11 */ /* 0x000fc800078010ff */
[----:B------:R-:W-:Y:S02]  /*ea10*/  LEA.HI.X R5, R2, c[0x0][0x4ac], R0, 0x2, P0 ;  /* 0x00012b0002057a11 */ /* 0x000fe400000f1400 */
[----:B------:R-:W-:-:S05]  /*ea20*/  MOV R0, 0xff800000 ;  /* 0xff80000000007802 */ /* 0x000fca0000000f00 */
[----:B------:R-:W-:Y:S01]  /*ea30*/  STG.E [R4.64], R0 ;  /* 0x0000000004007986 */ /* 0x000fe2000c101908 */
[----:B------:R-:W-:Y:S05]  /*ea40*/  EXIT ;  /* 0x000000000000794d */ /* 0x000fea0003800000 */
.L_x_28:
[----:B------:R-:W-:-:S00]  /*ea50*/  BRA `(.L_x_28) ;  /* 0xfffffff000007947 */ /* 0x000fc0000383ffff */
[----:B------:R-:W-:-:S00]  /*ea60*/  NOP ;  /* 0x0000000000007918 */ /* 0x000fc00000000000 */
        /* <DEDUP_REMOVED lines=9> */
.L_x_1614:


//--------------------- .text._ZN7cutlass13device_kernelIN5flash19enable_sm80_to_sm89INS1_16FlashAttnFwdSm80INS1_25CollectiveMainloopFwdSm80ILi4ELi1ELb0EN4cute5tupleIJNS5_1CILi128EEENS7_ILi80EEENS7_ILi64EEEEEELi64ENS_10bfloat16_tEfNS_4arch4Sm80ELb0ELb0ELb1ELb1ELb0ELb0ELb1ELb1EEENS1_21CollectiveEpilogueFwdINS6_IJS8_SA_S9_EEENS6_IJNS7_ILi1EEESI_SI_EEESC_SE_Li128ELb1ELb1ELb1ELb0EEENS1_36VarlenDynamicPersistentTileSchedulerILi128ELi80ELi128ELi128ELb1ELb1ELb0ELb0ELb1ELb1EEEEEEEEEvNT_6ParamsE --------------------------
	.section	.text._ZN7cutlass13device_kernelIN5flash19enable_sm80_to_sm89INS1_16FlashAttnFwdSm80INS1_25CollectiveMainloopFwdSm80ILi4ELi1ELb0EN4cute5tupleIJNS5_1CILi128EEENS7_ILi80EEENS7_ILi64EEEEEELi64ENS_10bfloat16_tEfNS_4arch4Sm80ELb0ELb0ELb1ELb1ELb0ELb0ELb1ELb1EEENS1_21CollectiveEpilogueFwdINS6_IJS8_SA_S9_EEENS6_IJNS7_ILi1EEESI_SI_EEESC_SE_Li128ELb1ELb1ELb1ELb0EEENS1_36VarlenDynamicPersistentTileSchedulerILi128ELi80ELi128ELi128ELb1ELb1ELb0ELb0ELb1ELb1EEEEEEEEEvNT_6ParamsE,"ax",@progbits
	.sectioninfo	@"SHI_REGISTERS=255"
	.align	128
.text._ZN7cutlass13device_kernelIN5flash19enable_sm80_to_sm89INS1_16FlashAttnFwdSm80INS1_25CollectiveMainloopFwdSm80ILi4ELi1ELb0EN4cute5tupleIJNS5_1CILi128EEENS7_ILi80EEENS7_ILi64EEEEEELi64ENS_10bfloat16_tEfNS_4arch4Sm80ELb0ELb0ELb1ELb1ELb0ELb0ELb1ELb1EEENS1_21CollectiveEpilogueFwdINS6_IJS8_SA_S9_EEENS6_IJNS7_ILi1EEESI_SI_EEESC_SE_Li128ELb1ELb1ELb1ELb0EEENS1_36VarlenDynamicPersistentTileSchedulerILi128ELi80ELi128ELi128ELb1ELb1ELb0ELb0ELb1ELb1EEEEEEEEEvNT_6ParamsE:
        .type           _ZN7cutlass13device_kernelIN5flash19enable_sm80_to_sm89INS1_16FlashAttnFwdSm80INS1_25CollectiveMainloopFwdSm80ILi4ELi1ELb0EN4cute5tupleIJNS5_1CILi128EEENS7_ILi80EEENS7_ILi64EEEEEELi64ENS_10bfloat16_tEfNS_4arch4Sm80ELb0ELb0ELb1ELb1ELb0ELb0ELb1ELb1EEENS1_21CollectiveEpilogueFwdINS6_IJS8_SA_S9_EEENS6_IJNS7_ILi1EEESI_SI_EEESC_SE_Li128ELb1ELb1ELb1ELb0EEENS1_36VarlenDynamicPersistentTileSchedulerILi128ELi80ELi128ELi128ELb1ELb1ELb0ELb0ELb1ELb1EEEEEEEEEvNT_6ParamsE,@function
        .size           _ZN7cutlass13device_kernelIN5flash19enable_sm80_to_sm89INS1_16FlashAttnFwdSm80INS1_25CollectiveMainloopFwdSm80ILi4ELi1ELb0EN4cute5tupleIJNS5_1CILi128EEENS7_ILi80EEENS7_ILi64EEEEEELi64ENS_10bfloat16_tEfNS_4arch4Sm80ELb0ELb0ELb1ELb1ELb0ELb0ELb1ELb1EEENS1_21CollectiveEpilogueFwdINS6_IJS8_SA_S9_EEENS6_IJNS7_ILi1EEESI_SI_EEESC_SE_Li128ELb1ELb1ELb1ELb0EEENS1_36VarlenDynamicPersistentTileSchedulerILi128ELi80ELi128ELi128ELb1ELb1ELb0ELb0ELb1ELb1EEEEEEEEEvNT_6ParamsE,(.L_x_1615 - _ZN7cutlass13device_kernelIN5flash19enable_sm80_to_sm89INS1_16FlashAttnFwdSm80INS1_25CollectiveMainloopFwdSm80ILi4ELi1ELb0EN4cute5tupleIJNS5_1CILi128EEENS7_ILi80EEENS7_ILi64EEEEEELi64ENS_10bfloat16_tEfNS_4arch4Sm80ELb0ELb0ELb1ELb1ELb0ELb0ELb1ELb1EEENS1_21CollectiveEpilogueFwdINS6_IJS8_SA_S9_EEENS6_IJNS7_ILi1EEESI_SI_EEESC_SE_Li128ELb1ELb1ELb1ELb0EEENS1_36VarlenDynamicPersistentTileSchedulerILi128ELi80ELi128ELi128ELb1ELb1ELb0ELb0ELb1ELb1EEEEEEEEEvNT_6ParamsE)
        .other          _ZN7cutlass13device_kernelIN5flash19enable_sm80_to_sm89INS1_16FlashAttnFwdSm80INS1_25CollectiveMainloopFwdSm80ILi4ELi1ELb0EN4cute5tupleIJNS5_1CILi128EEENS7_ILi80EEENS7_ILi64EEEEEELi64ENS_10bfloat16_tEfNS_4arch4Sm80ELb0ELb0ELb1ELb1ELb0ELb0ELb1ELb1EEENS1_21CollectiveEpilogueFwdINS6_IJS8_SA_S9_EEENS6_IJNS7_ILi1EEESI_SI_EEESC_SE_Li128ELb1ELb1ELb1ELb0EEENS1_36VarlenDynamicPersistentTileSchedulerILi128ELi80ELi128ELi128ELb1ELb1ELb0ELb0ELb1ELb1EEEEEEEEEvNT_6ParamsE,@"STO_CUDA_ENTRY STV_DEFAULT"
_ZN7cutlass13device_kernelIN5flash19enable_sm80_to_sm89INS1_16FlashAttnFwdSm80INS1_25CollectiveMainloopFwdSm80ILi4ELi1ELb0EN4cute5tupleIJNS5_1CILi128EEENS7_ILi80EEENS7_ILi64EEEEEELi64ENS_10bfloat16_tEfNS_4arch4Sm80ELb0ELb0ELb1ELb1ELb0ELb0ELb1ELb1EEENS1_21CollectiveEpilogueFwdINS6_IJS8_SA_S9_EEENS6_IJNS7_ILi1EEESI_SI_EEESC_SE_Li128ELb1ELb1ELb1ELb0EEENS1_36VarlenDynamicPersistentTileSchedulerILi128ELi80ELi128ELi128ELb1ELb1ELb0ELb0ELb1ELb1EEEEEEEEEvNT_6ParamsE:
[----:B------:R-:W-:-:S03]  /*0000*/  MOV R1, c[0x0][0x28] ;  /* 0x00000a0000017a02 */ /* 0x000fc60000000f00 */
[----:B------:R-:W1:Y:S01]  /*0010*/  S2R R2, SR_TID.X ;  /* 0x0000000000027919 */ /* 0x000e620000002100 */
[----:B------:R-:W-:Y:S01]  /*0020*/  IADD3 R1, R1, -0x90, RZ ;  /* 0xffffff7001017810 */ /* 0x000fe20007ffe0ff */
[----:B------:R-:W-:Y:S01]  /*0030*/  ULDC.64 UR8, c[0x0][0x118] ;  /* 0x0000460000087ab9 */ /* 0x000fe20000000a00 */
[----:B-1----:R-:W-:-:S05]  /*0040*/  SHF.R.U32.HI R0, RZ, 0x5, R2 ;  /* 0x00000005ff007819 */ /* 0x002fca0000011602 */
[----:B------:R-:W1:Y:S02]  /*0050*/  SHFL.IDX PT, R3, R0, RZ, 0x1f ;  /* 0x00001fff00037589 */ /* 0x000e6400000e0000 */
[----:B-1----:R-:W-:Y:S02]  /*0060*/  ISETP.NE.AND P0, PT, R3, RZ, PT ;  /* 0x000000ff0300720c */ /* 0x002fe40003f05270 */
[----:B------:R-:W-:Y:S11]  /*0070*/  STL [R1+0x80], R3 ;  /* 0x0000800301007387 */ /* 0x000ff60000100800 */
[----:B------:R-:W-:Y:S06]  /*0080*/  @P0 BAR.SYNC.DEFER_BLOCKING 0x5, 0x80 ;  /* 0x0142000000000b1d */ /* 0x000fec0000010000 */
[----:B------:R-:W1:Y:S04]  /*0090*/  @P0 LDS.128 R4, [0x9100] ;  /* 0x00910000ff040984 */ /* 0x000e680000000c00 */
[----:B-1----:R1:W-:Y:S04]  /*00a0*/  @P0 STL.64 [R1+0x20], R4 ;  /* 0x0000200401000387 */ /* 0x0023e80000100a00 */
[----:B------:R1:W-:Y:S04]  /*00b0*/  @P0 STL.64 [R1+0x28], R6 ;  /* 0x0000280601000387 */ /* 0x0003e80000100a00 */
[----:B------:R-:W-:Y:S06]  /*00c0*/  @P0 BAR.ARV 0x4, 0x80 ;  /* 0x0102000000000b1d */ /* 0x000fec0000002000 */
[----:B------:R-:W-:Y:S05]  /*00d0*/  @P0 BRA `(.L_x_29) ;  /* 0x00000b2000000947 */ /* 0x000fea0003800000 */
[----:B------:R-:W-:Y:S01]  /*00e0*/  LOP3.LUT R15, R2, 0x1f, RZ, 0xc0, !PT ;  /* 0x0000001f020f7812 */ /* 0x000fe200078ec0ff */
[----:B------:R-:W-:-:S02]  /*00f0*/  IMAD.MOV.U32 R8, RZ, RZ, RZ ;  /* 0x000000ffff087224 */ /* 0x000fc400078e00ff */
[----:B-1----:R-:W-:Y:S01]  /*0100*/  IMAD.MOV.U32 R7, RZ, RZ, RZ ;  /* 0x000000ffff077224 */ /* 0x002fe200078e00ff */
[----:B------:R-:W-:-:S04]  /*0110*/  ISETP.NE.AND P6, PT, R15, 0x1f, PT ;  /* 0x0000001f0f00780c */ /* 0x000fc80003fc5270 */
[----:B------:R-:W-:-:S13]  /*0120*/  ISETP.GE.OR P0, PT, R15, c[0x0][0x53c], !P6 ;  /* 0x00014f000f007a0c */ /* 0x000fda0007706670 */
[----:B------:R-:W-:Y:S02]  /*0130*/  @!P0 IMAD.MOV.U32 R4, RZ, RZ, 0x4 ;  /* 0x00000004ff048424 */ /* 0x000fe400078e00ff */
[----:B------:R-:W-:Y:S02]  /*0140*/  @!P0 IMAD.MOV.U32 R2, RZ, RZ, 0x4 ;  /* 0x00000004ff028424 */ /* 0x000fe400078e00ff */
[----:B------:R-:W-:-:S04]  /*0150*/  @!P0 IMAD.WIDE.U32 R4, R15, R4, c[0x0][0x580] ;  /* 0x000160000f048625 */ /* 0x000fc800078e0004 */
[C---:B------:R-:W-:Y:S01]  /*0160*/  @!P0 IMAD.WIDE.U32 R2, R15.reuse, R2, c[0x0][0x578] ;  /* 0x00015e000f028625 */ /* 0x040fe200078e0002 */
[----:B------:R-:W2:Y:S04]  /*0170*/  @!P0 LDG.E R8, [R4.64] ;  /* 0x0000000804088981 */ /* 0x000ea8000c1e1900 */
[----:B------:R-:W2:Y:S01]  /*0180*/  @!P0 LDG.E R7, [R2.64] ;  /* 0x0000000802078981 */ /* 0x000ea2000c1e1900 */
[C---:B------:R-:W-:Y:S01]  /*0190*/  ISETP.NE.AND P5, PT, R15.reuse, RZ, PT ;  /* 0x000000ff0f00720c */ /* 0x040fe20003fa5270 */
[----:B------:R-:W1:Y:S01]  /*01a0*/  S2UR UR4, SR_CTAID.X ;  /* 0x00000000000479c3 */ /* 0x000e620000002500 */
[C---:B------:R-:W-:Y:S02]  /*01b0*/  ISETP.GE.U32.AND P4, PT, R15.reuse, 0x2, PT ;  /* 0x000000020f00780c */ /* 0x040fe40003f86070 */
[----:B------:R-:W-:-:S02]  /*01c0*/  ISETP.GE.U32.AND P3, PT, R15, 0x4, PT ;  /* 0x000000040f00780c */ /* 0x000fc40003f66070 */
[C---:B------:R-:W-:Y:S02]  /*01d0*/  ISETP.GE.U32.AND P2, PT, R15.reuse, 0x8, PT ;  /* 0x000000080f00780c */ /* 0x040fe40003f46070 */
[----:B------:R-:W-:Y:S02]  /*01e0*/  ISETP.GE.U32.AND P1, PT, R15, 0x10, PT ;  /* 0x000000100f00780c */ /* 0x000fe40003f26070 */
[----:B------:R-:W-:Y:S01]  /*01f0*/  MOV R10, RZ ;  /* 0x000000ff000a7202 */ /* 0x000fe20000000f00 */
[----:B--2---:R-:W-:-:S05]  /*0200*/  IMAD R4, R8, R7, RZ ;  /* 0x0000000708047224 */ /* 0x004fca00078e02ff */
[----:B------:R-:W2:Y:S02]  /*0210*/  SHFL.UP PT, R0, R4, 0x1, RZ ;  /* 0x0420000004007989 */ /* 0x000ea400000e00ff */
[----:B--2---:R-:W-:-:S05]  /*0220*/  SEL R0, R0, RZ, P5 ;  /* 0x000000ff00007207 */ /* 0x004fca0002800000 */
[----:B------:R-:W-:-:S05]  /*0230*/  IMAD.IADD R4, R4, 0x1, R0 ;  /* 0x0000000104047824 */ /* 0x000fca00078e0200 */
[----:B------:R-:W2:Y:S02]  /*0240*/  SHFL.UP PT, R0, R4, 0x2, RZ ;  /* 0x0440000004007989 */ /* 0x000ea400000e00ff */
[----:B--2---:R-:W-:-:S04]  /*0250*/  SEL R0, R0, RZ, P4 ;  /* 0x000000ff00007207 */ /* 0x004fc80002000000 */
[----:B------:R-:W-:-:S05]  /*0260*/  IADD3 R4, R4, R0, RZ ;  /* 0x0000000004047210 */ /* 0x000fca0007ffe0ff */
[----:B------:R-:W2:Y:S02]  /*0270*/  SHFL.UP PT, R0, R4, 0x4, RZ ;  /* 0x0480000004007989 */ /* 0x000ea400000e00ff */
[----:B--2---:R-:W-:-:S05]  /*0280*/  SEL R0, R0, RZ, P3 ;  /* 0x000000ff00007207 */ /* 0x004fca0001800000 */
[----:B------:R-:W-:-:S05]  /*0290*/  IMAD.IADD R4, R4, 0x1, R0 ;  /* 0x0000000104047824 */ /* 0x000fca00078e0200 */
[----:B------:R-:W2:Y:S02]  /*02a0*/  SHFL.UP PT, R0, R4, 0x8, RZ ;  /* 0x0500000004007989 */ /* 0x000ea400000e00ff */
[----:B--2---:R-:W-:-:S05]  /*02b0*/  SEL R0, R0, RZ, P2 ;  /* 0x000000ff00007207 */ /* 0x004fca0001000000 */
[----:B------:R-:W-:-:S05]  /*02c0*/  IMAD.IADD R4, R4, 0x1, R0 ;  /* 0x0000000104047824 */ /* 0x000fca00078e0200 */
[----:B------:R-:W2:Y:S02]  /*02d0*/  SHFL.UP PT, R0, R4, 0x10, RZ ;  /* 0x0600000004007989 */ /* 0x000ea400000e00ff */
[----:B--2---:R-:W-:-:S05]  /*02e0*/  SEL R0, R0, RZ, P1 ;  /* 0x000000ff00007207 */ /* 0x004fca0000800000 */
[----:B------:R-:W-:-:S05]  /*02f0*/  IMAD.IADD R4, R4, 0x1, R0 ;  /* 0x0000000104047824 */ /* 0x000fca00078e0200 */
[----:B------:R-:W2:Y:S02]  /*0300*/  SHFL.IDX PT, R6, R4, 0x1f, 0x1f ;  /* 0x03e01f0004067f89 */ /* 0x000ea400000e0000 */
[----:B--2---:R-:W-:-:S04]  /*0310*/  IMAD R6, R6, c[0x0][0x538], RZ ;  /* 0x00014e0006067a24 */ /* 0x004fc800078e02ff */
[----:B------:R-:W-:Y:S01]  /*0320*/  IMAD.MOV.U32 R0, RZ, RZ, R6 ;  /* 0x000000ffff007224 */ /* 0x000fe200078e0006 */
[----:B-1----:R-:W-:-:S13]  /*0330*/  ISETP.GT.AND P0, PT, R6, UR4, PT ;  /* 0x0000000406007c0c */ /* 0x002fda000bf04270 */
[----:B------:R-:W-:Y:S05]  /*0340*/  @P0 BRA `(.L_x_30) ;  /* 0x0000027000000947 */ /* 0x000fea0003800000 */
[----:B------:R-:W-:Y:S02]  /*0350*/  MOV R6, R0 ;  /* 0x0000000000067202 */ /* 0x000fe40000000f00 */
[----:B------:R-:W-:-:S04]  /*0360*/  MOV R10, RZ ;  /* 0x000000ff000a7202 */ /* 0x000fc80000000f00 */
.L_x_34:
[----:B------:R-:W-:-:S04]  /*0370*/  IADD3 R0, R10, 0x1f, RZ ;  /* 0x0000001f0a007810 */ /* 0x000fc80007ffe0ff */
[----:B------:R-:W-:-:S13]  /*0380*/  ISETP.GE.AND P0, PT, R0, c[0x0][0x53c], PT ;  /* 0x00014f0000007a0c */ /* 0x000fda0003f06270 */
[----:B------:R-:W-:Y:S05]  /*0390*/  @P0 BRA `(.L_x_31) ;  /* 0x0000078000000947 */ /* 0x000fea0003800000 */
[----:B------:R-:W-:Y:S01]  /*03a0*/  MOV R10, R0 ;  /* 0x00000000000a7202 */ /* 0x000fe20000000f00 */
[----:B------:R-:W-:Y:S01]  /*03b0*/  IMAD.MOV.U32 R7, RZ, RZ, RZ ;  /* 0x000000ffff077224 */ /* 0x000fe200078e00ff */
[----:B------:R-:W-:Y:S02]  /*03c0*/  MOV R8, RZ ;  /* 0x000000ff00087202 */ /* 0x000fe40000000f00 */
[----:B------:R-:W-:-:S04]  /*03d0*/  IADD3 R0, R15, R10, RZ ;  /* 0x0000000a0f007210 */ /* 0x000fc80007ffe0ff */
[----:B------:R-:W-:-:S13]  /*03e0*/  ISETP.GE.OR P0, PT, R0, c[0x0][0x53c], !P6 ;  /* 0x00014f0000007a0c */ /* 0x000fda0007706670 */
[----:B------:R-:W-:Y:S01]  /*03f0*/  @!P0 MOV R2, 0x4 ;  /* 0x0000000400028802 */ /* 0x000fe20000000f00 */
[----:B------:R-:W-:-:S04]  /*0400*/  @!P0 IMAD.MOV.U32 R3, RZ, RZ, 0x4 ;  /* 0x00000004ff038424 */ /* 0x000fc800078e00ff */
[----:B------:R-:W-:-:S04]  /*0410*/  @!P0 IMAD.WIDE R4, R0, R2, c[0x0][0x580] ;  /* 0x0001600000048625 */ /* 0x000fc800078e0202 */
[----:B------:R-:W-:Y:S01]  /*0420*/  @!P0 IMAD.WIDE R2, R0, R3, c[0x0][0x578] ;  /* 0x00015e0000028625 */ /* 0x000fe200078e0203 */
[----:B------:R-:W2:Y:S04]  /*0430*/  @!P0 LDG.E R8, [R4.64] ;  /* 0x0000000804088981 */ /* 0x000ea8000c1e1900 */
[----:B------:R-:W2:Y:S02]  /*0440*/  @!P0 LDG.E R7, [R2.64] ;  /* 0x0000000802078981 */ /* 0x000ea4000c1e1900 */
[----:B--2---:R-:W-:Y:S01]  /*0450*/  IMAD R5, R8, R7, RZ ;  /* 0x0000000708057224 */ /* 0x004fe200078e02ff */
[----:B------:R-:W-:Y:S05]  /*0460*/  BRA.DIV ~URZ, `(.L_x_32) ;  /* 0x0000e1327f007947 */ /* 0x000fea000b800000 */
[----:B------:R1:W2:Y:S02]  /*0470*/  SHFL.UP PT, R0, R5, 0x1, RZ ;  /* 0x0420000005007989 */ /* 0x0002a400000e00ff */
.L_x_143:
[----:B--2---:R-:W-:-:S04]  /*0480*/  SEL R0, R0, RZ, P5 ;  /* 0x000000ff00007207 */ /* 0x004fc80002800000 */
[----:B-1----:R-:W-:Y:S01]  /*0490*/  IADD3 R5, R5, R0, RZ ;  /* 0x0000000005057210 */ /* 0x002fe20007ffe0ff */
[----:B------:R-:W-:Y:S05]  /*04a0*/  BRA.DIV ~URZ, `(.L_x_33) ;  /* 0x0000e1527f007947 */ /* 0x000fea000b800000 */
[----:B------:R-:W1:Y:S02]  /*04b0*/  SHFL.UP PT, R0, R5, 0x2, RZ ;  /* 0x0440000005007989 */ /* 0x000e6400000e00ff */
[----:B-1----:R-:W-:-:S05]  /*04c0*/  SEL R0, R0, RZ, P4 ;  /* 0x000000ff00007207 */ /* 0x002fca0002000000 */
[----:B------:R-:W-:-:S05]  /*04d0*/  IMAD.IADD R0, R5, 0x1, R0 ;  /* 0x0000000105007824 */ /* 0x000fca00078e0200 */
        /* <DEDUP_REMOVED lines=9> */
[----:B------:R1:W2:Y:S02]  /*0570*/  SHFL.IDX PT, R0, R4, 0x1f, 0x1f ;  /* 0x03e01f0004007f89 */ /* 0x0002a400000e0000 */
.L_x_144:
[----:B--2---:R-:W-:-:S05]  /*0580*/  IMAD R0, R0, c[0x0][0x538], RZ ;  /* 0x00014e0000007a24 */ /* 0x004fca00078e02ff */
[----:B------:R-:W-:-:S04]  /*0590*/  IADD3 R6, R0, R6, RZ ;  /* 0x0000000600067210 */ /* 0x000fc80007ffe0ff */
[----:B------:R-:W-:-:S13]  /*05a0*/  ISETP.GT.AND P0, PT, R6, UR4, PT ;  /* 0x0000000406007c0c */ /* 0x000fda000bf04270 */
[----:B-1----:R-:W-:Y:S05]  /*05b0*/  @!P0 BRA `(.L_x_34) ;  /* 0xfffffdb000008947 */ /* 0x002fea000383ffff */
.L_x_30:
[----:B------:R-:W-:-:S05]  /*05c0*/  IADD3 R13, -R0, R6, RZ ;  /* 0x00000006000d7210 */ /* 0x000fca0007ffe1ff */
[----:B------:R-:W-:-:S05]  /*05d0*/  IMAD R0, R4, c[0x0][0x538], R13 ;  /* 0x00014e0004007a24 */ /* 0x000fca00078e020d */
[----:B------:R-:W-:Y:S01]  /*05e0*/  ISETP.GT.AND P0, PT, R0, UR4, PT ;  /* 0x0000000400007c0c */ /* 0x000fe2000bf04270 */
[----:B------:R-:W-:-:S12]  /*05f0*/  BRA.DIV ~URZ, `(.L_x_35) ;  /* 0x0000e1c27f007947 */ /* 0x000fd8000b800000 */
[----:B------:R-:W-:-:S04]  /*0600*/  VOTE.ANY R0, PT, !P0 ;  /* 0x0000000000007806 */ /* 0x000fc800040e0100 */
.L_x_145:
[----:B------:R1:W2:Y:S01]  /*0610*/  POPC R14, R0 ;  /* 0x00000000000e7309 */ /* 0x0002a20000000000 */
[----:B------:R-:W-:Y:S05]  /*0620*/  BRA.DIV ~URZ, `(.L_x_36) ;  /* 0x0000e1d27f007947 */ /* 0x000fea000b800000 */
[----:B--2---:R2:W3:Y:S01]  /*0630*/  SHFL.IDX PT, R12, R8, R14, 0x1f ;  /* 0x00001f0e080c7589 */ /* 0x0044e200000e0000 */
[----:B------:R-:W-:-:S03]  /*0640*/  MOV R6, RZ ;  /* 0x000000ff00067202 */ /* 0x000fc60000000f00 */
[----:B------:R2:W4:Y:S04]  /*0650*/  SHFL.IDX PT, R11, R7, R14, 0x1f ;  /* 0x00001f0e070b7589 */ /* 0x00052800000e0000 */
.L_x_146:
[----:B------:R-:W-:Y:S01]  /*0660*/  ISETP.NE.AND P0, PT, R0, RZ, PT ;  /* 0x000000ff0000720c */ /* 0x000fe20003f05270 */
[----:B------:R-:W-:-:S12]  /*0670*/  BSSY B0, `(.L_x_37) ;  /* 0x0000005000007945 */ /* 0x000fd80003800000 */
[----:B------:R-:W-:Y:S05]  /*0680*/  @!P0 BRA `(.L_x_38) ;  /* 0x0000003000008947 */ /* 0x000fea0003800000 */
[----:B------:R-:W-:Y:S01]  /*0690*/  IADD3 R5, R14, -0x1, RZ ;  /* 0xffffffff0e057810 */ /* 0x000fe20007ffe0ff */
[----:B------:R-:W-:Y:S05]  /*06a0*/  BRA.DIV ~URZ, `(.L_x_39) ;  /* 0x0000e2327f007947 */ /* 0x000fea000b800000 */
[----:B------:R1:W2:Y:S02]  /*06b0*/  SHFL.IDX PT, R6, R4, R5, 0x1f ;  /* 0x00001f0504067589 */ /* 0x0002a400000e0000 */
.L_x_38:
[----:B------:R-:W-:Y:S05]  /*06c0*/  BSYNC B0 ;  /* 0x0000000000007941 */ /* 0x000fea0003800000 */
.L_x_37:
[----:B-1-3--:R-:W-:Y:S01]  /*06d0*/  IABS R0, R12 ;  /* 0x0000000c00007213 */ /* 0x00afe20000000000 */
[----:B--2---:R-:W-:-:S04]  /*06e0*/  IMAD R4, R6, c[0x0][0x538], R13 ;  /* 0x00014e0006047a24 */ /* 0x004fc800078e020d */
[----:B------:R-:W-:Y:S01]  /*06f0*/  IMAD.MOV.U32 R5, RZ, RZ, R0 ;  /* 0x000000ffff057224 */ /* 0x000fe200078e0000 */
[----:B----4-:R-:W-:Y:S01]  /*0700*/  IABS R0, R11 ;  /* 0x0000000b00007213 */ /* 0x010fe20000000000 */
[----:B------:R1:W-:Y:S01]  /*0710*/  STL [R1+0x20], R4 ;  /* 0x0000200401007387 */ /* 0x0003e20000100800 */
[----:B------:R-:W-:Y:S01]  /*0720*/  IADD3 R9, -R4, UR4, RZ ;  /* 0x0000000404097c10 */ /* 0x000fe2000fffe1ff */
[----:B------:R-:W2:Y:S02]  /*0730*/  I2F.RP R2, R5 ;  /* 0x0000000500027306 */ /* 0x000ea40000209400 */
[----:B------:R-:W-:Y:S01]  /*0740*/  IMAD.MOV.U32 R7, RZ, RZ, R0 ;  /* 0x000000ffff077224 */ /* 0x000fe200078e0000 */
[----:B------:R-:W-:Y:S02]  /*0750*/  IABS R6, R9 ;  /* 0x0000000900067213 */ /* 0x000fe40000000000 */
[----:B------:R-:W-:-:S03]  /*0760*/  IABS R0, R12 ;  /* 0x0000000c00007213 */ /* 0x000fc60000000000 */
[----:B------:R-:W-:Y:S01]  /*0770*/  I2F.RP R8, R7 ;  /* 0x0000000700087306 */ /* 0x000fe20000209400 */
[----:B------:R-:W-:-:S07]  /*0780*/  IADD3 R0, RZ, -R0, RZ ;  /* 0x80000000ff007210 */ /* 0x000fce0007ffe0ff */
[----:B--2---:R-:W2:Y:S02]  /*0790*/  MUFU.RCP R2, R2 ;  /* 0x0000000200027308 */ /* 0x004ea40000001000 */
[----:B--2---:R-:W-:-:S06]  /*07a0*/  IADD3 R2, R2, 0xffffffe, RZ ;  /* 0x0ffffffe02027810 */ /* 0x004fcc0007ffe0ff */
[----:B------:R-:W2:Y:S02]  /*07b0*/  F2I.FTZ.U32.TRUNC.NTZ R3, R2 ;  /* 0x0000000200037305 */ /* 0x000ea4000021f000 */
[----:B--2---:R-:W-:-:S04]  /*07c0*/  IMAD.MOV R2, RZ, RZ, -R3 ;  /* 0x000000ffff027224 */ /* 0x004fc800078e0a03 */
[----:B-1----:R-:W-:Y:S02]  /*07d0*/  IMAD R4, R2, R5, RZ ;  /* 0x0000000502047224 */ /* 0x002fe400078e02ff */
[----:B------:R-:W-:-:S04]  /*07e0*/  IMAD.MOV.U32 R2, RZ, RZ, RZ ;  /* 0x000000ffff027224 */ /* 0x000fc800078e00ff */
[----:B------:R-:W-:-:S04]  /*07f0*/  IMAD.HI.U32 R2, R3, R4, R2 ;  /* 0x0000000403027227 */ /* 0x000fc800078e0002 */
[----:B------:R-:W-:-:S04]  /*0800*/  IMAD.MOV.U32 R3, RZ, RZ, R6 ;  /* 0x000000ffff037224 */ /* 0x000fc800078e0006 */
[----:B------:R-:W-:-:S04]  /*0810*/  IMAD.HI.U32 R2, R2, R3, RZ ;  /* 0x0000000302027227 */ /* 0x000fc800078e00ff */
[----:B------:R-:W-:Y:S02]  /*0820*/  IMAD R0, R2, R0, R3 ;  /* 0x0000000002007224 */ /* 0x000fe400078e0203 */
[----:B------:R-:W1:Y:S03]  /*0830*/  MUFU.RCP R3, R8 ;  /* 0x0000000800037308 */ /* 0x000e660000001000 */
[----:B------:R-:W-:-:S13]  /*0840*/  ISETP.GT.U32.AND P1, PT, R5, R0, PT ;  /* 0x000000000500720c */ /* 0x000fda0003f24070 */
[----:B------:R-:W-:Y:S01]  /*0850*/  @!P1 IMAD.IADD R0, R0, 0x1, -R5 ;  /* 0x0000000100009824 */ /* 0x000fe200078e0a05 */
[----:B-1----:R-:W-:Y:S02]  /*0860*/  IADD3 R3, R3, 0xffffffe, RZ ;  /* 0x0ffffffe03037810 */ /* 0x002fe40007ffe0ff */
[----:B------:R-:W-:Y:S02]  /*0870*/  @!P1 IADD3 R2, R2, 0x1, RZ ;  /* 0x0000000102029810 */ /* 0x000fe40007ffe0ff */
[----:B------:R-:W-:Y:S02]  /*0880*/  ISETP.GE.U32.AND P2, PT, R0, R5, PT ;  /* 0x000000050000720c */ /* 0x000fe40003f46070 */
[----:B------:R-:W1:Y:S01]  /*0890*/  F2I.FTZ.U32.TRUNC.NTZ R3, R3 ;  /* 0x0000000300037305 */ /* 0x000e62000021f000 */
[----:B------:R-:W-:Y:S02]  /*08a0*/  LOP3.LUT R0, R9, R12, RZ, 0x3c, !PT ;  /* 0x0000000c09007212 */ /* 0x000fe400078e3cff */
[----:B------:R-:W-:-:S02]  /*08b0*/  ISETP.NE.AND P1, PT, R12, RZ, PT ;  /* 0x000000ff0c00720c */ /* 0x000fc40003f25270 */
[----:B------:R-:W-:-:S06]  /*08c0*/  ISETP.GE.AND P0, PT, R0, RZ, PT ;  /* 0x000000ff0000720c */ /* 0x000fcc0003f06270 */
[----:B------:R-:W-:Y:S02]  /*08d0*/  @P2 IADD3 R2, R2, 0x1, RZ ;  /* 0x0000000102022810 */ /* 0x000fe40007ffe0ff */
[----:B-1----:R-:W-:-:S03]  /*08e0*/  IADD3 R0, RZ, -R3, RZ ;  /* 0x80000003ff007210 */ /* 0x002fc60007ffe0ff */
[----:B------:R-:W-:Y:S01]  /*08f0*/  IMAD.MOV.U32 R4, RZ, RZ, R2 ;  /* 0x000000ffff047224 */ /* 0x000fe200078e0002 */
[----:B------:R-:W-:-:S03]  /*0900*/  MOV R2, RZ ;  /* 0x000000ff00027202 */ /* 0x000fc60000000f00 */
[----:B------:R-:W-:Y:S01]  /*0910*/  @!P0 IMAD.MOV R4, RZ, RZ, -R4 ;  /* 0x000000ffff048224 */ /* 0x000fe200078e0a04 */
[----:B------:R-:W-:Y:S01]  /*0920*/  @!P1 LOP3.LUT R4, RZ, R12, RZ, 0x33, !PT ;  /* 0x0000000cff049212 */ /* 0x000fe200078e33ff */
[----:B------:R-:W-:Y:S01]  /*0930*/  IMAD.MOV.U32 R5, RZ, RZ, R0 ;  /* 0x000000ffff057224 */ /* 0x000fe200078e0000 */
[----:B------:R-:W-:Y:S02]  /*0940*/  IABS R0, R11 ;  /* 0x0000000b00007213 */ /* 0x000fe40000000000 */
[----:B------:R-:W-:Y:S01]  /*0950*/  IABS R8, R4 ;  /* 0x0000000400087213 */ /* 0x000fe20000000000 */
[----:B------:R-:W-:Y:S02]  /*0960*/  IMAD R5, R5, R7, RZ ;  /* 0x0000000705057224 */ /* 0x000fe400078e02ff */
[----:B------:R-:W-:Y:S02]  /*0970*/  IMAD.MOV R6, RZ, RZ, -R0 ;  /* 0x000000ffff067224 */ /* 0x000fe400078e0a00 */
[----:B------:R-:W-:-:S04]  /*0980*/  IMAD.HI.U32 R0, R3, R5, R2 ;  /* 0x0000000503007227 */ /* 0x000fc800078e0002 */
[----:B------:R-:W-:Y:S02]  /*0990*/  IMAD.MOV.U32 R2, RZ, RZ, R8 ;  /* 0x000000ffff027224 */ /* 0x000fe400078e0008 */
[----:B------:R-:W-:Y:S02]  /*09a0*/  IMAD.MOV.U32 R3, RZ, RZ, R6 ;  /* 0x000000ffff037224 */ /* 0x000fe400078e0006 */
[----:B------:R-:W-:-:S04]  /*09b0*/  IMAD.HI.U32 R0, R0, R2, RZ ;  /* 0x0000000200007227 */ /* 0x000fc800078e00ff */
[----:B------:R-:W-:Y:S02]  /*09c0*/  IMAD R2, R0, R3, R2 ;  /* 0x0000000300027224 */ /* 0x000fe400078e0202 */
[----:B------:R-:W-:-:S03]  /*09d0*/  IMAD R3, R4, R12, RZ ;  /* 0x0000000c04037224 */ /* 0x000fc600078e02ff */
[----:B------:R-:W-:Y:S02]  /*09e0*/  ISETP.GT.U32.AND P1, PT, R7, R2, PT ;  /* 0x000000020700720c */ /* 0x000fe40003f24070 */
[----:B------:R-:W-:-:S11]  /*09f0*/  IADD3 R3, R9, -R3, RZ ;  /* 0x8000000309037210 */ /* 0x000fd60007ffe0ff */
[----:B------:R-:W-:Y:S01]  /*0a00*/  @!P1 IMAD.IADD R2, R2, 0x1, -R7 ;  /* 0x0000000102029824 */ /* 0x000fe200078e0a07 */
[----:B------:R-:W-:Y:S02]  /*0a10*/  @!P1 IADD3 R0, R0, 0x1, RZ ;  /* 0x0000000100009810 */ /* 0x000fe40007ffe0ff */
[----:B------:R-:W-:Y:S02]  /*0a20*/  ISETP.NE.AND P1, PT, R11, RZ, PT ;  /* 0x000000ff0b00720c */ /* 0x000fe40003f25270 */
[----:B------:R-:W-:Y:S02]  /*0a30*/  ISETP.GE.U32.AND P2, PT, R2, R7, PT ;  /* 0x000000070200720c */ /* 0x000fe40003f46070 */
[----:B------:R-:W-:-:S04]  /*0a40*/  LOP3.LUT R2, R4, R11, RZ, 0x3c, !PT ;  /* 0x0000000b04027212 */ /* 0x000fc800078e3cff */
[----:B------:R-:W-:-:S07]  /*0a50*/  ISETP.GE.AND P0, PT, R2, RZ, PT ;  /* 0x000000ff0200720c */ /* 0x000fce0003f06270 */
[----:B------:R-:W-:-:S06]  /*0a60*/  @P2 IADD3 R0, R0, 0x1, RZ ;  /* 0x0000000100002810 */ /* 0x000fcc0007ffe0ff */
[----:B------:R-:W-:Y:S02]  /*0a70*/  @!P0 IADD3 R0, -R0, RZ, RZ ;  /* 0x000000ff00008210 */ /* 0x000fe40007ffe1ff */
[----:B------:R-:W-:-:S05]  /*0a80*/  @!P1 LOP3.LUT R0, RZ, R11, RZ, 0x33, !PT ;  /* 0x0000000bff009212 */ /* 0x000fca00078e33ff */
[--C-:B------:R-:W-:Y:S02]  /*0a90*/  IMAD.MOV R2, RZ, RZ, -R0.reuse ;  /* 0x000000ffff027224 */ /* 0x100fe400078e0a00 */
[C---:B------:R-:W-:Y:S02]  /*0aa0*/  IMAD R0, R11.reuse, 0x1000000, R0 ;  /* 0x010000000b007824 */ /* 0x040fe400078e0200 */
[----:B------:R-:W-:Y:S02]  /*0ab0*/  IMAD R2, R11, R2, R4 ;  /* 0x000000020b027224 */ /* 0x000fe400078e0204 */
[----:B------:R-:W-:Y:S02]  /*0ac0*/  IMAD.IADD R4, R14, 0x1, R10 ;  /* 0x000000010e047824 */ /* 0x000fe400078e020a */
[----:B------:R-:W-:-:S03]  /*0ad0*/  IMAD R0, R2, 0x10000, R0 ;  /* 0x0001000002007824 */ /* 0x000fc600078e0200 */
[----:B------:R1:W-:Y:S04]  /*0ae0*/  STL [R1+0x2c], R4 ;  /* 0x00002c0401007387 */ /* 0x0003e80000100800 */
[----:B------:R1:W-:Y:S04]  /*0af0*/  STL [R1+0x28], R0 ;  /* 0x0000280001007387 */ /* 0x0003e80000100800 */
[----:B------:R1:W-:Y:S01]  /*0b00*/  STL [R1+0x24], R3 ;  /* 0x0000240301007387 */ /* 0x0003e20000100800 */
[----:B------:R-:W-:Y:S05]  /*0b10*/  BRA `(.L_x_40) ;  /* 0x0000006000007947 */ /* 0x000fea0003800000 */
.L_x_31:
[----:B------:R-:W-:Y:S01]  /*0b20*/  MOV R0, UR4 ;  /* 0x0000000400007c02 */ /* 0x000fe20008000f00 */
[----:B------:R-:W-:Y:S04]  /*0b30*/  STL [R1+0x24], RZ ;  /* 0x000024ff01007387 */ /* 0x000fe80000100800 */
[----:B------:R-:W-:Y:S04]  /*0b40*/  STL [R1+0x28], RZ ;  /* 0x000028ff01007387 */ /* 0x000fe80000100800 */
[----:B------:R1:W-:Y:S02]  /*0b50*/  STL [R1+0x20], R0 ;  /* 0x0000200001007387 */ /* 0x0003e40000100800 */
[----:B-1----:R-:W-:-:S05]  /*0b60*/  MOV R0, c[0x0][0x53c] ;  /* 0x00014f0000007a02 */ /* 0x002fca0000000f00 */
[----:B------:R1:W-:Y:S02]  /*0b70*/  STL [R1+0x2c], R0 ;  /* 0x00002c0001007387 */ /* 0x0003e40000100800 */
.L_x_40:
[----:B-1----:R-:W2:Y:S04]  /*0b80*/  LDL R4, [R1+0x20] ;  /* 0x0000200001047983 */ /* 0x002ea80000100800 */
[----:B------:R-:W2:Y:S04]  /*0b90*/  LDL R5, [R1+0x24] ;  /* 0x0000240001057983 */ /* 0x000ea80000100800 */
[----:B------:R-:W2:Y:S04]  /*0ba0*/  LDL R6, [R1+0x28] ;  /* 0x0000280001067983 */ /* 0x000ea80000100800 */
[----:B------:R-:W2:Y:S01]  /*0bb0*/  LDL R7, [R1+0x2c] ;  /* 0x00002c0001077983 */ /* 0x000ea20000100800 */
[----:B------:R-:W-:Y:S01]  /*0bc0*/  ISETP.NE.AND P0, PT, R15, RZ, PT ;  /* 0x000000ff0f00720c */ /* 0x000fe20003f05270 */
[----:B------:R-:W-:-:S12]  /*0bd0*/  WARPSYNC 0xffffffff ;  /* 0xffffffff00007948 */ /* 0x000fd80003800000 */
[----:B--2---:R1:W-:Y:S04]  /*0be0*/  @!P0 STS.128 [0x9100], R4 ;  /* 0x00910004ff008388 */ /* 0x0043e80000000c00 */
[----:B------:R-:W-:Y:S06]  /*0bf0*/  BAR.ARV 0x5, 0x80 ;  /* 0x0142000000007b1d */ /* 0x000fec0000002000 */
.L_x_29:
[----:B------:R-:W2:Y:S02]  /*0c00*/  LDL R0, [R1+0x2c] ;  /* 0x00002c0001007983 */ /* 0x000ea40000100800 */
[----:B--2---:R-:W-:-:S13]  /*0c10*/  ISETP.GE.AND P0, PT, R0, c[0x0][0x53c], PT ;  /* 0x00014f0000007a0c */ /* 0x004fda0003f06270 */
[----:B------:R-:W-:Y:S05]  /*0c20*/  @P0 EXIT ;  /* 0x000000000000094d */ /* 0x000fea0003800000 */
[----:B------:R-:W2:Y:S02]  /*0c30*/  S2R R16, SR_TID.X ;  /* 0x0000000000107919 */ /* 0x000ea40000002100 */
[----:B--2---:R-:W-:-:S04]  /*0c40*/  SHF.R.S32.HI R11, RZ, 0x1f, R16 ;  /* 0x0000001fff0b7819 */ /* 0x004fc80000011410 */
[CC--:B------:R-:W-:Y:S02]  /*0c50*/  LEA.HI R2, R11.reuse, R16.reuse, RZ, 0x4 ;  /* 0x000000100b027211 */ /* 0x0c0fe400078f20ff */
[CC--:B------:R-:W-:Y:S02]  /*0c60*/  LEA.HI R10, R11.reuse, R16.reuse, RZ, 0x3 ;  /* 0x000000100b0a7211 */ /* 0x0c0fe400078f18ff */
[----:B------:R-:W-:Y:S02]  /*0c70*/  SHF.R.S32.HI R3, RZ, 0x4, R2 ;  /* 0x00000004ff037819 */ /* 0x000fe40000011402 */
[----:B------:R-:W-:Y:S02]  /*0c80*/  LEA.HI R13, R11, R16, RZ, 0x2 ;  /* 0x000000100b0d7211 */ /* 0x000fe400078f10ff */
[----:B------:R-:W-:Y:S02]  /*0c90*/  LEA.HI R0, R2, R3, RZ, 0x1 ;  /* 0x0000000302007211 */ /* 0x000fe400078f08ff */
[----:B------:R-:W-:-:S02]  /*0ca0*/  SHF.R.S32.HI R18, RZ, 0x3, R10 ;  /* 0x00000003ff127819 */ /* 0x000fc4000001140a */
[----:B------:R-:W-:Y:S02]  /*0cb0*/  LOP3.LUT R0, R0, 0xfffffffe, RZ, 0xc0, !PT ;  /* 0xfffffffe00007812 */ /* 0x000fe400078ec0ff */
[----:B------:R-:W-:Y:S01]  /*0cc0*/  LOP3.LUT R8, R10, 0xfffffff8, RZ, 0xc0, !PT ;  /* 0xfffffff80a087812 */ /* 0x000fe200078ec0ff */
[----:B-1----:R-:W-:Y:S01]  /*0cd0*/  IMAD.SHL.U32 R4, R18, 0x40, RZ ;  /* 0x0000004012047824 */ /* 0x002fe200078e00ff */
[--C-:B------:R-:W-:Y:S01]  /*0ce0*/  SHF.R.S32.HI R9, RZ, 0x2, R13.reuse ;  /* 0x00000002ff097819 */ /* 0x100fe2000001140d */
[----:B------:R-:W-:Y:S01]  /*0cf0*/  IMAD.IADD R14, R3, 0x1, -R0 ;  /* 0x00000001030e7824 */ /* 0x000fe200078e0a00 */
[----:B------:R-:W-:Y:S01]  /*0d00*/  LOP3.LUT R0, R2, 0xfffffff0, RZ, 0xc0, !PT ;  /* 0xfffffff002007812 */ /* 0x000fe200078ec0ff */
[----:B------:R-:W-:Y:S01]  /*0d10*/  IMAD.IADD R8, R16, 0x1, -R8 ;  /* 0x0000000110087824 */ /* 0x000fe200078e0a08 */
[----:B------:R-:W-:-:S03]  /*0d20*/  SHF.R.S32.HI R3, RZ, 0x1f, R13 ;  /* 0x0000001fff037819 */ /* 0x000fc6000001140d */
[----:B------:R-:W-:Y:S01]  /*0d30*/  IMAD.IADD R2, R16, 0x1, -R0 ;  /* 0x0000000110027824 */ /* 0x000fe200078e0a00 */
[----:B------:R-:W-:Y:S01]  /*0d40*/  LEA.HI R3, R3, R9, RZ, 0x3 ;  /* 0x0000000903037211 */ /* 0x000fe200078f18ff */
[----:B------:R-:W-:Y:S01]  /*0d50*/  IMAD.SHL.U32 R20, R8, 0x8, RZ ;  /* 0x0000000808147824 */ /* 0x000fe200078e00ff */
[----:B------:R-:W-:Y:S01]  /*0d60*/  LOP3.LUT R0, R4, 0x1c0, RZ, 0xc0, !PT ;  /* 0x000001c004007812 */ /* 0x000fe200078ec0ff */
[----:B------:R-:W-:Y:S01]  /*0d70*/  IMAD.SHL.U32 R7, R8, 0x40, RZ ;  /* 0x0000004008077824 */ /* 0x000fe200078e00ff */
[----:B------:R-:W-:Y:S02]  /*0d80*/  SHF.R.S32.HI R6, RZ, 0x1f, R2 ;  /* 0x0000001fff067819 */ /* 0x000fe40000011402 */
[----:B------:R-:W-:Y:S01]  /*0d90*/  LOP3.LUT R3, R3, 0xfffffff8, RZ, 0xc0, !PT ;  /* 0xfffffff803037812 */ /* 0x000fe200078ec0ff */
[----:B------:R-:W-:Y:S01]  /*0da0*/  STL [R1+0x18], R20 ;  /* 0x0000181401007387 */ /* 0x000fe20000100800 */
[----:B------:R-:W-:Y:S02]  /*0db0*/  SHF.R.U32.HI R5, RZ, 0x3, R0 ;  /* 0x00000003ff057819 */ /* 0x000fe40000011600 */
[----:B------:R-:W-:Y:S01]  /*0dc0*/  LOP3.LUT R4, R0, 0x38, R20, 0xf8, !PT ;  /* 0x0000003800047812 */ /* 0x000fe200078ef814 */
[----:B------:R-:W-:Y:S01]  /*0dd0*/  IMAD.IADD R9, R9, 0x1, -R3 ;  /* 0x0000000109097824 */ /* 0x000fe200078e0a03 */
[----:B------:R-:W-:-:S02]  /*0de0*/  LEA.HI R12, R6, R2, RZ, 0x3 ;  /* 0x00000002060c7211 */ /* 0x000fc400078f18ff */
[----:B------:R-:W-:Y:S02]  /*0df0*/  LOP3.LUT R0, R7, 0x1c0, RZ, 0xc0, !PT ;  /* 0x000001c007007812 */ /* 0x000fe400078ec0ff */
[----:B------:R-:W-:Y:S02]  /*0e00*/  LOP3.LUT R5, R4, R5, RZ, 0x3c, !PT ;  /* 0x0000000504057212 */ /* 0x000fe400078e3cff */
[----:B------:R-:W-:Y:S02]  /*0e10*/  LOP3.LUT R3, R12, 0xfffffff8, RZ, 0xc0, !PT ;  /* 0xfffffff80c037812 */ /* 0x000fe400078ec0ff */
[CC--:B------:R-:W-:Y:S02]  /*0e20*/  LEA.HI R6, R11.reuse, R16.reuse, RZ, 0x6 ;  /* 0x000000100b067211 */ /* 0x0c0fe400078f30ff */
[----:B------:R-:W-:Y:S01]  /*0e30*/  LOP3.LUT R4, R0, 0x8, R10, 0xf8, !PT ;  /* 0x0000000800047812 */ /* 0x000fe200078ef80a */
[----:B------:R-:W-:Y:S01]  /*0e40*/  IMAD.IADD R10, R2, 0x1, -R3 ;  /* 0x00000001020a7824 */ /* 0x000fe200078e0a03 */
[----:B------:R-:W-:Y:S01]  /*0e50*/  SHF.R.U32.HI R0, RZ, 0x3, R0 ;  /* 0x00000003ff007819 */ /* 0x000fe20000011600 */
[----:B------:R-:W-:Y:S01]  /*0e60*/  IMAD.SHL.U32 R3, R6, 0x8, RZ ;  /* 0x0000000806037824 */ /* 0x000fe200078e00ff */
[----:B------:R-:W-:-:S02]  /*0e70*/  LEA.HI R11, R11, R16, RZ, 0x5 ;  /* 0x000000100b0b7211 */ /* 0x000fc400078f28ff */
[----:B------:R-:W-:Y:S02]  /*0e80*/  LOP3.LUT R15, R4, R0, RZ, 0x3c, !PT ;  /* 0x00000000040f7212 */ /* 0x000fe400078e3cff */
[----:B------:R-:W-:Y:S02]  /*0e90*/  LOP3.LUT R2, R13, 0xfffffffc, RZ, 0xc0, !PT ;  /* 0xfffffffc0d027812 */ /* 0x000fe400078ec0ff */
[----:B------:R-:W-:Y:S02]  /*0ea0*/  LOP3.LUT R0, R11, 0xffffffe0, RZ, 0xc0, !PT ;  /* 0xffffffe00b007812 */ /* 0x000fe400078ec0ff */
[----:B------:R-:W-:Y:S01]  /*0eb0*/  LOP3.LUT R213, R5, 0x7ffffe00, R3, 0xf8, !PT ;  /* 0x7ffffe0005d57812 */ /* 0x000fe200078ef803 */
[C---:B------:R-:W-:Y:S01]  /*0ec0*/  IMAD.IADD R7, R16.reuse, 0x1, -R2 ;  /* 0x0000000110077824 */ /* 0x040fe200078e0a02 */
[----:B------:R-:W-:Y:S01]  /*0ed0*/  LOP3.LUT R3, R9, 0x1, RZ, 0xc0, !PT ;  /* 0x0000000109037812 */ /* 0x000fe200078ec0ff */
[----:B------:R-:W-:Y:S01]  /*0ee0*/  IMAD.IADD R17, R16, 0x1, -R0 ;  /* 0x0000000110117824 */ /* 0x000fe200078e0a00 */
[--C-:B------:R-:W-:Y:S01]  /*0ef0*/  SHF.R.S32.HI R6, RZ, 0x5, R11.reuse ;  /* 0x00000005ff067819 */ /* 0x100fe2000001140b */
[----:B------:R-:W-:Y:S01]  /*0f00*/  IMAD.SHL.U32 R213, R213, 0x2, RZ ;  /* 0x00000002d5d57824 */ /* 0x000fe200078e00ff */
[----:B------:R-:W-:-:S02]  /*0f10*/  SHF.R.S32.HI R2, RZ, 0x1f, R11 ;  /* 0x0000001fff027819 */ /* 0x000fc4000001140b */
[----:B------:R-:W-:Y:S02]  /*0f20*/  LEA.HI R0, R7, R7, RZ, 0x1 ;  /* 0x0000000707007211 */ /* 0x000fe400078f08ff */
[----:B------:R-:W-:Y:S02]  /*0f30*/  ISETP.NE.U32.AND P0, PT, R3, 0x1, PT ;  /* 0x000000010300780c */ /* 0x000fe40003f05070 */
[----:B------:R-:W-:Y:S02]  /*0f40*/  LEA.HI R3, R2, R6, RZ, 0x2 ;  /* 0x0000000602037211 */ /* 0x000fe400078f10ff */
[----:B------:R-:W-:Y:S02]  /*0f50*/  SHF.R.S32.HI R11, RZ, 0x1f, R17 ;  /* 0x0000001fff0b7819 */ /* 0x000fe40000011411 */
[C---:B------:R-:W-:Y:S01]  /*0f60*/  LOP3.LUT R2, R0.reuse, 0x1ffffffe, RZ, 0xc0, !PT ;  /* 0x1ffffffe00027812 */ /* 0x040fe200078ec0ff */
[----:B------:R-:W-:Y:S01]  /*0f70*/  IMAD.SHL.U32 R0, R0, 0x20, RZ ;  /* 0x0000002000007824 */ /* 0x000fe200078e00ff */
[----:B------:R-:W-:-:S02]  /*0f80*/  LOP3.LUT R3, R3, 0xffffffc, RZ, 0xc0, !PT ;  /* 0x0ffffffc03037812 */ /* 0x000fc400078ec0ff */
[----:B------:R-:W-:Y:S01]  /*0f90*/  LEA.HI R11, R11, R17, RZ, 0x2 ;  /* 0x000000110b0b7211 */ /* 0x000fe200078f10ff */
[----:B------:R-:W-:Y:S01]  /*0fa0*/  IMAD.IADD R2, R7, 0x1, -R2 ;  /* 0x0000000107027824 */ /* 0x000fe200078e0a02 */
[----:B------:R-:W-:Y:S01]  /*0fb0*/  LOP3.LUT R0, R0, 0xffffffc0, RZ, 0xc0, !PT ;  /* 0xffffffc000007812 */ /* 0x000fe200078ec0ff */
[----:B------:R-:W-:Y:S01]  /*0fc0*/  IMAD.IADD R5, R6, 0x1, -R3 ;  /* 0x0000000106057824 */ /* 0x000fe200078e0a03 */
[----:B------:R-:W-:Y:S01]  /*0fd0*/  SHF.R.S32.HI R4, RZ, 0x2, R11 ;  /* 0x00000002ff047819 */ /* 0x000fe2000001140b */
[----:B------:R-:W-:Y:S01]  /*0fe0*/  IMAD.SHL.U32 R3, R10, 0x40, RZ ;  /* 0x000000400a037824 */ /* 0x000fe200078e00ff */
[----:B------:R-:W-:Y:S01]  /*0ff0*/  R2P PR, R9, 0x6 ;  /* 0x0000000609007804 */ /* 0x000fe20000000000 */
[----:B------:R-:W-:Y:S01]  /*1000*/  IMAD R13, R2, 0x8, R0 ;  /* 0x00000008020d7824 */ /* 0x000fe200078e0200 */
[----:B------:R-:W-:Y:S01]  /*1010*/  LOP3.LUT P4, RZ, R8, 0x2, RZ, 0xc0, !PT ;  /* 0x0000000208ff7812 */ /* 0x000fe2000788c0ff */
[----:B------:R-:W-:Y:S01]  /*1020*/  IMAD R16, R5, 0x10, R4 ;  /* 0x0000001005107824 */ /* 0x000fe200078e0204 */
[----:B------:R-:W-:Y:S01]  /*1030*/  LOP3.LUT R0, R3, 0x1c0, RZ, 0xc0, !PT ;  /* 0x000001c003007812 */ /* 0x000fe200078ec0ff */
[----:B------:R-:W-:Y:S01]  /*1040*/  IMAD.SHL.U32 R4, R9, 0x40, RZ ;  /* 0x0000004009047824 */ /* 0x000fe200078e00ff */
[----:B------:R-:W-:Y:S01]  /*1050*/  LOP3.LUT P6, RZ, R10, 0x2, RZ, 0xc0, !PT ;  /* 0x000000020aff7812 */ /* 0x000fe200078cc0ff */
[----:B------:R-:W-:Y:S01]  /*1060*/  IMAD.SHL.U32 R2, R14, 0x8, RZ ;  /* 0x000000080e027824 */ /* 0x000fe200078e00ff */
[----:B------:R-:W-:Y:S01]  /*1070*/  LOP3.LUT P5, RZ, R10, 0x4, RZ, 0xc0, !PT ;  /* 0x000000040aff7812 */ /* 0x000fe200078ac0ff */
[----:B------:R-:W-:Y:S01]  /*1080*/  IMAD.SHL.U32 R3, R6, 0x400, RZ ;  /* 0x0000040006037824 */ /* 0x000fe200078e00ff */
[----:B------:R-:W-:Y:S01]  /*1090*/  LOP3.LUT R4, R4, 0x1c0, RZ, 0xc0, !PT ;  /* 0x000001c004047812 */ /* 0x000fe200078ec0ff */
[----:B------:R-:W-:Y:S01]  /*10a0*/  IMAD.SHL.U32 R5, R12, 0x40, RZ ;  /* 0x000000400c057824 */ /* 0x000fe200078e00ff */
[----:B------:R-:W-:Y:S01]  /*10b0*/  LOP3.LUT R2, R0, 0x8, R2, 0xf8, !PT ;  /* 0x0000000800027812 */ /* 0x000fe200078ef802 */
[----:B------:R-:W-:Y:S01]  /*10c0*/  IMAD R6, R7, 0x2, R3 ;  /* 0x0000000207067824 */ /* 0x000fe200078e0203 */
[----:B------:R-:W-:Y:S01]  /*10d0*/  SHF.R.U32.HI R0, RZ, 0x3, R0 ;  /* 0x00000003ff007819 */ /* 0x000fe20000011600 */
[----:B------:R-:W-:Y:S01]  /*10e0*/  IMAD.MOV.U32 R7, RZ, RZ, -0x10 ;  /* 0xfffffff0ff077424 */ /* 0x000fe200078e00ff */
[----:B------:R-:W-:Y:S01]  /*10f0*/  LEA.HI R4, R4, R4, RZ, 0x1d ;  /* 0x0000000404047211 */ /* 0x000fe200078fe8ff */
[----:B------:R-:W-:Y:S01]  /*1100*/  IMAD.MOV.U32 R10, RZ, RZ, 0x20 ;  /* 0x00000020ff0a7424 */ /* 0x000fe200078e00ff */
[----:B------:R-:W-:Y:S01]  /*1110*/  LOP3.LUT R2, R2, R0, RZ, 0x3c, !PT ;  /* 0x0000000002027212 */ /* 0x000fe200078e3cff */
[----:B------:R-:W-:Y:S01]  /*1120*/  IMAD R0, R14, 0x200, R15 ;  /* 0x000002000e007824 */ /* 0x000fe200078e020f */
[----:B------:R-:W-:Y:S01]  /*1130*/  LOP3.LUT R5, R5, 0xfffffe00, RZ, 0xc0, !PT ;  /* 0xfffffe0005057812 */ /* 0x000fe200078ec0ff */
[----:B------:R-:W-:Y:S01]  /*1140*/  IMAD.IADD R9, R6, 0x1, R4 ;  /* 0x0000000106097824 */ /* 0x000fe200078e0204 */
[C---:B------:R-:W-:Y:S01]  /*1150*/  LOP3.LUT P3, RZ, R8.reuse, 0x4, RZ, 0xc0, !PT ;  /* 0x0000000408ff7812 */ /* 0x040fe2000786c0ff */
[----:B------:R-:W-:Y:S01]  /*1160*/  IMAD R6, R8, 0x10, R18 ;  /* 0x0000001008067824 */ /* 0x000fe200078e0212 */
[-C--:B------:R-:W-:Y:S01]  /*1170*/  IADD3 R4, R2, R5.reuse, R3 ;  /* 0x0000000502047210 */ /* 0x080fe20007ffe003 */
[----:B------:R-:W-:Y:S01]  /*1180*/  IMAD.MOV.U32 R12, RZ, RZ, 0x40 ;  /* 0x00000040ff0c7424 */ /* 0x000fe200078e00ff */
[----:B------:R-:W-:Y:S01]  /*1190*/  LOP3.LUT R3, R11, 0x7ffffffc, RZ, 0xc0, !PT ;  /* 0x7ffffffc0b037812 */ /* 0x000fe200078ec0ff */
[----:B------:R-:W-:Y:S01]  /*11a0*/  IMAD.IADD R8, R16, 0x1, R13 ;  /* 0x0000000110087824 */ /* 0x000fe200078e020d */
[----:B------:R-:W-:Y:S01]  /*11b0*/  LEA R196, R0, 0x2900, 0x1 ;  /* 0x0000290000c47811 */ /* 0x000fe200078e08ff */
[----:B------:R-:W-:Y:S01]  /*11c0*/  STL [R1+0x84], R16 ;  /* 0x0000841001007387 */ /* 0x000fe20000100800 */
[----:B------:R-:W-:Y:S01]  /*11d0*/  SEL R7, R7, 0x10, !P0 ;  /* 0x0000001007077807 */ /* 0x000fe20004000000 */
[----:B------:R-:W-:Y:S01]  /*11e0*/  IMAD.IADD R3, R17, 0x1, -R3 ;  /* 0x0000000111037824 */ /* 0x000fe200078e0a03 */
[----:B------:R-:W-:Y:S01]  /*11f0*/  LEA R9, R9, 0x80, 0x1 ;  /* 0x0000008009097811 */ /* 0x000fe200078e08ff */
[----:B------:R1:W-:Y:S01]  /*1200*/  STL [R1+0x74], R6 ;  /* 0x0000740601007387 */ /* 0x0003e20000100800 */
[----:B------:R-:W-:Y:S01]  /*1210*/  LOP3.LUT R5, R2, R5, RZ, 0xfc, !PT ;  /* 0x0000000502057212 */ /* 0x000fe200078efcff */
[----:B------:R-:W-:Y:S01]  /*1220*/  IMAD.SHL.U32 R3, R3, 0x2, RZ ;  /* 0x0000000203037824 */ /* 0x000fe200078e00ff */
[----:B------:R-:W-:Y:S01]  /*1230*/  IADD3 R207, R196, 0x20, RZ ;  /* 0x00000020c4cf7810 */ /* 0x000fe20007ffe0ff */
[----:B------:R2:W-:Y:S01]  /*1240*/  STL [R1+0x88], R8 ;  /* 0x0000880801007387 */ /* 0x0005e20000100800 */
[----:B------:R-:W-:-:S02]  /*1250*/  SEL R2, R12, 0xffffffc0, !P3 ;  /* 0xffffffc00c027807 */ /* 0x000fc40005800000 */
[----:B------:R-:W-:Y:S01]  /*1260*/  @P4 IADD3 R207, R196, -0x20, RZ ;  /* 0xffffffe0c4cf4810 */ /* 0x000fe20007ffe0ff */
[----:B------:R3:W-:Y:S01]  /*1270*/  STL [R1+0x4c], R3 ;  /* 0x00004c0301007387 */ /* 0x0007e20000100800 */
[----:B------:R-:W-:Y:S01]  /*1280*/  SEL R0, R10, 0xffffffe0, !P6 ;  /* 0xffffffe00a007807 */ /* 0x000fe20007000000 */
[----:B------:R-:W-:Y:S01]  /*1290*/  IMAD.IADD R202, R196, 0x1, R2 ;  /* 0x00000001c4ca7824 */ /* 0x000fe200078e0202 */
[C---:B------:R-:W-:Y:S01]  /*12a0*/  IADD3 R11, R9.reuse, 0x40, RZ ;  /* 0x00000040090b7810 */ /* 0x040fe20007ffe0ff */
[----:B------:R-:W-:Y:S01]  /*12b0*/  IMAD.IADD R199, R2, 0x1, R207 ;  /* 0x0000000102c77824 */ /* 0x000fe200078e02cf */
[----:B------:R-:W-:Y:S01]  /*12c0*/  @P2 IADD3 R11, R9, -0x40, RZ ;  /* 0xffffffc0090b2810 */ /* 0x000fe20007ffe0ff */
[----:B------:R-:W-:Y:S01]  /*12d0*/  STL [R1+0x58], R9 ;  /* 0x0000580901007387 */ /* 0x000fe20000100800 */
[----:B------:R-:W-:Y:S02]  /*12e0*/  LEA R203, R4, 0x5100, 0x1 ;  /* 0x0000510004cb7811 */ /* 0x000fe400078e08ff */
[----:B------:R-:W-:-:S02]  /*12f0*/  LEA R197, R5, 0x100, 0x1 ;  /* 0x0000010005c57811 */ /* 0x000fc400078e08ff */
[----:B------:R-:W-:Y:S01]  /*1300*/  IADD3 R211, R207, 0x800, RZ ;  /* 0x00000800cfd37810 */ /* 0x000fe20007ffe0ff */
[----:B------:R-:W-:Y:S01]  /*1310*/  IMAD.IADD R206, R203, 0x1, R0 ;  /* 0x00000001cbce7824 */ /* 0x000fe200078e0200 */
[C---:B------:R-:W-:Y:S01]  /*1320*/  IADD3 R210, R207.reuse, 0x1000, RZ ;  /* 0x00001000cfd27810 */ /* 0x040fe20007ffe0ff */
[----:B------:R-:W-:Y:S01]  /*1330*/  IMAD.IADD R201, R0, 0x1, R197 ;  /* 0x0000000100c97824 */ /* 0x000fe200078e02c5 */
[C---:B------:R-:W-:Y:S02]  /*1340*/  IADD3 R209, R207.reuse, 0x1800, RZ ;  /* 0x00001800cfd17810 */ /* 0x040fe40007ffe0ff */
[----:B-1----:R-:W-:Y:S02]  /*1350*/  SEL R6, R10, 0xffffffe0, !P1 ;  /* 0xffffffe00a067807 */ /* 0x002fe40004800000 */
[----:B------:R-:W-:Y:S01]  /*1360*/  IADD3 R208, R207, 0x2000, RZ ;  /* 0x00002000cfd07810 */ /* 0x000fe20007ffe0ff */
[C---:B--2---:R-:W-:Y:S02]  /*1370*/  IMAD.IADD R8, R9.reuse, 0x1, R7 ;  /* 0x0000000109087824 */ /* 0x044fe400078e0207 */
[----:B------:R-:W-:-:S02]  /*1380*/  IMAD.IADD R10, R9, 0x1, R6 ;  /* 0x00000001090a7824 */ /* 0x000fc400078e0206 */
[----:B------:R-:W-:Y:S01]  /*1390*/  IMAD.IADD R2, R8, 0x1, R6 ;  /* 0x0000000108027824 */ /* 0x000fe200078e0206 */
[----:B---3--:R-:W-:Y:S02]  /*13a0*/  SEL R3, R12, 0xffffffc0, !P5 ;  /* 0xffffffc00c037807 */ /* 0x008fe40006800000 */
[----:B------:R-:W-:Y:S03]  /*13b0*/  STL [R1+0x70], R10 ;  /* 0x0000700a01007387 */ /* 0x000fe60000100800 */
[----:B------:R-:W-:Y:S01]  /*13c0*/  IMAD.IADD R204, R203, 0x1, R3 ;  /* 0x00000001cbcc7824 */ /* 0x000fe200078e0203 */
[----:B------:R1:W-:Y:S01]  /*13d0*/  STL [R1+0x68], R8 ;  /* 0x0000680801007387 */ /* 0x0003e20000100800 */
[----:B------:R-:W-:Y:S02]  /*13e0*/  IMAD.IADD R198, R3, 0x1, R197 ;  /* 0x0000000103c67824 */ /* 0x000fe400078e02c5 */
[C---:B------:R-:W-:Y:S01]  /*13f0*/  IMAD.IADD R205, R0.reuse, 0x1, R204 ;  /* 0x0000000100cd7824 */ /* 0x040fe200078e02cc */
[----:B------:R2:W-:Y:S01]  /*1400*/  STL [R1+0x6c], R2 ;  /* 0x00006c0201007387 */ /* 0x0005e20000100800 */
[----:B------:R-:W-:-:S03]  /*1410*/  IMAD.IADD R200, R0, 0x1, R198 ;  /* 0x0000000100c87824 */ /* 0x000fc600078e02c6 */
[----:B------:R-:W-:Y:S01]  /*1420*/  STL [R1+0x5c], R11 ;  /* 0x00005c0b01007387 */ /* 0x000fe20000100800 */
[--C-:B-1----:R-:W-:Y:S02]  /*1430*/  IMAD.IADD R8, R6, 0x1, R11.reuse ;  /* 0x0000000106087824 */ /* 0x102fe400078e020b */
[----:B--2---:R-:W-:-:S03]  /*1440*/  IMAD.IADD R2, R7, 0x1, R11 ;  /* 0x0000000107027824 */ /* 0x004fc600078e020b */
[----:B------:R-:W-:Y:S01]  /*1450*/  STL [R1+0x60], R8 ;  /* 0x0000600801007387 */ /* 0x000fe20000100800 */
[----:B------:R-:W-:-:S03]  /*1460*/  IMAD.IADD R3, R7, 0x1, R8 ;  /* 0x0000000107037824 */ /* 0x000fc600078e0208 */
[----:B------:R1:W-:Y:S04]  /*1470*/  STL [R1+0x64], R2 ;  /* 0x0000640201007387 */ /* 0x0003e80000100800 */
[----:B------:R2:W-:Y:S01]  /*1480*/  STL [R1+0x7c], R3 ;  /* 0x00007c0301007387 */ /* 0x0005e20000100800 */
[----:B-1----:R-:W-:-:S05]  /*1490*/  IMAD.IADD R2, R6, 0x1, R2 ;  /* 0x0000000106027824 */ /* 0x002fca00078e0202 */
[----:B------:R2:W-:Y:S02]  /*14a0*/  STL [R1+0x78], R2 ;  /* 0x0000780201007387 */ /* 0x0005e40000100800 */
.L_x_142:
[----:B------:R-:W3:Y:S01]  /*14b0*/  LDL R0, [R1+0x2c] ;  /* 0x00002c0001007983 */ /* 0x000ee20000100800 */
[----:B------:R-:W-:Y:S01]  /*14c0*/  IMAD.MOV.U32 R14, RZ, RZ, 0x4 ;  /* 0x00000004ff0e7424 */ /* 0x000fe200078e00ff */
[----:B------:R-:W-:Y:S02]  /*14d0*/  ISETP.NE.U32.AND P0, PT, RZ, c[0x0][0x370], PT ;  /* 0x0000dc00ff007a0c */ /* 0x000fe40003f05070 */
[----:B------:R-:W4:Y:S02]  /*14e0*/  LDL R10, [R1+0x28] ;  /* 0x00002800010a7983 */ /* 0x000f240000100800 */
[----:B------:R-:W-:Y:S01]  /*14f0*/  ISETP.NE.AND.EX P0, PT, RZ, c[0x0][0x374], PT, P0 ;  /* 0x0000dd00ff007a0c */ /* 0x000fe20003f05300 */
[----:B--23--:R-:W-:-:S05]  /*1500*/  IMAD.WIDE R2, R0, R14, c[0x0][0x588] ;  /* 0x0001620000027625 */ /* 0x00cfca00078e020e */
[----:B------:R-:W2:Y:S01]  /*1510*/  LDG.E R21, [R2.64] ;  /* 0x0000000802157981 */ /* 0x000ea2000c1e1900 */
[----:B------:R-:W-:Y:S01]  /*1520*/  ISETP.NE.U32.AND P3, PT, RZ, c[0x0][0x360], PT ;  /* 0x0000d800ff007a0c */ /* 0x000fe20003f65070 */
[----:B------:R-:W-:Y:S01]  /*1530*/  CS2R R8, SRZ ;  /* 0x0000000000087805 */ /* 0x000fe2000001ff00 */
[----:B------:R-:W-:Y:S02]  /*1540*/  ISETP.NE.U32.AND P5, PT, RZ, c[0x0][0x348], PT ;  /* 0x0000d200ff007a0c */ /* 0x000fe40003fa5070 */
[----:B------:R-:W-:Y:S02]  /*1550*/  ISETP.NE.AND.EX P3, PT, RZ, c[0x0][0x364], PT, P3 ;  /* 0x0000d900ff007a0c */ /* 0x000fe40003f65330 */
[----:B------:R-:W-:Y:S02]  /*1560*/  ISETP.NE.U32.AND P4, PT, RZ, c[0x0][0x350], PT ;  /* 0x0000d400ff007a0c */ /* 0x000fe40003f85070 */
[----:B------:R-:W-:Y:S02]  /*1570*/  ISETP.NE.AND.EX P5, PT, RZ, c[0x0][0x34c], PT, P5 ;  /* 0x0000d300ff007a0c */ /* 0x000fe40003fa5350 */
[----:B------:R-:W-:Y:S01]  /*1580*/  ISETP.NE.AND.EX P4, PT, RZ, c[0x0][0x354], PT, P4 ;  /* 0x0000d500ff007a0c */ /* 0x000fe20003f85340 */
[----:B------:R-:W-:Y:S01]  /*1590*/  IMAD.MOV.U32 R11, RZ, RZ, RZ ;  /* 0x000000ffff0b7224 */ /* 0x000fe200078e00ff */
[----:B--2---:R-:W-:Y:S01]  /*15a0*/  SHF.R.S32.HI R12, RZ, 0x1f, R21 ;  /* 0x0000001fff0c7819 */ /* 0x004fe20000011415 */
[----:B------:R1:W-:Y:S01]  /*15b0*/  STL [R1+0x10], R21 ;  /* 0x0000101501007387 */ /* 0x0003e20000100800 */
[----:B------:R-:W-:-:S04]  /*15c0*/  @P0 LEA R2, P1, R21, c[0x0][0x370], 0x2 ;  /* 0x0000dc0015020a11 */ /* 0x000fc800078210ff */
[C---:B------:R-:W-:Y:S02]  /*15d0*/  @P0 LEA.HI.X R3, R21.reuse, c[0x0][0x374], R12, 0x2, P1 ;  /* 0x0000dd0015030a11 */ /* 0x040fe400008f140c */
[----:B------:R-:W-:-:S03]  /*15e0*/  LEA R4, P2, R21, c[0x0][0x348], 0x2 ;  /* 0x0000d20015047a11 */ /* 0x000fc600078410ff */
[----:B------:R2:W5:Y:S01]  /*15f0*/  @P0 LDG.E R8, [R2.64] ;  /* 0x0000000802080981 */ /* 0x000562000c1e1900 */
[C---:B------:R-:W-:Y:S02]  /*1600*/  @P3 LEA R6, P0, R21.reuse, c[0x0][0x360], 0x2 ;  /* 0x0000d80015063a11 */ /* 0x040fe400078010ff */
[C-C-:B------:R-:W-:Y:S02]  /*1610*/  LEA.HI.X R5, R21.reuse, c[0x0][0x34c], R12.reuse, 0x2, P2 ;  /* 0x0000d30015057a11 */ /* 0x140fe400010f140c */
[----:B------:R-:W-:-:S03]  /*1620*/  @P3 LEA.HI.X R7, R21, c[0x0][0x364], R12, 0x2, P0 ;  /* 0x0000d90015073a11 */ /* 0x000fc600000f140c */
[----:B------:R1:W5:Y:S04]  /*1630*/  @P5 LDG.E R11, [R4.64] ;  /* 0x00000008040b5981 */ /* 0x000368000c1e1900 */
[----:B------:R1:W5:Y:S01]  /*1640*/  @P3 LDG.E R17, [R6.64] ;  /* 0x0000000806113981 */ /* 0x000362000c1e1900 */
[----:B--2---:R-:W-:-:S04]  /*1650*/  LEA R2, P1, R21, c[0x0][0x350], 0x2 ;  /* 0x0000d40015027a11 */ /* 0x004fc800078210ff */
[----:B------:R-:W-:-:S05]  /*1660*/  LEA.HI.X R3, R21, c[0x0][0x354], R12, 0x2, P1 ;  /* 0x0000d50015037a11 */ /* 0x000fca00008f140c */
[----:B------:R1:W5:Y:S01]  /*1670*/  @P4 LDG.E R9, [R2.64] ;  /* 0x0000000802094981 */ /* 0x000362000c1e1900 */
[----:B----4-:R-:W-:-:S05]  /*1680*/  LOP3.LUT R27, R10, 0xffff, RZ, 0xc0, !PT ;  /* 0x0000ffff0a1b7812 */ /* 0x010fca00078ec0ff */
[----:B------:R1:W-:Y:S01]  /*1690*/  STL [R1+0x48], R27 ;  /* 0x0000481b01007387 */ /* 0x0003e20000100800 */
[----:B------:R-:W-:Y:S01]  /*16a0*/  YIELD ;  /* 0x0000000000007946 */ /* 0x000fe20003800000 */
[----:B------:R-:W-:Y:S05]  /*16b0*/  @P3 BRA `(.L_x_41) ;  /* 0x0000005000003947 */ /* 0x000fea0003800000 */
[----:B-----5:R-:W-:Y:S01]  /*16c0*/  MOV R17, c[0x0][0x168] ;  /* 0x00005a0000117a02 */ /* 0x020fe20000000f00 */
[----:B------:R-:W-:Y:S05]  /*16d0*/  @!P5 BRA `(.L_x_41) ;  /* 0x000000300000d947 */ /* 0x000fea0003800000 */
[----:B-1----:R-:W2:Y:S04]  /*16e0*/  LDG.E R6, [R4.64] ;  /* 0x0000000804067981 */ /* 0x002ea8000c1e1900 */
[----:B------:R-:W2:Y:S02]  /*16f0*/  LDG.E R0, [R4.64+0x4] ;  /* 0x0000040804007981 */ /* 0x000ea4000c1e1900 */
[----:B--2---:R-:W-:Y:S02]  /*1700*/  IADD3 R17, -R6, R0, RZ ;  /* 0x0000000006117210 */ /* 0x004fe40007ffe1ff */
.L_x_41:
[----:B------:R-:W-:-:S04]  /*1710*/  ISETP.NE.U32.AND P0, PT, RZ, c[0x0][0x368], PT ;  /* 0x0000da00ff007a0c */ /* 0x000fc80003f05070 */
[----:B------:R-:W-:-:S13]  /*1720*/  ISETP.NE.AND.EX P0, PT, RZ, c[0x0][0x36c], PT, P0 ;  /* 0x0000db00ff007a0c */ /* 0x000fda0003f05300 */
[----:B------:R-:W-:Y:S05]  /*1730*/  @!P0 BRA `(.L_x_42) ;  /* 0x0000004000008947 */ /* 0x000fea0003800000 */
[----:B-1----:R-:W-:-:S04]  /*1740*/  LEA R2, P0, R21, c[0x0][0x368], 0x2 ;  /* 0x0000da0015027a11 */ /* 0x002fc800078010ff */
[----:B------:R-:W-:-:S05]  /*1750*/  LEA.HI.X R3, R21, c[0x0][0x36c], R12, 0x2, P0 ;  /* 0x0000db0015037a11 */ /* 0x000fca00000f140c */
[----:B------:R1:W5:Y:S01]  /*1760*/  LDG.E R0, [R2.64] ;  /* 0x0000000802007981 */ /* 0x000362000c1e1900 */
[----:B------:R-:W-:Y:S05]  /*1770*/  BRA `(.L_x_43) ;  /* 0x0000005000007947 */ /* 0x000fea0003800000 */
.L_x_42:
[----:B------:R-:W-:Y:S01]  /*1780*/  MOV R0, c[0x0][0x1d0] ;  /* 0x0000740000007a02 */ /* 0x000fe20000000f00 */
[----:B------:R-:W-:Y:S05]  /*1790*/  @!P4 BRA `(.L_x_43) ;  /* 0x000000300000c947 */ /* 0x000fea0003800000 */
[----:B-1----:R-:W2:Y:S04]  /*17a0*/  LDG.E R4, [R2.64] ;  /* 0x0000000802047981 */ /* 0x002ea8000c1e1900 */
[----:B------:R-:W2:Y:S02]  /*17b0*/  LDG.E R0, [R2.64+0x4] ;  /* 0x0000040802007981 */ /* 0x000ea4000c1e1900 */
[----:B--2---:R-:W-:-:S04]  /*17c0*/  IADD3 R0, -R4, R0, RZ ;  /* 0x0000000004007210 */ /* 0x004fc80007ffe1ff */
.L_x_43:
[----:B-1----:R-:W-:Y:S01]  /*17d0*/  LOP3.LUT R2, R10, 0xff000000, RZ, 0xc0, !PT ;  /* 0xff0000000a027812 */ /* 0x002fe200078ec0ff */
[----:B-----5:R-:W-:Y:S01]  /*17e0*/  IMAD.IADD R89, R0, 0x1, -R8 ;  /* 0x0000000100597824 */ /* 0x020fe200078e0a08 */
[----:B------:R-:W-:Y:S01]  /*17f0*/  LOP3.LUT R3, R10, 0xff0000, RZ, 0xc0, !PT ;  /* 0x00ff00000a037812 */ /* 0x000fe200078ec0ff */
[----:B------:R-:W-:Y:S01]  /*1800*/  BSSY B0, `(.L_x_44) ;  /* 0x000002d000007945 */ /* 0x000fe20003800000 */
[----:B------:R-:W-:Y:S01]  /*1810*/  SHF.R.U32.HI R4, RZ, 0x8, R2 ;  /* 0x00000008ff047819 */ /* 0x000fe20000011602 */
[----:B------:R-:W-:Y:S01]  /*1820*/  IMAD.IADD R13, R9, 0x1, R8 ;  /* 0x00000001090d7824 */ /* 0x000fe200078e0208 */
[----:B------:R-:W-:-:S02]  /*1830*/  IADD3 R0, R89, 0x4f, RZ ;  /* 0x0000004f59007810 */ /* 0x000fc40007ffe0ff */
[----:B------:R-:W-:Y:S02]  /*1840*/  LEA.HI R3, R3, R4, RZ, 0x10 ;  /* 0x0000000403037211 */ /* 0x000fe400078f80ff */
[----:B------:R-:W-:Y:S01]  /*1850*/  ISETP.GE.AND P0, PT, R89, 0x1, PT ;  /* 0x000000015900780c */ /* 0x000fe20003f06270 */
[----:B------:R-:W-:Y:S01]  /*1860*/  IMAD.HI R0, R0, 0x66666667, RZ ;  /* 0x6666666700007827 */ /* 0x000fe200078e02ff */
[----:B------:R-:W-:Y:S02]  /*1870*/  LOP3.LUT R15, R3, 0xff, RZ, 0xc0, !PT ;  /* 0x000000ff030f7812 */ /* 0x000fe400078ec0ff */
[----:B------:R-:W-:Y:S02]  /*1880*/  SHF.R.U32.HI R5, RZ, 0x10, R3 ;  /* 0x00000010ff057819 */ /* 0x000fe40000011603 */
[----:B------:R-:W-:Y:S01]  /*1890*/  SHF.R.U32.HI R2, RZ, 0x1f, R0 ;  /* 0x0000001fff027819 */ /* 0x000fe20000011600 */
[----:B------:R1:W-:Y:S03]  /*18a0*/  STL [R1+0x54], R15 ;  /* 0x0000540f01007387 */ /* 0x0003e60000100800 */
[----:B------:R-:W-:Y:S01]  /*18b0*/  LEA.HI.SX32 R8, R0, R2, 0x1b ;  /* 0x0000000200087211 */ /* 0x000fe200078fdaff */
[----:B------:R1:W-:Y:S01]  /*18c0*/  STL [R1+0x50], R5 ;  /* 0x0000500501007387 */ /* 0x0003e20000100800 */
[----:B------:R-:W-:Y:S01]  /*18d0*/  IMAD.MOV.U32 R2, RZ, RZ, RZ ;  /* 0x000000ffff027224 */ /* 0x000fe200078e00ff */
[----:B------:R-:W-:Y:S05]  /*18e0*/  @!P0 BRA `(.L_x_45) ;  /* 0x000001e000008947 */ /* 0x000fea0003800000 */
[----:B------:R-:W-:Y:S01]  /*18f0*/  ISETP.NE.AND P0, PT, R5, RZ, PT ;  /* 0x000000ff0500720c */ /* 0x000fe20003f05270 */
[----:B------:R-:W-:-:S03]  /*1900*/  IMAD.MOV.U32 R4, RZ, RZ, RZ ;  /* 0x000000ffff047224 */ /* 0x000fc600078e00ff */
[----:B------:R-:W-:-:S04]  /*1910*/  SEL R0, R5, c[0x0][0x338], P0 ;  /* 0x0000ce0005007a07 */ /* 0x000fc80000000000 */
[----:B------:R-:W-:Y:S02]  /*1920*/  IABS R3, R0 ;  /* 0x0000000000037213 */ /* 0x000fe40000000000 */
[----:B------:R-:W-:Y:S02]  /*1930*/  IADD3 R6, R8, -0x1, R0 ;  /* 0xffffffff08067810 */ /* 0x000fe40007ffe000 */
[----:B------:R-:W2:Y:S02]  /*1940*/  I2F.RP R2, R3 ;  /* 0x0000000300027306 */ /* 0x000ea40000209400 */
[----:B------:R-:W-:-:S06]  /*1950*/  IABS R10, R6 ;  /* 0x00000006000a7213 */ /* 0x000fcc0000000000 */
[----:B--2---:R-:W2:Y:S02]  /*1960*/  MUFU.RCP R2, R2 ;  /* 0x0000000200027308 */ /* 0x004ea40000001000 */
[----:B--2---:R-:W-:-:S06]  /*1970*/  IADD3 R2, R2, 0xffffffe, RZ ;  /* 0x0ffffffe02027810 */ /* 0x004fcc0007ffe0ff */
[----:B-1----:R-:W1:Y:S02]  /*1980*/  F2I.FTZ.U32.TRUNC.NTZ R5, R2 ;  /* 0x0000000200057305 */ /* 0x002e64000021f000 */
[----:B-1----:R-:W-:-:S04]  /*1990*/  IMAD.MOV R2, RZ, RZ, -R5 ;  /* 0x000000ffff027224 */ /* 0x002fc800078e0a05 */
        /* <DEDUP_REMOVED lines=19> */
.L_x_45:
[----:B------:R-:W-:Y:S05]  /*1ad0*/  BSYNC B0 ;  /* 0x0000000000007941 */ /* 0x000fea0003800000 */
.L_x_44:
[----:B------:R-:W-:Y:S01]  /*1ae0*/  IMAD R3, R15, R2, RZ ;  /* 0x000000020f037224 */ /* 0x000fe200078e02ff */
[----:B------:R-:W-:Y:S01]  /*1af0*/  PRMT R0, RZ, 0x7610, R0 ;  /* 0x00007610ff007816 */ /* 0x000fe20000000000 */
[----:B------:R-:W-:Y:S01]  /*1b00*/  IMAD.MOV.U32 R26, RZ, RZ, RZ ;  /* 0x000000ffff1a7224 */ /* 0x000fe200078e00ff */
[----:B------:R-:W-:Y:S01]  /*1b10*/  MOV R19, RZ ;  /* 0x000000ff00137202 */ /* 0x000fe20000000f00 */
        /* <DEDUP_REMOVED lines=38> */
[----:B--2---:R-:W2:Y:S04]  /*1d80*/  LDL R4, [R1+0x74] ;  /* 0x0000740001047983 */ /* 0x004ea80000100800 */
[----:B------:R-:W2:Y:S01]  /*1d90*/  LDL R18, [R1+0x24] ;  /* 0x0000240001127983 */ /* 0x000ea20000100800 */
[----:B------:R-:W-:-:S03]  /*1da0*/  ISETP.NE.U32.AND P1, PT, RZ, c[0x0][0x340], PT ;  /* 0x0000d000ff007a0c */ /* 0x000fc60003f25070 */
[----:B------:R-:W3:Y:S04]  /*1db0*/  LDL.64 R8, [R1+0x18] ;  /* 0x0000180001087983 */ /* 0x000ee80000100a00 */
[----:B------:R4:W3:Y:S01]  /*1dc0*/  LDL.64 R22, [R1+0x18] ;  /* 0x0000180001167983 */ /* 0x0008e20000100a00 */
[----:B------:R-:W-:-:S13]  /*1dd0*/  ISETP.NE.AND.EX P1, PT, RZ, c[0x0][0x344], PT, P1 ;  /* 0x0000d100ff007a0c */ /* 0x000fda0003f25310 */
[----:B------:R-:W-:-:S05]  /*1de0*/  @P1 IMAD.WIDE R2, R21, R14, c[0x0][0x340] ;  /* 0x0000d00015021625 */ /* 0x000fca00078e020e */
[----:B------:R5:W4:Y:S04]  /*1df0*/  @P1 LDG.E R14, [R2.64] ;  /* 0x00000008020e1981 */ /* 0x000b28000c1e1900 */
[----:B------:R-:W1:Y:S01]  /*1e00*/  S2R R6, SR_TID.X ;  /* 0x0000000000067919 */ /* 0x000e620000002100 */
[----:B------:R-:W-:-:S04]  /*1e10*/  MOV R0, c[0x0][0x2c4] ;  /* 0x0000b10000007a02 */ /* 0x000fc80000000f00 */
[----:B------:R-:W-:Y:S02]  /*1e20*/  ISETP.NE.AND P0, PT, R0, 0x1, PT ;  /* 0x000000010000780c */ /* 0x000fe40003f05270 */
[----:B------:R-:W-:-:S05]  /*1e30*/  SHF.R.S32.HI R0, RZ, 0x1f, R11 ;  /* 0x0000001fff007819 */ /* 0x000fca000001140b */
[----:B------:R-:W-:Y:S01]  /*1e40*/  IMAD R0, R0, c[0x0][0x178], RZ ;  /* 0x00005e0000007a24 */ /* 0x000fe200078e02ff */
[----:B-1----:R-:W-:-:S03]  /*1e50*/  SHF.R.S32.HI R20, RZ, 0x1f, R6 ;  /* 0x0000001fff147819 */ /* 0x002fc60000011406 */
[----:B-----5:R-:W-:Y:S01]  /*1e60*/  IMAD R2, R11, c[0x0][0x17c], R0 ;  /* 0x00005f000b027a24 */ /* 0x020fe200078e0200 */
[----:B------:R-:W-:-:S04]  /*1e70*/  LEA.HI R20, R20, R6, RZ, 0x3 ;  /* 0x0000000614147211 */ /* 0x000fc800078f18ff */
[----:B------:R-:W-:Y:S02]  /*1e80*/  SHF.R.S32.HI R20, RZ, 0x3, R20 ;  /* 0x00000003ff147819 */ /* 0x000fe40000011414 */
[----:B------:R-:W-:-:S05]  /*1e90*/  SEL R6, R12, RZ, !P5 ;  /* 0x000000ff0c067207 */ /* 0x000fca0006800000 */
[----:B------:R-:W-:Y:S01]  /*1ea0*/  IMAD R16, R6, c[0x0][0x1c0], RZ ;  /* 0x0000700006107a24 */ /* 0x000fe200078e02ff */
[----:B------:R-:W-:Y:S02]  /*1eb0*/  IADD3 R88, R246, -0x1, RZ ;  /* 0xfffffffff6587810 */ /* 0x000fe40007ffe0ff */
[----:B--2---:R-:W-:Y:S01]  /*1ec0*/  LEA R10, R18, R4, 0x7 ;  /* 0x00000004120a7211 */ /* 0x004fe200078e38ff */
[----:B------:R-:W-:-:S04]  /*1ed0*/  IMAD.WIDE.U32 R4, R11, c[0x0][0x178], RZ ;  /* 0x00005e000b047a25 */ /* 0x000fc800078e00ff */
[----:B------:R-:W-:Y:S01]  /*1ee0*/  @P0 IMAD.HI.U32 R3, R10, c[0x0][0x2c8], RZ ;  /* 0x0000b2000a030a27 */ /* 0x000fe200078e00ff */
[----:B------:R-:W-:-:S03]  /*1ef0*/  IADD3 R5, R5, R2, RZ ;  /* 0x0000000205057210 */ /* 0x000fc60007ffe0ff */
[----:B------:R-:W-:Y:S01]  /*1f00*/  IMAD.MOV.U32 R0, RZ, RZ, R10 ;  /* 0x000000ffff007224 */ /* 0x000fe200078e000a */
[----:B------:R-:W-:Y:S02]  /*1f10*/  @P0 SHF.R.U32.HI R0, RZ, c[0x0][0x2cc], R3 ;  /* 0x0000b300ff000a19 */ /* 0x000fe40000011603 */
[----:B------:R-:W-:Y:S02]  /*1f20*/  SHF.R.S32.HI R3, RZ, 0x1f, R13 ;  /* 0x0000001fff037819 */ /* 0x000fe4000001140d */
[C---:B------:R-:W-:Y:S02]  /*1f30*/  IADD3 R2, P0, R20.reuse, R13, RZ ;  /* 0x0000000d14027210 */ /* 0x040fe40007f1e0ff */
[----:B---3--:R-:W-:Y:S02]  /*1f40*/  MOV R22, R8 ;  /* 0x0000000800167202 */ /* 0x008fe40000000f00 */
[----:B------:R-:W-:Y:S01]  /*1f50*/  LEA.HI.X.SX32 R3, R20, R3, 0x1, P0 ;  /* 0x0000000314037211 */ /* 0x000fe200000f0eff */
[----:B------:R-:W-:Y:S01]  /*1f60*/  IMAD.WIDE.U32 R4, R27, c[0x0][0x1b8], R4 ;  /* 0x00006e001b047a25 */ /* 0x000fe200078e0004 */
[----:B------:R-:W-:-:S03]  /*1f70*/  SHF.R.S32.HI R23, RZ, 0x1f, R22 ;  /* 0x0000001fff177819 */ /* 0x000fc60000011416 */
[C---:B------:R-:W-:Y:S02]  /*1f80*/  IMAD R15, R3.reuse, c[0x0][0x1e0], RZ ;  /* 0x00007800030f7a24 */ /* 0x040fe400078e02ff */
[----:B------:R-:W-:Y:S02]  /*1f90*/  IMAD R13, R3, c[0x0][0x208], RZ ;  /* 0x00008200030d7a24 */ /* 0x000fe400078e02ff */
[----:B------:R-:W-:Y:S01]  /*1fa0*/  IMAD R3, R27, c[0x0][0x1bc], R5 ;  /* 0x00006f001b037a24 */ /* 0x000fe200078e0205 */
[----:B------:R-:W-:Y:S01]  /*1fb0*/  SEL R11, R21, RZ, !P5 ;  /* 0x000000ff150b7207 */ /* 0x000fe20006800000 */
[C---:B------:R-:W-:Y:S02]  /*1fc0*/  IMAD R5, R2.reuse, c[0x0][0x1e4], R15 ;  /* 0x0000790002057a24 */ /* 0x040fe400078e020f */
[----:B------:R-:W-:-:S04]  /*1fd0*/  IMAD.WIDE.U32 R6, R2, c[0x0][0x1e0], R22 ;  /* 0x0000780002067a25 */ /* 0x000fc800078e0016 */
[----:B------:R-:W-:-:S04]  /*1fe0*/  IMAD.WIDE.U32 R8, R2, c[0x0][0x208], R22 ;  /* 0x0000820002087a25 */ /* 0x000fc800078e0016 */
[----:B------:R-:W-:Y:S02]  /*1ff0*/  IMAD R15, R2, c[0x0][0x20c], R13 ;  /* 0x00008300020f7a24 */ /* 0x000fe400078e020d */
[----:B------:R-:W-:Y:S02]  /*2000*/  IMAD.MOV.U32 R2, RZ, RZ, R4 ;  /* 0x000000ffff027224 */ /* 0x000fe400078e0004 */
[C---:B------:R-:W-:Y:S02]  /*2010*/  IMAD R13, R11.reuse, c[0x0][0x1c4], R16 ;  /* 0x000071000b0d7a24 */ /* 0x040fe400078e0210 */
[----:B------:R-:W-:Y:S01]  /*2020*/  IMAD.WIDE.U32 R2, R11, c[0x0][0x1c0], R2 ;  /* 0x000070000b027a25 */ /* 0x000fe200078e0002 */
[----:B------:R-:W-:Y:S02]  /*2030*/  SHF.R.S32.HI R11, RZ, 0x1f, R0 ;  /* 0x0000001fff0b7819 */ /* 0x000fe40000011400 */
[----:B------:R-:W-:Y:S02]  /*2040*/  IADD3 R4, -R0, RZ, RZ ;  /* 0x000000ff00047210 */ /* 0x000fe40007ffe1ff */
[----:B------:R-:W-:Y:S01]  /*2050*/  IADD3 R7, R7, R5, RZ ;  /* 0x0000000507077210 */ /* 0x000fe20007ffe0ff */
[----:B------:R-:W-:Y:S01]  /*2060*/  IMAD.IADD R5, R9, 0x1, R15 ;  /* 0x0000000109057824 */ /* 0x000fe200078e020f */
[----:B------:R-:W-:Y:S01]  /*2070*/  IADD3 R3, R3, R13, RZ ;  /* 0x0000000d03037210 */ /* 0x000fe20007ffe0ff */
[----:B------:R-:W-:-:S02]  /*2080*/  IMAD R9, R11, c[0x0][0x1b0], RZ ;  /* 0x00006c000b097a24 */ /* 0x000fc400078e02ff */
[----:B------:R-:W-:Y:S02]  /*2090*/  IMAD R10, R4, c[0x0][0x2c4], R10 ;  /* 0x0000b100040a7a24 */ /* 0x000fe400078e020a */
[----:B------:R-:W-:Y:S01]  /*20a0*/  IMAD.WIDE.U32 R6, R27, c[0x0][0x1e8], R6 ;  /* 0x00007a001b067a25 */ /* 0x000fe200078e0006 */
[----:B------:R-:W-:-:S03]  /*20b0*/  MOV R4, R8 ;  /* 0x0000000800047202 */ /* 0x000fc60000000f00 */
[C---:B------:R-:W-:Y:S02]  /*20c0*/  IMAD R11, R0.reuse, c[0x0][0x1b4], R9 ;  /* 0x00006d00000b7a24 */ /* 0x040fe400078e0209 */
[----:B------:R-:W-:Y:S01]  /*20d0*/  IMAD.WIDE.U32 R2, R0, c[0x0][0x1b0], R2 ;  /* 0x00006c0000027a25 */ /* 0x000fe200078e0002 */
[----:B----4-:R-:W-:Y:S02]  /*20e0*/  @P1 SHF.R.S32.HI R0, RZ, 0x1f, R14 ;  /* 0x0000001fff001819 */ /* 0x010fe4000001140e */
[----:B------:R-:W-:Y:S01]  /*20f0*/  @!P1 MOV R0, R12 ;  /* 0x0000000c00009202 */ /* 0x000fe20000000f00 */
[----:B------:R-:W-:Y:S01]  /*2100*/  IMAD R9, R27, c[0x0][0x1ec], R7 ;  /* 0x00007b001b097a24 */ /* 0x000fe200078e0207 */
[----:B------:R-:W-:Y:S01]  /*2110*/  SHF.R.S32.HI R7, RZ, 0x1f, R10 ;  /* 0x0000001fff077819 */ /* 0x000fe2000001140a */
[----:B------:R-:W-:Y:S01]  /*2120*/  IMAD.MOV.U32 R8, RZ, RZ, R6 ;  /* 0x000000ffff087224 */ /* 0x000fe200078e0006 */
[----:B------:R-:W-:Y:S02]  /*2130*/  IADD3 R3, R3, R11, RZ ;  /* 0x0000000b03037210 */ /* 0x000fe40007ffe0ff */
[----:B------:R-:W-:Y:S01]  /*2140*/  SEL R6, R0, RZ, !P4 ;  /* 0x000000ff00067207 */ /* 0x000fe20006000000 */
[----:B------:R-:W-:Y:S01]  /*2150*/  IMAD R7, R7, c[0x0][0x1a8], RZ ;  /* 0x00006a0007077a24 */ /* 0x000fe200078e02ff */
[----:B------:R-:W-:Y:S01]  /*2160*/  @!P1 MOV R14, R21 ;  /* 0x00000015000e9202 */ /* 0x000fe20000000f00 */
[----:B------:R-:W-:-:S03]  /*2170*/  IMAD.WIDE.U32 R4, R27, c[0x0][0x210], R4 ;  /* 0x000084001b047a25 */ /* 0x000fc600078e0004 */
[----:B------:R-:W-:Y:S01]  /*2180*/  SEL R0, R14, RZ, !P4 ;  /* 0x000000ff0e007207 */ /* 0x000fe20006000000 */
[C---:B------:R-:W-:Y:S02]  /*2190*/  IMAD R7, R10.reuse, c[0x0][0x1ac], R7 ;  /* 0x00006b000a077a24 */ /* 0x040fe400078e0207 */
[----:B------:R-:W-:-:S04]  /*21a0*/  IMAD.WIDE.U32 R2, R10, c[0x0][0x1a8], R2 ;  /* 0x00006a000a027a25 */ /* 0x000fc800078e0002 */
[C---:B------:R-:W-:Y:S02]  /*21b0*/  IMAD R11, R6.reuse, c[0x0][0x1f0], RZ ;  /* 0x00007c00060b7a24 */ /* 0x040fe400078e02ff */
[----:B------:R-:W-:Y:S02]  /*21c0*/  IMAD R5, R27, c[0x0][0x214], R5 ;  /* 0x000085001b057a24 */ /* 0x000fe400078e0205 */
[----:B------:R-:W-:Y:S02]  /*21d0*/  IMAD R6, R6, c[0x0][0x218], RZ ;  /* 0x0000860006067a24 */ /* 0x000fe400078e02ff */
[----:B------:R-:W-:Y:S01]  /*21e0*/  IMAD.IADD R3, R3, 0x1, R7 ;  /* 0x0000000103037824 */ /* 0x000fe200078e0207 */
[----:B------:R-:W-:Y:S01]  /*21f0*/  LEA R7, P0, R2, c[0x0][0x160], 0x1 ;  /* 0x0000580002077a11 */ /* 0x000fe200078008ff */
[C---:B------:R-:W-:Y:S02]  /*2200*/  IMAD R10, R0.reuse, c[0x0][0x21c], R6 ;  /* 0x00008700000a7a24 */ /* 0x040fe400078e0206 */
[----:B------:R-:W-:Y:S01]  /*2210*/  IMAD.WIDE.U32 R4, R0, c[0x0][0x218], R4 ;  /* 0x0000860000047a25 */ /* 0x000fe200078e0004 */
[----:B------:R-:W-:-:S03]  /*2220*/  LEA.HI.X R6, R2, c[0x0][0x164], R3, 0x1, P0 ;  /* 0x0000590002067a11 */ /* 0x000fc600000f0c03 */
[C---:B------:R-:W-:Y:S02]  /*2230*/  IMAD R11, R0.reuse, c[0x0][0x1f4], R11 ;  /* 0x00007d00000b7a24 */ /* 0x040fe400078e020b */
[----:B------:R-:W-:Y:S01]  /*2240*/  IMAD.WIDE.U32 R8, R0, c[0x0][0x1f0], R8 ;  /* 0x00007c0000087a25 */ /* 0x000fe200078e0008 */
[----:B------:R-:W-:Y:S01]  /*2250*/  IADD3 R2, R5, R10, RZ ;  /* 0x0000000a05027210 */ /* 0x000fe20007ffe0ff */
[----:B------:R1:W-:Y:S03]  /*2260*/  STL [R1+0x1c], R23 ;  /* 0x00001c1701007387 */ /* 0x0003e60000100800 */
[----:B------:R-:W-:Y:S01]  /*2270*/  IADD3 R3, R9, R11, RZ ;  /* 0x0000000b09037210 */ /* 0x000fe20007ffe0ff */
[----:B------:R1:W-:Y:S04]  /*2280*/  STL.64 [R1+0x30], R8 ;  /* 0x0000300801007387 */ /* 0x0003e80000100a00 */
[----:B------:R1:W-:Y:S04]  /*2290*/  STL.64 [R1+0x38], R4 ;  /* 0x0000380401007387 */ /* 0x0003e80000100a00 */
[----:B------:R1:W-:Y:S04]  /*22a0*/  STL [R1+0x44], R2 ;  /* 0x0000440201007387 */ /* 0x0003e80000100800 */
[----:B------:R1:W-:Y:S01]  /*22b0*/  STL [R1+0x40], R3 ;  /* 0x0000400301007387 */ /* 0x0003e20000100800 */
[----:B------:R-:W-:-:S02]  /*22c0*/  ISETP.GE.AND P1, PT, R22, c[0x0][0x1d4], PT ;  /* 0x0000750016007a0c */ /* 0x000fc40003f26270 */
[----:B------:R-:W-:Y:S02]  /*22d0*/  ISETP.GE.AND P3, PT, R22, c[0x0][0x198], PT ;  /* 0x0000660016007a0c */ /* 0x000fe40003f66270 */
[----:B------:R-:W-:Y:S01]  /*22e0*/  LEA R0, R18, R20, 0x7 ;  /* 0x0000001412007211 */ /* 0x000fe200078e38ff */
[----:B------:R-:W-:Y:S08]  /*22f0*/  BRA.DIV ~URZ, `(.L_x_47) ;  /* 0x0000c6427f007947 */ /* 0x000ff0000b800000 */
[----:B-1----:R1:W2:Y:S02]  /*2300*/  SHFL.IDX PT, R8, R6, RZ, 0x181f ;  /* 0x00181fff06087589 */ /* 0x0022a400000e0000 */
.L_x_147:
[----:B------:R-:W-:Y:S05]  /*2310*/  BRA.DIV ~URZ, `(.L_x_48) ;  /* 0x0000c6927f007947 */ /* 0x000fea000b800000 */
[----:B------:R3:W4:Y:S02]  /*2320*/  SHFL.IDX PT, R2, R7, RZ, 0x181f ;  /* 0x00181fff07027589 */ /* 0x00072400000e0000 */
.L_x_148:
[----:B------:R-:W-:Y:S01]  /*2330*/  IMAD R4, R17, c[0x0][0x2c4], RZ ;  /* 0x0000b10011047a24 */ /* 0x000fe200078e02ff */
[----:B------:R-:W-:Y:S04]  /*2340*/  BSSY B0, `(.L_x_49) ;  /* 0x000000a000007945 */ /* 0x000fe80003800000 */
[----:B------:R-:W-:-:S13]  /*2350*/  ISETP.GE.AND P0, PT, R0, R4, PT ;  /* 0x000000040000720c */ /* 0x000fda0003f06270 */
[----:B------:R-:W-:Y:S05]  /*2360*/  @P0 BRA `(.L_x_50) ;  /* 0x0000007000000947 */ /* 0x000fea0003800000 */
[----:B------:R-:W5:Y:S02]  /*2370*/  LDL.64 R10, [R1+0x18] ;  /* 0x00001800010a7983 */ /* 0x000f640000100a00 */
[----:B----45:R-:W-:-:S04]  /*2380*/  LEA R2, P0, R10, R2, 0x1 ;  /* 0x000000020a027211 */ /* 0x030fc800078008ff */
[----:B--2---:R-:W-:-:S05]  /*2390*/  LEA.HI.X R3, R10, R8, R11, 0x1, P0 ;  /* 0x000000080a037211 */ /* 0x004fca00000f0c0b */
[----:B------:R-:W-:Y:S01]  /*23a0*/  @!PT LDS RZ, [RZ] ;  /* 0x00000000fffff984 */ /* 0x000fe20000000800 */
[----:B------:R-:W-:Y:S01]  /*23b0*/  @!PT LDS RZ, [RZ] ;  /* 0x00000000fffff984 */ /* 0x000fe20000000800 */
[----:B------:R-:W-:Y:S01]  /*23c0*/  @!PT LDS RZ, [RZ] ;  /* 0x00000000fffff984 */ /* 0x000fe20000000800 */
[----:B------:R2:W-:Y:S04]  /*23d0*/  LDGSTS.E.BYPASS.LTC128B.128 [R213+0x5100], [R2.64], !P3 ;  /* 0x0510000002d57fae */ /* 0x0005e8000d901d48 */
.L_x_50:
[----:B------:R-:W-:Y:S05]  /*23e0*/  BSYNC B0 ;  /* 0x0000000000007941 */ /* 0x000fea0003800000 */
.L_x_49:
[----:B------:R-:W-:Y:S05]  /*23f0*/  BRA.DIV ~URZ, `(.L_x_51) ;  /* 0x0000c6227f007947 */ /* 0x000fea000b800000 */
[----:B--2---:R2:W1:Y:S04]  /*2400*/  SHFL.IDX PT, R8, R6, 0x1, 0x181f ;  /* 0x00381f0006087f89 */ /* 0x00446800000e0000 */
[----:B----4-:R2:W4:Y:S02]  /*2410*/  SHFL.IDX PT, R2, R7, 0x1, 0x181f ;  /* 0x00381f0007027f89 */ /* 0x01052400000e0000 */
.L_x_149:
[----:B------:R-:W-:Y:S01]  /*2420*/  IADD3 R3, R0, 0x10, RZ ;  /* 0x0000001000037810 */ /* 0x000fe20007ffe0ff */
[----:B------:R-:W-:Y:S03]  /*2430*/  BSSY B0, `(.L_x_52) ;  /* 0x000000a000007945 */ /* 0x000fe60003800000 */
[----:B------:R-:W-:-:S13]  /*2440*/  ISETP.GE.AND P0, PT, R3, R4, PT ;  /* 0x000000040300720c */ /* 0x000fda0003f06270 */
[----:B------:R-:W-:Y:S05]  /*2450*/  @P0 BRA `(.L_x_53) ;  /* 0x0000007000000947 */ /* 0x000fea0003800000 */
[----:B------:R-:W5:Y:S02]  /*2460*/  LDL.64 R10, [R1+0x18] ;  /* 0x00001800010a7983 */ /* 0x000f640000100a00 */
[----:B----45:R-:W-:-:S04]  /*2470*/  LEA R2, P0, R10, R2, 0x1 ;  /* 0x000000020a027211 */ /* 0x030fc800078008ff */
[----:B-1----:R-:W-:-:S05]  /*2480*/  LEA.HI.X R3, R10, R8, R11, 0x1, P0 ;  /* 0x000000080a037211 */ /* 0x002fca00000f0c0b */
[----:B------:R-:W-:Y:S01]  /*2490*/  @!PT LDS RZ, [RZ] ;  /* 0x00000000fffff984 */ /* 0x000fe20000000800 */
[----:B------:R-:W-:Y:S01]  /*24a0*/  @!PT LDS RZ, [RZ] ;  /* 0x00000000fffff984 */ /* 0x000fe20000000800 */
[----:B------:R-:W-:Y:S01]  /*24b0*/  @!PT LDS RZ, [RZ] ;  /* 0x00000000fffff984 */ /* 0x000fe20000000800 */
[----:B------:R1:W-:Y:S04]  /*24c0*/  LDGSTS.E.BYPASS.LTC128B.128 [R213+0x5900], [R2.64], !P3 ;  /* 0x0590000002d57fae */ /* 0x0003e8000d901d48 */
.L_x_53:
[----:B------:R-:W-:Y:S05]  /*24d0*/  BSYNC B0 ;  /* 0x0000000000007941 */ /* 0x000fea0003800000 */
.L_x_52:
[----:B------:R-:W-:Y:S05]  /*24e0*/  BRA.DIV ~URZ, `(.L_x_54) ;  /* 0x0000c6027f007947 */ /* 0x000fea000b800000 */
[----:B-1----:R1:W2:Y:S02]  /*24f0*/  SHFL.IDX PT, R8, R6, 0x2, 0x181f ;  /* 0x00581f0006087f89 */ /* 0x0022a400000e0000 */
.L_x_150:
[----:B------:R-:W-:Y:S05]  /*2500*/  BRA.DIV ~URZ, `(.L_x_55) ;  /* 0x0000c6527f007947 */ /* 0x000fea000b800000 */
[----:B----4-:R4:W1:Y:S02]  /*2510*/  SHFL.IDX PT, R2, R7, 0x2, 0x181f ;  /* 0x00581f0007027f89 */ /* 0x01086400000e0000 */
.L_x_151:
[----:B------:R-:W-:Y:S01]  /*2520*/  IADD3 R3, R0, 0x20, RZ ;  /* 0x0000002000037810 */ /* 0x000fe20007ffe0ff */
[----:B------:R-:W-:Y:S03]  /*2530*/  BSSY B0, `(.L_x_56) ;  /* 0x000000a000007945 */ /* 0x000fe60003800000 */
[----:B------:R-:W-:-:S13]  /*2540*/  ISETP.GE.AND P0, PT, R3, R4, PT ;  /* 0x000000040300720c */ /* 0x000fda0003f06270 */
[----:B------:R-:W-:Y:S05]  /*2550*/  @P0 BRA `(.L_x_57) ;  /* 0x0000007000000947 */ /* 0x000fea0003800000 */
[----:B------:R-:W5:Y:S02]  /*2560*/  LDL.64 R10, [R1+0x18] ;  /* 0x00001800010a7983 */ /* 0x000f640000100a00 */
[----:B-1---5:R-:W-:-:S04]  /*2570*/  LEA R2, P0, R10, R2, 0x1 ;  /* 0x000000020a027211 */ /* 0x022fc800078008ff */
[----:B--2---:R-:W-:-:S05]  /*2580*/  LEA.HI.X R3, R10, R8, R11, 0x1, P0 ;  /* 0x000000080a037211 */ /* 0x004fca00000f0c0b */
[----:B------:R-:W-:Y:S01]  /*2590*/  @!PT LDS RZ, [RZ] ;  /* 0x00000000fffff984 */ /* 0x000fe20000000800 */
[----:B------:R-:W-:Y:S01]  /*25a0*/  @!PT LDS RZ, [RZ] ;  /* 0x00000000fffff984 */ /* 0x000fe20000000800 */
[----:B------:R-:W-:Y:S01]  /*25b0*/  @!PT LDS RZ, [RZ] ;  /* 0x00000000fffff984 */ /* 0x000fe20000000800 */
[----:B------:R1:W-:Y:S04]  /*25c0*/  LDGSTS.E.BYPASS.LTC128B.128 [R213+0x6100], [R2.64], !P3 ;  /* 0x0610000002d57fae */ /* 0x0003e8000d901d48 */
.L_x_57:
[----:B------:R-:W-:Y:S05]  /*25d0*/  BSYNC B0 ;  /* 0x0000000000007941 */ /* 0x000fea0003800000 */
.L_x_56:
[----:B------:R-:W-:Y:S05]  /*25e0*/  BRA.DIV ~URZ, `(.L_x_58) ;  /* 0x0000c5e27f007947 */ /* 0x000fea000b800000 */
[----:B--2---:R2:W3:Y:S04]  /*25f0*/  SHFL.IDX PT, R8, R6, 0x3, 0x181f ;  /* 0x00781f0006087f89 */ /* 0x0044e800000e0000 */
[----:B-1----:R2:W1:Y:S02]  /*2600*/  SHFL.IDX PT, R2, R7, 0x3, 0x181f ;  /* 0x00781f0007027f89 */ /* 0x00246400000e0000 */
.L_x_152:
[----:B------:R-:W-:Y:S01]  /*2610*/  IADD3 R3, R0, 0x30, RZ ;  /* 0x0000003000037810 */ /* 0x000fe20007ffe0ff */
[----:B------:R-:W-:Y:S03]  /*2620*/  BSSY B0, `(.L_x_59) ;  /* 0x000000a000007945 */ /* 0x000fe60003800000 */
[----:B------:R-:W-:-:S13]  /*2630*/  ISETP.GE.AND P0, PT, R3, R4, PT ;  /* 0x000000040300720c */ /* 0x000fda0003f06270 */
[----:B------:R-:W-:Y:S05]  /*2640*/  @P0 BRA `(.L_x_60) ;  /* 0x0000007000000947 */ /* 0x000fea0003800000 */
[----:B------:R-:W5:Y:S02]  /*2650*/  LDL.64 R10, [R1+0x18] ;  /* 0x00001800010a7983 */ /* 0x000f640000100a00 */
[----:B-1---5:R-:W-:-:S04]  /*2660*/  LEA R2, P0, R10, R2, 0x1 ;  /* 0x000000020a027211 */ /* 0x022fc800078008ff */
[----:B---3--:R-:W-:-:S05]  /*2670*/  LEA.HI.X R3, R10, R8, R11, 0x1, P0 ;  /* 0x000000080a037211 */ /* 0x008fca00000f0c0b */
[----:B------:R-:W-:Y:S01]  /*2680*/  @!PT LDS RZ, [RZ] ;  /* 0x00000000fffff984 */ /* 0x000fe20000000800 */
[----:B------:R-:W-:Y:S01]  /*2690*/  @!PT LDS RZ, [RZ] ;  /* 0x00000000fffff984 */ /* 0x000fe20000000800 */
[----:B------:R-:W-:Y:S01]  /*26a0*/  @!PT LDS RZ, [RZ] ;  /* 0x00000000fffff984 */ /* 0x000fe20000000800 */
[----:B------:R1:W-:Y:S04]  /*26b0*/  LDGSTS.E.BYPASS.LTC128B.128 [R213+0x6900], [R2.64], !P3 ;  /* 0x0690000002d57fae */ /* 0x0003e8000d901d48 */
.L_x_60:
[----:B------:R-:W-:Y:S05]  /*26c0*/  BSYNC B0 ;  /* 0x0000000000007941 */ /* 0x000fea0003800000 */
.L_x_59:
[----:B------:R-:W-:Y:S05]  /*26d0*/  BRA.DIV ~URZ, `(.L_x_61) ;  /* 0x0000c5c27f007947 */ /* 0x000fea000b800000 */
[----:B---3--:R3:W2:Y:S02]  /*26e0*/  SHFL.IDX PT, R8, R6, 0x4, 0x181f ;  /* 0x00981f0006087f89 */ /* 0x0086a400000e0000 */
.L_x_153:
[----:B------:R-:W-:Y:S05]  /*26f0*/  BRA.DIV ~URZ, `(.L_x_62) ;  /* 0x0000c6127f007947 */ /* 0x000fea000b800000 */
[----:B-1----:R1:W3:Y:S02]  /*2700*/  SHFL.IDX PT, R2, R7, 0x4, 0x181f ;  /* 0x00981f0007027f89 */ /* 0x0022e400000e0000 */
.L_x_154:
[----:B------:R-:W-:Y:S01]  /*2710*/  IADD3 R3, R0, 0x40, RZ ;  /* 0x0000004000037810 */ /* 0x000fe20007ffe0ff */
[----:B------:R-:W-:Y:S03]  /*2720*/  BSSY B0, `(.L_x_63) ;  /* 0x000000a000007945 */ /* 0x000fe60003800000 */
[----:B------:R-:W-:-:S13]  /*2730*/  ISETP.GE.AND P0, PT, R3, R4, PT ;  /* 0x000000040300720c */ /* 0x000fda0003f06270 */
[----:B------:R-:W-:Y:S05]  /*2740*/  @P0 BRA `(.L_x_64) ;  /* 0x0000007000000947 */ /* 0x000fea0003800000 */
[----:B------:R-:W5:Y:S02]  /*2750*/  LDL.64 R10, [R1+0x18] ;  /* 0x00001800010a7983 */ /* 0x000f640000100a00 */
[----:B---3-5:R-:W-:-:S04]  /*2760*/  LEA R2, P0, R10, R2, 0x1 ;  /* 0x000000020a027211 */ /* 0x028fc800078008ff */
[----:B--2---:R-:W-:-:S05]  /*2770*/  LEA.HI.X R3, R10, R8, R11, 0x1, P0 ;  /* 0x000000080a037211 */ /* 0x004fca00000f0c0b */
[----:B------:R-:W-:Y:S01]  /*2780*/  @!PT LDS RZ, [RZ] ;  /* 0x00000000fffff984 */ /* 0x000fe20000000800 */
[----:B------:R-:W-:Y:S01]  /*2790*/  @!PT LDS RZ, [RZ] ;  /* 0x00000000fffff984 */ /* 0x000fe20000000800 */
[----:B------:R-:W-:Y:S01]  /*27a0*/  @!PT LDS RZ, [RZ] ;  /* 0x00000000fffff984 */ /* 0x000fe20000000800 */
[----:B------:R2:W-:Y:S04]  /*27b0*/  LDGSTS.E.BYPASS.LTC128B.128 [R213+0x7100], [R2.64], !P3 ;  /* 0x0710000002d57fae */ /* 0x0005e8000d901d48 */
.L_x_64:
[----:B------:R-:W-:Y:S05]  /*27c0*/  BSYNC B0 ;  /* 0x0000000000007941 */ /* 0x000fea0003800000 */
.L_x_63:
[----:B------:R-:W-:Y:S05]  /*27d0*/  BRA.DIV ~URZ, `(.L_x_65) ;  /* 0x0000c5a27f007947 */ /* 0x000fea000b800000 */
[----:B--2---:R2:W1:Y:S04]  /*27e0*/  SHFL.IDX PT, R8, R6, 0x5, 0x181f ;  /* 0x00b81f0006087f89 */ /* 0x00446800000e0000 */
[----:B---3--:R2:W3:Y:S02]  /*27f0*/  SHFL.IDX PT, R2, R7, 0x5, 0x181f ;  /* 0x00b81f0007027f89 */ /* 0x0084e400000e0000 */
.L_x_155:
[----:B------:R-:W-:Y:S01]  /*2800*/  IADD3 R3, R0, 0x50, RZ ;  /* 0x0000005000037810 */ /* 0x000fe20007ffe0ff */
[----:B------:R-:W-:Y:S03]  /*2810*/  BSSY B0, `(.L_x_66) ;  /* 0x000000a000007945 */ /* 0x000fe60003800000 */
[----:B------:R-:W-:-:S13]  /*2820*/  ISETP.GE.AND P0, PT, R3, R4, PT ;  /* 0x000000040300720c */ /* 0x000fda0003f06270 */
[----:B------:R-:W-:Y:S05]  /*2830*/  @P0 BRA `(.L_x_67) ;  /* 0x0000007000000947 */ /* 0x000fea0003800000 */
[----:B------:R-:W5:Y:S02]  /*2840*/  LDL.64 R10, [R1+0x18] ;  /* 0x00001800010a7983 */ /* 0x000f640000100a00 */
[----:B---3-5:R-:W-:-:S04]  /*2850*/  LEA R2, P0, R10, R2, 0x1 ;  /* 0x000000020a027211 */ /* 0x028fc800078008ff */
[----:B-1----:R-:W-:-:S05]  /*2860*/  LEA.HI.X R3, R10, R8, R11, 0x1, P0 ;  /* 0x000000080a037211 */ /* 0x002fca00000f0c0b */
[----:B------:R-:W-:Y:S01]  /*2870*/  @!PT LDS RZ, [RZ] ;  /* 0x00000000fffff984 */ /* 0x000fe20000000800 */
[----:B------:R-:W-:Y:S01]  /*2880*/  @!PT LDS RZ, [RZ] ;  /* 0x00000000fffff984 */ /* 0x000fe20000000800 */
[----:B------:R-:W-:Y:S01]  /*2890*/  @!PT LDS RZ, [RZ] ;  /* 0x00000000fffff984 */ /* 0x000fe20000000800 */
[----:B------:R1:W-:Y:S04]  /*28a0*/  LDGSTS.E.BYPASS.LTC128B.128 [R213+0x7900], [R2.64], !P3 ;  /* 0x0790000002d57fae */ /* 0x0003e8000d901d48 */
.L_x_67:
[----:B------:R-:W-:Y:S05]  /*28b0*/  BSYNC B0 ;  /* 0x0000000000007941 */ /* 0x000fea0003800000 */
.L_x_66:
[----:B------:R-:W-:Y:S05]  /*28c0*/  BRA.DIV ~URZ, `(.L_x_68) ;  /* 0x0000c5827f007947 */ /* 0x000fea000b800000 */
[----:B-1----:R1:W2:Y:S02]  /*28d0*/  SHFL.IDX PT, R8, R6, 0x6, 0x181f ;  /* 0x00d81f0006087f89 */ /* 0x0022a400000e0000 */
.L_x_156:
[----:B------:R-:W-:Y:S05]  /*28e0*/  BRA.DIV ~URZ, `(.L_x_69) ;  /* 0x0000c5d27f007947 */ /* 0x000fea000b800000 */
[----:B---3--:R3:W1:Y:S02]  /*28f0*/  SHFL.IDX PT, R2, R7, 0x6, 0x181f ;  /* 0x00d81f0007027f89 */ /* 0x00866400000e0000 */
.L_x_157:
        /* <DEDUP_REMOVED lines=11> */
.L_x_71:
[----:B------:R-:W-:Y:S05]  /*29b0*/  BSYNC B0 ;  /* 0x0000000000007941 */ /* 0x000fea0003800000 */
.L_x_70:
[----:B------:R-:W-:Y:S05]  /*29c0*/  BRA.DIV ~URZ, `(.L_x_72) ;  /* 0x0000c5627f007947 */ /* 0x000fea000b800000 */
[----:B-12---:R-:W1:Y:S04]  /*29d0*/  SHFL.IDX PT, R6, R6, 0x7, 0x181f ;  /* 0x00f81f0006067f89 */ /* 0x006e6800000e0000 */
[----:B------:R2:W3:Y:S02]  /*29e0*/  SHFL.IDX PT, R2, R7, 0x7, 0x181f ;  /* 0x00f81f0007027f89 */ /* 0x0004e400000e0000 */
.L_x_158:
[----:B------:R-:W5:Y:S01]  /*29f0*/  LDL.64 R14, [R1+0x18] ;  /* 0x00001800010e7983 */ /* 0x000f620000100a00 */
[----:B------:R-:W-:-:S04]  /*2a00*/  IADD3 R0, R0, 0x70, RZ ;  /* 0x0000007000007810 */ /* 0x000fc80007ffe0ff */
[----:B------:R-:W-:-:S13]  /*2a10*/  ISETP.GE.AND P2, PT, R0, R4, PT ;  /* 0x000000040000720c */ /* 0x000fda0003f46270 */
[----:B---3-5:R-:W-:-:S04]  /*2a20*/  @!P2 LEA R2, P0, R14, R2, 0x1 ;  /* 0x000000020e02a211 */ /* 0x028fc800078008ff */
[----:B-1----:R-:W-:-:S05]  /*2a30*/  @!P2 LEA.HI.X R3, R14, R6, R15, 0x1, P0 ;  /* 0x000000060e03a211 */ /* 0x002fca00000f0c0f */
[----:B------:R-:W-:Y:S01]  /*2a40*/  @!PT LDS RZ, [RZ] ;  /* 0x00000000fffff984 */ /* 0x000fe20000000800 */
[----:B------:R-:W-:Y:S01]  /*2a50*/  @!PT LDS RZ, [RZ] ;  /* 0x00000000fffff984 */ /* 0x000fe20000000800 */
[----:B------:R-:W-:Y:S01]  /*2a60*/  @!PT LDS RZ, [RZ] ;  /* 0x00000000fffff984 */ /* 0x000fe20000000800 */
[----:B------:R1:W-:Y:S04]  /*2a70*/  @!P2 LDGSTS.E.BYPASS.LTC128B.128 [R213+0x8900], [R2.64], !P3 ;  /* 0x0890000002d5afae */ /* 0x0003e8000d901d48 */
[----:B------:R-:W0:Y:S01]  /*2a80*/  LDGDEPBAR ;  /* 0x00000000000079af */ /* 0x000e220000000000 */
[----:B------:R-:W-:Y:S02]  /*2a90*/  WARPSYNC 0xffffffff ;  /* 0xffffffff00007948 */ /* 0x000fe40003800000 */
[----:B------:R-:W3:Y:S04]  /*2aa0*/  LDL R5, [R1+0x40] ;  /* 0x0000400001057983 */ /* 0x000ee80000100800 */
[----:B------:R-:W5:Y:S04]  /*2ab0*/  LDL.64 R8, [R1+0x30] ;  /* 0x0000300001087983 */ /* 0x000f680000100a00 */
[----:B--2---:R-:W2:Y:S04]  /*2ac0*/  LDL R18, [R1+0x44] ;  /* 0x0000440001127983 */ /* 0x004ea80000100800 */
[----:B----4-:R-:W4:Y:S04]  /*2ad0*/  LDL.64 R16, [R1+0x38] ;  /* 0x0000380001107983 */ /* 0x010f280000100a00 */
[----:B------:R-:W1:Y:S01]  /*2ae0*/  S2R R10, SR_TID.X ;  /* 0x00000000000a7919 */ /* 0x000e620000002100 */
[----:B------:R-:W-:-:S02]  /*2af0*/  MOV R90, 0xffffffb0 ;  /* 0xffffffb0005a7802 */ /* 0x000fc40000000f00 */
[----:B------:R-:W-:Y:S01]  /*2b00*/  SHF.R.S32.HI R12, RZ, 0x1f, R88 ;  /* 0x0000001fff0c7819 */ /* 0x000fe20000011458 */
[----:B-1----:R-:W-:Y:S01]  /*2b10*/  IMAD.WIDE.U32 R2, R88, c[0x0][0x1e0], RZ ;  /* 0x0000780058027a25 */ /* 0x002fe200078e00ff */
[----:B------:R-:W-:Y:S01]  /*2b20*/  MOV R152, c[0x0][0x1e0] ;  /* 0x0000780000987a02 */ /* 0x000fe20000000f00 */
[----:B------:R-:W-:Y:S01]  /*2b30*/  ULDC.64 UR4, c[0x0][0x208] ;  /* 0x0000820000047ab9 */ /* 0x000fe20000000a00 */
[----:B------:R-:W-:Y:S01]  /*2b40*/  MOV R153, c[0x0][0x1e4] ;  /* 0x0000790000997a02 */ /* 0x000fe20000000f00 */
[----:B------:R-:W-:Y:S01]  /*2b50*/  IMAD R90, R246, R90, 0x50 ;  /* 0x00000050f65a7424 */ /* 0x000fe200078e025a */
[----:B------:R-:W-:Y:S01]  /*2b60*/  UMOV UR6, 0x5 ;  /* 0x0000000500067882 */ /* 0x000fe20000000000 */
[----:B------:R-:W-:Y:S01]  /*2b70*/  IMAD R4, R12, c[0x0][0x1e0], RZ ;  /* 0x000078000c047a24 */ /* 0x000fe200078e02ff */
[----:B------:R-:W2:Y:S01]  /*2b80*/  LDL R247, [R1+0x28] ;  /* 0x0000280001f77983 */ /* 0x000ea20000100800 */
[----:B------:R-:W-:-:S04]  /*2b90*/  SHF.R.S32.HI R7, RZ, 0x1f, R10 ;  /* 0x0000001fff077819 */ /* 0x000fc8000001140a */
[----:B------:R-:W-:-:S04]  /*2ba0*/  LEA.HI R7, R7, R10, RZ, 0x3 ;  /* 0x0000000a07077211 */ /* 0x000fc800078f18ff */
[----:B------:R-:W-:Y:S01]  /*2bb0*/  SHF.R.S32.HI R7, RZ, 0x3, R7 ;  /* 0x00000003ff077819 */ /* 0x000fe20000011407 */
[----:B------:R-:W-:-:S03]  /*2bc0*/  IMAD R4, R88, c[0x0][0x1e4], R4 ;  /* 0x0000790058047a24 */ /* 0x000fc600078e0204 */
[----:B------:R-:W-:-:S04]  /*2bd0*/  IADD3 R0, R90, R89, -R7 ;  /* 0x000000595a007210 */ /* 0x000fc80007ffe807 */
[C---:B------:R-:W-:Y:S02]  /*2be0*/  ISETP.GE.AND P2, PT, R0.reuse, 0x1, PT ;  /* 0x000000010000780c */ /* 0x040fe40003f46270 */
[C---:B------:R-:W-:Y:S02]  /*2bf0*/  ISETP.GE.AND P6, PT, R0.reuse, 0x11, PT ;  /* 0x000000110000780c */ /* 0x040fe40003fc6270 */
[----:B------:R-:W-:Y:S01]  /*2c00*/  IADD3 R4, R3, R4, RZ ;  /* 0x0000000403047210 */ /* 0x000fe20007ffe0ff */
[----:B------:R-:W-:Y:S01]  /*2c10*/  BAR.SYNC.DEFER_BLOCKING 0x0 ;  /* 0x0000000000007b1d */ /* 0x000fe20000010000 */
[----:B------:R-:W-:Y:S01]  /*2c20*/  ISETP.GE.AND P5, PT, R0, 0x21, PT ;  /* 0x000000210000780c */ /* 0x000fe20003fa6270 */
[----:B------:R-:W-:Y:S02]  /*2c30*/  USHF.L.U32 UR7, UR4, 0x5, URZ ;  /* 0x0000000504077899 */ /* 0x000fe4000800063f */
[----:B------:R-:W-:Y:S01]  /*2c40*/  USHF.L.U64.HI UR5, UR4, UR6, UR5 ;  /* 0x0000000604057299 */ /* 0x000fe20008010205 */
[----:B---3--:R-:W-:-:S02]  /*2c50*/  MOV R113, R5 ;  /* 0x0000000500717202 */ /* 0x008fc40000000f00 */
[----:B-----5:R-:W-:Y:S01]  /*2c60*/  MOV R112, R8 ;  /* 0x0000000800707202 */ /* 0x020fe20000000f00 */
[----:B------:R-:W-:-:S04]  /*2c70*/  IMAD R5, R4, 0x50, RZ ;  /* 0x0000005004057824 */ /* 0x000fc800078e02ff */
[----:B------:R-:W-:-:S05]  /*2c80*/  IMAD.WIDE.U32 R2, R2, 0x50, R112 ;  /* 0x0000005002027825 */ /* 0x000fca00078e0070 */
[----:B------:R-:W-:Y:S02]  /*2c90*/  @P2 LEA R4, P4, R2, c[0x0][0x1c8], 0x1 ;  /* 0x0000720002042a11 */ /* 0x000fe400078808ff */
[C---:B------:R-:W-:Y:S02]  /*2ca0*/  @P6 LEA R6, P3, R152.reuse, R2, 0x4 ;  /* 0x0000000298066211 */ /* 0x040fe400078620ff */
[----:B------:R-:W-:Y:S01]  /*2cb0*/  IADD3 R3, R3, R5, RZ ;  /* 0x0000000503037210 */ /* 0x000fe20007ffe0ff */
[----:B------:R-:W-:-:S03]  /*2cc0*/  IMAD.WIDE.U32 R8, R152, 0x20, RZ ;  /* 0x0000002098087825 */ /* 0x000fc600078e00ff */
[----:B------:R-:W-:Y:S02]  /*2cd0*/  @P2 LEA.HI.X R5, R2, c[0x0][0x1cc], R3, 0x1, P4 ;  /* 0x0000730002052a11 */ /* 0x000fe400020f0c03 */
[----:B------:R-:W-:Y:S02]  /*2ce0*/  @P6 LEA.HI.X R7, R152, R3, R153, 0x4, P3 ;  /* 0x0000000398076211 */ /* 0x000fe400018f2499 */
[C---:B------:R-:W-:Y:S01]  /*2cf0*/  ISETP.GE.AND P4, PT, R0.reuse, 0x31, PT ;  /* 0x000000310000780c */ /* 0x040fe20003f86270 */
[----:B------:R-:W-:Y:S01]  /*2d00*/  @!PT LDS RZ, [RZ] ;  /* 0x00000000fffff984 */ /* 0x000fe20000000800 */
[----:B------:R-:W-:Y:S01]  /*2d10*/  @!PT LDS RZ, [RZ] ;  /* 0x00000000fffff984 */ /* 0x000fe20000000800 */
[----:B------:R-:W-:Y:S01]  /*2d20*/  @!PT LDS RZ, [RZ] ;  /* 0x00000000fffff984 */ /* 0x000fe20000000800 */
[----:B------:R1:W-:Y:S01]  /*2d30*/  @P2 LDGSTS.E.BYPASS.LTC128B.128 [R213+0x2900], [R4.64], !P1 ;  /* 0x0290000004d52fae */ /* 0x0003e2000c901d48 */
[----:B------:R-:W-:Y:S02]  /*2d40*/  ISETP.GE.AND P3, PT, R0, 0x41, PT ;  /* 0x000000410000780c */ /* 0x000fe40003f66270 */
[----:B------:R-:W-:-:S04]  /*2d50*/  @P6 LEA R10, P0, R6, c[0x0][0x1c8], 0x1 ;  /* 0x00007200060a6a11 */ /* 0x000fc800078008ff */
[----:B------:R-:W-:Y:S02]  /*2d60*/  @P6 LEA.HI.X R11, R6, c[0x0][0x1cc], R7, 0x1, P0 ;  /* 0x00007300060b6a11 */ /* 0x000fe400000f0c07 */
[C---:B------:R-:W-:Y:S02]  /*2d70*/  SHF.L.U32 R7, R153.reuse, 0x5, RZ ;  /* 0x0000000599077819 */ /* 0x040fe400000006ff */
[----:B------:R-:W-:Y:S01]  /*2d80*/  @P5 IADD3 R6, P0, R2, R8, RZ ;  /* 0x0000000802065210 */ /* 0x000fe20007f1e0ff */
[----:B------:R-:W-:Y:S01]  /*2d90*/  @P4 IMAD R13, R153, 0x30, RZ ;  /* 0x00000030990d4824 */ /* 0x000fe200078e02ff */
[----:B------:R3:W-:Y:S02]  /*2da0*/  @P6 LDGSTS.E.BYPASS.LTC128B.128 [R213+0x3100], [R10.64], !P1 ;  /* 0x031000000ad56fae */ /* 0x0007e4000c901d48 */
[----:B------:R-:W-:Y:S02]  /*2db0*/  @P5 IADD3.X R9, R3, R9, R7, P0, !PT ;  /* 0x0000000903095210 */ /* 0x000fe400007fe407 */
[----:B------:R-:W-:-:S02]  /*2dc0*/  @P5 LEA R8, P0, R6, c[0x0][0x1c8], 0x1 ;  /* 0x0000720006085a11 */ /* 0x000fc400078008ff */
[----:B------:R-:W-:Y:S02]  /*2dd0*/  @P3 LEA R7, P2, R152, R2, 0x6 ;  /* 0x0000000298073211 */ /* 0x000fe400078430ff */
[----:B------:R-:W-:-:S05]  /*2de0*/  @P5 LEA.HI.X R9, R6, c[0x0][0x1cc], R9, 0x1, P0 ;  /* 0x0000730006095a11 */ /* 0x000fca00000f0c09 */
[----:B------:R5:W-:Y:S01]  /*2df0*/  @P5 LDGSTS.E.BYPASS.LTC128B.128 [R213+0x3900], [R8.64], !P1 ;  /* 0x0390000008d55fae */ /* 0x000be2000c901d48 */
[C---:B-1----:R-:W-:Y:S01]  /*2e00*/  @P4 IMAD.WIDE.U32 R4, R152.reuse, 0x30, R2 ;  /* 0x0000003098044825 */ /* 0x042fe200078e0002 */
[----:B------:R-:W-:Y:S02]  /*2e10*/  @P3 LEA R2, P0, R7, c[0x0][0x1c8], 0x1 ;  /* 0x0000720007023a11 */ /* 0x000fe400078008ff */
[----:B------:R-:W-:Y:S02]  /*2e20*/  @P3 LEA.HI.X R3, R152, R3, R153, 0x6, P2 ;  /* 0x0000000398033211 */ /* 0x000fe400010f3499 */
[----:B------:R-:W-:Y:S02]  /*2e30*/  @P4 IADD3 R5, R5, R13, RZ ;  /* 0x0000000d05054210 */ /* 0x000fe40007ffe0ff */
[----:B------:R-:W-:Y:S02]  /*2e40*/  @P4 LEA R6, P2, R4, c[0x0][0x1c8], 0x1 ;  /* 0x0000720004064a11 */ /* 0x000fe400078408ff */
[----:B------:R-:W-:-:S02]  /*2e50*/  @P3 LEA.HI.X R3, R7, c[0x0][0x1cc], R3, 0x1, P0 ;  /* 0x0000730007033a11 */ /* 0x000fc400000f0c03 */
[----:B------:R-:W-:-:S05]  /*2e60*/  @P4 LEA.HI.X R7, R4, c[0x0][0x1cc], R5, 0x1, P2 ;  /* 0x0000730004074a11 */ /* 0x000fca00010f0c05 */
[----:B------:R4:W-:Y:S04]  /*2e70*/  @P4 LDGSTS.E.BYPASS.LTC128B.128 [R213+0x4100], [R6.64], !P1 ;  /* 0x0410000006d54fae */ /* 0x0009e8000c901d48 */
[----:B------:R1:W-:Y:S04]  /*2e80*/  @P3 LDGSTS.E.BYPASS.LTC128B.128 [R213+0x4900], [R2.64], !P1 ;  /* 0x0490000002d53fae */ /* 0x0003e8000c901d48 */
[----:B------:R-:W0:Y:S01]  /*2e90*/  LDGDEPBAR ;  /* 0x00000000000079af */ /* 0x000e220000000000 */
[----:B------:R-:W-:-:S04]  /*2ea0*/  DEPBAR.LE SB0, 0x1 ;  /* 0x000080400000791a */ /* 0x000fc80000000000 */
[----:B------:R-:W-:-:S04]  /*2eb0*/  DEPBAR.LE SB0, 0x0 ;  /* 0x000080000000791a */ /* 0x000fc80000000000 */
[----:B------:R-:W-:Y:S01]  /*2ec0*/  BAR.SYNC.DEFER_BLOCKING 0x0 ;  /* 0x0000000000007b1d */ /* 0x000fe20000010000 */
[----:B------:R-:W-:Y:S02]  /*2ed0*/  IMAD R4, R12, c[0x0][0x208], RZ ;  /* 0x000082000c047a24 */ /* 0x000fe400078e02ff */
[----:B-1----:R-:W-:-:S04]  /*2ee0*/  IMAD.WIDE.U32 R2, R88, c[0x0][0x208], RZ ;  /* 0x0000820058027a25 */ /* 0x002fc800078e00ff */
[----:B------:R-:W-:Y:S01]  /*2ef0*/  IMAD R4, R88, c[0x0][0x20c], R4 ;  /* 0x0000830058047a24 */ /* 0x000fe200078e0204 */
[----:B----4-:R-:W-:Y:S02]  /*2f00*/  MOV R6, R16 ;  /* 0x0000001000067202 */ /* 0x010fe40000000f00 */
[----:B--2---:R-:W-:Y:S02]  /*2f10*/  MOV R7, R18 ;  /* 0x0000001200077202 */ /* 0x004fe40000000f00 */
[----:B------:R-:W-:Y:S01]  /*2f20*/  IADD3 R4, R3, R4, RZ ;  /* 0x0000000403047210 */ /* 0x000fe20007ffe0ff */
[----:B------:R-:W-:Y:S04]  /*2f30*/  LDSM.16.M88.4 R32, [R203] ;  /* 0x00000000cb20783b */ /* 0x000fe80000000200 */
[----:B------:R-:W1:Y:S01]  /*2f40*/  LDSM.16.M88.4 R48, [R196] ;  /* 0x00000000c430783b */ /* 0x000e620000000200 */
[----:B------:R-:W-:-:S03]  /*2f50*/  IMAD.WIDE.U32 R2, R2, 0x50, R6 ;  /* 0x0000005002027825 */ /* 0x000fc600078e0006 */
[----:B------:R-:W2:Y:S01]  /*2f60*/  LDSM.16.M88.4 R28, [R203+0x2000] ;  /* 0x00200000cb1c783b */ /* 0x000ea20000000200 */
[----:B------:R-:W-:Y:S01]  /*2f70*/  IMAD R4, R4, 0x50, RZ ;  /* 0x0000005004047824 */ /* 0x000fe200078e02ff */
[----:B-----5:R-:W-:Y:S02]  /*2f80*/  LEA R8, P0, R2, c[0x0][0x1f8], 0x1 ;  /* 0x00007e0002087a11 */ /* 0x020fe400078008ff */
[----:B------:R-:W-:Y:S01]  /*2f90*/  ISETP.GE.AND P2, PT, R14, c[0x0][0x1d4], PT ;  /* 0x000075000e007a0c */ /* 0x000fe20003f46270 */
[----:B------:R-:W-:Y:S01]  /*2fa0*/  LDSM.16.M88.4 R24, [R206] ;  /* 0x00000000ce18783b */ /* 0x000fe20000000200 */
[----:B------:R-:W-:-:S03]  /*2fb0*/  IADD3 R3, R3, R4, RZ ;  /* 0x0000000403037210 */ /* 0x000fc60007ffe0ff */
[----:B------:R-:W4:Y:S01]  /*2fc0*/  LDSM.16.M88.4 R44, [R207] ;  /* 0x00000000cf2c783b */ /* 0x000f220000000200 */
[----:B------:R-:W-:Y:S02]  /*2fd0*/  IADD3 R6, P3, R8, UR7, RZ ;  /* 0x0000000708067c10 */ /* 0x000fe4000ff7e0ff */
[----:B------:R-:W-:Y:S01]  /*2fe0*/  LEA.HI.X R9, R2, c[0x0][0x1fc], R3, 0x1, P0 ;  /* 0x00007f0002097a11 */ /* 0x000fe200000f0c03 */
[----:B------:R-:W-:Y:S01]  /*2ff0*/  LDSM.16.M88.4 R68, [R196+0x800] ;  /* 0x00080000c444783b */ /* 0x000fe20000000200 */
[----:B------:R-:W-:Y:S02]  /*3000*/  ISETP.LT.OR P6, PT, R0, 0x1, P2 ;  /* 0x000000010000780c */ /* 0x000fe400017c1670 */
[----:B------:R-:W-:Y:S01]  /*3010*/  IADD3 R4, P0, R6, UR7, RZ ;  /* 0x0000000706047c10 */ /* 0x000fe2000ff1e0ff */
[----:B------:R-:W-:Y:S01]  /*3020*/  LDSM.16.M88.4 R84, [R196+0x1000] ;  /* 0x00100000c454783b */ /* 0x000fe20000000200 */
[----:B------:R-:W-:Y:S02]  /*3030*/  IADD3.X R7, R9, UR5, RZ, P3, !PT ;  /* 0x0000000509077c10 */ /* 0x000fe40009ffe4ff */
[C---:B------:R-:W-:Y:S01]  /*3040*/  ISETP.LT.OR P5, PT, R0.reuse, 0x11, P2 ;  /* 0x000000110000780c */ /* 0x040fe200017a1670 */
[----:B------:R-:W-:Y:S01]  /*3050*/  LDSM.16.M88.4 R96, [R196+0x1800] ;  /* 0x00180000c460783b */ /* 0x000fe20000000200 */
[----:B------:R-:W-:-:S02]  /*3060*/  ISETP.LT.OR P4, PT, R0, 0x21, P2 ;  /* 0x000000210000780c */ /* 0x000fc40001781670 */
[----:B------:R-:W-:Y:S01]  /*3070*/  IADD3.X R5, R7, UR5, RZ, P0, !PT ;  /* 0x0000000507057c10 */ /* 0x000fe200087fe4ff */
[----:B------:R-:W-:Y:S01]  /*3080*/  LDSM.16.M88.4 R104, [R196+0x2000] ;  /* 0x00200000c468783b */ /* 0x000fe20000000200 */
[----:B------:R-:W-:Y:S02]  /*3090*/  ISETP.LT.OR P3, PT, R0, 0x31, P2 ;  /* 0x000000310000780c */ /* 0x000fe40001761670 */
[----:B------:R-:W-:Y:S01]  /*30a0*/  IADD3 R2, P0, R4, UR7, RZ ;  /* 0x0000000704027c10 */ /* 0x000fe2000ff1e0ff */
[----:B------:R-:W5:Y:S01]  /*30b0*/  LDSM.16.M88.4 R20, [R206+0x2000] ;  /* 0x00200000ce14783b */ /* 0x000f620000000200 */
[----:B------:R-:W-:Y:S02]  /*30c0*/  ISETP.LT.OR P2, PT, R0, 0x41, P2 ;  /* 0x000000410000780c */ /* 0x000fe40001741670 */
[----:B------:R-:W-:Y:S01]  /*30d0*/  IADD3.X R3, R5, UR5, RZ, P0, !PT ;  /* 0x0000000505037c10 */ /* 0x000fe200087fe4ff */
[----:B------:R-:W-:Y:S04]  /*30e0*/  LDSM.16.M88.4 R80, [R211] ;  /* 0x00000000d350783b */ /* 0x000fe80000000200 */
[----:B------:R-:W-:Y:S01]  /*30f0*/  LDSM.16.M88.4 R92, [R210] ;  /* 0x00000000d25c783b */ /* 0x000fe20000000200 */
[----:B-1----:R-:W-:Y:S03]  /*3100*/  HMMA.16816.F32.BF16 R12, R32, R48, RZ ;  /* 0x00000030200c723c */ /* 0x002fe600000418ff */
[----:B------:R-:W-:Y:S04]  /*3110*/  LDSM.16.M88.4 R100, [R209] ;  /* 0x00000000d164783b */ /* 0x000fe80000000200 */
[----:B------:R-:W-:Y:S04]  /*3120*/  LDSM.16.M88.4 R108, [R208] ;  /* 0x00000000d06c783b */ /* 0x000fe80000000200 */
[----:B------:R-:W-:Y:S01]  /*3130*/  @!PT LDS RZ, [RZ] ;  /* 0x00000000fffff984 */ /* 0x000fe20000000800 */
[----:B------:R-:W-:Y:S01]  /*3140*/  @!PT LDS RZ, [RZ] ;  /* 0x00000000fffff984 */ /* 0x000fe20000000800 */
[----:B------:R-:W-:Y:S01]  /*3150*/  @!PT LDS RZ, [RZ] ;  /* 0x00000000fffff984 */ /* 0x000fe20000000800 */
[----:B------:R1:W-:Y:S04]  /*3160*/  LDGSTS.E.BYPASS.LTC128B.128 [R213+0x100], [R8.64], !P6 ;  /* 0x0010000008d57fae */ /* 0x0003e8000f101d48 */
[----:B------:R2:W-:Y:S04]  /*3170*/  LDGSTS.E.BYPASS.LTC128B.128 [R213+0x900], [R6.64], !P5 ;  /* 0x0090000006d57fae */ /* 0x0005e8000e901d48 */
[----:B------:R2:W-:Y:S04]  /*3180*/  LDGSTS.E.BYPASS.LTC128B.128 [R213+0x1100], [R4.64], !P4 ;  /* 0x0110000004d57fae */ /* 0x0005e8000e101d48 */
[----:B------:R2:W-:Y:S01]  /*3190*/  LDGSTS.E.BYPASS.LTC128B.128 [R213+0x1900], [R2.64], !P3 ;  /* 0x0190000002d57fae */ /* 0x0005e2000d901d48 */
[----:B-1----:R-:W-:-:S04]  /*31a0*/  IADD3 R8, P0, R2, UR7, RZ ;  /* 0x0000000702087c10 */ /* 0x002fc8000ff1e0ff */
[----:B------:R-:W-:-:S05]  /*31b0*/  IADD3.X R9, R3, UR5, RZ, P0, !PT ;  /* 0x0000000503097c10 */ /* 0x000fca00087fe4ff */
[----:B------:R3:W-:Y:S04]  /*31c0*/  LDGSTS.E.BYPASS.LTC128B.128 [R213+0x2100], [R8.64], !P2 ;  /* 0x0210000008d57fae */ /* 0x0007e8000d101d48 */
[----:B------:R-:W-:Y:S04]  /*31d0*/  LDSM.16.M88.4 R36, [R202] ;  /* 0x00000000ca24783b */ /* 0x000fe80000000200 */
[----:B------:R-:W1:Y:S01]  /*31e0*/  LDSM.16.M88.4 R16, [R204] ;  /* 0x00000000cc10783b */ /* 0x000e620000000200 */
[----:B--2---:R-:W-:Y:S03]  /*31f0*/  HMMA.16816.F32.BF16 R52, R28, R48, RZ ;  /* 0x000000301c34723c */ /* 0x004fe600000418ff */
[----:B------:R-:W-:Y:S04]  /*3200*/  LDSM.16.M88.4 R40, [R199] ;  /* 0x00000000c728783b */ /* 0x000fe80000000200 */
[----:B------:R-:W-:Y:S01]  /*3210*/  LDSM.16.M88.4 R4, [R205+0x2000] ;  /* 0x00200000cd04783b */ /* 0x000fe20000000200 */
[----:B----4-:R-:W-:Y:S03]  /*3220*/  HMMA.16816.F32.BF16 R56, R24, R44, R12 ;  /* 0x0000002c1838723c */ /* 0x010fe6000004180c */
[----:B------:R-:W2:Y:S04]  /*3230*/  LDSM.16.M88.4 R12, [R204+0x2000] ;  /* 0x00200000cc0c783b */ /* 0x000ea80000000200 */
[----:B------:R-:W0:Y:S04]  /*3240*/  LDGDEPBAR ;  /* 0x00000000000079af */ /* 0x000e280000000000 */
[----:B---3--:R-:W3:Y:S01]  /*3250*/  LDSM.16.M88.4 R8, [R205] ;  /* 0x00000000cd08783b */ /* 0x008ee20000000200 */
[----:B------:R-:W-:Y:S08]  /*3260*/  HMMA.16816.F32.BF16 R64, R32, R50, RZ ;  /* 0x000000322040723c */ /* 0x000ff000000418ff */
[----:B-----5:R-:W-:Y:S08]  /*3270*/  HMMA.16816.F32.BF16 R52, R20, R44, R52 ;  /* 0x0000002c1434723c */ /* 0x020ff00000041834 */
[----:B-1----:R-:W-:Y:S08]  /*3280*/  HMMA.16816.F32.BF16 R60, R16, R36, R56 ;  /* 0x00000024103c723c */ /* 0x002ff00000041838 */
[----:B------:R-:W-:Y:S08]  /*3290*/  HMMA.16816.F32.BF16 R56, R28, R50, RZ ;  /* 0x000000321c38723c */ /* 0x000ff000000418ff */
[----:B--2---:R-:W-:Y:S08]  /*32a0*/  HMMA.16816.F32.BF16 R48, R12, R36, R52 ;  /* 0x000000240c30723c */ /* 0x004ff00000041834 */
[----:B------:R-:W-:Y:S08]  /*32b0*/  HMMA.16816.F32.BF16 R52, R24, R46, R64 ;  /* 0x0000002e1834723c */ /* 0x000ff00000041840 */
[----:B---3--:R-:W-:Y:S08]  /*32c0*/  HMMA.16816.F32.BF16 R64, R8, R40, R60 ;  /* 0x000000280840723c */ /* 0x008ff0000004183c */
[----:B------:R-:W-:Y:S01]  /*32d0*/  HMMA.16816.F32.BF16 R60, R20, R46, R56 ;  /* 0x0000002e143c723c */ /* 0x000fe20000041838 */
[----:B------:R-:W1:Y:S07]  /*32e0*/  LDSM.16.M88.4 R44, [R202+0x800] ;  /* 0x00080000ca2c783b */ /* 0x000e6e0000000200 */
[----:B------:R-:W-:Y:S08]  /*32f0*/  HMMA.16816.F32.BF16 R56, R32, R68, RZ ;  /* 0x000000442038723c */ /* 0x000ff000000418ff */
[----:B------:R-:W-:Y:S08]  /*3300*/  HMMA.16816.F32.BF16 R76, R4, R40, R48 ;  /* 0x00000028044c723c */ /* 0x000ff00000041830 */
[----:B------:R-:W-:Y:S01]  /*3310*/  HMMA.16816.F32.BF16 R48, R16, R38, R52 ;  /* 0x000000261030723c */ /* 0x000fe20000041834 */
[----:B------:R-:W-:-:S07]  /*3320*/  FMUL.FTZ R0, R64, c[0x0][0x320] ;  /* 0x0000c80040007a20 */ /* 0x000fce0000410000 */
[----:B------:R-:W-:Y:S01]  /*3330*/  HMMA.16816.F32.BF16 R52, R28, R68, RZ ;  /* 0x000000441c34723c */ /* 0x000fe200000418ff */
[----:B------:R2:W3:Y:S07]  /*3340*/  MUFU.TANH R151, R0 ;  /* 0x0000000000977308 */ /* 0x0004ee0000002400 */
[----:B------:R-:W-:Y:S01]  /*3350*/  HMMA.16816.F32.BF16 R56, R24, R80, R56 ;  /* 0x000000501838723c */ /* 0x000fe20000041838 */
[----:B--2---:R-:W-:-:S07]  /*3360*/  FMUL.FTZ R0, R65, c[0x0][0x320] ;  /* 0x0000c80041007a20 */ /* 0x004fce0000410000 */
[----:B------:R-:W-:Y:S01]  /*3370*/  HMMA.16816.F32.BF16 R60, R12, R38, R60 ;  /* 0x000000260c3c723c */ /* 0x000fe2000004183c */
[----:B------:R-:W2:Y:S01]  /*3380*/  LDSM.16.M88.4 R36, [R199+0x800] ;  /* 0x00080000c724783b */ /* 0x000ea20000000200 */
[----:B------:R4:W1:Y:S02]  /*3390*/  MUFU.TANH R150, R0 ;  /* 0x0000000000967308 */ /* 0x0008640000002400 */
[----:B----4-:R-:W-:-:S06]  /*33a0*/  FMUL.FTZ R0, R66, c[0x0][0x320] ;  /* 0x0000c80042007a20 */ /* 0x010fcc0000410000 */
[----:B------:R4:W1:Y:S02]  /*33b0*/  MUFU.TANH R149, R0 ;  /* 0x0000000000957308 */ /* 0x0008640000002400 */
[----:B----4-:R-:W-:Y:S02]  /*33c0*/  FMUL.FTZ R0, R67, c[0x0][0x320] ;  /* 0x0000c80043007a20 */ /* 0x010fe40000410000 */
[----:B------:R-:W-:Y:S04]  /*33d0*/  HMMA.16816.F32.BF16 R64, R8, R42, R48 ;  /* 0x0000002a0840723c */ /* 0x000fe80000041830 */
[----:B------:R4:W1:Y:S04]  /*33e0*/  MUFU.TANH R148, R0 ;  /* 0x0000000000947308 */ /* 0x0008680000002400 */
[----:B------:R-:W-:Y:S01]  /*33f0*/  HMMA.16816.F32.BF16 R48, R20, R80, R52 ;  /* 0x000000501430723c */ /* 0x000fe20000041834 */
[----:B----4-:R-:W-:-:S07]  /*3400*/  FMUL.FTZ R0, R76, c[0x0][0x320] ;  /* 0x0000c8004c007a20 */ /* 0x010fce0000410000 */
[----:B------:R-:W-:Y:S01]  /*3410*/  HMMA.16816.F32.BF16 R52, R32, R70, RZ ;  /* 0x000000462034723c */ /* 0x000fe200000418ff */
[----:B------:R4:W2:Y:S07]  /*3420*/  MUFU.TANH R147, R0 ;  /* 0x0000000000937308 */ /* 0x0008ae0000002400 */
[----:B-1----:R-:W-:Y:S01]  /*3430*/  HMMA.16816.F32.BF16 R56, R16, R44, R56 ;  /* 0x0000002c1038723c */ /* 0x002fe20000041838 */
[----:B----4-:R-:W-:-:S04]  /*3440*/  FMUL.FTZ R0, R77, c[0x0][0x320] ;  /* 0x0000c8004d007a20 */ /* 0x010fc80000410000 */
[----:B------:R1:W4:Y:S03]  /*3450*/  MUFU.TANH R146, R0 ;  /* 0x0000000000927308 */ /* 0x0003260000002400 */
[----:B------:R-:W-:Y:S01]  /*3460*/  HMMA.16816.F32.BF16 R72, R4, R42, R60 ;  /* 0x0000002a0448723c */ /* 0x000fe2000004183c */
[----:B-1----:R-:W-:-:S04]  /*3470*/  FMUL.FTZ R0, R78, c[0x0][0x320] ;  /* 0x0000c8004e007a20 */ /* 0x002fc80000410000 */
[----:B------:R1:W1:Y:S03]  /*3480*/  MUFU.TANH R141, R0 ;  /* 0x00000000008d7308 */ /* 0x0002660000002400 */
[----:B------:R-:W-:Y:S01]  /*3490*/  HMMA.16816.F32.BF16 R60, R28, R70, RZ ;  /* 0x000000461c3c723c */ /* 0x000fe200000418ff */
[----:B-1----:R-:W-:-:S04]  /*34a0*/  FMUL.FTZ R0, R79, c[0x0][0x320] ;  /* 0x0000c8004f007a20 */ /* 0x002fc80000410000 */
[----:B------:R1:W1:Y:S03]  /*34b0*/  MUFU.TANH R142, R0 ;  /* 0x00000000008e7308 */ /* 0x0002660000002400 */
[----:B------:R-:W-:Y:S01]  /*34c0*/  HMMA.16816.F32.BF16 R40, R12, R44, R48 ;  /* 0x0000002c0c28723c */ /* 0x000fe20000041830 */
[----:B-1----:R-:W-:-:S04]  /*34d0*/  FMUL.FTZ R0, R64, c[0x0][0x320] ;  /* 0x0000c80040007a20 */ /* 0x002fc80000410000 */
[----:B------:R1:W1:Y:S03]  /*34e0*/  MUFU.TANH R145, R0 ;  /* 0x0000000000917308 */ /* 0x0002660000002400 */
[----:B------:R-:W-:Y:S01]  /*34f0*/  HMMA.16816.F32.BF16 R48, R24, R82, R52 ;  /* 0x000000521830723c */ /* 0x000fe20000041834 */
[----:B-1----:R-:W-:-:S04]  /*3500*/  FMUL.FTZ R0, R65, c[0x0][0x320] ;  /* 0x0000c80041007a20 */ /* 0x002fc80000410000 */
[----:B------:R1:W1:Y:S03]  /*3510*/  MUFU.TANH R143, R0 ;  /* 0x00000000008f7308 */ /* 0x0002660000002400 */
[----:B------:R-:W-:Y:S01]  /*3520*/  HMMA.16816.F32.BF16 R60, R20, R82, R60 ;  /* 0x00000052143c723c */ /* 0x000fe2000004183c */
[----:B-1----:R-:W-:-:S04]  /*3530*/  FMUL.FTZ R0, R66, c[0x0][0x320] ;  /* 0x0000c80042007a20 */ /* 0x002fc80000410000 */
[----:B------:R1:W1:Y:S02]  /*3540*/  MUFU.TANH R140, R0 ;  /* 0x00000000008c7308 */ /* 0x0002640000002400 */
[----:B-1----:R-:W-:Y:S02]  /*3550*/  FMUL.FTZ R0, R67, c[0x0][0x320] ;  /* 0x0000c80043007a20 */ /* 0x002fe40000410000 */
[----:B--2---:R-:W-:Y:S04]  /*3560*/  HMMA.16816.F32.BF16 R64, R8, R36, R56 ;  /* 0x000000240840723c */ /* 0x004fe80000041838 */
[----:B------:R1:W2:Y:S04]  /*3570*/  MUFU.TANH R139, R0 ;  /* 0x00000000008b7308 */ /* 0x0002a80000002400 */
[----:B------:R-:W-:Y:S01]  /*3580*/  HMMA.16816.F32.BF16 R56, R32, R84, RZ ;  /* 0x000000542038723c */ /* 0x000fe200000418ff */
[----:B-1----:R-:W-:-:S04]  /*3590*/  FMUL.FTZ R0, R72, c[0x0][0x320] ;  /* 0x0000c80048007a20 */ /* 0x002fc80000410000 */
[----:B------:R1:W1:Y:S03]  /*35a0*/  MUFU.TANH R136, R0 ;  /* 0x0000000000887308 */ /* 0x0002660000002400 */
[----:B------:R-:W-:Y:S01]  /*35b0*/  HMMA.16816.F32.BF16 R76, R4, R36, R40 ;  /* 0x00000024044c723c */ /* 0x000fe20000041828 */
[----:B------:R-:W5:Y:S07]  /*35c0*/  LDSM.16.M88.4 R40, [R202+0x1000] ;  /* 0x00100000ca28783b */ /* 0x000f6e0000000200 */
[----:B------:R-:W-:Y:S01]  /*35d0*/  HMMA.16816.F32.BF16 R48, R16, R46, R48 ;  /* 0x0000002e1030723c */ /* 0x000fe20000041830 */
[----:B-1----:R-:W-:-:S04]  /*35e0*/  FMUL.FTZ R0, R73, c[0x0][0x320] ;  /* 0x0000c80049007a20 */ /* 0x002fc80000410000 */
[----:B------:R1:W1:Y:S03]  /*35f0*/  MUFU.TANH R135, R0 ;  /* 0x0000000000877308 */ /* 0x0002660000002400 */
[----:B------:R-:W-:Y:S01]  /*3600*/  HMMA.16816.F32.BF16 R52, R28, R84, RZ ;  /* 0x000000541c34723c */ /* 0x000fe200000418ff */
[----:B-1----:R-:W-:-:S04]  /*3610*/  FMUL.FTZ R0, R74, c[0x0][0x320] ;  /* 0x0000c8004a007a20 */ /* 0x002fc80000410000 */
[----:B------:R1:W1:Y:S03]  /*3620*/  MUFU.TANH R125, R0 ;  /* 0x00000000007d7308 */ /* 0x0002660000002400 */
[----:B------:R-:W-:Y:S01]  /*3630*/  HMMA.16816.F32.BF16 R60, R12, R46, R60 ;  /* 0x0000002e0c3c723c */ /* 0x000fe2000004183c */
[----:B------:R-:W2:Y:S01]  /*3640*/  LDSM.16.M88.4 R44, [R199+0x1000] ;  /* 0x00100000c72c783b */ /* 0x000ea20000000200 */
[----:B-1----:R-:W-:-:S04]  /*3650*/  FMUL.FTZ R0, R75, c[0x0][0x320] ;  /* 0x0000c8004b007a20 */ /* 0x002fc80000410000 */
[----:B------:R1:W1:Y:S02]  /*3660*/  MUFU.TANH R128, R0 ;  /* 0x0000000000807308 */ /* 0x0002640000002400 */
[----:B------:R-:W-:Y:S01]  /*3670*/  HMMA.16816.F32.BF16 R56, R24, R92, R56 ;  /* 0x0000005c1838723c */ /* 0x000fe20000041838 */
[----:B-1----:R-:W-:-:S05]  /*3680*/  FMUL.FTZ R0, R64, c[0x0][0x320] ;  /* 0x0000c80040007a20 */ /* 0x002fca0000410000 */
[----:B------:R1:W1:Y:S02]  /*3690*/  MUFU.TANH R132, R0 ;  /* 0x0000000000847308 */ /* 0x0002640000002400 */
[----:B-1----:R-:W-:-:S06]  /*36a0*/  FMUL.FTZ R0, R65, c[0x0][0x320] ;  /* 0x0000c80041007a20 */ /* 0x002fcc0000410000 */
[----:B------:R1:W1:Y:S02]  /*36b0*/  MUFU.TANH R129, R0 ;  /* 0x0000000000817308 */ /* 0x0002640000002400 */
[----:B-1----:R-:W-:-:S06]  /*36c0*/  FMUL.FTZ R0, R66, c[0x0][0x320] ;  /* 0x0000c80042007a20 */ /* 0x002fcc0000410000 */
[----:B------:R1:W1:Y:S02]  /*36d0*/  MUFU.TANH R124, R0 ;  /* 0x00000000007c7308 */ /* 0x0002640000002400 */
[----:B-1----:R-:W-:Y:S02]  /*36e0*/  FMUL.FTZ R0, R67, c[0x0][0x320] ;  /* 0x0000c80043007a20 */ /* 0x002fe40000410000 */
[----:B------:R-:W-:Y:S04]  /*36f0*/  HMMA.16816.F32.BF16 R64, R8, R38, R48 ;  /* 0x000000260840723c */ /* 0x000fe80000041830 */
[----:B------:R1:W1:Y:S04]  /*3700*/  MUFU.TANH R119, R0 ;  /* 0x0000000000777308 */ /* 0x0002680000002400 */
[----:B------:R-:W-:Y:S01]  /*3710*/  HMMA.16816.F32.BF16 R48, R20, R92, R52 ;  /* 0x0000005c1430723c */ /* 0x000fe20000041834 */
[----:B-1----:R-:W-:-:S07]  /*3720*/  FMUL.FTZ R0, R76, c[0x0][0x320] ;  /* 0x0000c8004c007a20 */ /* 0x002fce0000410000 */
[----:B------:R-:W-:Y:S01]  /*3730*/  HMMA.16816.F32.BF16 R52, R32, R86, RZ ;  /* 0x000000562034723c */ /* 0x000fe200000418ff */
[----:B------:R1:W1:Y:S07]  /*3740*/  MUFU.TANH R118, R0 ;  /* 0x0000000000767308 */ /* 0x00026e0000002400 */
[----:B------:R-:W-:Y:S01]  /*3750*/  HMMA.16816.F32.BF16 R68, R4, R38, R60 ;  /* 0x000000260444723c */ /* 0x000fe2000004183c */
[----:B-1----:R-:W-:-:S07]  /*3760*/  FMUL.FTZ R0, R77, c[0x0][0x320] ;  /* 0x0000c8004d007a20 */ /* 0x002fce0000410000 */
[----:B-----5:R-:W-:Y:S01]  /*3770*/  HMMA.16816.F32.BF16 R56, R16, R40, R56 ;  /* 0x000000281038723c */ /* 0x020fe20000041838 */
[----:B------:R1:W1:Y:S07]  /*3780*/  MUFU.TANH R117, R0 ;  /* 0x0000000000757308 */ /* 0x00026e0000002400 */
        /* <DEDUP_REMOVED lines=12> */
[----:B-1----:R-:W-:-:S06]  /*3850*/  FMUL.FTZ R0, R66, c[0x0][0x320] ;  /* 0x0000c80042007a20 */ /* 0x002fcc0000410000 */
[----:B------:R1:W1:Y:S02]  /*3860*/  MUFU.TANH R91, R0 ;  /* 0x00000000005b7308 */ /* 0x0002640000002400 */
[----:B-1----:R-:W-:Y:S02]  /*3870*/  FMUL.FTZ R0, R67, c[0x0][0x320] ;  /* 0x0000c80043007a20 */ /* 0x002fe40000410000 */
[----:B--2---:R-:W-:Y:S04]  /*3880*/  HMMA.16816.F32.BF16 R64, R8, R44, R56 ;  /* 0x0000002c0840723c */ /* 0x004fe80000041838 */
[----:B------:R1:W2:Y:S04]  /*3890*/  MUFU.TANH R120, R0 ;  /* 0x0000000000787308 */ /* 0x0002a80000002400 */
[----:B------:R-:W-:Y:S01]  /*38a0*/  HMMA.16816.F32.BF16 R56, R32, R96, RZ ;  /* 0x000000602038723c */ /* 0x000fe200000418ff */
[----:B-1----:R-:W-:-:S04]  /*38b0*/  FMUL.FTZ R0, R68, c[0x0][0x320] ;  /* 0x0000c80044007a20 */ /* 0x002fc80000410000 */
[----:B------:R1:W1:Y:S03]  /*38c0*/  MUFU.TANH R87, R0 ;  /* 0x0000000000577308 */ /* 0x0002660000002400 */
[----:B------:R-:W-:Y:S08]  /*38d0*/  HMMA.16816.F32.BF16 R72, R4, R44, R36 ;  /* 0x0000002c0448723c */ /* 0x000ff00000041824 */
[----:B------:R-:W-:Y:S01]  /*38e0*/  HMMA.16816.F32.BF16 R36, R16, R42, R48 ;  /* 0x0000002a1024723c */ /* 0x000fe20000041830 */
[----:B------:R-:W5:Y:S01]  /*38f0*/  LDSM.16.M88.4 R48, [R202+0x1800] ;  /* 0x00180000ca30783b */ /* 0x000f620000000200 */
[----:B-1----:R-:W-:-:S04]  /*3900*/  FMUL.FTZ R0, R69, c[0x0][0x320] ;  /* 0x0000c80045007a20 */ /* 0x002fc80000410000 */
[----:B------:R1:W1:Y:S02]  /*3910*/  MUFU.TANH R86, R0 ;  /* 0x0000000000567308 */ /* 0x0002640000002400 */
[----:B------:R-:W-:Y:S01]  /*3920*/  HMMA.16816.F32.BF16 R60, R12, R42, R60 ;  /* 0x0000002a0c3c723c */ /* 0x000fe2000004183c */
[----:B-1----:R-:W-:-:S05]  /*3930*/  FMUL.FTZ R0, R70, c[0x0][0x320] ;  /* 0x0000c80046007a20 */ /* 0x002fca0000410000 */
[----:B------:R1:W1:Y:S02]  /*3940*/  MUFU.TANH R85, R0 ;  /* 0x0000000000557308 */ /* 0x0002640000002400 */
[----:B------:R-:W-:Y:S01]  /*3950*/  HMMA.16816.F32.BF16 R52, R28, R96, RZ ;  /* 0x000000601c34723c */ /* 0x000fe200000418ff */
[----:B-1----:R-:W-:-:S05]  /*3960*/  FMUL.FTZ R0, R71, c[0x0][0x320] ;  /* 0x0000c80047007a20 */ /* 0x002fca0000410000 */
[----:B------:R1:W1:Y:S02]  /*3970*/  MUFU.TANH R92, R0 ;  /* 0x00000000005c7308 */ /* 0x0002640000002400 */
[----:B------:R-:W-:Y:S01]  /*3980*/  HMMA.16816.F32.BF16 R56, R24, R100, R56 ;  /* 0x000000641838723c */ /* 0x000fe20000041838 */
[----:B-1----:R-:W-:-:S05]  /*3990*/  FMUL.FTZ R0, R64, c[0x0][0x320] ;  /* 0x0000c80040007a20 */ /* 0x002fca0000410000 */
[----:B------:R1:W1:Y:S02]  /*39a0*/  MUFU.TANH R121, R0 ;  /* 0x0000000000797308 */ /* 0x0002640000002400 */
[----:B-1----:R-:W-:-:S06]  /*39b0*/  FMUL.FTZ R0, R65, c[0x0][0x320] ;  /* 0x0000c80041007a20 */ /* 0x002fcc0000410000 */
[----:B------:R1:W1:Y:S01]  /*39c0*/  MUFU.TANH R130, R0 ;  /* 0x0000000000827308 */ /* 0x0002620000002400 */
[----:B------:R-:W-:Y:S01]  /*39d0*/  HMMA.16816.F32.BF16 R68, R4, R46, R60 ;  /* 0x0000002e0444723c */ /* 0x000fe2000004183c */
[----:B-1----:R-:W-:-:S06]  /*39e0*/  FMUL.FTZ R0, R66, c[0x0][0x320] ;  /* 0x0000c80042007a20 */ /* 0x002fcc0000410000 */
[----:B------:R1:W1:Y:S01]  /*39f0*/  MUFU.TANH R134, R0 ;  /* 0x0000000000867308 */ /* 0x0002620000002400 */
[----:B------:R-:W-:Y:S01]  /*3a00*/  HMMA.16816.F32.BF16 R40, R20, R100, R52 ;  /* 0x000000641428723c */ /* 0x000fe20000041834 */
[----:B-1----:R-:W-:-:S07]  /*3a10*/  FMUL.FTZ R0, R67, c[0x0][0x320] ;  /* 0x0000c80043007a20 */ /* 0x002fce0000410000 */
[----:B------:R-:W-:Y:S01]  /*3a20*/  HMMA.16816.F32.BF16 R64, R8, R46, R36 ;  /* 0x0000002e0840723c */ /* 0x000fe20000041824 */
[----:B------:R-:W1:Y:S01]  /*3a30*/  LDSM.16.M88.4 R36, [R199+0x1800] ;  /* 0x00180000c724783b */ /* 0x000e620000000200 */
[----:B------:R2:W1:Y:S06]  /*3a40*/  MUFU.TANH R137, R0 ;  /* 0x0000000000897308 */ /* 0x00046c0000002400 */
[----:B------:R-:W-:Y:S01]  /*3a50*/  HMMA.16816.F32.BF16 R44, R32, R98, RZ ;  /* 0x00000062202c723c */ /* 0x000fe200000418ff */
[----:B--2---:R-:W-:-:S04]  /*3a60*/  FMUL.FTZ R0, R72, c[0x0][0x320] ;  /* 0x0000c80048007a20 */ /* 0x004fc80000410000 */
[----:B------:R2:W1:Y:S03]  /*3a70*/  MUFU.TANH R122, R0 ;  /* 0x00000000007a7308 */ /* 0x0004660000002400 */
[----:B-----5:R-:W-:Y:S01]  /*3a80*/  HMMA.16816.F32.BF16 R52, R16, R48, R56 ;  /* 0x000000301034723c */ /* 0x020fe20000041838 */
[----:B--2---:R-:W-:-:S04]  /*3a90*/  FMUL.FTZ R0, R73, c[0x0][0x320] ;  /* 0x0000c80049007a20 */ /* 0x004fc80000410000 */
[----:B------:R2:W1:Y:S03]  /*3aa0*/  MUFU.TANH R123, R0 ;  /* 0x00000000007b7308 */ /* 0x0004660000002400 */
[----:B------:R-:W-:Y:S01]  /*3ab0*/  HMMA.16816.F32.BF16 R56, R28, R98, RZ ;  /* 0x000000621c38723c */ /* 0x000fe200000418ff */
[----:B--2---:R-:W-:-:S04]  /*3ac0*/  FMUL.FTZ R0, R74, c[0x0][0x320] ;  /* 0x0000c8004a007a20 */ /* 0x004fc80000410000 */
[----:B------:R2:W1:Y:S03]  /*3ad0*/  MUFU.TANH R126, R0 ;  /* 0x00000000007e7308 */ /* 0x0004660000002400 */
[----:B------:R-:W-:Y:S01]  /*3ae0*/  HMMA.16816.F32.BF16 R40, R12, R48, R40 ;  /* 0x000000300c28723c */ /* 0x000fe20000041828 */
[----:B--2---:R-:W-:-:S04]  /*3af0*/  FMUL.FTZ R0, R75, c[0x0][0x320] ;  /* 0x0000c8004b007a20 */ /* 0x004fc80000410000 */
[----:B------:R2:W1:Y:S03]  /*3b00*/  MUFU.TANH R127, R0 ;  /* 0x00000000007f7308 */ /* 0x0004660000002400 */
[----:B------:R-:W-:Y:S01]  /*3b10*/  HMMA.16816.F32.BF16 R44, R24, R102, R44 ;  /* 0x00000066182c723c */ /* 0x000fe2000004182c */
[----:B--2---:R-:W-:-:S04]  /*3b20*/  FMUL.FTZ R0, R64, c[0x0][0x320] ;  /* 0x0000c80040007a20 */ /* 0x004fc80000410000 */
[----:B------:R2:W1:Y:S02]  /*3b30*/  MUFU.TANH R131, R0 ;  /* 0x0000000000837308 */ /* 0x0004640000002400 */
[----:B--2---:R-:W-:-:S06]  /*3b40*/  FMUL.FTZ R0, R65, c[0x0][0x320] ;  /* 0x0000c80041007a20 */ /* 0x004fcc0000410000 */
[----:B------:R2:W1:Y:S01]  /*3b50*/  MUFU.TANH R133, R0 ;  /* 0x0000000000857308 */ /* 0x0004620000002400 */
[----:B------:R-:W-:Y:S01]  /*3b60*/  HMMA.16816.F32.BF16 R60, R20, R102, R56 ;  /* 0x00000066143c723c */ /* 0x000fe20000041838 */
[----:B--2---:R-:W-:-:S06]  /*3b70*/  FMUL.FTZ R0, R66, c[0x0][0x320] ;  /* 0x0000c80042007a20 */ /* 0x004fcc0000410000 */
[----:B------:R2:W1:Y:S01]  /*3b80*/  MUFU.TANH R138, R0 ;  /* 0x00000000008a7308 */ /* 0x0004620000002400 */
[----:B------:R-:W-:Y:S01]  /*3b90*/  HMMA.16816.F32.BF16 R56, R32, R104, RZ ;  /* 0x000000682038723c */ /* 0x000fe200000418ff */
[----:B--2---:R-:W-:-:S07]  /*3ba0*/  FMUL.FTZ R0, R67, c[0x0][0x320] ;  /* 0x0000c80043007a20 */ /* 0x004fce0000410000 */
[----:B-1----:R-:W-:Y:S01]  /*3bb0*/  HMMA.16816.F32.BF16 R64, R8, R36, R52 ;  /* 0x000000240840723c */ /* 0x002fe20000041834 */
[----:B------:R1:W2:Y:S02]  /*3bc0*/  MUFU.TANH R144, R0 ;  /* 0x0000000000907308 */ /* 0x0002a40000002400 */
[----:B-1----:R-:W-:-:S06]  /*3bd0*/  FMUL.FTZ R0, R68, c[0x0][0x320] ;  /* 0x0000c80044007a20 */ /* 0x002fcc0000410000 */
[----:B------:R1:W1:Y:S01]  /*3be0*/  MUFU.TANH R84, R0 ;  /* 0x0000000000547308 */ /* 0x0002620000002400 */
        /* <DEDUP_REMOVED lines=15> */
[----:B------:R1:W1:Y:S01]  /*3ce0*/  MUFU.TANH R82, R0 ;  /* 0x0000000000527308 */ /* 0x0002620000002400 */
[----:B------:R-:W-:Y:S01]  /*3cf0*/  HMMA.16816.F32.BF16 R32, R32, R106, RZ ;  /* 0x0000006a2020723c */ /* 0x000fe200000418ff */
[----:B-1----:R-:W-:-:S06]  /*3d00*/  FMUL.FTZ R0, R66, c[0x0][0x320] ;  /* 0x0000c80042007a20 */ /* 0x002fcc0000410000 */
[----:B------:R1:W1:Y:S01]  /*3d10*/  MUFU.TANH R78, R0 ;  /* 0x00000000004e7308 */ /* 0x0002620000002400 */
[----:B------:R-:W-:Y:S01]  /*3d20*/  HMMA.16816.F32.BF16 R52, R20, R108, R52 ;  /* 0x0000006c1434723c */ /* 0x000fe20000041834 */
[----:B-1----:R-:W-:-:S07]  /*3d30*/  FMUL.FTZ R0, R67, c[0x0][0x320] ;  /* 0x0000c80043007a20 */ /* 0x002fce0000410000 */
[----:B------:R-:W-:Y:S01]  /*3d40*/  HMMA.16816.F32.BF16 R64, R8, R38, R44 ;  /* 0x000000260840723c */ /* 0x000fe2000004182c */
[----:B------:R-:W1:Y:S01]  /*3d50*/  LDSM.16.M88.4 R44, [R199+0x2000] ;  /* 0x00200000c72c783b */ /* 0x000e620000000200 */
[----:B------:R2:W1:Y:S01]  /*3d60*/  MUFU.TANH R77, R0 ;  /* 0x00000000004d7308 */ /* 0x0004620000002400 */
[----:B------:R-:W-:Y:S01]  /*3d70*/  ISETP.GT.AND P0, PT, R88, R247, PT ;  /* 0x000000f75800720c */ /* 0x000fe20003f04270 */
[----:B------:R-:W-:-:S04]  /*3d80*/  DEPBAR.LE SB0, 0x0 ;  /* 0x000080000000791a */ /* 0x000fc80000000000 */
[----:B--2---:R-:W-:-:S04]  /*3d90*/  FMUL.FTZ R0, R72, c[0x0][0x320] ;  /* 0x0000c80048007a20 */ /* 0x004fc80000410000 */
[----:B------:R2:W1:Y:S01]  /*3da0*/  MUFU.TANH R76, R0 ;  /* 0x00000000004c7308 */ /* 0x0004620000002400 */
[----:B------:R-:W-:Y:S08]  /*3db0*/  HMMA.16816.F32.BF16 R60, R4, R38, R48 ;  /* 0x00000026043c723c */ /* 0x000ff00000041830 */
        /* <DEDUP_REMOVED lines=11> */
[----:B------:R2:W2:Y:S03]  /*3e70*/  MUFU.TANH R57, R0 ;  /* 0x0000000000397308 */ /* 0x0004a60000002400 */
[----:B-1----:R-:W-:Y:S01]  /*3e80*/  HMMA.16816.F32.BF16 R36, R8, R44, R36 ;  /* 0x0000002c0824723c */ /* 0x002fe20000041824 */
[----:B--2---:R-:W-:-:S04]  /*3e90*/  FMUL.FTZ R0, R65, c[0x0][0x320] ;  /* 0x0000c80041007a20 */ /* 0x004fc80000410000 */
[----:B------:R1:W2:Y:S02]  /*3ea0*/  MUFU.TANH R56, R0 ;  /* 0x0000000000387308 */ /* 0x0002a40000002400 */
[----:B-1----:R-:W-:-:S06]  /*3eb0*/  FMUL.FTZ R0, R66, c[0x0][0x320] ;  /* 0x0000c80042007a20 */ /* 0x002fcc0000410000 */
[----:B------:R1:W1:Y:S01]  /*3ec0*/  MUFU.TANH R58, R0 ;  /* 0x00000000003a7308 */ /* 0x0002620000002400 */
[----:B------:R-:W-:Y:S01]  /*3ed0*/  HMMA.16816.F32.BF16 R32, R20, R110, R48 ;  /* 0x0000006e1420723c */ /* 0x000fe20000041830 */
[----:B-1----:R-:W-:-:S06]  /*3ee0*/  FMUL.FTZ R0, R67, c[0x0][0x320] ;  /* 0x0000c80043007a20 */ /* 0x002fcc0000410000 */
[----:B------:R1:W1:Y:S01]  /*3ef0*/  MUFU.TANH R54, R0 ;  /* 0x0000000000367308 */ /* 0x0002620000002400 */
[----:B------:R-:W-:Y:S01]  /*3f00*/  HMMA.16816.F32.BF16 R16, R16, R42, R24 ;  /* 0x0000002a1010723c */ /* 0x000fe20000041818 */
[----:B-1----:R-:W-:-:S06]  /*3f10*/  FMUL.FTZ R0, R60, c[0x0][0x320] ;  /* 0x0000c8003c007a20 */ /* 0x002fcc0000410000 */
[----:B------:R1:W1:Y:S01]  /*3f20*/  MUFU.TANH R52, R0 ;  /* 0x0000000000347308 */ /* 0x0002620000002400 */
[----:B------:R-:W-:Y:S01]  /*3f30*/  HMMA.16816.F32.BF16 R20, R4, R44, R28 ;  /* 0x0000002c0414723c */ /* 0x000fe2000004181c */
[----:B-1----:R-:W-:-:S06]  /*3f40*/  FMUL.FTZ R0, R61, c[0x0][0x320] ;  /* 0x0000c8003d007a20 */ /* 0x002fcc0000410000 */
[----:B------:R1:W1:Y:S02]  /*3f50*/  MUFU.TANH R53, R0 ;  /* 0x0000000000357308 */ /* 0x0002640000002400 */
[----:B-1----:R-:W-:-:S06]  /*3f60*/  FMUL.FTZ R0, R62, c[0x0][0x320] ;  /* 0x0000c8003e007a20 */ /* 0x002fcc0000410000 */
[----:B------:R1:W1:Y:S02]  /*3f70*/  MUFU.TANH R40, R0 ;  /* 0x0000000000287308 */ /* 0x0002640000002400 */
        /* <DEDUP_REMOVED lines=35> */
[----:B------:R-:W-:Y:S01]  /*41b0*/  BSSY B0, `(.L_x_73) ;  /* 0x0000022000007945 */ /* 0x000fe20003800000 */
[----:B-1----:R-:W-:-:S06]  /*41c0*/  FMUL.FTZ R0, R7, c[0x0][0x320] ;  /* 0x0000c80007007a20 */ /* 0x002fcc0000410000 */
[----:B------:R1:W1:Y:S01]  /*41d0*/  MUFU.TANH R22, R0 ;  /* 0x0000000000167308 */ /* 0x0002620000002400 */
[----:B------:R-:W-:Y:S06]  /*41e0*/  BAR.SYNC.DEFER_BLOCKING 0x0 ;  /* 0x0000000000007b1d */ /* 0x000fec0000010000 */
[----:B------:R-:W-:Y:S05]  /*41f0*/  @!P0 BRA `(.L_x_74) ;  /* 0x000001d000008947 */ /* 0x000fea0003800000 */
[----:B-1234-:R-:W-:Y:S01]  /*4200*/  IADD3 R0, R246, -0x2, RZ ;  /* 0xfffffffef6007810 */ /* 0x01efe20007ffe0ff */
[C---:B------:R-:W-:Y:S01]  /*4210*/  IMAD.SHL.U32 R10, R152.reuse, 0x20, RZ ;  /* 0x00000020980a7824 */ /* 0x040fe200078e00ff */
[----:B------:R-:W-:Y:S02]  /*4220*/  SHF.L.U64.HI R11, R152, 0x5, R153 ;  /* 0x00000005980b7819 */ /* 0x000fe40000010299 */
[----:B------:R-:W-:-:S05]  /*4230*/  SHF.R.S32.HI R2, RZ, 0x1f, R0 ;  /* 0x0000001fff027819 */ /* 0x000fca0000011400 */
[----:B------:R-:W-:Y:S02]  /*4240*/  IMAD R4, R2, c[0x0][0x1e0], RZ ;  /* 0x0000780002047a24 */ /* 0x000fe400078e02ff */
[----:B------:R-:W-:-:S04]  /*4250*/  IMAD.WIDE.U32 R2, R0, c[0x0][0x1e0], RZ ;  /* 0x0000780000027a25 */ /* 0x000fc800078e00ff */
[----:B------:R-:W-:-:S04]  /*4260*/  IMAD R0, R0, c[0x0][0x1e4], R4 ;  /* 0x0000790000007a24 */ /* 0x000fc800078e0204 */
[----:B------:R-:W-:Y:S02]  /*4270*/  IMAD.IADD R0, R3, 0x1, R0 ;  /* 0x0000000103007824 */ /* 0x000fe400078e0200 */
[----:B------:R-:W-:-:S04]  /*4280*/  IMAD.WIDE.U32 R2, R2, 0x50, R112 ;  /* 0x0000005002027825 */ /* 0x000fc800078e0070 */
[----:B------:R-:W-:Y:S01]  /*4290*/  IMAD R0, R0, 0x50, RZ ;  /* 0x0000005000007824 */ /* 0x000fe200078e02ff */
[----:B------:R-:W-:-:S04]  /*42a0*/  LEA R8, P0, R2, c[0x0][0x1c8], 0x1 ;  /* 0x0000720002087a11 */ /* 0x000fc800078008ff */
[----:B------:R-:W-:Y:S02]  /*42b0*/  IADD3 R0, R3, R0, RZ ;  /* 0x0000000003007210 */ /* 0x000fe40007ffe0ff */
[----:B------:R-:W-:Y:S02]  /*42c0*/  IADD3 R6, P2, R10, R8, RZ ;  /* 0x000000080a067210 */ /* 0x000fe40007f5e0ff */
[----:B------:R-:W-:Y:S02]  /*42d0*/  LEA.HI.X R9, R2, c[0x0][0x1cc], R0, 0x1, P0 ;  /* 0x0000730002097a11 */ /* 0x000fe400000f0c00 */
[----:B------:R-:W-:-:S03]  /*42e0*/  IADD3 R4, P0, R6, R10, RZ ;  /* 0x0000000a06047210 */ /* 0x000fc60007f1e0ff */
[----:B------:R-:W-:Y:S01]  /*42f0*/  IMAD.X R7, R11, 0x1, R9, P2 ;  /* 0x000000010b077824 */ /* 0x000fe200010e0609 */
[-C--:B------:R-:W-:Y:S01]  /*4300*/  IADD3 R2, P2, R4, R10.reuse, RZ ;  /* 0x0000000a04027210 */ /* 0x080fe20007f5e0ff */
[----:B------:R-:W-:Y:S01]  /*4310*/  @!PT LDS RZ, [RZ] ;  /* 0x00000000fffff984 */ /* 0x000fe20000000800 */
[----:B------:R-:W-:Y:S01]  /*4320*/  @!PT LDS RZ, [RZ] ;  /* 0x00000000fffff984 */ /* 0x000fe20000000800 */
[----:B------:R-:W-:Y:S01]  /*4330*/  @!PT LDS RZ, [RZ] ;  /* 0x00000000fffff984 */ /* 0x000fe20000000800 */
[----:B------:R1:W-:Y:S03]  /*4340*/  LDGSTS.E.BYPASS.LTC128B.128 [R213+0x2900], [R8.64], !P1 ;  /* 0x0290000008d57fae */ /* 0x0003e6000c901d48 */
[----:B------:R-:W-:Y:S01]  /*4350*/  IADD3.X R5, R7, R11, RZ, P0, !PT ;  /* 0x0000000b07057210 */ /* 0x000fe200007fe4ff */
[----:B------:R1:W-:Y:S01]  /*4360*/  LDGSTS.E.BYPASS.LTC128B.128 [R213+0x3100], [R6.64], !P1 ;  /* 0x0310000006d57fae */ /* 0x0003e2000c901d48 */
[----:B------:R-:W-:-:S03]  /*4370*/  IADD3 R10, P0, R2, R10, RZ ;  /* 0x0000000a020a7210 */ /* 0x000fc60007f1e0ff */
[----:B------:R-:W-:Y:S01]  /*4380*/  IMAD.X R3, R5, 0x1, R11, P2 ;  /* 0x0000000105037824 */ /* 0x000fe200010e060b */
[----:B------:R1:W-:Y:S04]  /*4390*/  LDGSTS.E.BYPASS.LTC128B.128 [R213+0x3900], [R4.64], !P1 ;  /* 0x0390000004d57fae */ /* 0x0003e8000c901d48 */
[----:B------:R-:W-:Y:S01]  /*43a0*/  IADD3.X R11, R3, R11, RZ, P0, !PT ;  /* 0x0000000b030b7210 */ /* 0x000fe200007fe4ff */
[----:B------:R1:W-:Y:S04]  /*43b0*/  LDGSTS.E.BYPASS.LTC128B.128 [R213+0x4100], [R2.64], !P1 ;  /* 0x0410000002d57fae */ /* 0x0003e8000c901d48 */
[----:B------:R1:W-:Y:S02]  /*43c0*/  LDGSTS.E.BYPASS.LTC128B.128 [R213+0x4900], [R10.64], !P1 ;  /* 0x049000000ad57fae */ /* 0x0003e4000c901d48 */
.L_x_74:
[----:B--234-:R-:W-:Y:S05]  /*43d0*/  BSYNC B0 ;  /* 0x0000000000007941 */ /* 0x01cfea0003800000 */
.L_x_73:
[----:B-1----:R-:W2:Y:S04]  /*43e0*/  LDL R0, [R1+0x4c] ;  /* 0x00004c0001007983 */ /* 0x002ea80000100800 */
[----:B------:R-:W0:Y:S01]  /*43f0*/  LDGDEPBAR ;  /* 0x00000000000079af */ /* 0x000e220000000000 */
[----:B--2---:R-:W-:-:S04]  /*4400*/  IADD3 R0, -R0, R89, R90 ;  /* 0x0000005900007210 */ /* 0x004fc80007ffe15a */
[C---:B------:R-:W-:Y:S02]  /*4410*/  ISETP.GT.AND P2, PT, R0.reuse, RZ, PT ;  /* 0x000000ff0000720c */ /* 0x040fe40003f44270 */
[C---:B------:R-:W-:Y:S02]  /*4420*/  ISETP.GT.AND P0, PT, R0.reuse, 0x1, PT ;  /* 0x000000010000780c */ /* 0x040fe40003f04270 */
[----:B------:R-:W-:Y:S02]  /*4430*/  ISETP.GT.AND P6, PT, R0, 0x8, PT ;  /* 0x000000080000780c */ /* 0x000fe40003fc4270 */
[----:B------:R-:W-:Y:S02]  /*4440*/  FSEL R8, R151, -INF , P2 ;  /* 0xff80000097087808 */ /* 0x000fe40001000000 */
[----:B------:R-:W-:Y:S02]  /*4450*/  FSEL R25, R150, -INF , P0 ;  /* 0xff80000096197808 */ /* 0x000fe40000000000 */
[----:B------:R-:W-:-:S02]  /*4460*/  ISETP.GT.AND P5, PT, R0, 0x9, PT ;  /* 0x000000090000780c */ /* 0x000fc40003fa4270 */
[----:B------:R-:W-:Y:S02]  /*4470*/  FSEL R9, R147, -INF , P2 ;  /* 0xff80000093097808 */ /* 0x000fe40001000000 */
[----:B------:R-:W-:Y:S02]  /*4480*/  FSEL R10, R146, -INF , P0 ;  /* 0xff800000920a7808 */ /* 0x000fe40000000000 */
[----:B------:R-:W-:Y:S02]  /*4490*/  FSEL R26, R145, -INF , P6 ;  /* 0xff800000911a7808 */ /* 0x000fe40003000000 */
[----:B------:R-:W-:Y:S02]  /*44a0*/  FMNMX.FTZ R2, R8, R25, !PT ;  /* 0x0000001908027209 */ /* 0x000fe40007810000 */
[----:B------:R-:W-:Y:S02]  /*44b0*/  ISETP.GT.AND P4, PT, R0, 0x10, PT ;  /* 0x000000100000780c */ /* 0x000fe40003f84270 */
[----:B------:R-:W-:-:S02]  /*44c0*/  FSEL R11, R136, -INF , P6 ;  /* 0xff800000880b7808 */ /* 0x000fc40003000000 */
[----:B------:R-:W-:Y:S02]  /*44d0*/  FSEL R27, R143, -INF , P5 ;  /* 0xff8000008f1b7808 */ /* 0x000fe40002800000 */
[----:B------:R-:W-:Y:S02]  /*44e0*/  FMNMX.FTZ R3, R9, R10, !PT ;  /* 0x0000000a09037209 */ /* 0x000fe40007810000 */
[----:B------:R-:W-:Y:S02]  /*44f0*/  FMNMX.FTZ R2, R26, R2, !PT ;  /* 0x000000021a027209 */ /* 0x000fe40007810000 */
[----:B------:R-:W-:Y:S02]  /*4500*/  FSEL R71, R93, -INF , P4 ;  /* 0xff8000005d477808 */ /* 0x000fe40002000000 */
[----:B------:R-:W-:Y:S02]  /*4510*/  ISETP.GT.AND P3, PT, R0, 0x11, PT ;  /* 0x000000110000780c */ /* 0x000fe40003f64270 */
[----:B------:R-:W-:-:S02]  /*4520*/  FSEL R12, R135, -INF , P5 ;  /* 0xff800000870c7808 */ /* 0x000fc40002800000 */
[----:B------:R-:W-:Y:S02]  /*4530*/  FSEL R93, R132, -INF , P4 ;  /* 0xff800000845d7808 */ /* 0x000fe40002000000 */
[----:B------:R-:W-:Y:S02]  /*4540*/  FMNMX.FTZ R3, R11, R3, !PT ;  /* 0x000000030b037209 */ /* 0x000fe40007810000 */
[----:B------:R-:W-:Y:S02]  /*4550*/  FMNMX.FTZ R2, R27, R2, !PT ;  /* 0x000000021b027209 */ /* 0x000fe40007810000 */
[----:B------:R-:W-:Y:S02]  /*4560*/  FSEL R13, R141, -INF , P2 ;  /* 0xff8000008d0d7808 */ /* 0x000fe40001000000 */
[----:B------:R-:W-:Y:S02]  /*4570*/  FSEL R32, R149, -INF , P2 ;  /* 0xff80000095207808 */ /* 0x000fe40001000000 */
[----:B------:R-:W-:-:S02]  /*4580*/  ISETP.GT.AND P2, PT, R0, 0x18, PT ;  /* 0x000000180000780c */ /* 0x000fc40003f44270 */
[----:B------:R-:W-:Y:S02]  /*4590*/  FSEL R14, R142, -INF , P0 ;  /* 0xff8000008e0e7808 */ /* 0x000fe40000000000 */
[----:B------:R-:W-:Y:S02]  /*45a0*/  FSEL R33, R148, -INF , P0 ;  /* 0xff80000094217808 */ /* 0x000fe40000000000 */
[----:B------:R-:W-:Y:S02]  /*45b0*/  FSEL R36, R118, -INF , P4 ;  /* 0xff80000076247808 */ /* 0x000fe40002000000 */
[----:B------:R-:W-:Y:S02]  /*45c0*/  FSEL R94, R129, -INF , P3 ;  /* 0xff800000815e7808 */ /* 0x000fe40001800000 */
[----:B------:R-:W-:Y:S02]  /*45d0*/  FMNMX.FTZ R3, R12, R3, !PT ;  /* 0x000000030c037209 */ /* 0x000fe40007810000 */
[----:B------:R-:W-:-:S02]  /*45e0*/  FMNMX.FTZ R2, R93, R2, !PT ;  /* 0x000000025d027209 */ /* 0x000fc40007810000 */
[----:B------:R-:W-:Y:S02]  /*45f0*/  ISETP.GT.AND P0, PT, R0, 0x19, PT ;  /* 0x000000190000780c */ /* 0x000fe40003f04270 */
[----:B------:R-:W-:Y:S02]  /*4600*/  FSEL R37, R117, -INF , P3 ;  /* 0xff80000075257808 */ /* 0x000fe40001800000 */
[----:B------:R-:W-:Y:S02]  /*4610*/  FSEL R95, R116, -INF , P2 ;  /* 0xff800000745f7808 */ /* 0x000fe40001000000 */
[----:B------:R-:W-:Y:S02]  /*4620*/  FMNMX.FTZ R3, R36, R3, !PT ;  /* 0x0000000324037209 */ /* 0x000fe40007810000 */
[----:B------:R-:W-:Y:S02]  /*4630*/  FMNMX.FTZ R2, R94, R2, !PT ;  /* 0x000000025e027209 */ /* 0x000fe40007810000 */
[----:B------:R-:W-:-:S02]  /*4640*/  FSEL R15, R125, -INF , P6 ;  /* 0xff8000007d0f7808 */ /* 0x000fc40003000000 */
[----:B------:R-:W-:Y:S02]  /*4650*/  FSEL R34, R140, -INF , P6 ;  /* 0xff8000008c227808 */ /* 0x000fe40003000000 */
[----:B------:R-:W-:Y:S02]  /*4660*/  FSEL R24, R128, -INF , P5 ;  /* 0xff80000080187808 */ /* 0x000fe40002800000 */
[----:B------:R-:W-:Y:S02]  /*4670*/  FSEL R35, R139, -INF , P5 ;  /* 0xff8000008b237808 */ /* 0x000fe40002800000 */
[----:B------:R-:W-:Y:S02]  /*4680*/  FSEL R101, R124, -INF , P4 ;  /* 0xff8000007c657808 */ /* 0x000fe40002000000 */
[----:B------:R-:W-:Y:S02]  /*4690*/  FSEL R72, R114, -INF , P3 ;  /* 0xff80000072487808 */ /* 0x000fe40001800000 */
        /* <DEDUP_REMOVED lines=8> */
[C---:B------:R-:W-:Y:S02]  /*4720*/  ISETP.GT.AND P6, PT, R0.reuse, 0x20, PT ;  /* 0x000000200000780c */ /* 0x040fe40003fc4270 */
[C---:B------:R-:W-:Y:S02]  /*4730*/  ISETP.GT.AND P5, PT, R0.reuse, 0x21, PT ;  /* 0x000000210000780c */ /* 0x040fe40003fa4270 */
[C---:B------:R-:W-:Y:S02]  /*4740*/  ISETP.GT.AND P4, PT, R0.reuse, 0x28, PT ;  /* 0x000000280000780c */ /* 0x040fe40003f84270 */
[C---:B------:R-:W-:Y:S02]  /*4750*/  ISETP.GT.AND P3, PT, R0.reuse, 0x29, PT ;  /* 0x000000290000780c */ /* 0x040fe40003f64270 */
[----:B------:R-:W-:-:S02]  /*4760*/  ISETP.GT.AND P2, PT, R0, 0x30, PT ;  /* 0x000000300000780c */ /* 0x000fc40003f44270 */
[----:B------:R-:W-:Y:S02]  /*4770*/  ISETP.GT.AND P0, PT, R0, 0x31, PT ;  /* 0x000000310000780c */ /* 0x000fe40003f04270 */
[----:B------:R-:W-:Y:S02]  /*4780*/  FMNMX.FTZ R3, R37, R3, !PT ;  /* 0x0000000325037209 */ /* 0x000fe40007810000 */
[----:B------:R-:W-:Y:S02]  /*4790*/  FMNMX.FTZ R2, R95, R2, !PT ;  /* 0x000000025f027209 */ /* 0x000fe40007810000 */
        /* <DEDUP_REMOVED lines=24> */
[C---:B------:R-:W-:Y:S02]  /*4920*/  ISETP.GT.AND P6, PT, R0.reuse, 0x38, PT ;  /* 0x000000380000780c */ /* 0x040fe40003fc4270 */
[C---:B------:R-:W-:Y:S02]  /*4930*/  ISETP.GT.AND P5, PT, R0.reuse, 0x39, PT ;  /* 0x000000390000780c */ /* 0x040fe40003fa4270 */
[----:B------:R-:W-:-:S02]  /*4940*/  ISETP.GT.AND P4, PT, R0, 0x40, PT ;  /* 0x000000400000780c */ /* 0x000fc40003f84270 */
[C---:B------:R-:W-:Y:S02]  /*4950*/  ISETP.GT.AND P3, PT, R0.reuse, 0x41, PT ;  /* 0x000000410000780c */ /* 0x040fe40003f64270 */
[C---:B------:R-:W-:Y:S02]  /*4960*/  ISETP.GT.AND P2, PT, R0.reuse, 0x48, PT ;  /* 0x000000480000780c */ /* 0x040fe40003f44270 */
[----:B------:R-:W-:Y:S02]  /*4970*/  ISETP.GT.AND P0, PT, R0, 0x49, PT ;  /* 0x000000490000780c */ /* 0x000fe40003f04270 */
        /* <DEDUP_REMOVED lines=18> */
[----:B------:R-:W-:Y:S02]  /*4aa0*/  FSEL R135, R57, -INF , P6 ;  /* 0xff80000039877808 */ /* 0x000fe40003000000 */
[----:B------:R-:W-:Y:S02]  /*4ab0*/  FMNMX.FTZ R0, R148, R0, !PT ;  /* 0x0000000094007209 */ /* 0x000fe40007810000 */
[----:B------:R-:W-:-:S02]  /*4ac0*/  FMNMX.FTZ R2, R136, R2, !PT ;  /* 0x0000000288027209 */ /* 0x000fc40007810000 */
[----:B------:R-:W-:Y:S02]  /*4ad0*/  FMNMX.FTZ R3, R92, R3, !PT ;  /* 0x000000035c037209 */ /* 0x000fe40007810000 */
[----:B------:R-:W-:Y:S02]  /*4ae0*/  FSEL R146, R52, -INF , P6 ;  /* 0xff80000034927808 */ /* 0x000fe40003000000 */
[----:B------:R-:W-:Y:S02]  /*4af0*/  FSEL R152, R56, -INF , P5 ;  /* 0xff80000038987808 */ /* 0x000fe40002800000 */
[----:B------:R-:W-:Y:S02]  /*4b00*/  FMNMX.FTZ R0, R147, R0, !PT ;  /* 0x0000000093007209 */ /* 0x000fe40007810000 */
[----:B------:R-:W-:Y:S02]  /*4b10*/  FMNMX.FTZ R2, R135, R2, !PT ;  /* 0x0000000287027209 */ /* 0x000fe40007810000 */
[----:B------:R-:W-:-:S02]  /*4b20*/  FMNMX.FTZ R3, R126, R3, !PT ;  /* 0x000000037e037209 */ /* 0x000fc40007810000 */
[----:B------:R-:W-:Y:S02]  /*4b30*/  FSEL R145, R53, -INF , P5 ;  /* 0xff80000035917808 */ /* 0x000fe40002800000 */
[----:B------:R-:W-:Y:S02]  /*4b40*/  FSEL R174, R30, -INF , P4 ;  /* 0xff8000001eae7808 */ /* 0x000fe40002000000 */
[----:B------:R-:W-:Y:S02]  /*4b50*/  FMNMX.FTZ R0, R146, R0, !PT ;  /* 0x0000000092007209 */ /* 0x000fe40007810000 */
[----:B------:R-:W-:Y:S02]  /*4b60*/  FMNMX.FTZ R2, R152, R2, !PT ;  /* 0x0000000298027209 */ /* 0x000fe40007810000 */
[----:B------:R-:W-:Y:S02]  /*4b70*/  FMNMX.FTZ R3, R127, R3, !PT ;  /* 0x000000037f037209 */ /* 0x000fe40007810000 */
[----:B------:R-:W-:-:S02]  /*4b80*/  FSEL R215, R20, -INF , P4 ;  /* 0xff80000014d77808 */ /* 0x000fc40002000000 */
[----:B------:R-:W-:Y:S02]  /*4b90*/  FSEL R177, R31, -INF , P3 ;  /* 0xff8000001fb17808 */ /* 0x000fe40001800000 */
[----:B------:R-:W-:Y:S02]  /*4ba0*/  FMNMX.FTZ R0, R145, R0, !PT ;  /* 0x0000000091007209 */ /* 0x000fe40007810000 */
[----:B------:R-:W-:Y:S02]  /*4bb0*/  FMNMX.FTZ R2, R174, R2, !PT ;  /* 0x00000002ae027209 */ /* 0x000fe40007810000 */
[----:B------:R-:W-:Y:S02]  /*4bc0*/  FMNMX.FTZ R3, R128, R3, !PT ;  /* 0x0000000380037209 */ /* 0x000fe40007810000 */
[----:B------:R-:W-:Y:S02]  /*4bd0*/  FSEL R218, R21, -INF , P3 ;  /* 0xff80000015da7808 */ /* 0x000fe40001800000 */
[----:B------:R-:W-:-:S02]  /*4be0*/  FSEL R176, R18, -INF , P2 ;  /* 0xff80000012b07808 */ /* 0x000fc40001000000 */
[----:B------:R-:W-:Y:S02]  /*4bf0*/  FMNMX.FTZ R0, R215, R0, !PT ;  /* 0x00000000d7007209 */ /* 0x000fe40007810000 */
[----:B------:R-:W-:Y:S02]  /*4c00*/  FMNMX.FTZ R2, R177, R2, !PT ;  /* 0x00000002b1027209 */ /* 0x000fe40007810000 */
[----:B------:R-:W-:Y:S02]  /*4c10*/  FMNMX.FTZ R4, R129, R3, !PT ;  /* 0x0000000381047209 */ /* 0x000fe40007810000 */
[----:B------:R-:W-:Y:S02]  /*4c20*/  FSEL R212, R16, -INF , P2 ;  /* 0xff80000010d47808 */ /* 0x000fe40001000000 */
[----:B------:R-:W-:Y:S02]  /*4c30*/  FSEL R182, R19, -INF , P0 ;  /* 0xff80000013b67808 */ /* 0x000fe40000000000 */
[----:B------:R-:W-:-:S02]  /*4c40*/  FMNMX.FTZ R0, R218, R0, !PT ;  /* 0x00000000da007209 */ /* 0x000fc40007810000 */
[----:B------:R-:W-:Y:S02]  /*4c50*/  FMNMX.FTZ R3, R176, R2, !PT ;  /* 0x00000002b0037209 */ /* 0x000fe40007810000 */
[----:B------:R-:W-:Y:S02]  /*4c60*/  FMNMX.FTZ R2, R153, R4, !PT ;  /* 0x0000000499027209 */ /* 0x000fe40007810000 */
[----:B------:R-:W-:Y:S02]  /*4c70*/  FSEL R189, R17, -INF , P0 ;  /* 0xff80000011bd7808 */ /* 0x000fe40000000000 */
[----:B------:R-:W-:Y:S01]  /*4c80*/  FMNMX.FTZ R0, R212, R0, !PT ;  /* 0x00000000d4007209 */ /* 0x000fe20007810000 */
[----:B------:R-:W-:Y:S01]  /*4c90*/  LDSM.16.MT88.4 R16, [R197] ;  /* 0x00000000c510783b */ /* 0x000fe20000004200 */
[----:B------:R-:W-:Y:S02]  /*4ca0*/  FMNMX.FTZ R4, R182, R3, !PT ;  /* 0x00000003b6047209 */ /* 0x000fe40007810000 */
[----:B------:R-:W-:-:S02]  /*4cb0*/  FMNMX.FTZ R5, R32, R33, !PT ;  /* 0x0000002120057209 */ /* 0x000fc40007810000 */
[----:B------:R-:W-:Y:S01]  /*4cc0*/  FMNMX.FTZ R3, R189, R0, !PT ;  /* 0x00000000bd037209 */ /* 0x000fe20007810000 */
[----:B------:R-:W1:Y:S01]  /*4cd0*/  SHFL.BFLY PT, R7, R4, 0x2, 0x1f ;  /* 0x0c401f0004077f89 */ /* 0x000e6200000e0000 */
[----:B------:R-:W-:Y:S02]  /*4ce0*/  FMNMX.FTZ R0, R34, R5, !PT ;  /* 0x0000000522007209 */ /* 0x000fe40007810000 */
[----:B------:R-:W-:Y:S01]  /*4cf0*/  FSEL R151, R40, -INF , P6 ;  /* 0xff80000028977808 */ /* 0x000fe20003000000 */
[----:B------:R-:W2:Y:S01]  /*4d00*/  SHFL.BFLY PT, R6, R3, 0x2, 0x1f ;  /* 0x0c401f0003067f89 */ /* 0x000ea200000e0000 */
[----:B------:R-:W-:Y:S02]  /*4d10*/  FMNMX.FTZ R0, R35, R0, !PT ;  /* 0x0000000023007209 */ /* 0x000fe40007810000 */
[----:B------:R-:W-:Y:S02]  /*4d20*/  FMNMX.FTZ R2, R154, R2, !PT ;  /* 0x000000029a027209 */ /* 0x000fe40007810000 */
[----:B------:R-:W-:-:S02]  /*4d30*/  FMNMX.FTZ R0, R101, R0, !PT ;  /* 0x0000000065007209 */ /* 0x000fc40007810000 */
[----:B------:R-:W-:Y:S02]  /*4d40*/  FSEL R139, R48, -INF , P5 ;  /* 0xff800000308b7808 */ /* 0x000fe40002800000 */
[----:B------:R-:W-:Y:S02]  /*4d50*/  FMNMX.FTZ R0, R102, R0, !PT ;  /* 0x0000000066007209 */ /* 0x000fe40007810000 */
[----:B------:R-:W-:Y:S02]  /*4d60*/  FMNMX.FTZ R2, R151, R2, !PT ;  /* 0x0000000297027209 */ /* 0x000fe40007810000 */
[----:B------:R-:W-:Y:S02]  /*4d70*/  FMNMX.FTZ R0, R103, R0, !PT ;  /* 0x0000000067007209 */ /* 0x000fe40007810000 */
[----:B------:R-:W-:Y:S02]  /*4d80*/  FSEL R188, R29, -INF , P4 ;  /* 0xff8000001dbc7808 */ /* 0x000fe40002000000 */
[----:B------:R-:W-:-:S02]  /*4d90*/  FMNMX.FTZ R2, R139, R2, !PT ;  /* 0x000000028b027209 */ /* 0x000fc40007810000 */
[----:B------:R-:W-:Y:S02]  /*4da0*/  FMNMX.FTZ R5, R120, R0, !PT ;  /* 0x0000000078057209 */ /* 0x000fe40007810000 */
[----:B------:R-:W-:Y:S02]  /*4db0*/  FSEL R191, R28, -INF , P3 ;  /* 0xff8000001cbf7808 */ /* 0x000fe40001800000 */
[----:B------:R-:W-:Y:S01]  /*4dc0*/  FMNMX.FTZ R2, R188, R2, !PT ;  /* 0x00000002bc027209 */ /* 0x000fe20007810000 */
[----:B------:R-:W-:Y:S01]  /*4dd0*/  LDSM.16.MT88.4 R28, [R198] ;  /* 0x00000000c61c783b */ /* 0x000fe20000004200 */
[----:B-1----:R-:W-:Y:S02]  /*4de0*/  FMNMX.FTZ R0, R4, R7, !PT ;  /* 0x0000000704007209 */ /* 0x002fe40007810000 */
[----:B------:R-:W-:Y:S02]  /*4df0*/  FMNMX.FTZ R4, R134, R5, !PT ;  /* 0x0000000586047209 */ /* 0x000fe40007810000 */
[----:B------:R-:W-:-:S02]  /*4e00*/  FSEL R216, R23, -INF , P2 ;  /* 0xff80000017d87808 */ /* 0x000fc40001000000 */
[----:B------:R-:W-:Y:S02]  /*4e10*/  FMNMX.FTZ R2, R191, R2, !PT ;  /* 0x00000002bf027209 */ /* 0x000fe40007810000 */
[----:B--2---:R-:W-:Y:S02]  /*4e20*/  FMNMX.FTZ R3, R3, R6, !PT ;  /* 0x0000000603037209 */ /* 0x004fe40007810000 */
[----:B------:R-:W1:Y:S01]  /*4e30*/  SHFL.BFLY PT, R6, R0, 0x1, 0x1f ;  /* 0x0c201f0000067f89 */ /* 0x000e6200000e0000 */
[----:B------:R-:W-:Y:S02]  /*4e40*/  FMNMX.FTZ R4, R137, R4, !PT ;  /* 0x0000000489047209 */ /* 0x000fe40007810000 */
[----:B------:R-:W-:Y:S01]  /*4e50*/  FSEL R220, R22, -INF , P0 ;  /* 0xff80000016dc7808 */ /* 0x000fe20000000000 */
[----:B------:R-:W-:Y:S01]  /*4e60*/  SHFL.BFLY PT, R7, R3, 0x1, 0x1f ;  /* 0x0c201f0003077f89 */ /* 0x000fe200000e0000 */
[----:B------:R-:W-:Y:S02]  /*4e70*/  FMNMX.FTZ R2, R216, R2, !PT ;  /* 0x00000002d8027209 */ /* 0x000fe40007810000 */
[----:B------:R-:W-:Y:S01]  /*4e80*/  FMNMX.FTZ R4, R138, R4, !PT ;  /* 0x000000048a047209 */ /* 0x000fe20007810000 */
[----:B------:R-:W-:Y:S01]  /*4e90*/  LDSM.16.MT88.4 R20, [R201] ;  /* 0x00000000c914783b */ /* 0x000fe20000004200 */
[----:B------:R-:W-:-:S02]  /*4ea0*/  FMNMX.FTZ R2, R220, R2, !PT ;  /* 0x00000002dc027209 */ /* 0x000fc40007810000 */
[----:B------:R-:W-:Y:S02]  /*4eb0*/  FMNMX.FTZ R4, R144, R4, !PT ;  /* 0x0000000490047209 */ /* 0x000fe40007810000 */
[----:B------:R-:W-:Y:S01]  /*4ec0*/  FSEL R149, R58, -INF , P6 ;  /* 0xff8000003a957808 */ /* 0x000fe20003000000 */
[----:B------:R-:W2:Y:S01]  /*4ed0*/  SHFL.BFLY PT, R5, R2, 0x2, 0x1f ;  /* 0x0c401f0002057f89 */ /* 0x000ea200000e0000 */
[----:B------:R-:W-:Y:S02]  /*4ee0*/  FMNMX.FTZ R4, R219, R4, !PT ;  /* 0x00000004db047209 */ /* 0x000fe40007810000 */
[----:B------:R-:W-:Y:S02]  /*4ef0*/  FSEL R150, R54, -INF , P5 ;  /* 0xff80000036967808 */ /* 0x000fe40002800000 */
[----:B------:R-:W-:Y:S02]  /*4f00*/  FMNMX.FTZ R4, R192, R4, !PT ;  /* 0x00000004c0047209 */ /* 0x000fe40007810000 */
[----:B------:R-:W-:-:S02]  /*4f10*/  FSEL R214, R44, -INF , P4 ;  /* 0xff8000002cd67808 */ /* 0x000fc40002000000 */
[----:B------:R-:W-:Y:S02]  /*4f20*/  FMNMX.FTZ R4, R149, R4, !PT ;  /* 0x0000000495047209 */ /* 0x000fe40007810000 */
[----:B-1----:R-:W-:Y:S02]  /*4f30*/  FMNMX.FTZ R70, R0, R6, !PT ;  /* 0x0000000600467209 */ /* 0x002fe40007810000 */
[----:B------:R-:W-:Y:S02]  /*4f40*/  FMNMX.FTZ R0, R150, R4, !PT ;  /* 0x0000000496007209 */ /* 0x000fe40007810000 */
[----:B------:R-:W-:Y:S02]  /*4f50*/  FSEL R190, R43, -INF , P3 ;  /* 0xff8000002bbe7808 */ /* 0x000fe40001800000 */
[----:B------:R-:W-:Y:S02]  /*4f60*/  FMNMX.FTZ R0, R214, R0, !PT ;  /* 0x00000000d6007209 */ /* 0x000fe40007810000 */
[----:B------:R-:W-:-:S02]  /*4f70*/  FSEL R221, R41, -INF , P2 ;  /* 0xff80000029dd7808 */ /* 0x000fc40001000000 */
[----:B------:R-:W-:Y:S02]  /*4f80*/  FMNMX.FTZ R0, R190, R0, !PT ;  /* 0x00000000be007209 */ /* 0x000fe40007810000 */
[----:B------:R-:W-:Y:S02]  /*4f90*/  FSEL R222, R42, -INF , P0 ;  /* 0xff8000002ade7808 */ /* 0x000fe40000000000 */
[----:B--2---:R-:W-:Y:S01]  /*4fa0*/  FMNMX.FTZ R5, R2, R5, !PT ;  /* 0x0000000502057209 */ /* 0x004fe20007810000 */
[----:B------:R-:W-:Y:S01]  /*4fb0*/  LDSM.16.MT88.4 R40, [R200] ;  /* 0x00000000c828783b */ /* 0x000fe20000004200 */
[----:B------:R-:W-:Y:S02]  /*4fc0*/  FMNMX.FTZ R4, R221, R0, !PT ;  /* 0x00000000dd047209 */ /* 0x000fe40007810000 */
[----:B------:R-:W-:Y:S01]  /*4fd0*/  FMNMX.FTZ R68, R3, R7, !PT ;  /* 0x0000000703447209 */ /* 0x000fe20007810000 */
[----:B------:R-:W1:Y:S01]  /*4fe0*/  SHFL.BFLY PT, R6, R5, 0x1, 0x1f ;  /* 0x0c201f0005067f89 */ /* 0x000e6200000e0000 */
[----:B------:R-:W-:Y:S01]  /*4ff0*/  FMNMX.FTZ R4, R222, R4, !PT ;  /* 0x00000004de047209 */ /* 0x000fe20007810000 */
[C---:B------:R-:W-:Y:S01]  /*5000*/  FMUL.FTZ R3, R70.reuse, c[0x0][0x2d0] ;  /* 0x0000b40046037a20 */ /* 0x040fe20000410000 */
[----:B------:R-:W-:Y:S01]  /*5010*/  FSETP.NEU.FTZ.AND P3, PT, R70, -INF , PT ;  /* 0xff8000004600780b */ /* 0x000fe20003f7d000 */
[C---:B------:R-:W-:Y:S01]  /*5020*/  FMUL.FTZ R2, R68.reuse, c[0x0][0x2d0] ;  /* 0x0000b40044027a20 */ /* 0x040fe20000410000 */
[----:B------:R-:W-:Y:S01]  /*5030*/  FSETP.NEU.FTZ.AND P2, PT, R68, -INF , PT ;  /* 0xff8000004400780b */ /* 0x000fe20003f5d000 */
[----:B------:R-:W2:Y:S01]  /*5040*/  SHFL.BFLY PT, R7, R4, 0x2, 0x1f ;  /* 0x0c401f0004077f89 */ /* 0x000ea200000e0000 */
[----:B------:R-:W-:-:S02]  /*5050*/  FSEL R3, R3, RZ, P3 ;  /* 0x000000ff03037208 */ /* 0x000fc40001800000 */
[----:B------:R-:W-:-:S03]  /*5060*/  FSEL R2, R2, RZ, P2 ;  /* 0x000000ff02027208 */ /* 0x000fc60001000000 */
[----:B------:R-:W-:-:S04]  /*5070*/  FFMA.FTZ R0, R8, c[0x0][0x2d0], -R3 ;  /* 0x0000b40008007a23 */ /* 0x000fc80000010803 */
[----:B------:R3:W-:Y:S01]  /*5080*/  MUFU.EX2 R243, R0 ;  /* 0x0000000000f37308 */ /* 0x0007e20000000800 */
[----:B-1----:R-:W-:Y:S01]  /*5090*/  FMNMX.FTZ R5, R5, R6, !PT ;  /* 0x0000000605057209 */ /* 0x002fe20007810000 */
[----:B------:R-:W-:-:S03]  /*50a0*/  FFMA.FTZ R6, R11, c[0x0][0x2d0], -R2 ;  /* 0x0000b4000b067a23 */ /* 0x000fc60000010802 */
[----:B------:R-:W-:-:S03]  /*50b0*/  FSETP.NEU.FTZ.AND P0, PT, R5, -INF , PT ;  /* 0xff8000000500780b */ /* 0x000fc60003f1d000 */
[----:B------:R1:W-:Y:S01]  /*50c0*/  MUFU.EX2 R244, R6 ;  /* 0x0000000600f47308 */ /* 0x0003e20000000800 */
[----:B--2---:R-:W-:Y:S01]  /*50d0*/  FMNMX.FTZ R4, R4, R7, !PT ;  /* 0x0000000704047209 */ /* 0x004fe20007810000 */
[----:B---3--:R-:W-:-:S04]  /*50e0*/  FFMA.FTZ R0, R9, c[0x0][0x2d0], -R2 ;  /* 0x0000b40009007a23 */ /* 0x008fc80000010802 */
[----:B------:R-:W2:Y:S02]  /*50f0*/  SHFL.BFLY PT, R7, R4, 0x1, 0x1f ;  /* 0x0c201f0004077f89 */ /* 0x000ea400000e0000 */
[----:B------:R3:W-:Y:S01]  /*5100*/  MUFU.EX2 R242, R0 ;  /* 0x0000000000f27308 */ /* 0x0007e20000000800 */
[----:B-1----:R-:W-:-:S07]  /*5110*/  FFMA.FTZ R6, R12, c[0x0][0x2d0], -R2 ;  /* 0x0000b4000c067a23 */ /* 0x002fce0000010802 */
[----:B------:R-:W1:Y:S01]  /*5120*/  MUFU.EX2 R245, R6 ;  /* 0x0000000600f57308 */ /* 0x000e620000000800 */
[----:B---3--:R-:W-:-:S07]  /*5130*/  FFMA.FTZ R0, R10, c[0x0][0x2d0], -R2 ;  /* 0x0000b4000a007a23 */ /* 0x008fce0000010802 */
[----:B------:R3:W4:Y:S01]  /*5140*/  MUFU.EX2 R241, R0 ;  /* 0x0000000000f17308 */ /* 0x0007220000000800 */
[----:B--2---:R-:W-:Y:S01]  /*5150*/  FMNMX.FTZ R69, R4, R7, !PT ;  /* 0x0000000704457209 */ /* 0x004fe20007810000 */
[----:B------:R-:W-:-:S06]  /*5160*/  FFMA.FTZ R4, R26, c[0x0][0x2d0], -R3 ;  /* 0x0000b4001a047a23 */ /* 0x000fcc0000010803 */
[----:B------:R-:W-:Y:S01]  /*5170*/  MUFU.EX2 R230, R4 ;  /* 0x0000000400e67308 */ /* 0x000fe20000000800 */
[----:B-1----:R-:W-:Y:S01]  /*5180*/  F2FP.BF16.PACK_AB R10, R245, R244 ;  /* 0x000000f4f50a723e */ /* 0x002fe200000010ff */
[----:B---3--:R-:W-:Y:S01]  /*5190*/  FMUL.FTZ R0, R5, c[0x0][0x2d0] ;  /* 0x0000b40005007a20 */ /* 0x008fe20000410000 */
[----:B----4-:R-:W-:-:S04]  /*51a0*/  F2FP.BF16.PACK_AB R8, R241, R242 ;  /* 0x000000f2f108723e */ /* 0x010fc800000010ff */
[----:B------:R-:W-:Y:S02]  /*51b0*/  FSEL R0, R0, RZ, P0 ;  /* 0x000000ff00007208 */ /* 0x000fe40000000000 */
[----:B------:R-:W-:-:S03]  /*51c0*/  FSETP.NEU.FTZ.AND P0, PT, R69, -INF , PT ;  /* 0xff8000004500780b */ /* 0x000fc60003f1d000 */
[----:B------:R-:W-:-:S04]  /*51d0*/  FFMA.FTZ R6, R13, c[0x0][0x2d0], -R0 ;  /* 0x0000b4000d067a23 */ /* 0x000fc80000010800 */
[----:B------:R1:W-:Y:S02]  /*51e0*/  MUFU.EX2 R238, R6 ;  /* 0x0000000600ee7308 */ /* 0x0003e40000000800 */
[----:B-1----:R-:W-:-:S06]  /*51f0*/  FFMA.FTZ R6, R14, c[0x0][0x2d0], -R0 ;  /* 0x0000b4000e067a23 */ /* 0x002fcc0000010800 */
[----:B------:R1:W2:Y:S02]  /*5200*/  MUFU.EX2 R237, R6 ;  /* 0x0000000600ed7308 */ /* 0x0002a40000000800 */
[----:B-1----:R-:W-:Y:S01]  /*5210*/  FFMA.FTZ R6, R15, c[0x0][0x2d0], -R0 ;  /* 0x0000b4000f067a23 */ /* 0x002fe20000010800 */
[----:B--2---:R-:W-:-:S05]  /*5220*/  F2FP.BF16.PACK_AB R9, R237, R238 ;  /* 0x000000eeed09723e */ /* 0x004fca00000010ff */
[----:B------:R1:W-:Y:S02]  /*5230*/  MUFU.EX2 R239, R6 ;  /* 0x0000000600ef7308 */ /* 0x0003e40000000800 */
[----:B-1----:R-:W-:-:S06]  /*5240*/  FFMA.FTZ R6, R24, c[0x0][0x2d0], -R0 ;  /* 0x0000b40018067a23 */ /* 0x002fcc0000010800 */
[----:B------:R1:W2:Y:S02]  /*5250*/  MUFU.EX2 R240, R6 ;  /* 0x0000000600f07308 */ /* 0x0002a40000000800 */
[----:B-1----:R-:W-:Y:S01]  /*5260*/  FFMA.FTZ R6, R25, c[0x0][0x2d0], -R3 ;  /* 0x0000b40019067a23 */ /* 0x002fe20000010803 */
[----:B--2---:R-:W-:-:S05]  /*5270*/  F2FP.BF16.PACK_AB R11, R240, R239 ;  /* 0x000000eff00b723e */ /* 0x004fca00000010ff */
[----:B------:R1:W2:Y:S02]  /*5280*/  MUFU.EX2 R231, R6 ;  /* 0x0000000600e77308 */ /* 0x0002a40000000800 */
[C---:B------:R-:W-:Y:S08]  /*5290*/  HMMA.16816.F32.BF16 R80, R8.reuse, R16, RZ ;  /* 0x000000100850723c */ /* 0x040ff000000418ff */
[----:B------:R-:W-:Y:S01]  /*52a0*/  HMMA.16816.F32.BF16 R64, R8, R18, RZ ;  /* 0x000000120840723c */ /* 0x000fe200000418ff */
[----:B-1----:R-:W-:Y:S01]  /*52b0*/  FMUL.FTZ R6, R69, c[0x0][0x2d0] ;  /* 0x0000b40045067a20 */ /* 0x002fe20000410000 */
[----:B--2---:R-:W-:-:S06]  /*52c0*/  F2FP.BF16.PACK_AB R12, R231, R243 ;  /* 0x000000f3e70c723e */ /* 0x004fcc00000010ff */
[C---:B------:R-:W-:Y:S01]  /*52d0*/  HMMA.16816.F32.BF16 R76, R8.reuse, R20, RZ ;  /* 0x00000014084c723c */ /* 0x040fe200000418ff */
[----:B------:R-:W-:Y:S01]  /*52e0*/  FSEL R4, R6, RZ, P0 ;  /* 0x000000ff06047208 */ /* 0x000fe20000000000 */
[----:B------:R-:W-:Y:S02]  /*52f0*/  FFMA.FTZ R6, R27, c[0x0][0x2d0], -R3 ;  /* 0x0000b4001b067a23 */ /* 0x000fe40000010803 */
[----:B------:R-:W1:Y:S02]  /*5300*/  LDSM.16.MT88.4 R24, [R197+0x800] ;  /* 0x00080000c518783b */ /* 0x000e640000004200 */
[----:B------:R2:W3:Y:S02]  /*5310*/  MUFU.EX2 R233, R6 ;  /* 0x0000000600e97308 */ /* 0x0004e40000000800 */
[C---:B------:R-:W-:Y:S08]  /*5320*/  HMMA.16816.F32.BF16 R56, R8.reuse, R28, RZ ;  /* 0x0000001c0838723c */ /* 0x040ff000000418ff */
[----:B------:R-:W-:Y:S01]  /*5330*/  HMMA.16816.F32.BF16 R48, R8, R40, RZ ;  /* 0x000000280830723c */ /* 0x000fe200000418ff */
[----:B--2---:R-:W-:Y:S01]  /*5340*/  FFMA.FTZ R6, R32, c[0x0][0x2d0], -R4 ;  /* 0x0000b40020067a23 */ /* 0x004fe20000010804 */
[----:B---3--:R-:W-:-:S06]  /*5350*/  F2FP.BF16.PACK_AB R14, R233, R230 ;  /* 0x000000e6e90e723e */ /* 0x008fcc00000010ff */
[C---:B------:R-:W-:Y:S01]  /*5360*/  HMMA.16816.F32.BF16 R60, R8.reuse, R22, RZ ;  /* 0x00000016083c723c */ /* 0x040fe200000418ff */
[----:B------:R2:W-:Y:S07]  /*5370*/  MUFU.EX2 R228, R6 ;  /* 0x0000000600e47308 */ /* 0x0005ee0000000800 */
[C---:B------:R-:W-:Y:S08]  /*5380*/  HMMA.16816.F32.BF16 R52, R8.reuse, R30, RZ ;  /* 0x0000001e0834723c */ /* 0x040ff000000418ff */
[----:B------:R-:W-:Y:S01]  /*5390*/  HMMA.16816.F32.BF16 R44, R8, R42, RZ ;  /* 0x0000002a082c723c */ /* 0x000fe200000418ff */
[----:B--2---:R-:W-:-:S04]  /*53a0*/  FFMA.FTZ R6, R33, c[0x0][0x2d0], -R4 ;  /* 0x0000b40021067a23 */ /* 0x004fc80000010804 */
[----:B------:R2:W3:Y:S02]  /*53b0*/  MUFU.EX2 R7, R6 ;  /* 0x0000000600077308 */ /* 0x0004e40000000800 */
[----:B--2---:R-:W-:Y:S01]  /*53c0*/  FFMA.FTZ R6, R34, c[0x0][0x2d0], -R4 ;  /* 0x0000b40022067a23 */ /* 0x004fe20000010804 */
[----:B---3--:R-:W-:-:S05]  /*53d0*/  F2FP.BF16.PACK_AB R13, R7, R228 ;  /* 0x000000e4070d723e */ /* 0x008fca00000010ff */
[----:B------:R2:W-:Y:S02]  /*53e0*/  MUFU.EX2 R227, R6 ;  /* 0x0000000600e37308 */ /* 0x0005e40000000800 */
[----:B--2---:R-:W-:Y:S02]  /*53f0*/  FFMA.FTZ R6, R35, c[0x0][0x2d0], -R4 ;  /* 0x0000b40023067a23 */ /* 0x004fe40000010804 */
[----:B------:R-:W-:Y:S04]  /*5400*/  LDSM.16.MT88.4 R32, [R200+0x800] ;  /* 0x00080000c820783b */ /* 0x000fe80000004200 */
[----:B------:R2:W3:Y:S02]  /*5410*/  MUFU.EX2 R229, R6 ;  /* 0x0000000600e57308 */ /* 0x0004e40000000800 */
[----:B--2---:R-:W-:Y:S01]  /*5420*/  FFMA.FTZ R6, R36, c[0x0][0x2d0], -R2 ;  /* 0x0000b40024067a23 */ /* 0x004fe20000010802 */
[----:B---3--:R-:W-:-:S05]  /*5430*/  F2FP.BF16.PACK_AB R15, R229, R227 ;  /* 0x000000e3e50f723e */ /* 0x008fca00000010ff */
[----:B------:R2:W-:Y:S02]  /*5440*/  MUFU.EX2 R232, R6 ;  /* 0x0000000600e87308 */ /* 0x0005e40000000800 */
[C---:B------:R-:W-:Y:S08]  /*5450*/  HMMA.16816.F32.BF16 R88, R12.reuse, R16, RZ ;  /* 0x000000100c58723c */ /* 0x040ff000000418ff */
[----:B------:R-:W-:Y:S01]  /*5460*/  HMMA.16816.F32.BF16 R104, R12, R18, RZ ;  /* 0x000000120c68723c */ /* 0x000fe200000418ff */
[----:B------:R-:W3:Y:S01]  /*5470*/  LDSM.16.MT88.4 R16, [R198+0x800] ;  /* 0x00080000c610783b */ /* 0x000ee20000004200 */
[----:B--2---:R-:W-:-:S04]  /*5480*/  FFMA.FTZ R6, R37, c[0x0][0x2d0], -R2 ;  /* 0x0000b40025067a23 */ /* 0x004fc80000010802 */
[----:B------:R2:W4:Y:S02]  /*5490*/  MUFU.EX2 R236, R6 ;  /* 0x0000000600ec7308 */ /* 0x0005240000000800 */
[C---:B------:R-:W-:Y:S08]  /*54a0*/  HMMA.16816.F32.BF16 R84, R12.reuse, R20, RZ ;  /* 0x000000140c54723c */ /* 0x040ff000000418ff */
[----:B------:R-:W-:Y:S01]  /*54b0*/  HMMA.16816.F32.BF16 R112, R12, R22, RZ ;  /* 0x000000160c70723c */ /* 0x000fe200000418ff */
[----:B--2---:R-:W-:-:S07]  /*54c0*/  FFMA.FTZ R6, R38, c[0x0][0x2d0], -R2 ;  /* 0x0000b40026067a23 */ /* 0x004fce0000010802 */
[C---:B------:R-:W-:Y:S01]  /*54d0*/  HMMA.16816.F32.BF16 R20, R12.reuse, R40, RZ ;  /* 0x000000280c14723c */ /* 0x040fe200000418ff */
[----:B----4-:R-:W-:Y:S01]  /*54e0*/  F2FP.BF16.PACK_AB R8, R236, R232 ;  /* 0x000000e8ec08723e */ /* 0x010fe200000010ff */
[----:B------:R2:W-:Y:S06]  /*54f0*/  MUFU.EX2 R235, R6 ;  /* 0x0000000600eb7308 */ /* 0x0005ec0000000800 */
[C---:B------:R-:W-:Y:S08]  /*5500*/  HMMA.16816.F32.BF16 R96, R12.reuse, R42, RZ ;  /* 0x0000002a0c60723c */ /* 0x040ff000000418ff */
[----:B------:R-:W-:Y:S01]  /*5510*/  HMMA.16816.F32.BF16 R116, R12, R30, RZ ;  /* 0x0000001e0c74723c */ /* 0x000fe200000418ff */
[----:B--2---:R-:W-:-:S02]  /*5520*/  FFMA.FTZ R6, R39, c[0x0][0x2d0], -R2 ;  /* 0x0000b40027067a23 */ /* 0x004fc40000010802 */
[----:B------:R-:W2:Y:S02]  /*5530*/  LDSM.16.MT88.4 R36, [R201+0x800] ;  /* 0x00080000c924783b */ /* 0x000ea40000004200 */
[----:B------:R4:W5:Y:S02]  /*5540*/  MUFU.EX2 R234, R6 ;  /* 0x0000000600ea7308 */ /* 0x0009640000000800 */
[----:B----4-:R-:W-:Y:S01]  /*5550*/  FFMA.FTZ R6, R71, c[0x0][0x2d0], -R0 ;  /* 0x0000b40047067a23 */ /* 0x010fe20000010800 */
[----:B-----5:R-:W-:-:S05]  /*5560*/  F2FP.BF16.PACK_AB R10, R234, R235 ;  /* 0x000000ebea0a723e */ /* 0x020fca00000010ff */
[----:B------:R4:W-:Y:S02]  /*5570*/  MUFU.EX2 R224, R6 ;  /* 0x0000000600e07308 */ /* 0x0009e40000000800 */
[----:B----4-:R-:W-:-:S06]  /*5580*/  FFMA.FTZ R6, R72, c[0x0][0x2d0], -R0 ;  /* 0x0000b40048067a23 */ /* 0x010fcc0000010800 */
[----:B------:R4:W5:Y:S02]  /*5590*/  MUFU.EX2 R223, R6 ;  /* 0x0000000600df7308 */ /* 0x0009640000000800 */
[--C-:B----4-:R-:W-:Y:S01]  /*55a0*/  FFMA.FTZ R6, R73, c[0x0][0x2d0], -R0.reuse ;  /* 0x0000b40049067a23 */ /* 0x110fe20000010800 */
[----:B-----5:R-:W-:Y:S01]  /*55b0*/  F2FP.BF16.PACK_AB R9, R223, R224 ;  /* 0x000000e0df09723e */ /* 0x020fe200000010ff */
[----:B------:R-:W-:Y:S01]  /*55c0*/  HMMA.16816.F32.BF16 R72, R12, R28, RZ ;  /* 0x0000001c0c48723c */ /* 0x000fe200000418ff */
[----:B------:R-:W4:Y:S03]  /*55d0*/  LDSM.16.MT88.4 R28, [R198+0x1000] ;  /* 0x00100000c61c783b */ /* 0x000f260000004200 */
[----:B------:R5:W-:Y:S01]  /*55e0*/  MUFU.EX2 R226, R6 ;  /* 0x0000000600e27308 */ /* 0x000be20000000800 */
[----:B------:R-:W-:Y:S01]  /*55f0*/  LDSM.16.MT88.4 R12, [R197+0x1000] ;  /* 0x00100000c50c783b */ /* 0x000fe20000004200 */
[----:B-----5:R-:W-:-:S06]  /*5600*/  FFMA.FTZ R6, R92, c[0x0][0x2d0], -R0 ;  /* 0x0000b4005c067a23 */ /* 0x020fcc0000010800 */
[----:B------:R5:W1:Y:S02]  /*5610*/  MUFU.EX2 R225, R6 ;  /* 0x0000000600e17308 */ /* 0x000a640000000800 */
[----:B-----5:R-:W-:Y:S01]  /*5620*/  FFMA.FTZ R6, R93, c[0x0][0x2d0], -R3 ;  /* 0x0000b4005d067a23 */ /* 0x020fe20000010803 */
[----:B-1----:R-:W-:-:S05]  /*5630*/  F2FP.BF16.PACK_AB R11, R225, R226 ;  /* 0x000000e2e10b723e */ /* 0x002fca00000010ff */
[----:B------:R1:W-:Y:S02]  /*5640*/  MUFU.EX2 R195, R6 ;  /* 0x0000000600c37308 */ /* 0x0003e40000000800 */
[C---:B------:R-:W-:Y:S08]  /*5650*/  HMMA.16816.F32.BF16 R108, R8.reuse, R24, R80 ;  /* 0x00000018086c723c */ /* 0x040ff00000041850 */
[----:B---3--:R-:W-:Y:S01]  /*5660*/  HMMA.16816.F32.BF16 R80, R8, R16, R56 ;  /* 0x000000100850723c */ /* 0x008fe20000041838 */
[----:B-1----:R-:W-:-:S04]  /*5670*/  FFMA.FTZ R6, R94, c[0x0][0x2d0], -R3 ;  /* 0x0000b4005e067a23 */ /* 0x002fc80000010803 */
[----:B------:R1:W3:Y:S03]  /*5680*/  MUFU.EX2 R194, R6 ;  /* 0x0000000600c27308 */ /* 0x0002e60000000800 */
[C---:B------:R-:W-:Y:S08]  /*5690*/  HMMA.16816.F32.BF16 R64, R8.reuse, R26, R64 ;  /* 0x0000001a0840723c */ /* 0x040ff00000041840 */
[----:B--2---:R-:W-:Y:S01]  /*56a0*/  HMMA.16816.F32.BF16 R60, R8, R38, R60 ;  /* 0x00000026083c723c */ /* 0x004fe2000004183c */
[----:B-1----:R-:W-:-:S07]  /*56b0*/  FFMA.FTZ R6, R95, c[0x0][0x2d0], -R3 ;  /* 0x0000b4005f067a23 */ /* 0x002fce0000010803 */
[C---:B------:R-:W-:Y:S01]  /*56c0*/  HMMA.16816.F32.BF16 R56, R8.reuse, R18, R52 ;  /* 0x000000120838723c */ /* 0x040fe20000041834 */
[----:B------:R1:W-:Y:S07]  /*56d0*/  MUFU.EX2 R217, R6 ;  /* 0x0000000600d97308 */ /* 0x0003ee0000000800 */
[C---:B------:R-:W-:Y:S08]  /*56e0*/  HMMA.16816.F32.BF16 R92, R8.reuse, R36, R76 ;  /* 0x00000024085c723c */ /* 0x040ff0000004184c */
[----:B------:R-:W-:Y:S01]  /*56f0*/  HMMA.16816.F32.BF16 R76, R8, R32, R48 ;  /* 0x00000020084c723c */ /* 0x000fe20000041830 */
[----:B-1----:R-:W-:-:S04]  /*5700*/  FFMA.FTZ R6, R100, c[0x0][0x2d0], -R3 ;  /* 0x0000b40064067a23 */ /* 0x002fc80000010803 */
[----:B------:R1:W2:Y:S03]  /*5710*/  MUFU.EX2 R193, R6 ;  /* 0x0000000600c17308 */ /* 0x0002a60000000800 */
[----:B------:R-:W-:Y:S07]  /*5720*/  HMMA.16816.F32.BF16 R44, R8, R34, R44 ;  /* 0x00000022082c723c */ /* 0x000fee000004182c */
[----:B---3--:R-:W-:Y:S01]  /*5730*/  F2FP.BF16.PACK_AB R8, R194, R195 ;  /* 0x000000c3c208723e */ /* 0x008fe200000010ff */
[----:B-1----:R-:W-:Y:S01]  /*5740*/  FFMA.FTZ R6, R101, c[0x0][0x2d0], -R4 ;  /* 0x0000b40065067a23 */ /* 0x002fe20000010804 */
[----:B--2---:R-:W-:-:S03]  /*5750*/  F2FP.BF16.PACK_AB R10, R193, R217 ;  /* 0x000000d9c10a723e */ /* 0x004fc600000010ff */
        /* <DEDUP_REMOVED lines=10> */
[----:B------:R1:W-:Y:S02]  /*5800*/  MUFU.EX2 R183, R6 ;  /* 0x0000000600b77308 */ /* 0x0003e40000000800 */
[C---:B------:R-:W-:Y:S08]  /*5810*/  HMMA.16816.F32.BF16 R52, R8.reuse, R24, R88 ;  /* 0x000000180834723c */ /* 0x040ff00000041858 */
[----:B------:R-:W-:Y:S01]  /*5820*/  HMMA.16816.F32.BF16 R40, R8, R26, R104 ;  /* 0x0000001a0828723c */ /* 0x000fe20000041868 */
[----:B-1----:R-:W-:-:S04]  /*5830*/  FFMA.FTZ R6, R122, c[0x0][0x2d0], -R2 ;  /* 0x0000b4007a067a23 */ /* 0x002fc80000010802 */
[----:B------:R1:W-:Y:S03]  /*5840*/  MUFU.EX2 R180, R6 ;  /* 0x0000000600b47308 */ /* 0x0003e60000000800 */
[C---:B------:R-:W-:Y:S08]  /*5850*/  HMMA.16816.F32.BF16 R48, R8.reuse, R36, R84 ;  /* 0x000000240830723c */ /* 0x040ff00000041854 */
[----:B------:R-:W-:Y:S01]  /*5860*/  HMMA.16816.F32.BF16 R24, R8, R38, R112 ;  /* 0x000000260818723c */ /* 0x000fe20000041870 */
[----:B------:R-:W2:Y:S01]  /*5870*/  LDSM.16.MT88.4 R36, [R200+0x1000] ;  /* 0x00100000c824783b */ /* 0x000ea20000004200 */
[----:B-1----:R-:W-:-:S06]  /*5880*/  FFMA.FTZ R6, R123, c[0x0][0x2d0], -R2 ;  /* 0x0000b4007b067a23 */ /* 0x002fcc0000010802 */
[C---:B------:R-:W-:Y:S01]  /*5890*/  HMMA.16816.F32.BF16 R100, R8.reuse, R32, R20 ;  /* 0x000000200864723c */ /* 0x040fe20000041814 */
[----:B------:R-:W1:Y:S01]  /*58a0*/  LDSM.16.MT88.4 R20, [R201+0x1000] ;  /* 0x00100000c914783b */ /* 0x000e620000004200 */
[----:B------:R3:W5:Y:S06]  /*58b0*/  MUFU.EX2 R181, R6 ;  /* 0x0000000600b57308 */ /* 0x00076c0000000800 */
[C---:B------:R-:W-:Y:S08]  /*58c0*/  HMMA.16816.F32.BF16 R72, R8.reuse, R16, R72 ;  /* 0x000000100848723c */ /* 0x040ff00000041848 */
[----:B------:R-:W-:Y:S01]  /*58d0*/  HMMA.16816.F32.BF16 R16, R8, R18, R116 ;  /* 0x000000120810723c */ /* 0x000fe20000041874 */
[----:B------:R-:W-:Y:S01]  /*58e0*/  LDSM.16.MT88.4 R116, [R201+0x2000] ;  /* 0x00200000c974783b */ /* 0x000fe20000004200 */
[----:B---3--:R-:W-:-:S04]  /*58f0*/  FFMA.FTZ R6, R124, c[0x0][0x2d0], -R2 ;  /* 0x0000b4007c067a23 */ /* 0x008fc80000010802 */
[----:B------:R3:W-:Y:S02]  /*5900*/  MUFU.EX2 R179, R6 ;  /* 0x0000000600b37308 */ /* 0x0007e40000000800 */
[----:B------:R-:W-:Y:S07]  /*5910*/  HMMA.16816.F32.BF16 R84, R8, R34, R96 ;  /* 0x000000220854723c */ /* 0x000fee0000041860 */
[----:B-----5:R-:W-:Y:S01]  /*5920*/  F2FP.BF16.PACK_AB R8, R181, R180 ;  /* 0x000000b4b508723e */ /* 0x020fe200000010ff */
[----:B---3--:R-:W-:-:S04]  /*5930*/  FFMA.FTZ R6, R125, c[0x0][0x2d0], -R2 ;  /* 0x0000b4007d067a23 */ /* 0x008fc80000010802 */
[----:B------:R3:W5:Y:S02]  /*5940*/  MUFU.EX2 R178, R6 ;  /* 0x0000000600b27308 */ /* 0x0007640000000800 */
[----:B---3--:R-:W-:Y:S01]  /*5950*/  FFMA.FTZ R6, R126, c[0x0][0x2d0], -R0 ;  /* 0x0000b4007e067a23 */ /* 0x008fe20000010800 */
[----:B-----5:R-:W-:-:S05]  /*5960*/  F2FP.BF16.PACK_AB R10, R178, R179 ;  /* 0x000000b3b20a723e */ /* 0x020fca00000010ff */
[----:B------:R3:W-:Y:S02]  /*5970*/  MUFU.EX2 R175, R6 ;  /* 0x0000000600af7308 */ /* 0x0007e40000000800 */
[----:B---3--:R-:W-:-:S06]  /*5980*/  FFMA.FTZ R6, R127, c[0x0][0x2d0], -R0 ;  /* 0x0000b4007f067a23 */ /* 0x008fcc0000010800 */
        /* <DEDUP_REMOVED lines=8> */
[----:B------:R3:W5:Y:S02]  /*5a10*/  MUFU.EX2 R170, R6 ;  /* 0x0000000600aa7308 */ /* 0x0007640000000800 */
[C---:B----4-:R-:W-:Y:S08]  /*5a20*/  HMMA.16816.F32.BF16 R88, R8.reuse, R28, R80 ;  /* 0x0000001c0858723c */ /* 0x050ff00000041850 */
[----:B--2---:R-:W-:Y:S01]  /*5a30*/  HMMA.16816.F32.BF16 R140, R8, R36, R76 ;  /* 0x00000024088c723c */ /* 0x004fe2000004184c */
[----:B---3--:R-:W-:-:S04]  /*5a40*/  FFMA.FTZ R6, R131, c[0x0][0x2d0], -R3 ;  /* 0x0000b40083067a23 */ /* 0x008fc80000010803 */
[----:B------:R2:W-:Y:S03]  /*5a50*/  MUFU.EX2 R169, R6 ;  /* 0x0000000600a97308 */ /* 0x0005e60000000800 */
[C---:B------:R-:W-:Y:S08]  /*5a60*/  HMMA.16816.F32.BF16 R80, R8.reuse, R14, R64 ;  /* 0x0000000e0850723c */ /* 0x040ff00000041840 */
[----:B-1----:R-:W-:Y:S01]  /*5a70*/  HMMA.16816.F32.BF16 R76, R8, R22, R60 ;  /* 0x00000016084c723c */ /* 0x002fe2000004183c */
[----:B--2---:R-:W-:-:S07]  /*5a80*/  FFMA.FTZ R6, R133, c[0x0][0x2d0], -R3 ;  /* 0x0000b40085067a23 */ /* 0x004fce0000010803 */
[C---:B------:R-:W-:Y:S01]  /*5a90*/  HMMA.16816.F32.BF16 R108, R8.reuse, R12, R108 ;  /* 0x0000000c086c723c */ /* 0x040fe2000004186c */
[----:B------:R1:W2:Y:S07]  /*5aa0*/  MUFU.EX2 R168, R6 ;  /* 0x0000000600a87308 */ /* 0x0002ae0000000800 */
[C---:B------:R-:W-:Y:S08]  /*5ab0*/  HMMA.16816.F32.BF16 R92, R8.reuse, R20, R92 ;  /* 0x00000014085c723c */ /* 0x040ff0000004185c */
[----:B------:R-:W-:Y:S01]  /*5ac0*/  HMMA.16816.F32.BF16 R64, R8, R30, R56 ;  /* 0x0000001e0840723c */ /* 0x000fe20000041838 */
[----:B-1----:R-:W-:-:S04]  /*5ad0*/  FFMA.FTZ R6, R132, c[0x0][0x2d0], -R3 ;  /* 0x0000b40084067a23 */ /* 0x002fc80000010803 */
[----:B------:R1:W-:Y:S03]  /*5ae0*/  MUFU.EX2 R167, R6 ;  /* 0x0000000600a77308 */ /* 0x0003e60000000800 */
[----:B------:R-:W-:Y:S07]  /*5af0*/  HMMA.16816.F32.BF16 R60, R8, R38, R44 ;  /* 0x00000026083c723c */ /* 0x000fee000004182c */
[----:B-----5:R-:W-:-:S02]  /*5b00*/  F2FP.BF16.PACK_AB R8, R170, R183 ;  /* 0x000000b7aa08723e */ /* 0x020fc400000010ff */
[----:B--2---:R-:W-:Y:S01]  /*5b10*/  F2FP.BF16.PACK_AB R10, R168, R169 ;  /* 0x000000a9a80a723e */ /* 0x004fe200000010ff */
[----:B-1----:R-:W-:-:S04]  /*5b20*/  FFMA.FTZ R6, R134, c[0x0][0x2d0], -R4 ;  /* 0x0000b40086067a23 */ /* 0x002fc80000010804 */
        /* <DEDUP_REMOVED lines=11> */
[C---:B------:R-:W-:Y:S01]  /*5be0*/  HMMA.16816.F32.BF16 R32, R8.reuse, R22, R24 ;  /* 0x000000160820723c */ /* 0x040fe20000041818 */
[----:B------:R-:W2:Y:S07]  /*5bf0*/  LDSM.16.MT88.4 R24, [R197+0x1800] ;  /* 0x00180000c518783b */ /* 0x000eae0000004200 */
[----:B------:R-:W-:Y:S01]  /*5c00*/  HMMA.16816.F32.BF16 R48, R8, R20, R48 ;  /* 0x000000140830723c */ /* 0x000fe20000041830 */
[----:B------:R-:W3:Y:S01]  /*5c10*/  LDSM.16.MT88.4 R20, [R201+0x1800] ;  /* 0x00180000c914783b */ /* 0x000ee20000004200 */
[----:B-1----:R-:W-:-:S03]  /*5c20*/  FFMA.FTZ R6, R135, c[0x0][0x2d0], -R3 ;  /* 0x0000b40087067a23 */ /* 0x002fc60000010803 */
[----:B------:R-:W-:Y:S01]  /*5c30*/  LDSM.16.MT88.4 R132, [R198+0x2000] ;  /* 0x00200000c684783b */ /* 0x000fe20000004200 */
[----:B------:R1:W-:Y:S02]  /*5c40*/  MUFU.EX2 R161, R6 ;  /* 0x0000000600a17308 */ /* 0x0003e40000000800 */
[C---:B------:R-:W-:Y:S08]  /*5c50*/  HMMA.16816.F32.BF16 R56, R8.reuse, R12, R52 ;  /* 0x0000000c0838723c */ /* 0x040ff00000041834 */
[----:B------:R-:W-:Y:S01]  /*5c60*/  HMMA.16816.F32.BF16 R44, R8, R36, R100 ;  /* 0x00000024082c723c */ /* 0x000fe20000041864 */
[----:B------:R-:W-:Y:S01]  /*5c70*/  LDSM.16.MT88.4 R100, [R197+0x2000] ;  /* 0x00200000c564783b */ /* 0x000fe20000004200 */
[----:B-1----:R-:W-:-:S06]  /*5c80*/  FFMA.FTZ R6, R148, c[0x0][0x2d0], -R2 ;  /* 0x0000b40094067a23 */ /* 0x002fcc0000010802 */
[C---:B------:R-:W-:Y:S01]  /*5c90*/  HMMA.16816.F32.BF16 R52, R8.reuse, R14, R40 ;  /* 0x0000000e0834723c */ /* 0x040fe20000041828 */
[----:B------:R-:W-:Y:S01]  /*5ca0*/  LDSM.16.MT88.4 R12, [R200+0x1800] ;  /* 0x00180000c80c783b */ /* 0x000fe20000004200 */
[----:B------:R1:W-:Y:S06]  /*5cb0*/  MUFU.EX2 R160, R6 ;  /* 0x0000000600a07308 */ /* 0x0003ec0000000800 */
[C---:B------:R-:W-:Y:S08]  /*5cc0*/  HMMA.16816.F32.BF16 R36, R8.reuse, R38, R84 ;  /* 0x000000260824723c */ /* 0x040ff00000041854 */
[----:B------:R-:W-:Y:S01]  /*5cd0*/  HMMA.16816.F32.BF16 R40, R8, R28, R72 ;  /* 0x0000001c0828723c */ /* 0x000fe20000041848 */
[----:B-1----:R-:W-:-:S04]  /*5ce0*/  FFMA.FTZ R6, R147, c[0x0][0x2d0], -R2 ;  /* 0x0000b40093067a23 */ /* 0x002fc80000010802 */
[----:B------:R1:W4:Y:S03]  /*5cf0*/  MUFU.EX2 R159, R6 ;  /* 0x00000006009f7308 */ /* 0x0003260000000800 */
[----:B------:R-:W-:Y:S01]  /*5d00*/  HMMA.16816.F32.BF16 R28, R8, R30, R16 ;  /* 0x0000001e081c723c */ /* 0x000fe20000041810 */
[----:B------:R-:W5:Y:S01]  /*5d10*/  LDSM.16.MT88.4 R16, [R198+0x1800] ;  /* 0x00180000c610783b */ /* 0x000f620000004200 */
[----:B-1----:R-:W-:-:S05]  /*5d20*/  FFMA.FTZ R6, R146, c[0x0][0x2d0], -R2 ;  /* 0x0000b40092067a23 */ /* 0x002fca0000010802 */
[----:B----4-:R-:W-:Y:S01]  /*5d30*/  F2FP.BF16.PACK_AB R8, R159, R160 ;  /* 0x000000a09f08723e */ /* 0x010fe200000010ff */
[----:B------:R1:W-:Y:S02]  /*5d40*/  MUFU.EX2 R158, R6 ;  /* 0x00000006009e7308 */ /* 0x0003e40000000800 */
[----:B-1----:R-:W-:-:S06]  /*5d50*/  FFMA.FTZ R6, R145, c[0x0][0x2d0], -R2 ;  /* 0x0000b40091067a23 */ /* 0x002fcc0000010802 */
[----:B------:R1:W4:Y:S02]  /*5d60*/  MUFU.EX2 R157, R6 ;  /* 0x00000006009d7308 */ /* 0x0003240000000800 */
[----:B-1----:R-:W-:Y:S01]  /*5d70*/  FFMA.FTZ R6, R153, c[0x0][0x2d0], -R0 ;  /* 0x0000b40099067a23 */ /* 0x002fe20000010800 */
[----:B----4-:R-:W-:-:S05]  /*5d80*/  F2FP.BF16.PACK_AB R10, R157, R158 ;  /* 0x0000009e9d0a723e */ /* 0x010fca00000010ff */
        /* <DEDUP_REMOVED lines=11> */
[C---:B--2---:R-:W-:Y:S08]  /*5e40*/  HMMA.16816.F32.BF16 R96, R8.reuse, R26, R80 ;  /* 0x0000001a0860723c */ /* 0x044ff00000041850 */
[----:B---3--:R-:W-:Y:S01]  /*5e50*/  HMMA.16816.F32.BF16 R112, R8, R22, R76 ;  /* 0x000000160870723c */ /* 0x008fe2000004184c */
[----:B-1----:R-:W-:-:S04]  /*5e60*/  FFMA.FTZ R6, R174, c[0x0][0x2d0], -R3 ;  /* 0x0000b400ae067a23 */ /* 0x002fc80000010803 */
[----:B------:R1:W-:Y:S03]  /*5e70*/  MUFU.EX2 R85, R6 ;  /* 0x0000000600557308 */ /* 0x0003e60000000800 */
[C---:B------:R-:W-:Y:S08]  /*5e80*/  HMMA.16816.F32.BF16 R108, R8.reuse, R24, R108 ;  /* 0x00000018086c723c */ /* 0x040ff0000004186c */
[----:B------:R-:W-:Y:S01]  /*5e90*/  HMMA.16816.F32.BF16 R92, R8, R20, R92 ;  /* 0x00000014085c723c */ /* 0x000fe2000004185c */
[----:B-1----:R-:W-:-:S07]  /*5ea0*/  FFMA.FTZ R6, R177, c[0x0][0x2d0], -R3 ;  /* 0x0000b400b1067a23 */ /* 0x002fce0000010803 */
[C---:B-----5:R-:W-:Y:S01]  /*5eb0*/  HMMA.16816.F32.BF16 R124, R8.reuse, R16, R88 ;  /* 0x00000010087c723c */ /* 0x060fe20000041858 */
[----:B------:R1:W2:Y:S07]  /*5ec0*/  MUFU.EX2 R84, R6 ;  /* 0x0000000600547308 */ /* 0x0002ae0000000800 */
[C---:B------:R-:W-:Y:S08]  /*5ed0*/  HMMA.16816.F32.BF16 R64, R8.reuse, R18, R64 ;  /* 0x000000120840723c */ /* 0x040ff00000041840 */
[----:B------:R-:W-:Y:S01]  /*5ee0*/  HMMA.16816.F32.BF16 R140, R8, R12, R140 ;  /* 0x0000000c088c723c */ /* 0x000fe2000004188c */
[--C-:B-1----:R-:W-:Y:S01]  /*5ef0*/  FFMA.FTZ R6, R176, c[0x0][0x2d0], -R3.reuse ;  /* 0x0000b400b0067a23 */ /* 0x102fe20000010803 */
[----:B--2---:R-:W-:Y:S01]  /*5f00*/  F2FP.BF16.PACK_AB R148, R84, R85 ;  /* 0x000000555494723e */ /* 0x004fe200000010ff */
[----:B------:R-:W-:-:S02]  /*5f10*/  FFMA.FTZ R3, R182, c[0x0][0x2d0], -R3 ;  /* 0x0000b400b6037a23 */ /* 0x000fc40000010803 */
[----:B------:R1:W-:Y:S03]  /*5f20*/  MUFU.EX2 R81, R6 ;  /* 0x0000000600517308 */ /* 0x0003e60000000800 */
[----:B------:R-:W-:Y:S05]  /*5f30*/  HMMA.16816.F32.BF16 R60, R8, R14, R60 ;  /* 0x0000000e083c723c */ /* 0x000fea000004183c */
[----:B------:R2:W-:Y:S02]  /*5f40*/  MUFU.EX2 R77, R3 ;  /* 0x00000003004d7308 */ /* 0x0005e40000000800 */
[----:B------:R-:W-:-:S02]  /*5f50*/  F2FP.BF16.PACK_AB R8, R165, R167 ;  /* 0x000000a7a508723e */ /* 0x000fc400000010ff */
[----:B------:R-:W-:Y:S01]  /*5f60*/  F2FP.BF16.PACK_AB R10, R152, R161 ;  /* 0x000000a1980a723e */ /* 0x000fe200000010ff */
[----:B-1----:R-:W-:-:S04]  /*5f70*/  FFMA.FTZ R6, R219, c[0x0][0x2d0], -R4 ;  /* 0x0000b400db067a23 */ /* 0x002fc80000010804 */
[----:B------:R1:W-:Y:S01]  /*5f80*/  MUFU.EX2 R80, R6 ;  /* 0x0000000600507308 */ /* 0x0003e20000000800 */
[----:B--2---:R-:W-:-:S07]  /*5f90*/  FFMA.FTZ R3, R215, c[0x0][0x2d0], -R2 ;  /* 0x0000b400d7037a23 */ /* 0x004fce0000010802 */
[----:B------:R2:W-:Y:S01]  /*5fa0*/  MUFU.EX2 R71, R3 ;  /* 0x0000000300477308 */ /* 0x0005e20000000800 */
[----:B-1----:R-:W-:-:S07]  /*5fb0*/  FFMA.FTZ R6, R192, c[0x0][0x2d0], -R4 ;  /* 0x0000b400c0067a23 */ /* 0x002fce0000010804 */
[----:B------:R1:W3:Y:S01]  /*5fc0*/  MUFU.EX2 R76, R6 ;  /* 0x00000006004c7308 */ /* 0x0002e20000000800 */
[----:B--2---:R-:W-:-:S07]  /*5fd0*/  FFMA.FTZ R3, R218, c[0x0][0x2d0], -R2 ;  /* 0x0000b400da037a23 */ /* 0x004fce0000010802 */
[----:B------:R2:W4:Y:S01]  /*5fe0*/  MUFU.EX2 R73, R3 ;  /* 0x0000000300497308 */ /* 0x0005220000000800 */
[----:B-1----:R-:W-:Y:S01]  /*5ff0*/  FFMA.FTZ R6, R149, c[0x0][0x2d0], -R4 ;  /* 0x0000b40095067a23 */ /* 0x002fe20000010804 */
[----:B---3--:R-:W-:-:S06]  /*6000*/  F2FP.BF16.PACK_AB R9, R76, R80 ;  /* 0x000000504c09723e */ /* 0x008fcc00000010ff */
[----:B------:R1:W-:Y:S01]  /*6010*/  MUFU.EX2 R75, R6 ;  /* 0x00000006004b7308 */ /* 0x0003e20000000800 */
[--C-:B--2---:R-:W-:Y:S01]  /*6020*/  FFMA.FTZ R3, R212, c[0x0][0x2d0], -R2.reuse ;  /* 0x0000b400d4037a23 */ /* 0x104fe20000010802 */
[----:B----4-:R-:W-:Y:S01]  /*6030*/  F2FP.BF16.PACK_AB R144, R73, R71 ;  /* 0x000000474990723e */ /* 0x010fe200000010ff */
[----:B------:R-:W-:-:S05]  /*6040*/  FFMA.FTZ R2, R189, c[0x0][0x2d0], -R2 ;  /* 0x0000b400bd027a23 */ /* 0x000fca0000010802 */
[----:B------:R2:W-:Y:S01]  /*6050*/  MUFU.EX2 R72, R3 ;  /* 0x0000000300487308 */ /* 0x0005e20000000800 */
[----:B-1----:R-:W-:Y:S01]  /*6060*/  FFMA.FTZ R6, R150, c[0x0][0x2d0], -R4 ;  /* 0x0000b40096067a23 */ /* 0x002fe20000010804 */
[----:B------:R-:W-:-:S06]  /*6070*/  F2FP.BF16.PACK_AB R150, R77, R81 ;  /* 0x000000514d96723e */ /* 0x000fcc00000010ff */
[----:B------:R-:W1:Y:S01]  /*6080*/  MUFU.EX2 R74, R6 ;  /* 0x00000006004a7308 */ /* 0x000e620000000800 */
[----:B--2---:R-:W-:-:S04]  /*6090*/  FADD.FTZ R3, R242, R241 ;  /* 0x000000f1f2037221 */ /* 0x004fc80000010000 */
[----:B------:R-:W-:Y:S01]  /*60a0*/  FADD.FTZ R3, R244, R3 ;  /* 0x00000003f4037221 */ /* 0x000fe20000010000 */
[----:B-1----:R-:W-:-:S07]  /*60b0*/  F2FP.BF16.PACK_AB R11, R74, R75 ;  /* 0x0000004b4a0b723e */ /* 0x002fce00000010ff */
[C---:B------:R-:W-:Y:S01]  /*60c0*/  HMMA.16816.F32.BF16 R56, R8.reuse, R24, R56 ;  /* 0x000000180838723c */ /* 0x040fe20000041838 */
[----:B------:R1:W2:Y:S07]  /*60d0*/  MUFU.EX2 R25, R2 ;  /* 0x0000000200197308 */ /* 0x0002ae0000000800 */
[C---:B------:R-:W-:Y:S08]  /*60e0*/  HMMA.16816.F32.BF16 R32, R8.reuse, R22, R32 ;  /* 0x000000160820723c */ /* 0x040ff00000041820 */
[----:B------:R-:W-:Y:S01]  /*60f0*/  HMMA.16816.F32.BF16 R48, R8, R20, R48 ;  /* 0x000000140830723c */ /* 0x000fe20000041830 */
[----:B-1----:R-:W-:Y:S01]  /*6100*/  FFMA.FTZ R2, R188, c[0x0][0x2d0], -R0 ;  /* 0x0000b400bc027a23 */ /* 0x002fe20000010800 */
[----:B--2---:R-:W-:-:S03]  /*6110*/  F2FP.BF16.PACK_AB R146, R25, R72 ;  /* 0x000000481992723e */ /* 0x004fc600000010ff */
[----:B------:R1:W-:Y:S03]  /*6120*/  MUFU.EX2 R24, R2 ;  /* 0x0000000200187308 */ /* 0x0003e60000000800 */
[C---:B------:R-:W-:Y:S08]  /*6130*/  HMMA.16816.F32.BF16 R44, R8.reuse, R12, R44 ;  /* 0x0000000c082c723c */ /* 0x040ff0000004182c */
[----:B------:R-:W-:Y:S01]  /*6140*/  HMMA.16816.F32.BF16 R52, R8, R26, R52 ;  /* 0x0000001a0834723c */ /* 0x000fe20000041834 */
[----:B-1----:R-:W-:-:S07]  /*6150*/  FFMA.FTZ R2, R191, c[0x0][0x2d0], -R0 ;  /* 0x0000b400bf027a23 */ /* 0x002fce0000010800 */
[C---:B------:R-:W-:Y:S01]  /*6160*/  HMMA.16816.F32.BF16 R40, R8.reuse, R16, R40 ;  /* 0x000000100828723c */ /* 0x040fe20000041828 */
[----:B------:R1:W2:Y:S07]  /*6170*/  MUFU.EX2 R22, R2 ;  /* 0x0000000200167308 */ /* 0x0002ae0000000800 */
[C---:B------:R-:W-:Y:S01]  /*6180*/  HMMA.16816.F32.BF16 R28, R8.reuse, R18, R28 ;  /* 0x00000012081c723c */ /* 0x040fe2000004181c */
[----:B------:R-:W3:Y:S07]  /*6190*/  LDSM.16.MT88.4 R16, [R200+0x2000] ;  /* 0x00200000c810783b */ /* 0x000eee0000004200 */
[----:B------:R-:W-:Y:S01]  /*61a0*/  HMMA.16816.F32.BF16 R36, R8, R14, R36 ;  /* 0x0000000e0824723c */ /* 0x000fe20000041824 */
[--C-:B-1----:R-:W-:Y:S01]  /*61b0*/  FFMA.FTZ R2, R216, c[0x0][0x2d0], -R0.reuse ;  /* 0x0000b400d8027a23 */ /* 0x102fe20000010800 */
[----:B--2---:R-:W-:Y:S01]  /*61c0*/  F2FP.BF16.PACK_AB R145, R22, R24 ;  /* 0x000000181691723e */ /* 0x004fe200000010ff */
[----:B------:R-:W-:-:S02]  /*61d0*/  FFMA.FTZ R0, R220, c[0x0][0x2d0], -R0 ;  /* 0x0000b400dc007a23 */ /* 0x000fc40000010800 */
[----:B------:R1:W-:Y:S08]  /*61e0*/  MUFU.EX2 R21, R2 ;  /* 0x0000000200157308 */ /* 0x0003f00000000800 */
[----:B------:R2:W4:Y:S01]  /*61f0*/  MUFU.EX2 R20, R0 ;  /* 0x0000000000147308 */ /* 0x0005220000000800 */
[----:B-1----:R-:W-:-:S04]  /*6200*/  FADD.FTZ R2, R243, R231 ;  /* 0x000000e7f3027221 */ /* 0x002fc80000010000 */
[----:B------:R-:W-:Y:S02]  /*6210*/  FADD.FTZ R6, R230, R2 ;  /* 0x00000002e6067221 */ /* 0x000fe40000010000 */
[----:B--2---:R-:W-:Y:S01]  /*6220*/  FFMA.FTZ R0, R214, c[0x0][0x2d0], -R4 ;  /* 0x0000b400d6007a23 */ /* 0x004fe20000010804 */
[----:B----4-:R-:W-:-:S03]  /*6230*/  F2FP.BF16.PACK_AB R147, R20, R21 ;  /* 0x000000151493723e */ /* 0x010fc600000010ff */
[----:B------:R1:W-:Y:S04]  /*6240*/  MUFU.EX2 R12, R0 ;  /* 0x00000000000c7308 */ /* 0x0003e80000000800 */
[C---:B------:R-:W-:Y:S08]  /*6250*/  HMMA.16816.F32.BF16 R88, R144.reuse, R100, R108 ;  /* 0x000000649058723c */ /* 0x040ff0000004186c */
[----:B------:R-:W-:Y:S01]  /*6260*/  HMMA.16816.F32.BF16 R108, R144, R116, R92 ;  /* 0x00000074906c723c */ /* 0x000fe2000004185c */
[----:B-1----:R-:W-:-:S04]  /*6270*/  FFMA.FTZ R0, R190, c[0x0][0x2d0], -R4 ;  /* 0x0000b400be007a23 */ /* 0x002fc80000010804 */
[----:B------:R1:W2:Y:S03]  /*6280*/  MUFU.EX2 R9, R0 ;  /* 0x0000000000097308 */ /* 0x0002a60000000800 */
[C---:B------:R-:W-:Y:S08]  /*6290*/  HMMA.16816.F32.BF16 R96, R144.reuse, R102, R96 ;  /* 0x000000669060723c */ /* 0x040ff00000041860 */
[----:B------:R-:W-:Y:S01]  /*62a0*/  HMMA.16816.F32.BF16 R112, R144, R118, R112 ;  /* 0x000000769070723c */ /* 0x000fe20000041870 */
[----:B-1----:R-:W-:Y:S01]  /*62b0*/  FFMA.FTZ R0, R221, c[0x0][0x2d0], -R4 ;  /* 0x0000b400dd007a23 */ /* 0x002fe20000010804 */
[----:B--2---:R-:W-:-:S06]  /*62c0*/  F2FP.BF16.PACK_AB R149, R9, R12 ;  /* 0x0000000c0995723e */ /* 0x004fcc00000010ff */
[C---:B------:R-:W-:Y:S01]  /*62d0*/  HMMA.16816.F32.BF16 R124, R144.reuse, R132, R124 ;  /* 0x00000084907c723c */ /* 0x040fe2000004187c */
[----:B------:R1:W-:Y:S07]  /*62e0*/  MUFU.EX2 R10, R0 ;  /* 0x00000000000a7308 */ /* 0x0003ee0000000800 */
[C---:B------:R-:W-:Y:S08]  /*62f0*/  HMMA.16816.F32.BF16 R128, R144.reuse, R134, R64 ;  /* 0x000000869080723c */ /* 0x040ff00000041840 */
[----:B---3--:R-:W-:Y:S01]  /*6300*/  HMMA.16816.F32.BF16 R140, R144, R16, R140 ;  /* 0x00000010908c723c */ /* 0x008fe2000004188c */
[----:B-1----:R-:W-:-:S04]  /*6310*/  FFMA.FTZ R0, R222, c[0x0][0x2d0], -R4 ;  /* 0x0000b400de007a23 */ /* 0x002fc80000010804 */
[----:B------:R1:W2:Y:S03]  /*6320*/  MUFU.EX2 R11, R0 ;  /* 0x00000000000b7308 */ /* 0x0002a60000000800 */
[----:B------:R-:W-:Y:S01]  /*6330*/  HMMA.16816.F32.BF16 R144, R144, R18, R60 ;  /* 0x000000129090723c */ /* 0x000fe2000004183c */
[----:B-1----:R-:W-:Y:S01]  /*6340*/  FADD.FTZ R0, R228, R7 ;  /* 0x00000007e4007221 */ /* 0x002fe20000010000 */
[----:B--2---:R-:W-:Y:S01]  /*6350*/  F2FP.BF16.PACK_AB R151, R11, R10 ;  /* 0x0000000a0b97723e */ /* 0x004fe200000010ff */
        /* <DEDUP_REMOVED lines=69> */
[----:B------:R-:W-:Y:S01]  /*67b0*/  FADD.FTZ R2, R73, R0 ;  /* 0x0000000049027221 */ /* 0x000fe20000010000 */
[----:B------:R-:W-:Y:S01]  /*67c0*/  IADD3 R0, R246, -0x2, RZ ;  /* 0xfffffffef6007810 */ /* 0x000fe20007ffe0ff */
[----:B------:R-:W-:-:S02]  /*67d0*/  FADD.FTZ R6, R22, R6 ;  /* 0x0000000616067221 */ /* 0x000fc40000010000 */
[----:B------:R-:W-:Y:S01]  /*67e0*/  FADD.FTZ R4, R81, R4 ;  /* 0x0000000451047221 */ /* 0x000fe20000010000 */
[----:B------:R-:W-:Y:S01]  /*67f0*/  ISETP.GE.AND P0, PT, R0, R247, PT ;  /* 0x000000f70000720c */ /* 0x000fe20003f06270 */
[----:B------:R-:W-:Y:S02]  /*6800*/  FADD.FTZ R3, R10, R3 ;  /* 0x000000030a037221 */ /* 0x000fe40000010000 */
[----:B------:R-:W-:Y:S02]  /*6810*/  FADD.FTZ R2, R72, R2 ;  /* 0x0000000248027221 */ /* 0x000fe40000010000 */
[----:B------:R-:W-:Y:S02]  /*6820*/  FADD.FTZ R6, R21, R6 ;  /* 0x0000000615067221 */ /* 0x000fe40000010000 */
[----:B------:R-:W-:Y:S02]  /*6830*/  FADD.FTZ R7, R77, R4 ;  /* 0x000000044d077221 */ /* 0x000fe40000010000 */
[----:B------:R-:W-:-:S02]  /*6840*/  FADD.FTZ R4, R11, R3 ;  /* 0x000000030b047221 */ /* 0x000fc40000010000 */
[----:B------:R-:W-:Y:S01]  /*6850*/  FADD.FTZ R3, R25, R2 ;  /* 0x0000000219037221 */ /* 0x000fe20000010000 */
[----:B------:R1:W-:Y:S01]  /*6860*/  STL [R1], R7 ;  /* 0x0000000701007387 */ /* 0x0003e20000100800 */
[----:B------:R-:W-:-:S03]  /*6870*/  FADD.FTZ R2, R20, R6 ;  /* 0x0000000614027221 */ /* 0x000fc60000010000 */
[----:B------:R1:W-:Y:S04]  /*6880*/  STL [R1+0x4], R4 ;  /* 0x0000040401007387 */ /* 0x0003e80000100800 */
[----:B------:R1:W-:Y:S04]  /*6890*/  STL [R1+0xc], R2 ;  /* 0x00000c0201007387 */ /* 0x0003e80000100800 */
[----:B------:R1:W-:Y:S01]  /*68a0*/  STL [R1+0x8], R3 ;  /* 0x0000080301007387 */ /* 0x0003e20000100800 */
[----:B------:R-:W-:Y:S05]  /*68b0*/  @!P0 BRA `(.L_x_75) ;  /* 0x00003ae000008947 */ /* 0x000fea0003800000 */
[----:B------:R-:W-:Y:S01]  /*68c0*/  MOV R212, R0 ;  /* 0x0000000000d47202 */ /* 0x000fe20000000f00 */
[----:B-1----:R-:W-:Y:S01]  /*68d0*/  IMAD.MOV.U32 R2, RZ, RZ, R70 ;  /* 0x000000ffff027224 */ /* 0x002fe200078e0046 */
[----:B------:R-:W-:Y:S01]  /*68e0*/  MOV R3, R69 ;  /* 0x0000004500037202 */ /* 0x000fe20000000f00 */
[----:B------:R-:W-:Y:S01]  /*68f0*/  IMAD.MOV.U32 R84, RZ, RZ, R68 ;  /* 0x000000ffff547224 */ /* 0x000fe200078e0044 */
[----:B------:R-:W-:-:S02]  /*6900*/  MOV R85, R5 ;  /* 0x0000000500557202 */ /* 0x000fc40000000f00 */
.L_x_76:
[----:B------:R-:W5:Y:S01]  /*6910*/  LDL R174, [R1+0x44] ;  /* 0x0000440001ae7983 */ /* 0x000f620000100800 */
[----:B------:R-:W-:Y:S04]  /*6920*/  DEPBAR.LE SB0, 0x0 ;  /* 0x000080000000791a */ /* 0x000fe80000000000 */
[----:B------:R-:W5:Y:S01]  /*6930*/  LDL.64 R172, [R1+0x38] ;  /* 0x0000380001ac7983 */ /* 0x000f620000100a00 */
[----:B------:R-:W-:Y:S01]  /*6940*/  WARPSYNC 0xffffffff ;  /* 0xffffffff00007948 */ /* 0x000fe20003800000 */
[----:B---3--:R-:W-:Y:S01]  /*6950*/  SHF.R.S32.HI R0, RZ, 0x1f, R212 ;  /* 0x0000001fff007819 */ /* 0x008fe200000114d4 */
[----:B------:R-:W-:Y:S01]  /*6960*/  IMAD.WIDE.U32 R86, R212, c[0x0][0x208], RZ ;  /* 0x00008200d4567a25 */ /* 0x000fe200078e00ff */
[----:B------:R-:W-:Y:S02]  /*6970*/  MOV R178, c[0x0][0x208] ;  /* 0x0000820000b27a02 */ /* 0x000fe40000000f00 */
[----:B------:R-:W-:Y:S01]  /*6980*/  BAR.SYNC.DEFER_BLOCKING 0x0 ;  /* 0x0000000000007b1d */ /* 0x000fe20000010000 */
[----:B------:R-:W-:Y:S01]  /*6990*/  IMAD R0, R0, c[0x0][0x208], RZ ;  /* 0x0000820000007a24 */ /* 0x000fe200078e02ff */
[----:B------:R-:W-:Y:S03]  /*69a0*/  SHF.L.U32 R179, R178, 0x5, RZ ;  /* 0x00000005b2b37819 */ /* 0x000fe600000006ff */
[----:B------:R-:W-:Y:S05]  /*69b0*/  IMAD R0, R212, c[0x0][0x20c], R0 ;  /* 0x00008300d4007a24 */ /* 0x000fea00078e0200 */
[----:B------:R-:W-:Y:S02]  /*69c0*/  IADD3 R0, R87, R0, RZ ;  /* 0x0000000057007210 */ /* 0x000fe40007ffe0ff */
[----:B------:R-:W-:Y:S03]  /*69d0*/  MOV R87, 0x5 ;  /* 0x0000000500577802 */ /* 0x000fe60000000f00 */
[----:B------:R-:W-:Y:S01]  /*69e0*/  IMAD R0, R0, 0x50, RZ ;  /* 0x0000005000007824 */ /* 0x000fe200078e02ff */
[----:B------:R-:W-:Y:S01]  /*69f0*/  SHF.L.U64.HI R178, R178, R87, c[0x0][0x20c] ;  /* 0x00008300b2b27619 */ /* 0x000fe20000010257 */
[----:B------:R-:W-:Y:S08]  /*6a00*/  LDSM.16.M88.4 R80, [R203] ;  /* 0x00000000cb50783b */ /* 0x000ff00000000200 */
[----:B------:R-:W1:Y:S08]  /*6a10*/  LDSM.16.M88.4 R16, [R196] ;  /* 0x00000000c410783b */ /* 0x000e700000000200 */
[----:B------:R-:W3:Y:S08]  /*6a20*/  LDSM.16.M88.4 R76, [R203+0x2000] ;  /* 0x00200000cb4c783b */ /* 0x000ef00000000200 */
[----:B------:R-:W4:Y:S08]  /*6a30*/  LDSM.16.M88.4 R32, [R196+0x800] ;  /* 0x00080000c420783b */ /* 0x000f300000000200 */
[----:B------:R-:W5:Y:S08]  /*6a40*/  LDSM.16.M88.4 R48, [R196+0x1000] ;  /* 0x00100000c430783b */ /* 0x000f700000000200 */
[----:B------:R-:W1:Y:S08]  /*6a50*/  LDSM.16.M88.4 R64, [R196+0x1800] ;  /* 0x00180000c440783b */ /* 0x000e700000000200 */
[----:B------:R-:W1:Y:S08]  /*6a60*/  LDSM.16.M88.4 R152, [R196+0x2000] ;  /* 0x00200000c498783b */ /* 0x000e700000000200 */
[----:B------:R-:W-:Y:S08]  /*6a70*/  LDSM.16.M88.4 R156, [R206] ;  /* 0x00000000ce9c783b */ /* 0x000ff00000000200 */
[----:B------:R-:W3:Y:S08]  /*6a80*/  LDSM.16.M88.4 R160, [R207] ;  /* 0x00000000cfa0783b */ /* 0x000ef00000000200 */
[----:B------:R-:W4:Y:S08]  /*6a90*/  LDSM.16.M88.4 R164, [R206+0x2000] ;  /* 0x00200000cea4783b */ /* 0x000f300000000200 */
[----:B------:R-:W5:Y:S08]  /*6aa0*/  LDSM.16.M88.4 R168, [R211] ;  /* 0x00000000d3a8783b */ /* 0x000f700000000200 */
[----:B------:R-:W2:Y:S04]  /*6ab0*/  LDL R223, [R1+0x28] ;  /* 0x0000280001df7983 */ /* 0x000ea80000100800 */
[----:B------:R-:W2:Y:S04]  /*6ac0*/  LDL R222, [R1+0x40] ;  /* 0x0000400001de7983 */ /* 0x000ea80000100800 */
[----:B------:R-:W2:Y:S01]  /*6ad0*/  LDL.64 R220, [R1+0x30] ;  /* 0x0000300001dc7983 */ /* 0x000ea20000100a00 */
[-C--:B-1----:R-:W-:Y:S08]  /*6ae0*/  HMMA.16816.F32.BF16 R4, R80, R16.reuse, RZ ;  /* 0x000000105004723c */ /* 0x082ff000000418ff */
[C---:B---3--:R-:W-:Y:S08]  /*6af0*/  HMMA.16816.F32.BF16 R8, R76.reuse, R16, RZ ;  /* 0x000000104c08723c */ /* 0x048ff000000418ff */
[-C--:B------:R-:W-:Y:S08]  /*6b00*/  HMMA.16816.F32.BF16 R12, R76, R18.reuse, RZ ;  /* 0x000000124c0c723c */ /* 0x080ff000000418ff */
[C---:B------:R-:W-:Y:S08]  /*6b10*/  HMMA.16816.F32.BF16 R16, R80.reuse, R18, RZ ;  /* 0x000000125010723c */ /* 0x040ff000000418ff */
[-C--:B----4-:R-:W-:Y:S08]  /*6b20*/  HMMA.16816.F32.BF16 R20, R80, R32.reuse, RZ ;  /* 0x000000205014723c */ /* 0x090ff000000418ff */
[C---:B------:R-:W-:Y:S08]  /*6b30*/  HMMA.16816.F32.BF16 R24, R76.reuse, R32, RZ ;  /* 0x000000204c18723c */ /* 0x040ff000000418ff */
[-C--:B------:R-:W-:Y:S08]  /*6b40*/  HMMA.16816.F32.BF16 R28, R76, R34.reuse, RZ ;  /* 0x000000224c1c723c */ /* 0x080ff000000418ff */
[C---:B------:R-:W-:Y:S08]  /*6b50*/  HMMA.16816.F32.BF16 R32, R80.reuse, R34, RZ ;  /* 0x000000225020723c */ /* 0x040ff000000418ff */
[-C--:B-----5:R-:W-:Y:S08]  /*6b60*/  HMMA.16816.F32.BF16 R36, R80, R48.reuse, RZ ;  /* 0x000000305024723c */ /* 0x0a0ff000000418ff */
        /* <DEDUP_REMOVED lines=10> */
[----:B------:R-:W-:Y:S01]  /*6c10*/  HMMA.16816.F32.BF16 R80, R80, R154, RZ ;  /* 0x0000009a5050723c */ /* 0x000fe200000418ff */
[----:B------:R-:W1:Y:S07]  /*6c20*/  LDSM.16.M88.4 R152, [R210] ;  /* 0x00000000d298783b */ /* 0x000e6e0000000200 */
[-C--:B------:R-:W-:Y:S08]  /*6c30*/  HMMA.16816.F32.BF16 R4, R156, R160.reuse, R4 ;  /* 0x000000a09c04723c */ /* 0x080ff00000041804 */
[C---:B------:R-:W-:Y:S04]  /*6c40*/  HMMA.16816.F32.BF16 R8, R164.reuse, R160, R8 ;  /* 0x000000a0a408723c */ /* 0x040fe80000041808 */
[----:B------:R-:W-:Y:S04]  /*6c50*/  MOV R173, R174 ;  /* 0x000000ae00ad7202 */ /* 0x000fe80000000f00 */
[-C--:B------:R-:W-:Y:S04]  /*6c60*/  HMMA.16816.F32.BF16 R12, R164, R162.reuse, R12 ;  /* 0x000000a2a40c723c */ /* 0x080fe8000004180c */
[----:B------:R-:W-:Y:S04]  /*6c70*/  IMAD.WIDE.U32 R172, R86, 0x50, R172 ;  /* 0x0000005056ac7825 */ /* 0x000fe800078e00ac */
[C---:B------:R-:W-:Y:S01]  /*6c80*/  HMMA.16816.F32.BF16 R16, R156.reuse, R162, R16 ;  /* 0x000000a29c10723c */ /* 0x040fe20000041810 */
[----:B------:R-:W3:Y:S03]  /*6c90*/  LDSM.16.M88.4 R160, [R209] ;  /* 0x00000000d1a0783b */ /* 0x000ee60000000200 */
[C---:B------:R-:W-:Y:S02]  /*6ca0*/  LEA R86, P0, R172.reuse, c[0x0][0x1f8], 0x1 ;  /* 0x00007e00ac567a11 */ /* 0x040fe400078008ff */
[----:B------:R-:W-:Y:S02]  /*6cb0*/  IADD3 R0, R173, R0, RZ ;  /* 0x00000000ad007210 */ /* 0x000fe40007ffe0ff */
[-C--:B------:R-:W-:Y:S04]  /*6cc0*/  HMMA.16816.F32.BF16 R20, R156, R168.reuse, R20 ;  /* 0x000000a89c14723c */ /* 0x080fe80000041814 */
[----:B------:R-:W-:Y:S02]  /*6cd0*/  LEA.HI.X R87, R172, c[0x0][0x1fc], R0, 0x1, P0 ;  /* 0x00007f00ac577a11 */ /* 0x000fe400000f0c00 */
[-C--:B------:R-:W-:Y:S02]  /*6ce0*/  IADD3 R176, P2, R86, R179.reuse, RZ ;  /* 0x000000b356b07210 */ /* 0x080fe40007f5e0ff */
[C---:B------:R-:W-:Y:S04]  /*6cf0*/  HMMA.16816.F32.BF16 R24, R164.reuse, R168, R24 ;  /* 0x000000a8a418723c */ /* 0x040fe80000041818 */
[-C--:B------:R-:W-:Y:S02]  /*6d00*/  IADD3.X R177, R87, R178.reuse, RZ, P2, !PT ;  /* 0x000000b257b17210 */ /* 0x080fe400017fe4ff */
[-C--:B------:R-:W-:Y:S02]  /*6d10*/  IADD3 R174, P0, R176, R179.reuse, RZ ;  /* 0x000000b3b0ae7210 */ /* 0x080fe40007f1e0ff */
[-C--:B------:R-:W-:Y:S04]  /*6d20*/  HMMA.16816.F32.BF16 R28, R164, R170.reuse, R28 ;  /* 0x000000aaa41c723c */ /* 0x080fe8000004181c */
[-C--:B------:R-:W-:Y:S02]  /*6d30*/  IADD3.X R175, R177, R178.reuse, RZ, P0, !PT ;  /* 0x000000b2b1af7210 */ /* 0x080fe400007fe4ff */
[-C--:B------:R-:W-:Y:S02]  /*6d40*/  IADD3 R172, P2, R174, R179.reuse, RZ ;  /* 0x000000b3aeac7210 */ /* 0x080fe40007f5e0ff */
[C---:B------:R-:W-:Y:S01]  /*6d50*/  HMMA.16816.F32.BF16 R32, R156.reuse, R170, R32 ;  /* 0x000000aa9c20723c */ /* 0x040fe20000041820 */
[----:B------:R-:W4:Y:S03]  /*6d60*/  LDSM.16.M88.4 R168, [R208] ;  /* 0x00000000d0a8783b */ /* 0x000f260000000200 */
[-C--:B------:R-:W-:Y:S04]  /*6d70*/  IADD3.X R173, R175, R178.reuse, RZ, P2, !PT ;  /* 0x000000b2afad7210 */ /* 0x080fe800017fe4ff */
[-C--:B-1----:R-:W-:Y:S01]  /*6d80*/  HMMA.16816.F32.BF16 R36, R156, R152.reuse, R36 ;  /* 0x000000989c24723c */ /* 0x082fe20000041824 */
[----:B------:R-:W-:Y:S01]  /*6d90*/  @!PT LDS RZ, [RZ] ;  /* 0x00000000fffff984 */ /* 0x000fe20000000800 */
[----:B------:R-:W-:Y:S01]  /*6da0*/  @!PT LDS RZ, [RZ] ;  /* 0x00000000fffff984 */ /* 0x000fe20000000800 */
[----:B------:R-:W-:Y:S01]  /*6db0*/  @!PT LDS RZ, [RZ] ;  /* 0x00000000fffff984 */ /* 0x000fe20000000800 */
[----:B------:R1:W-:Y:S07]  /*6dc0*/  LDGSTS.E.BYPASS.LTC128B.128 [R213+0x100], [R86.64], !P1 ;  /* 0x0010000056d57fae */ /* 0x0003ee000c901d48 */
[C---:B------:R-:W-:Y:S01]  /*6dd0*/  HMMA.16816.F32.BF16 R40, R164.reuse, R152, R40 ;  /* 0x00000098a428723c */ /* 0x040fe20000041828 */
[----:B------:R5:W-:Y:S07]  /*6de0*/  LDGSTS.E.BYPASS.LTC128B.128 [R213+0x900], [R176.64], !P1 ;  /* 0x00900000b0d57fae */ /* 0x000bee000c901d48 */
[-C--:B------:R-:W-:Y:S01]  /*6df0*/  HMMA.16816.F32.BF16 R44, R164, R154.reuse, R44 ;  /* 0x0000009aa42c723c */ /* 0x080fe2000004182c */
[----:B------:R4:W-:Y:S07]  /*6e00*/  LDGSTS.E.BYPASS.LTC128B.128 [R213+0x1100], [R174.64], !P1 ;  /* 0x01100000aed57fae */ /* 0x0009ee000c901d48 */
[C---:B------:R-:W-:Y:S01]  /*6e10*/  HMMA.16816.F32.BF16 R48, R156.reuse, R154, R48 ;  /* 0x0000009a9c30723c */ /* 0x040fe20000041830 */
[----:B------:R4:W-:Y:S03]  /*6e20*/  LDGSTS.E.BYPASS.LTC128B.128 [R213+0x1900], [R172.64], !P1 ;  /* 0x01900000acd57fae */ /* 0x0009e6000c901d48 */
[----:B-1----:R-:W-:Y:S04]  /*6e30*/  IADD3 R86, P0, R172, R179, RZ ;  /* 0x000000b3ac567210 */ /* 0x002fe80007f1e0ff */
[-C--:B---3--:R-:W-:Y:S04]  /*6e40*/  HMMA.16816.F32.BF16 R52, R156, R160.reuse, R52 ;  /* 0x000000a09c34723c */ /* 0x088fe80000041834 */
[----:B------:R-:W-:Y:S04]  /*6e50*/  IADD3.X R87, R173, R178, RZ, P0, !PT ;  /* 0x000000b2ad577210 */ /* 0x000fe800007fe4ff */
[C---:B------:R-:W-:Y:S01]  /*6e60*/  HMMA.16816.F32.BF16 R56, R164.reuse, R160, R56 ;  /* 0x000000a0a438723c */ /* 0x040fe20000041838 */
[----:B------:R1:W-:Y:S07]  /*6e70*/  LDGSTS.E.BYPASS.LTC128B.128 [R213+0x2100], [R86.64], !P1 ;  /* 0x0210000056d57fae */ /* 0x0003ee000c901d48 */
[-C--:B------:R-:W-:Y:S01]  /*6e80*/  HMMA.16816.F32.BF16 R60, R164, R162.reuse, R60 ;  /* 0x000000a2a43c723c */ /* 0x080fe2000004183c */
[----:B-----5:R-:W-:Y:S07]  /*6e90*/  LDSM.16.M88.4 R176, [R202] ;  /* 0x00000000cab0783b */ /* 0x020fee0000000200 */
[C---:B------:R-:W-:Y:S01]  /*6ea0*/  HMMA.16816.F32.BF16 R64, R156.reuse, R162, R64 ;  /* 0x000000a29c40723c */ /* 0x040fe20000041840 */
[----:B----4-:R-:W3:Y:S07]  /*6eb0*/  LDSM.16.M88.4 R172, [R204] ;  /* 0x00000000ccac783b */ /* 0x010eee0000000200 */
[-C--:B------:R-:W-:Y:S01]  /*6ec0*/  HMMA.16816.F32.BF16 R68, R156, R168.reuse, R68 ;  /* 0x000000a89c44723c */ /* 0x080fe20000041844 */
[----:B------:R-:W4:Y:S02]  /*6ed0*/  LDSM.16.M88.4 R180, [R204+0x2000] ;  /* 0x00200000ccb4783b */ /* 0x000f240000000200 */
[C---:B--2---:R-:W-:Y:S02]  /*6ee0*/  ISETP.GT.AND P0, PT, R212.reuse, R223, PT ;  /* 0x000000dfd400720c */ /* 0x044fe40003f04270 */
[----:B------:R-:W-:Y:S03]  /*6ef0*/  IADD3 R212, R212, -0x1, RZ ;  /* 0xffffffffd4d47810 */ /* 0x000fe60007ffe0ff */
[C---:B------:R-:W-:Y:S01]  /*6f00*/  HMMA.16816.F32.BF16 R72, R164.reuse, R168, R72 ;  /* 0x000000a8a448723c */ /* 0x040fe20000041848 */
[----:B------:R-:W2:Y:S07]  /*6f10*/  LDSM.16.M88.4 R152, [R202+0x800] ;  /* 0x00080000ca98783b */ /* 0x000eae0000000200 */
[-C--:B------:R-:W-:Y:S01]  /*6f20*/  HMMA.16816.F32.BF16 R76, R164, R170.reuse, R76 ;  /* 0x000000aaa44c723c */ /* 0x080fe2000004184c */
[----:B------:R-:W5:Y:S07]  /*6f30*/  LDSM.16.M88.4 R160, [R202+0x1000] ;  /* 0x00100000caa0783b */ /* 0x000f6e0000000200 */
[----:B------:R-:W-:Y:S01]  /*6f40*/  HMMA.16816.F32.BF16 R80, R156, R170, R80 ;  /* 0x000000aa9c50723c */ /* 0x000fe20000041850 */
[----:B------:R-:W1:Y:S07]  /*6f50*/  LDSM.16.M88.4 R184, [R202+0x1800] ;  /* 0x00180000cab8783b */ /* 0x000e6e0000000200 */
[-C--:B---3--:R-:W-:Y:S01]  /*6f60*/  HMMA.16816.F32.BF16 R4, R172, R176.reuse, R4 ;  /* 0x000000b0ac04723c */ /* 0x088fe20000041804 */
[----:B------:R-:W3:Y:S07]  /*6f70*/  LDSM.16.M88.4 R188, [R202+0x2000] ;  /* 0x00200000cabc783b */ /* 0x000eee0000000200 */
[C---:B----4-:R-:W-:Y:S01]  /*6f80*/  HMMA.16816.F32.BF16 R8, R180.reuse, R176, R8 ;  /* 0x000000b0b408723c */ /* 0x050fe20000041808 */
[----:B------:R-:W-:Y:S07]  /*6f90*/  LDSM.16.M88.4 R164, [R205] ;  /* 0x00000000cda4783b */ /* 0x000fee0000000200 */
[-C--:B------:R-:W-:Y:S01]  /*6fa0*/  HMMA.16816.F32.BF16 R12, R180, R178.reuse, R12 ;  /* 0x000000b2b40c723c */ /* 0x080fe2000004180c */
[----:B------:R-:W4:Y:S07]  /*6fb0*/  LDSM.16.M88.4 R192, [R199] ;  /* 0x00000000c7c0783b */ /* 0x000f2e0000000200 */
[C---:B------:R-:W-:Y:S01]  /*6fc0*/  HMMA.16816.F32.BF16 R16, R172.reuse, R178, R16 ;  /* 0x000000b2ac10723c */ /* 0x040fe20000041810 */
[----:B------:R-:W0:Y:S07]  /*6fd0*/  LDGDEPBAR ;  /* 0x00000000000079af */ /* 0x000e2e0000000000 */
[-C--:B--2---:R-:W-:Y:S08]  /*6fe0*/  HMMA.16816.F32.BF16 R20, R172, R152.reuse, R20 ;  /* 0x00000098ac14723c */ /* 0x084ff00000041814 */
[C---:B------:R-:W-:Y:S08]  /*6ff0*/  HMMA.16816.F32.BF16 R24, R180.reuse, R152, R24 ;  /* 0x00000098b418723c */ /* 0x040ff00000041818 */
[-C--:B------:R-:W-:Y:S08]  /*7000*/  HMMA.16816.F32.BF16 R28, R180, R154.reuse, R28 ;  /* 0x0000009ab41c723c */ /* 0x080ff0000004181c */
[C---:B------:R-:W-:Y:S01]  /*7010*/  HMMA.16816.F32.BF16 R32, R172.reuse, R154, R32 ;  /* 0x0000009aac20723c */ /* 0x040fe20000041820 */
[----:B------:R-:W2:Y:S07]  /*7020*/  LDSM.16.M88.4 R152, [R205+0x2000] ;  /* 0x00200000cd98783b */ /* 0x000eae0000000200 */
[-C--:B-----5:R-:W-:Y:S08]  /*7030*/  HMMA.16816.F32.BF16 R36, R172, R160.reuse, R36 ;  /* 0x000000a0ac24723c */ /* 0x0a0ff00000041824 */
[C---:B------:R-:W-:Y:S08]  /*7040*/  HMMA.16816.F32.BF16 R40, R180.reuse, R160, R40 ;  /* 0x000000a0b428723c */ /* 0x040ff00000041828 */
[-C--:B------:R-:W-:Y:S08]  /*7050*/  HMMA.16816.F32.BF16 R44, R180, R162.reuse, R44 ;  /* 0x000000a2b42c723c */ /* 0x080ff0000004182c */
[C---:B------:R-:W-:Y:S08]  /*7060*/  HMMA.16816.F32.BF16 R48, R172.reuse, R162, R48 ;  /* 0x000000a2ac30723c */ /* 0x040ff00000041830 */
[-C--:B-1----:R-:W-:Y:S08]  /*7070*/  HMMA.16816.F32.BF16 R52, R172, R184.reuse, R52 ;  /* 0x000000b8ac34723c */ /* 0x082ff00000041834 */
[C---:B------:R-:W-:Y:S08]  /*7080*/  HMMA.16816.F32.BF16 R56, R180.reuse, R184, R56 ;  /* 0x000000b8b438723c */ /* 0x040ff00000041838 */
[-C--:B------:R-:W-:Y:S08]  /*7090*/  HMMA.16816.F32.BF16 R60, R180, R186.reuse, R60 ;  /* 0x000000bab43c723c */ /* 0x080ff0000004183c */
[C---:B------:R-:W-:Y:S08]  /*70a0*/  HMMA.16816.F32.BF16 R64, R172.reuse, R186, R64 ;  /* 0x000000baac40723c */ /* 0x040ff00000041840 */
[-C--:B---3--:R-:W-:Y:S08]  /*70b0*/  HMMA.16816.F32.BF16 R68, R172, R188.reuse, R68 ;  /* 0x000000bcac44723c */ /* 0x088ff00000041844 */
[C---:B------:R-:W-:Y:S08]  /*70c0*/  HMMA.16816.F32.BF16 R72, R180.reuse, R188, R72 ;  /* 0x000000bcb448723c */ /* 0x040ff00000041848 */
[-C--:B------:R-:W-:Y:S08]  /*70d0*/  HMMA.16816.F32.BF16 R76, R180, R190.reuse, R76 ;  /* 0x000000beb44c723c */ /* 0x080ff0000004184c */
[----:B------:R-:W-:Y:S08]  /*70e0*/  HMMA.16816.F32.BF16 R80, R172, R190, R80 ;  /* 0x000000beac50723c */ /* 0x000ff00000041850 */
[-C--:B----4-:R-:W-:Y:S08]  /*70f0*/  HMMA.16816.F32.BF16 R4, R164, R192.reuse, R4 ;  /* 0x000000c0a404723c */ /* 0x090ff00000041804 */
[C---:B--2---:R-:W-:Y:S08]  /*7100*/  HMMA.16816.F32.BF16 R8, R152.reuse, R192, R8 ;  /* 0x000000c09808723c */ /* 0x044ff00000041808 */
[-C--:B------:R-:W-:Y:S08]  /*7110*/  HMMA.16816.F32.BF16 R12, R152, R194.reuse, R12 ;  /* 0x000000c2980c723c */ /* 0x080ff0000004180c */
[----:B------:R-:W-:Y:S01]  /*7120*/  FMUL.FTZ R0, R4, c[0x0][0x320] ;  /* 0x0000c80004007a20 */ /* 0x000fe20000410000 */
[C---:B------:R-:W-:Y:S03]  /*7130*/  HMMA.16816.F32.BF16 R16, R164.reuse, R194, R16 ;  /* 0x000000c2a410723c */ /* 0x040fe60000041810 */
[----:B------:R1:W-:Y:S04]  /*7140*/  MUFU.TANH R160, R0 ;  /* 0x0000000000a07308 */ /* 0x0003e80000002400 */
[----:B------:R-:W-:Y:S02]  /*7150*/  FMUL.FTZ R10, R10, c[0x0][0x320] ;  /* 0x0000c8000a0a7a20 */ /* 0x000fe40000410000 */
[----:B------:R-:W-:Y:S04]  /*7160*/  FMUL.FTZ R11, R11, c[0x0][0x320] ;  /* 0x0000c8000b0b7a20 */ /* 0x000fe80000410000 */
[----:B------:R-:W-:Y:S10]  /*7170*/  MUFU.TANH R169, R10 ;  /* 0x0000000a00a97308 */ /* 0x000ff40000002400 */
[----:B------:R-:W-:Y:S01]  /*7180*/  MUFU.TANH R168, R11 ;  /* 0x0000000b00a87308 */ /* 0x000fe20000002400 */
[----:B-1----:R-:W-:Y:S09]  /*7190*/  FMUL.FTZ R0, R5, c[0x0][0x320] ;  /* 0x0000c80005007a20 */ /* 0x002ff20000410000 */
[----:B------:R1:W-:Y:S02]  /*71a0*/  MUFU.TANH R159, R0 ;  /* 0x00000000009f7308 */ /* 0x0003e40000002400 */
[----:B-1----:R-:W-:Y:S08]  /*71b0*/  FMUL.FTZ R0, R6, c[0x0][0x320] ;  /* 0x0000c80006007a20 */ /* 0x002ff00000410000 */
[----:B------:R1:W2:Y:S02]  /*71c0*/  MUFU.TANH R163, R0 ;  /* 0x0000000000a37308 */ /* 0x0002a40000002400 */
[----:B-1----:R-:W-:Y:S02]  /*71d0*/  FMUL.FTZ R0, R7, c[0x0][0x320] ;  /* 0x0000c80007007a20 */ /* 0x002fe40000410000 */
[----:B------:R-:W1:Y:S06]  /*71e0*/  LDSM.16.M88.4 R4, [R199+0x800] ;  /* 0x00080000c704783b */ /* 0x000e6c0000000200 */
[----:B------:R3:W4:Y:S02]  /*71f0*/  MUFU.TANH R161, R0 ;  /* 0x0000000000a17308 */ /* 0x0007240000002400 */
[----:B---3--:R-:W-:Y:S08]  /*7200*/  FMUL.FTZ R0, R8, c[0x0][0x320] ;  /* 0x0000c80008007a20 */ /* 0x008ff00000410000 */
[----:B------:R3:W-:Y:S01]  /*7210*/  MUFU.TANH R171, R0 ;  /* 0x0000000000ab7308 */ /* 0x0007e20000002400 */
[-C--:B-1----:R-:W-:Y:S08]  /*7220*/  HMMA.16816.F32.BF16 R20, R164, R4.reuse, R20 ;  /* 0x00000004a414723c */ /* 0x082ff00000041814 */
[C---:B------:R-:W-:Y:S04]  /*7230*/  HMMA.16816.F32.BF16 R24, R152.reuse, R4, R24 ;  /* 0x000000049818723c */ /* 0x040fe80000041818 */
[----:B---3--:R-:W-:Y:S02]  /*7240*/  FMUL.FTZ R0, R9, c[0x0][0x320] ;  /* 0x0000c80009007a20 */ /* 0x008fe40000410000 */
[----:B------:R-:W1:Y:S02]  /*7250*/  LDSM.16.M88.4 R8, [R199+0x1000] ;  /* 0x00100000c708783b */ /* 0x000e640000000200 */
[-C--:B------:R-:W-:Y:S01]  /*7260*/  HMMA.16816.F32.BF16 R28, R152, R6.reuse, R28 ;  /* 0x00000006981c723c */ /* 0x080fe2000004181c */
[----:B------:R3:W-:Y:S07]  /*7270*/  MUFU.TANH R162, R0 ;  /* 0x0000000000a27308 */ /* 0x0007ee0000002400 */
[C---:B------:R-:W-:Y:S08]  /*7280*/  HMMA.16816.F32.BF16 R32, R164.reuse, R6, R32 ;  /* 0x00000006a420723c */ /* 0x040ff00000041820 */
[----:B------:R-:W-:Y:S04]  /*7290*/  FMUL.FTZ R5, R26, c[0x0][0x320] ;  /* 0x0000c8001a057a20 */ /* 0x000fe80000410000 */
[----:B------:R-:W-:Y:S01]  /*72a0*/  FMUL.FTZ R4, R27, c[0x0][0x320] ;  /* 0x0000c8001b047a20 */ /* 0x000fe20000410000 */
[----:B------:R-:W-:Y:S01]  /*72b0*/  MUFU.TANH R173, R5 ;  /* 0x0000000500ad7308 */ /* 0x000fe20000002400 */
[----:B---3--:R-:W-:Y:S09]  /*72c0*/  FMUL.FTZ R0, R12, c[0x0][0x320] ;  /* 0x0000c8000c007a20 */ /* 0x008ff20000410000 */
[----:B------:R3:W-:Y:S10]  /*72d0*/  MUFU.TANH R156, R0 ;  /* 0x00000000009c7308 */ /* 0x0007f40000002400 */
[----:B------:R5:W-:Y:S01]  /*72e0*/  MUFU.TANH R180, R4 ;  /* 0x0000000400b47308 */ /* 0x000be20000002400 */
[-C--:B-1----:R-:W-:Y:S08]  /*72f0*/  HMMA.16816.F32.BF16 R36, R164, R8.reuse, R36 ;  /* 0x00000008a424723c */ /* 0x082ff00000041824 */
[C---:B------:R-:W-:Y:S04]  /*7300*/  HMMA.16816.F32.BF16 R40, R152.reuse, R8, R40 ;  /* 0x000000089828723c */ /* 0x040fe80000041828 */
[----:B---3--:R-:W-:Y:S04]  /*7310*/  FMUL.FTZ R0, R13, c[0x0][0x320] ;  /* 0x0000c8000d007a20 */ /* 0x008fe80000410000 */
[-C--:B------:R-:W-:Y:S01]  /*7320*/  HMMA.16816.F32.BF16 R44, R152, R10.reuse, R44 ;  /* 0x0000000a982c723c */ /* 0x080fe2000004182c */
[----:B------:R1:W-:Y:S01]  /*7330*/  MUFU.TANH R87, R0 ;  /* 0x0000000000577308 */ /* 0x0003e20000002400 */
[----:B-----5:R-:W3:Y:S06]  /*7340*/  LDSM.16.M88.4 R4, [R199+0x1800] ;  /* 0x00180000c704783b */ /* 0x020eec0000000200 */
[C---:B------:R-:W-:Y:S08]  /*7350*/  HMMA.16816.F32.BF16 R48, R164.reuse, R10, R48 ;  /* 0x0000000aa430723c */ /* 0x040ff00000041830 */
[----:B------:R-:W-:Y:S04]  /*7360*/  FMUL.FTZ R9, R41, c[0x0][0x320] ;  /* 0x0000c80029097a20 */ /* 0x000fe80000410000 */
[----:B------:R-:W-:Y:S01]  /*7370*/  MUFU.TANH R188, R9 ;  /* 0x0000000900bc7308 */ /* 0x000fe20000002400 */
[----:B------:R-:W-:Y:S02]  /*7380*/  FMUL.FTZ R8, R42, c[0x0][0x320] ;  /* 0x0000c8002a087a20 */ /* 0x000fe40000410000 */
[----:B-1----:R-:W-:Y:S07]  /*7390*/  FMUL.FTZ R0, R14, c[0x0][0x320] ;  /* 0x0000c8000e007a20 */ /* 0x002fee0000410000 */
[----:B------:R1:W-:Y:S10]  /*73a0*/  MUFU.TANH R157, R0 ;  /* 0x00000000009d7308 */ /* 0x0003f40000002400 */
[----:B------:R5:W-:Y:S01]  /*73b0*/  MUFU.TANH R189, R8 ;  /* 0x0000000800bd7308 */ /* 0x000be20000002400 */
[-C--:B---3--:R-:W-:Y:S03]  /*73c0*/  HMMA.16816.F32.BF16 R52, R164, R4.reuse, R52 ;  /* 0x00000004a434723c */ /* 0x088fe60000041834 */
[----:B-1----:R-:W-:Y:S05]  /*73d0*/  FMUL.FTZ R0, R15, c[0x0][0x320] ;  /* 0x0000c8000f007a20 */ /* 0x002fea0000410000 */
[C---:B------:R-:W-:Y:S01]  /*73e0*/  HMMA.16816.F32.BF16 R56, R152.reuse, R4, R56 ;  /* 0x000000049838723c */ /* 0x040fe20000041838 */
[----:B------:R1:W-:Y:S07]  /*73f0*/  MUFU.TANH R158, R0 ;  /* 0x00000000009e7308 */ /* 0x0003ee0000002400 */
[-C--:B------:R-:W-:Y:S01]  /*7400*/  HMMA.16816.F32.BF16 R60, R152, R6.reuse, R60 ;  /* 0x00000006983c723c */ /* 0x080fe2000004183c */
[----:B-----5:R-:W3:Y:S01]  /*7410*/  LDSM.16.M88.4 R8, [R199+0x2000] ;  /* 0x00200000c708783b */ /* 0x020ee20000000200 */
[----:B------:R-:W-:Y:S06]  /*7420*/  DEPBAR.LE SB0, 0x0 ;  /* 0x000080000000791a */ /* 0x000fec0000000000 */
[C---:B------:R-:W-:Y:S01]  /*7430*/  HMMA.16816.F32.BF16 R64, R164.reuse, R6, R64 ;  /* 0x00000006a440723c */ /* 0x040fe20000041840 */
[----:B------:R-:W-:Y:S07]  /*7440*/  BAR.SYNC.DEFER_BLOCKING 0x0 ;  /* 0x0000000000007b1d */ /* 0x000fee0000010000 */
[----:B------:R-:W-:Y:S04]  /*7450*/  FMUL.FTZ R4, R57, c[0x0][0x320] ;  /* 0x0000c80039047a20 */ /* 0x000fe80000410000 */
[----:B-1----:R-:W-:Y:S02]  /*7460*/  FMUL.FTZ R0, R16, c[0x0][0x320] ;  /* 0x0000c80010007a20 */ /* 0x002fe40000410000 */
[----:B------:R-:W-:Y:S02]  /*7470*/  FMUL.FTZ R5, R56, c[0x0][0x320] ;  /* 0x0000c80038057a20 */ /* 0x000fe40000410000 */
[----:B------:R1:W-:Y:S01]  /*7480*/  MUFU.TANH R86, R0 ;  /* 0x0000000000567308 */ /* 0x0003e20000002400 */
[-C--:B---3--:R-:W-:Y:S03]  /*7490*/  HMMA.16816.F32.BF16 R68, R164, R8.reuse, R68 ;  /* 0x00000008a444723c */ /* 0x088fe60000041844 */
[----:B-1----:R-:W-:Y:S05]  /*74a0*/  FMUL.FTZ R0, R17, c[0x0][0x320] ;  /* 0x0000c80011007a20 */ /* 0x002fea0000410000 */
[C---:B------:R-:W-:Y:S01]  /*74b0*/  HMMA.16816.F32.BF16 R72, R152.reuse, R8, R72 ;  /* 0x000000089848723c */ /* 0x040fe20000041848 */
[----:B------:R1:W-:Y:S06]  /*74c0*/  MUFU.TANH R12, R0 ;  /* 0x00000000000c7308 */ /* 0x0003ec0000002400 */
[----:B------:R-:W-:Y:S01]  /*74d0*/  FMUL.FTZ R8, R62, c[0x0][0x320] ;  /* 0x0000c8003e087a20 */ /* 0x000fe20000410000 */
[-C--:B------:R-:W-:Y:S04]  /*74e0*/  HMMA.16816.F32.BF16 R76, R152, R10.reuse, R76 ;  /* 0x0000000a984c723c */ /* 0x080fe8000004184c */
[----:B------:R-:W-:Y:S04]  /*74f0*/  FMUL.FTZ R9, R63, c[0x0][0x320] ;  /* 0x0000c8003f097a20 */ /* 0x000fe80000410000 */
[----:B------:R-:W-:Y:S01]  /*7500*/  MUFU.TANH R155, R9 ;  /* 0x00000009009b7308 */ /* 0x000fe20000002400 */
[----:B------:R-:W-:Y:S07]  /*7510*/  HMMA.16816.F32.BF16 R80, R164, R10, R80 ;  /* 0x0000000aa450723c */ /* 0x000fee0000041850 */
[----:B------:R-:W-:Y:S02]  /*7520*/  FMUL.FTZ R6, R73, c[0x0][0x320] ;  /* 0x0000c80049067a20 */ /* 0x000fe40000410000 */
[----:B------:R-:W-:Y:S03]  /*7530*/  MUFU.TANH R164, R8 ;  /* 0x0000000800a47308 */ /* 0x000fe60000002400 */
[----:B-1----:R-:W-:Y:S02]  /*7540*/  FMUL.FTZ R0, R18, c[0x0][0x320] ;  /* 0x0000c80012007a20 */ /* 0x002fe40000410000 */
[----:B------:R-:W-:Y:S02]  /*7550*/  FMUL.FTZ R11, R75, c[0x0][0x320] ;  /* 0x0000c8004b0b7a20 */ /* 0x000fe40000410000 */
[----:B------:R-:W-:Y:S03]  /*7560*/  FMUL.FTZ R7, R76, c[0x0][0x320] ;  /* 0x0000c8004c077a20 */ /* 0x000fe60000410000 */
[----:B------:R1:W3:Y:S10]  /*7570*/  MUFU.TANH R16, R0 ;  /* 0x0000000000107308 */ /* 0x0002f40000002400 */
[----:B------:R-:W-:Y:S10]  /*7580*/  MUFU.TANH R195, R11 ;  /* 0x0000000b00c37308 */ /* 0x000ff40000002400 */
[----:B------:R5:W-:Y:S01]  /*7590*/  MUFU.TANH R193, R7 ;  /* 0x0000000700c17308 */ /* 0x000be20000002400 */
[----:B-1----:R-:W-:Y:S09]  /*75a0*/  FMUL.FTZ R0, R19, c[0x0][0x320] ;  /* 0x0000c80013007a20 */ /* 0x002ff20000410000 */
[----:B------:R1:W1:Y:S01]  /*75b0*/  MUFU.TANH R15, R0 ;  /* 0x00000000000f7308 */ /* 0x0002620000002400 */
[----:B-----5:R-:W-:Y:S09]  /*75c0*/  FMUL.FTZ R7, R77, c[0x0][0x320] ;  /* 0x0000c8004d077a20 */ /* 0x020ff20000410000 */
[----:B------:R-:W-:Y:S01]  /*75d0*/  MUFU.TANH R190, R7 ;  /* 0x0000000700be7308 */ /* 0x000fe20000002400 */
[----:B-1----:R-:W-:Y:S09]  /*75e0*/  FMUL.FTZ R0, R20, c[0x0][0x320] ;  /* 0x0000c80014007a20 */ /* 0x002ff20000410000 */
[----:B------:R1:W-:Y:S02]  /*75f0*/  MUFU.TANH R19, R0 ;  /* 0x0000000000137308 */ /* 0x0003e40000002400 */
[----:B-1----:R-:W-:Y:S08]  /*7600*/  FMUL.FTZ R0, R21, c[0x0][0x320] ;  /* 0x0000c80015007a20 */ /* 0x002ff00000410000 */
[----:B------:R1:W-:Y:S02]  /*7610*/  MUFU.TANH R20, R0 ;  /* 0x0000000000147308 */ /* 0x0003e40000002400 */
[----:B-1----:R-:W-:Y:S08]  /*7620*/  FMUL.FTZ R0, R22, c[0x0][0x320] ;  /* 0x0000c80016007a20 */ /* 0x002ff00000410000 */
[----:B------:R1:W5:Y:S02]  /*7630*/  MUFU.TANH R21, R0 ;  /* 0x0000000000157308 */ /* 0x0003640000002400 */
[----:B-1----:R-:W-:Y:S08]  /*7640*/  FMUL.FTZ R0, R23, c[0x0][0x320] ;  /* 0x0000c80017007a20 */ /* 0x002ff00000410000 */
[----:B------:R1:W1:Y:S02]  /*7650*/  MUFU.TANH R170, R0 ;  /* 0x0000000000aa7308 */ /* 0x0002640000002400 */
[----:B-1----:R-:W-:Y:S08]  /*7660*/  FMUL.FTZ R0, R24, c[0x0][0x320] ;  /* 0x0000c80018007a20 */ /* 0x002ff00000410000 */
[----:B------:R1:W-:Y:S02]  /*7670*/  MUFU.TANH R24, R0 ;  /* 0x0000000000187308 */ /* 0x0003e40000002400 */
[----:B-1----:R-:W-:Y:S08]  /*7680*/  FMUL.FTZ R0, R25, c[0x0][0x320] ;  /* 0x0000c80019007a20 */ /* 0x002ff00000410000 */
[----:B------:R1:W-:Y:S02]  /*7690*/  MUFU.TANH R172, R0 ;  /* 0x0000000000ac7308 */ /* 0x0003e40000002400 */
[----:B-1----:R-:W-:Y:S08]  /*76a0*/  FMUL.FTZ R0, R28, c[0x0][0x320] ;  /* 0x0000c8001c007a20 */ /* 0x002ff00000410000 */
[----:B------:R1:W-:Y:S02]  /*76b0*/  MUFU.TANH R25, R0 ;  /* 0x0000000000197308 */ /* 0x0003e40000002400 */
[----:B-1----:R-:W-:Y:S08]  /*76c0*/  FMUL.FTZ R0, R29, c[0x0][0x320] ;  /* 0x0000c8001d007a20 */ /* 0x002ff00000410000 */
[----:B------:R1:W-:Y:S02]  /*76d0*/  MUFU.TANH R26, R0 ;  /* 0x00000000001a7308 */ /* 0x0003e40000002400 */
[----:B-1----:R-:W-:Y:S08]  /*76e0*/  FMUL.FTZ R0, R30, c[0x0][0x320] ;  /* 0x0000c8001e007a20 */ /* 0x002ff00000410000 */
[----:B------:R1:W-:Y:S10]  /*76f0*/  MUFU.TANH R30, R6 ;  /* 0x00000006001e7308 */ /* 0x0003f40000002400 */
[----:B------:R2:W-:Y:S01]  /*7700*/  MUFU.TANH R28, R0 ;  /* 0x00000000001c7308 */ /* 0x0005e20000002400 */
[----:B-1----:R-:W-:Y:S09]  /*7710*/  FMUL.FTZ R6, R80, c[0x0][0x320] ;  /* 0x0000c80050067a20 */ /* 0x002ff20000410000 */
[----:B------:R1:W-:Y:S01]  /*7720*/  MUFU.TANH R194, R6 ;  /* 0x0000000600c27308 */ /* 0x0003e20000002400 */
[----:B--2---:R-:W-:Y:S09]  /*7730*/  FMUL.FTZ R0, R31, c[0x0][0x320] ;  /* 0x0000c8001f007a20 */ /* 0x004ff20000410000 */
        /* <DEDUP_REMOVED lines=8> */
[----:B------:R2:W-:Y:S10]  /*77c0*/  MUFU.TANH R13, R0 ;  /* 0x00000000000d7308 */ /* 0x0005f40000002400 */
[----:B------:R3:W-:Y:S01]  /*77d0*/  MUFU.TANH R33, R5 ;  /* 0x0000000500217308 */ /* 0x0007e20000002400 */
[----:B-1----:R-:W-:Y:S09]  /*77e0*/  FMUL.FTZ R6, R83, c[0x0][0x320] ;  /* 0x0000c80053067a20 */ /* 0x002ff20000410000 */
[----:B------:R1:W-:Y:S01]  /*77f0*/  MUFU.TANH R219, R6 ;  /* 0x0000000600db7308 */ /* 0x0003e20000002400 */
[----:B--2---:R-:W-:Y:S09]  /*7800*/  FMUL.FTZ R0, R34, c[0x0][0x320] ;  /* 0x0000c80022007a20 */ /* 0x004ff20000410000 */
[----:B------:R2:W2:Y:S01]  /*7810*/  MUFU.TANH R18, R0 ;  /* 0x0000000000127308 */ /* 0x0004a20000002400 */
[----:B---3--:R-:W-:Y:S04]  /*7820*/  FMNMX.FTZ R5, R163, R3, !PT ;  /* 0x00000003a3057209 */ /* 0x008fe80007810000 */
[----:B----4-:R-:W-:Y:S04]  /*7830*/  FMNMX.FTZ R5, R161, R5, !PT ;  /* 0x00000005a1057209 */ /* 0x010fe80007810000 */
[----:B------:R-:W-:Y:S02]  /*7840*/  FMNMX.FTZ R5, R16, R5, !PT ;  /* 0x0000000510057209 */ /* 0x000fe40007810000 */
[----:B-1----:R-:W-:Y:S02]  /*7850*/  FMNMX.FTZ R6, R169, R85, !PT ;  /* 0x00000055a9067209 */ /* 0x002fe40007810000 */
[----:B------:R-:W-:Y:S02]  /*7860*/  FMNMX.FTZ R5, R15, R5, !PT ;  /* 0x000000050f057209 */ /* 0x000fe40007810000 */
[----:B------:R-:W-:Y:S02]  /*7870*/  FMNMX.FTZ R6, R168, R6, !PT ;  /* 0x00000006a8067209 */ /* 0x000fe40007810000 */
[----:B-----5:R-:W-:Y:S02]  /*7880*/  FMNMX.FTZ R5, R21, R5, !PT ;  /* 0x0000000515057209 */ /* 0x020fe40007810000 */
[----:B------:R-:W-:Y:S01]  /*7890*/  FMNMX.FTZ R7, R157, R6, !PT ;  /* 0x000000069d077209 */ /* 0x000fe20007810000 */
[----:B--2---:R-:W-:Y:S01]  /*78a0*/  FMUL.FTZ R0, R35, c[0x0][0x320] ;  /* 0x0000c80023007a20 */ /* 0x004fe20000410000 */
[----:B------:R-:W-:Y:S01]  /*78b0*/  FMNMX.FTZ R5, R170, R5, !PT ;  /* 0x00000005aa057209 */ /* 0x000fe20007810000 */
[----:B------:R1:W-:Y:S03]  /*78c0*/  MUFU.TANH R35, R4 ;  /* 0x0000000400237308 */ /* 0x0003e60000002400 */
[----:B------:R-:W-:Y:S07]  /*78d0*/  FMNMX.FTZ R5, R18, R5, !PT ;  /* 0x0000000512057209 */ /* 0x000fee0007810000 */
[----:B------:R2:W3:Y:S01]  /*78e0*/  MUFU.TANH R17, R0 ;  /* 0x0000000000117308 */ /* 0x0004e20000002400 */
[----:B-1----:R-:W-:Y:S09]  /*78f0*/  FMUL.FTZ R4, R72, c[0x0][0x320] ;  /* 0x0000c80048047a20 */ /* 0x002ff20000410000 */
[----:B------:R1:W-:Y:S01]  /*7900*/  MUFU.TANH R31, R4 ;  /* 0x00000004001f7308 */ /* 0x0003e20000002400 */
[----:B--2---:R-:W-:Y:S01]  /*7910*/  FMUL.FTZ R0, R36, c[0x0][0x320] ;  /* 0x0000c80024007a20 */ /* 0x004fe20000410000 */
[----:B---3--:R-:W-:Y:S08]  /*7920*/  FMNMX.FTZ R5, R17, R5, !PT ;  /* 0x0000000511057209 */ /* 0x008ff00007810000 */
[----:B------:R2:W-:Y:S01]  /*7930*/  MUFU.TANH R179, R0 ;  /* 0x0000000000b37308 */ /* 0x0005e20000002400 */
[----:B-1----:R-:W-:Y:S04]  /*7940*/  FMNMX.FTZ R4, R171, R84, !PT ;  /* 0x00000054ab047209 */ /* 0x002fe80007810000 */
[----:B------:R-:W-:Y:S04]  /*7950*/  FMNMX.FTZ R4, R162, R4, !PT ;  /* 0x00000004a2047209 */ /* 0x000fe80007810000 */
[----:B------:R-:W-:Y:S01]  /*7960*/  FMNMX.FTZ R4, R156, R4, !PT ;  /* 0x000000049c047209 */ /* 0x000fe20007810000 */
[----:B--2---:R-:W-:Y:S03]  /*7970*/  FMUL.FTZ R0, R37, c[0x0][0x320] ;  /* 0x0000c80025007a20 */ /* 0x004fe60000410000 */
[----:B------:R-:W-:Y:S01]  /*7980*/  FMNMX.FTZ R4, R87, R4, !PT ;  /* 0x0000000457047209 */ /* 0x000fe20007810000 */
[----:B------:R1:W-:Y:S03]  /*7990*/  MUFU.TANH R182, R0 ;  /* 0x0000000000b67308 */ /* 0x0003e60000002400 */
[----:B------:R-:W-:Y:S04]  /*79a0*/  FMNMX.FTZ R4, R24, R4, !PT ;  /* 0x0000000418047209 */ /* 0x000fe80007810000 */
[----:B------:R-:W-:Y:S04]  /*79b0*/  FMNMX.FTZ R4, R172, R4, !PT ;  /* 0x00000004ac047209 */ /* 0x000fe80007810000 */
[----:B------:R-:W-:Y:S04]  /*79c0*/  FMNMX.FTZ R4, R25, R4, !PT ;  /* 0x0000000419047209 */ /* 0x000fe80007810000 */
[----:B------:R-:W-:Y:S01]  /*79d0*/  FMNMX.FTZ R4, R26, R4, !PT ;  /* 0x000000041a047209 */ /* 0x000fe20007810000 */
[----:B-1----:R-:W-:Y:S04]  /*79e0*/  FMUL.FTZ R0, R38, c[0x0][0x320] ;  /* 0x0000c80026007a20 */ /* 0x002fe80000410000 */
[----:B------:R1:W2:Y:S02]  /*79f0*/  MUFU.TANH R185, R0 ;  /* 0x0000000000b97308 */ /* 0x0002a40000002400 */
[----:B-1----:R-:W-:Y:S01]  /*7a00*/  FMUL.FTZ R0, R39, c[0x0][0x320] ;  /* 0x0000c80027007a20 */ /* 0x002fe20000410000 */
[----:B--2---:R-:W-:Y:S07]  /*7a10*/  FMNMX.FTZ R5, R185, R5, !PT ;  /* 0x00000005b9057209 */ /* 0x004fee0007810000 */
[----:B------:R1:W2:Y:S02]  /*7a20*/  MUFU.TANH R186, R0 ;  /* 0x0000000000ba7308 */ /* 0x0002a40000002400 */
[----:B-1----:R-:W-:Y:S01]  /*7a30*/  FMUL.FTZ R0, R40, c[0x0][0x320] ;  /* 0x0000c80028007a20 */ /* 0x002fe20000410000 */
[----:B--2---:R-:W-:Y:S07]  /*7a40*/  FMNMX.FTZ R5, R186, R5, !PT ;  /* 0x00000005ba057209 */ /* 0x004fee0007810000 */
[----:B------:R1:W2:Y:S02]  /*7a50*/  MUFU.TANH R187, R0 ;  /* 0x0000000000bb7308 */ /* 0x0002a40000002400 */
[----:B-1----:R-:W-:Y:S01]  /*7a60*/  FMUL.FTZ R0, R43, c[0x0][0x320] ;  /* 0x0000c8002b007a20 */ /* 0x002fe20000410000 */
[----:B--2---:R-:W-:Y:S07]  /*7a70*/  FMNMX.FTZ R4, R187, R4, !PT ;  /* 0x00000004bb047209 */ /* 0x004fee0007810000 */
[----:B------:R1:W-:Y:S01]  /*7a80*/  MUFU.TANH R245, R0 ;  /* 0x0000000000f57308 */ /* 0x0003e20000002400 */
[----:B------:R-:W-:Y:S01]  /*7a90*/  FMNMX.FTZ R4, R188, R4, !PT ;  /* 0x00000004bc047209 */ /* 0x000fe20007810000 */
[----:B-1----:R-:W-:Y:S08]  /*7aa0*/  FMUL.FTZ R0, R44, c[0x0][0x320] ;  /* 0x0000c8002c007a20 */ /* 0x002ff00000410000 */
[----:B------:R1:W2:Y:S02]  /*7ab0*/  MUFU.TANH R243, R0 ;  /* 0x0000000000f37308 */ /* 0x0002a40000002400 */
[----:B-1----:R-:W-:Y:S01]  /*7ac0*/  FMUL.FTZ R0, R45, c[0x0][0x320] ;  /* 0x0000c8002d007a20 */ /* 0x002fe20000410000 */
[----:B--2---:R-:W-:Y:S07]  /*7ad0*/  FMNMX.FTZ R4, R243, R4, !PT ;  /* 0x00000004f3047209 */ /* 0x004fee0007810000 */
[----:B------:R1:W2:Y:S02]  /*7ae0*/  MUFU.TANH R247, R0 ;  /* 0x0000000000f77308 */ /* 0x0002a40000002400 */
[----:B-1----:R-:W-:Y:S01]  /*7af0*/  FMUL.FTZ R0, R46, c[0x0][0x320] ;  /* 0x0000c8002e007a20 */ /* 0x002fe20000410000 */
[----:B--2---:R-:W-:Y:S07]  /*7b00*/  FMNMX.FTZ R4, R247, R4, !PT ;  /* 0x00000004f7047209 */ /* 0x004fee0007810000 */
[----:B------:R1:W-:Y:S01]  /*7b10*/  MUFU.TANH R251, R0 ;  /* 0x0000000000fb7308 */ /* 0x0003e20000002400 */
[----:B------:R-:W-:Y:S04]  /*7b20*/  FMNMX.FTZ R4, R33, R4, !PT ;  /* 0x0000000421047209 */ /* 0x000fe80007810000 */
[----:B------:R-:W-:Y:S01]  /*7b30*/  FMNMX.FTZ R4, R35, R4, !PT ;  /* 0x0000000423047209 */ /* 0x000fe20007810000 */
[----:B-1----:R-:W-:Y:S04]  /*7b40*/  FMUL.FTZ R0, R47, c[0x0][0x320] ;  /* 0x0000c8002f007a20 */ /* 0x002fe80000410000 */
[----:B------:R1:W-:Y:S02]  /*7b50*/  MUFU.TANH R214, R0 ;  /* 0x0000000000d67308 */ /* 0x0003e40000002400 */
[----:B-1----:R-:W-:Y:S08]  /*7b60*/  FMUL.FTZ R0, R48, c[0x0][0x320] ;  /* 0x0000c80030007a20 */ /* 0x002ff00000410000 */
[----:B------:R1:W-:Y:S02]  /*7b70*/  MUFU.TANH R44, R0 ;  /* 0x00000000002c7308 */ /* 0x0003e40000002400 */
[----:B-1----:R-:W-:Y:S08]  /*7b80*/  FMUL.FTZ R0, R49, c[0x0][0x320] ;  /* 0x0000c80031007a20 */ /* 0x002ff00000410000 */
[----:B------:R1:W-:Y:S02]  /*7b90*/  MUFU.TANH R174, R0 ;  /* 0x0000000000ae7308 */ /* 0x0003e40000002400 */
[----:B-1----:R-:W-:Y:S08]  /*7ba0*/  FMUL.FTZ R0, R50, c[0x0][0x320] ;  /* 0x0000c80032007a20 */ /* 0x002ff00000410000 */
[----:B------:R1:W2:Y:S02]  /*7bb0*/  MUFU.TANH R183, R0 ;  /* 0x0000000000b77308 */ /* 0x0002a40000002400 */
[----:B-1----:R-:W-:Y:S01]  /*7bc0*/  FMUL.FTZ R0, R51, c[0x0][0x320] ;  /* 0x0000c80033007a20 */ /* 0x002fe20000410000 */
[----:B--2---:R-:W-:Y:S07]  /*7bd0*/  FMNMX.FTZ R5, R183, R5, !PT ;  /* 0x00000005b7057209 */ /* 0x004fee0007810000 */
[----:B------:R1:W2:Y:S02]  /*7be0*/  MUFU.TANH R184, R0 ;  /* 0x0000000000b87308 */ /* 0x0002a40000002400 */
[----:B-1----:R-:W-:Y:S01]  /*7bf0*/  FMUL.FTZ R0, R52, c[0x0][0x320] ;  /* 0x0000c80034007a20 */ /* 0x002fe20000410000 */
[----:B--2---:R-:W-:Y:S07]  /*7c00*/  FMNMX.FTZ R5, R184, R5, !PT ;  /* 0x00000005b8057209 */ /* 0x004fee0007810000 */
        /* <DEDUP_REMOVED lines=21> */
[----:B------:R-:W-:Y:S02]  /*7d60*/  FMNMX.FTZ R6, R31, R4, !PT ;  /* 0x000000041f067209 */ /* 0x000fe40007810000 */
[----:B------:R-:W-:Y:S01]  /*7d70*/  FMNMX.FTZ R4, R158, R7, !PT ;  /* 0x000000079e047209 */ /* 0x000fe20007810000 */
[----:B------:R-:W-:Y:S01]  /*7d80*/  FMUL.FTZ R7, R74, c[0x0][0x320] ;  /* 0x0000c8004a077a20 */ /* 0x000fe20000410000 */
[----:B------:R-:W-:Y:S02]  /*7d90*/  FMNMX.FTZ R6, R30, R6, !PT ;  /* 0x000000061e067209 */ /* 0x000fe40007810000 */
[----:B------:R-:W-:Y:S02]  /*7da0*/  FMNMX.FTZ R4, R173, R4, !PT ;  /* 0x00000004ad047209 */ /* 0x000fe40007810000 */
[----:B------:R-:W-:Y:S01]  /*7db0*/  FMNMX.FTZ R6, R193, R6, !PT ;  /* 0x00000006c1067209 */ /* 0x000fe20007810000 */
[----:B------:R2:W-:Y:S01]  /*7dc0*/  MUFU.TANH R192, R7 ;  /* 0x0000000700c07308 */ /* 0x0005e20000002400 */
[----:B------:R-:W-:Y:S02]  /*7dd0*/  FMNMX.FTZ R4, R180, R4, !PT ;  /* 0x00000004b4047209 */ /* 0x000fe40007810000 */
[----:B------:R-:W-:Y:S02]  /*7de0*/  FMNMX.FTZ R6, R190, R6, !PT ;  /* 0x00000006be067209 */ /* 0x000fe40007810000 */
[----:B------:R-:W-:Y:S03]  /*7df0*/  FMNMX.FTZ R4, R28, R4, !PT ;  /* 0x000000041c047209 */ /* 0x000fe60007810000 */
[----:B------:R-:W3:Y:S01]  /*7e00*/  SHFL.BFLY PT, R9, R6, 0x2, 0x1f ;  /* 0x0c401f0006097f89 */ /* 0x000ee200000e0000 */
[----:B-1----:R-:W-:Y:S04]  /*7e10*/  FMUL.FTZ R0, R65, c[0x0][0x320] ;  /* 0x0000c80041007a20 */ /* 0x002fe80000410000 */
[----:B------:R1:W-:Y:S01]  /*7e20*/  MUFU.TANH R246, R0 ;  /* 0x0000000000f67308 */ /* 0x0003e20000002400 */
[----:B--2---:R-:W-:Y:S02]  /*7e30*/  FMNMX.FTZ R7, R181, R4, !PT ;  /* 0x00000004b5077209 */ /* 0x004fe40007810000 */
[----:B---3--:R-:W-:Y:S05]  /*7e40*/  FMNMX.FTZ R6, R6, R9, !PT ;  /* 0x0000000906067209 */ /* 0x008fea0007810000 */
[----:B------:R-:W2:Y:S01]  /*7e50*/  SHFL.BFLY PT, R9, R6, 0x1, 0x1f ;  /* 0x0c201f0006097f89 */ /* 0x000ea200000e0000 */
[----:B-1----:R-:W-:Y:S04]  /*7e60*/  FMUL.FTZ R0, R66, c[0x0][0x320] ;  /* 0x0000c80042007a20 */ /* 0x002fe80000410000 */
[----:B------:R1:W3:Y:S02]  /*7e70*/  MUFU.TANH R249, R0 ;  /* 0x0000000000f97308 */ /* 0x0002e40000002400 */
[----:B-1----:R-:W-:Y:S01]  /*7e80*/  FMUL.FTZ R0, R67, c[0x0][0x320] ;  /* 0x0000c80043007a20 */ /* 0x002fe20000410000 */
[----:B---3--:R-:W-:Y:S07]  /*7e90*/  FMNMX.FTZ R5, R249, R5, !PT ;  /* 0x00000005f9057209 */ /* 0x008fee0007810000 */
[----:B------:R1:W3:Y:S02]  /*7ea0*/  MUFU.TANH R252, R0 ;  /* 0x0000000000fc7308 */ /* 0x0002e40000002400 */
[----:B-1----:R-:W-:Y:S01]  /*7eb0*/  FMUL.FTZ R0, R68, c[0x0][0x320] ;  /* 0x0000c80044007a20 */ /* 0x002fe20000410000 */
[----:B--2---:R-:W-:Y:S02]  /*7ec0*/  FMNMX.FTZ R68, R6, R9, !PT ;  /* 0x0000000906447209 */ /* 0x004fe40007810000 */
[----:B---3--:R-:W-:Y:S05]  /*7ed0*/  FMNMX.FTZ R5, R252, R5, !PT ;  /* 0x00000005fc057209 */ /* 0x008fea0007810000 */
        /* <DEDUP_REMOVED lines=8> */
[----:B-1----:R-:W-:Y:S02]  /*7f60*/  FMNMX.FTZ R0, R160, R2, !PT ;  /* 0x00000002a0007209 */ /* 0x002fe40007810000 */
[----:B--2---:R-:W-:Y:S02]  /*7f70*/  FMNMX.FTZ R5, R29, R5, !PT ;  /* 0x000000051d057209 */ /* 0x004fe40007810000 */
[----:B------:R-:W-:Y:S02]  /*7f80*/  FMNMX.FTZ R0, R159, R0, !PT ;  /* 0x000000009f007209 */ /* 0x000fe40007810000 */
[----:B------:R-:W-:Y:S02]  /*7f90*/  FMNMX.FTZ R5, R191, R5, !PT ;  /* 0x00000005bf057209 */ /* 0x000fe40007810000 */
[----:B------:R-:W-:Y:S02]  /*7fa0*/  FMNMX.FTZ R0, R86, R0, !PT ;  /* 0x0000000056007209 */ /* 0x000fe40007810000 */
[----:B------:R-:W-:Y:S02]  /*7fb0*/  FMNMX.FTZ R5, R219, R5, !PT ;  /* 0x00000005db057209 */ /* 0x000fe40007810000 */
[----:B------:R-:W-:Y:S03]  /*7fc0*/  FMNMX.FTZ R0, R12, R0, !PT ;  /* 0x000000000c007209 */ /* 0x000fe60007810000 */
[----:B------:R-:W1:Y:S01]  /*7fd0*/  SHFL.BFLY PT, R8, R5, 0x2, 0x1f ;  /* 0x0c401f0005087f89 */ /* 0x000e6200000e0000 */
[----:B------:R-:W-:Y:S04]  /*7fe0*/  FMNMX.FTZ R0, R19, R0, !PT ;  /* 0x0000000013007209 */ /* 0x000fe80007810000 */
[----:B------:R-:W-:Y:S04]  /*7ff0*/  FMNMX.FTZ R0, R20, R0, !PT ;  /* 0x0000000014007209 */ /* 0x000fe80007810000 */
[----:B------:R-:W-:Y:S04]  /*8000*/  FMNMX.FTZ R0, R14, R0, !PT ;  /* 0x000000000e007209 */ /* 0x000fe80007810000 */
[----:B------:R-:W-:Y:S04]  /*8010*/  FMNMX.FTZ R0, R13, R0, !PT ;  /* 0x000000000d007209 */ /* 0x000fe80007810000 */
[----:B------:R-:W-:Y:S04]  /*8020*/  FMNMX.FTZ R0, R179, R0, !PT ;  /* 0x00000000b3007209 */ /* 0x000fe80007810000 */
[----:B------:R-:W-:Y:S02]  /*8030*/  FMNMX.FTZ R0, R182, R0, !PT ;  /* 0x00000000b6007209 */ /* 0x000fe40007810000 */
[----:B-1----:R-:W-:Y:S02]  /*8040*/  FMNMX.FTZ R5, R5, R8, !PT ;  /* 0x0000000805057209 */ /* 0x002fe40007810000 */
        /* <DEDUP_REMOVED lines=9> */
[----:B------:R-:W-:Y:S02]  /*80e0*/  FMNMX.FTZ R0, R40, R0, !PT ;  /* 0x0000000028007209 */ /* 0x000fe40007810000 */
[----:B------:R-:W-:Y:S01]  /*80f0*/  @P0 MOV R5, R222 ;  /* 0x000000de00050202 */ /* 0x000fe20000000f00 */
[----:B------:R-:W-:Y:S01]  /*8100*/  FMUL.FTZ R154, R69, c[0x0][0x2d0] ;  /* 0x0000b400459a7a20 */ /* 0x000fe20000410000 */
[----:B------:R-:W-:Y:S04]  /*8110*/  FMNMX.FTZ R0, R194, R0, !PT ;  /* 0x00000000c2007209 */ /* 0x000fe80007810000 */
[----:B------:R-:W-:Y:S05]  /*8120*/  FMNMX.FTZ R0, R165, R0, !PT ;  /* 0x00000000a5007209 */ /* 0x000fea0007810000 */
[----:B------:R-:W1:Y:S02]  /*8130*/  SHFL.BFLY PT, R10, R0, 0x2, 0x1f ;  /* 0x0c401f00000a7f89 */ /* 0x000e6400000e0000 */
[----:B-1----:R-:W-:Y:S02]  /*8140*/  FMNMX.FTZ R4, R0, R10, !PT ;  /* 0x0000000a00047209 */ /* 0x002fe40007810000 */
[----:B------:R-:W-:Y:S01]  /*8150*/  FMNMX.FTZ R0, R189, R7, !PT ;  /* 0x00000007bd007209 */ /* 0x000fe20007810000 */
[----:B------:R-:W-:Y:S03]  /*8160*/  FMUL.FTZ R7, R78, c[0x0][0x320] ;  /* 0x0000c8004e077a20 */ /* 0x000fe60000410000 */
[----:B------:R-:W1:Y:S01]  /*8170*/  SHFL.BFLY PT, R10, R4, 0x1, 0x1f ;  /* 0x0c201f00040a7f89 */ /* 0x000e6200000e0000 */
[----:B------:R-:W-:Y:S01]  /*8180*/  FMNMX.FTZ R0, R245, R0, !PT ;  /* 0x00000000f5007209 */ /* 0x000fe20007810000 */
[----:B------:R2:W3:Y:S03]  /*8190*/  MUFU.TANH R74, R7 ;  /* 0x00000007004a7308 */ /* 0x0004e60000002400 */
[----:B------:R-:W-:Y:S04]  /*81a0*/  FMNMX.FTZ R0, R251, R0, !PT ;  /* 0x00000000fb007209 */ /* 0x000fe80007810000 */
[----:B------:R-:W-:Y:S02]  /*81b0*/  FMNMX.FTZ R0, R214, R0, !PT ;  /* 0x00000000d6007209 */ /* 0x000fe40007810000 */
[----:B-1----:R-:W-:Y:S02]  /*81c0*/  FMNMX.FTZ R70, R4, R10, !PT ;  /* 0x0000000a04467209 */ /* 0x002fe40007810000 */
[----:B--2---:R-:W-:Y:S01]  /*81d0*/  FMNMX.FTZ R7, R215, R0, !PT ;  /* 0x00000000d7077209 */ /* 0x004fe20007810000 */
[----:B------:R-:W-:Y:S02]  /*81e0*/  FMUL.FTZ R0, R79, c[0x0][0x320] ;  /* 0x0000c8004f007a20 */ /* 0x000fe40000410000 */
[----:B------:R-:W-:Y:S01]  /*81f0*/  FMUL.FTZ R153, R70, c[0x0][0x2d0] ;  /* 0x0000b40046997a20 */ /* 0x000fe20000410000 */
[----:B------:R-:W-:Y:S01]  /*8200*/  FMNMX.FTZ R7, R34, R7, !PT ;  /* 0x0000000722077209 */ /* 0x000fe20007810000 */
[----:B------:R1:W2:Y:S02]  /*8210*/  MUFU.TANH R75, R0 ;  /* 0x00000000004b7308 */ /* 0x0002a40000002400 */
[--C-:B------:R-:W-:Y:S08]  /*8220*/  FFMA.FTZ R9, R20, c[0x0][0x2d0], -R153.reuse ;  /* 0x0000b40014097a23 */ /* 0x100ff00000010899 */
[----:B------:R-:W-:Y:S01]  /*8230*/  MUFU.EX2 R228, R9 ;  /* 0x0000000900e47308 */ /* 0x000fe20000000800 */
[----:B-1----:R-:W-:Y:S01]  /*8240*/  FMNMX.FTZ R0, R164, R7, !PT ;  /* 0x00000007a4007209 */ /* 0x002fe20007810000 */
[----:B------:R-:W-:Y:S03]  /*8250*/  @P0 IMAD.WIDE.U32 R6, R212, c[0x0][0x1e0], RZ ;  /* 0x00007800d4060a25 */ /* 0x000fe600078e00ff */
[----:B------:R-:W-:Y:S01]  /*8260*/  FMNMX.FTZ R4, R155, R0, !PT ;  /* 0x000000009b047209 */ /* 0x000fe20007810000 */
[----:B------:R-:W-:Y:S03]  /*8270*/  FADD.FTZ R0, -R70, R2 ;  /* 0x0000000246007221 */ /* 0x000fe60000010100 */
[----:B------:R-:W-:Y:S01]  /*8280*/  FMNMX.FTZ R4, R192, R4, !PT ;  /* 0x00000004c0047209 */ /* 0x000fe20007810000 */
[----:B------:R-:W-:Y:S03]  /*8290*/  FMUL.FTZ R2, R0, c[0x0][0x2d0] ;  /* 0x0000b40000027a20 */ /* 0x000fe60000410000 */
[----:B------:R-:W-:Y:S01]  /*82a0*/  FMNMX.FTZ R0, R195, R4, !PT ;  /* 0x00000004c3007209 */ /* 0x000fe20007810000 */
[----:B------:R1:W4:Y:S01]  /*82b0*/  MUFU.EX2 R73, R2 ;  /* 0x0000000200497308 */ /* 0x0003220000000800 */
[----:B------:R-:W-:Y:S01]  /*82c0*/  FFMA.FTZ R4, R160, c[0x0][0x2d0], -R153 ;  /* 0x0000b400a0047a23 */ /* 0x000fe20000010899 */
[----:B------:R-:W-:Y:S02]  /*82d0*/  MOV R160, R193 ;  /* 0x000000c100a07202 */ /* 0x000fe40000000f00 */
[----:B---3--:R-:W-:Y:S04]  /*82e0*/  FMNMX.FTZ R0, R74, R0, !PT ;  /* 0x000000004a007209 */ /* 0x008fe80007810000 */
[----:B--2---:R-:W-:Y:S02]  /*82f0*/  FMNMX.FTZ R0, R75, R0, !PT ;  /* 0x000000004b007209 */ /* 0x004fe40007810000 */
[----:B------:R-:W-:Y:S01]  /*8300*/  MUFU.EX2 R233, R4 ;  /* 0x0000000400e97308 */ /* 0x000fe20000000800 */
[----:B-1----:R-:W-:Y:S02]  /*8310*/  FADD.FTZ R2, -R69, R3 ;  /* 0x0000000345027221 */ /* 0x002fe40000010100 */
[----:B------:R-:W1:Y:S01]  /*8320*/  SHFL.BFLY PT, R3, R0, 0x2, 0x1f ;  /* 0x0c401f0000037f89 */ /* 0x000e6200000e0000 */
[C---:B----4-:R-:W-:Y:S02]  /*8330*/  FMUL.FTZ R48, R73.reuse, R132 ;  /* 0x0000008449307220 */ /* 0x050fe40000410000 */
[----:B------:R-:W-:Y:S02]  /*8340*/  FMUL.FTZ R2, R2, c[0x0][0x2d0] ;  /* 0x0000b40002027a20 */ /* 0x000fe40000410000 */
[----:B------:R-:W-:Y:S02]  /*8350*/  FMUL.FTZ R49, R73, R133 ;  /* 0x0000008549317220 */ /* 0x000fe40000410000 */
[----:B------:R2:W3:Y:S01]  /*8360*/  MUFU.EX2 R72, R2 ;  /* 0x0000000200487308 */ /* 0x0004e20000000800 */
[----:B-1----:R-:W-:Y:S01]  /*8370*/  FMNMX.FTZ R0, R0, R3, !PT ;  /* 0x0000000300007209 */ /* 0x002fe20007810000 */
[--C-:B------:R-:W-:Y:S08]  /*8380*/  FFMA.FTZ R3, R12, c[0x0][0x2d0], -R153.reuse ;  /* 0x0000b4000c037a23 */ /* 0x100ff00000010899 */
[----:B------:R1:W-:Y:S01]  /*8390*/  MUFU.EX2 R241, R3 ;  /* 0x0000000300f17308 */ /* 0x0003e20000000800 */
[----:B--2---:R-:W-:Y:S02]  /*83a0*/  FADD.FTZ R2, -R68, R84 ;  /* 0x0000005444027221 */ /* 0x004fe40000010100 */
[----:B---3--:R-:W-:Y:S02]  /*83b0*/  FMUL.FTZ R50, R72, R134 ;  /* 0x0000008648327220 */ /* 0x008fe40000410000 */
[----:B------:R-:W-:Y:S02]  /*83c0*/  FMUL.FTZ R2, R2, c[0x0][0x2d0] ;  /* 0x0000b40002027a20 */ /* 0x000fe40000410000 */
[----:B------:R-:W-:Y:S03]  /*83d0*/  FMUL.FTZ R51, R72, R135 ;  /* 0x0000008748337220 */ /* 0x000fe60000410000 */
[----:B------:R2:W3:Y:S01]  /*83e0*/  MUFU.EX2 R71, R2 ;  /* 0x0000000200477308 */ /* 0x0004e20000000800 */
[--C-:B-1----:R-:W-:Y:S01]  /*83f0*/  FFMA.FTZ R3, R163, c[0x0][0x2d0], -R154.reuse ;  /* 0x0000b400a3037a23 */ /* 0x102fe2000001089a */
[----:B------:R-:W-:Y:S08]  /*8400*/  MOV R163, R219 ;  /* 0x000000db00a37202 */ /* 0x000ff00000000f00 */
[----:B------:R1:W-:Y:S01]  /*8410*/  MUFU.EX2 R234, R3 ;  /* 0x0000000300ea7308 */ /* 0x0003e20000000800 */
[--C-:B--2---:R-:W-:Y:S02]  /*8420*/  FFMA.FTZ R2, R159, c[0x0][0x2d0], -R153.reuse ;  /* 0x0000b4009f027a23 */ /* 0x104fe40000010899 */
[----:B------:R-:W-:Y:S07]  /*8430*/  FMUL.FTZ R159, R68, c[0x0][0x2d0] ;  /* 0x0000b400449f7a20 */ /* 0x000fee0000410000 */
[----:B------:R2:W4:Y:S01]  /*8440*/  MUFU.EX2 R240, R2 ;  /* 0x0000000200f07308 */ /* 0x0005220000000800 */
[C---:B---3--:R-:W-:Y:S02]  /*8450*/  FMUL.FTZ R41, R71.reuse, R125 ;  /* 0x0000007d47297220 */ /* 0x048fe40000410000 */
[C---:B------:R-:W-:Y:S02]  /*8460*/  FMUL.FTZ R45, R71.reuse, R129 ;  /* 0x00000081472d7220 */ /* 0x040fe40000410000 */
[C---:B------:R-:W-:Y:S02]  /*8470*/  FMUL.FTZ R57, R71.reuse, R141 ;  /* 0x0000008d47397220 */ /* 0x040fe40000410000 */
[C---:B------:R-:W-:Y:S02]  /*8480*/  FMUL.FTZ R56, R71.reuse, R140 ;  /* 0x0000008c47387220 */ /* 0x040fe40000410000 */
[C---:B------:R-:W-:Y:S02]  /*8490*/  FMUL.FTZ R60, R71.reuse, R144 ;  /* 0x00000090473c7220 */ /* 0x040fe40000410000 */
[----:B------:R-:W-:Y:S02]  /*84a0*/  FMUL.FTZ R61, R71, R145 ;  /* 0x00000091473d7220 */ /* 0x000fe40000410000 */
[--C-:B-1----:R-:W-:Y:S01]  /*84b0*/  FFMA.FTZ R3, R161, c[0x0][0x2d0], -R154.reuse ;  /* 0x0000b400a1037a23 */ /* 0x102fe2000001089a */
[----:B------:R-:W-:Y:S03]  /*84c0*/  MOV R161, R31 ;  /* 0x0000001f00a17202 */ /* 0x000fe60000000f00 */
[----:B------:R1:W3:Y:S01]  /*84d0*/  MUFU.EX2 R236, R3 ;  /* 0x0000000300ec7308 */ /* 0x0002e20000000800 */
[----:B--2---:R-:W-:Y:S01]  /*84e0*/  FFMA.FTZ R2, R86, c[0x0][0x2d0], -R153 ;  /* 0x0000b40056027a23 */ /* 0x004fe20000010899 */
[----:B----4-:R-:W-:Y:S08]  /*84f0*/  F2FP.BF16.PACK_AB R76, R240, R233 ;  /* 0x000000e9f04c723e */ /* 0x010ff000000010ff */
[----:B------:R2:W4:Y:S01]  /*8500*/  MUFU.EX2 R239, R2 ;  /* 0x0000000200ef7308 */ /* 0x0005220000000800 */
[--C-:B-1----:R-:W-:Y:S01]  /*8510*/  FFMA.FTZ R3, R16, c[0x0][0x2d0], -R154.reuse ;  /* 0x0000b40010037a23 */ /* 0x102fe2000001089a */
[----:B---3--:R-:W-:Y:S01]  /*8520*/  F2FP.BF16.PACK_AB R77, R236, R234 ;  /* 0x000000eaec4d723e */ /* 0x008fe200000010ff */
[----:B------:R-:W-:Y:S01]  /*8530*/  FMUL.FTZ R16, R73, R100 ;  /* 0x0000006449107220 */ /* 0x000fe20000410000 */
[----:B------:R-:W-:Y:S06]  /*8540*/  MOV R100, R40 ;  /* 0x0000002800647202 */ /* 0x000fec0000000f00 */
[----:B------:R1:W-:Y:S01]  /*8550*/  MUFU.EX2 R237, R3 ;  /* 0x0000000300ed7308 */ /* 0x0003e20000000800 */
[----:B------:R-:W-:Y:S01]  /*8560*/  FMUL.FTZ R40, R71, R124 ;  /* 0x0000007c47287220 */ /* 0x000fe20000410000 */
[----:B--2---:R-:W2:Y:S01]  /*8570*/  SHFL.BFLY PT, R2, R0, 0x1, 0x1f ;  /* 0x0c201f0000027f89 */ /* 0x004ea200000e0000 */
[----:B----4-:R-:W-:Y:S01]  /*8580*/  F2FP.BF16.PACK_AB R78, R241, R239 ;  /* 0x000000eff14e723e */ /* 0x010fe200000010ff */
[--C-:B-1----:R-:W-:Y:S01]  /*8590*/  FFMA.FTZ R3, R171, c[0x0][0x2d0], -R159.reuse ;  /* 0x0000b400ab037a23 */ /* 0x102fe2000001089f */
[----:B------:R-:W-:Y:S01]  /*85a0*/  MOV R171, R32 ;  /* 0x0000002000ab7202 */ /* 0x000fe20000000f00 */
[----:B------:R-:W-:Y:S04]  /*85b0*/  FMUL.FTZ R32, R73, R116 ;  /* 0x0000007449207220 */ /* 0x000fe80000410000 */
[----:B------:R1:W-:Y:S01]  /*85c0*/  MUFU.EX2 R230, R3 ;  /* 0x0000000300e67308 */ /* 0x0003e20000000800 */
[----:B--2---:R-:W-:Y:S01]  /*85d0*/  FMNMX.FTZ R2, R0, R2, !PT ;  /* 0x0000000200027209 */ /* 0x004fe20007810000 */
[----:B------:R-:W-:Y:S04]  /*85e0*/  FFMA.FTZ R0, R15, c[0x0][0x2d0], -R154 ;  /* 0x0000b4000f007a23 */ /* 0x000fe8000001089a */
[----:B------:R-:W-:Y:S04]  /*85f0*/  FMUL.FTZ R152, R2, c[0x0][0x2d0] ;  /* 0x0000b40002987a20 */ /* 0x000fe80000410000 */
[----:B------:R2:W3:Y:S01]  /*8600*/  MUFU.EX2 R238, R0 ;  /* 0x0000000000ee7308 */ /* 0x0004e20000000800 */
[--C-:B------:R-:W-:Y:S01]  /*8610*/  FFMA.FTZ R4, R157, c[0x0][0x2d0], -R152.reuse ;  /* 0x0000b4009d047a23 */ /* 0x100fe20000010898 */
[----:B------:R-:W-:Y:S08]  /*8620*/  MOV R157, R190 ;  /* 0x000000be009d7202 */ /* 0x000ff00000000f00 */
[----:B------:R4:W-:Y:S01]  /*8630*/  MUFU.EX2 R177, R4 ;  /* 0x0000000400b17308 */ /* 0x0009e20000000800 */
[----:B-1----:R-:W-:Y:S01]  /*8640*/  FFMA.FTZ R3, R162, c[0x0][0x2d0], -R159 ;  /* 0x0000b400a2037a23 */ /* 0x002fe2000001089f */
[----:B------:R-:W-:Y:S08]  /*8650*/  MOV R162, R30 ;  /* 0x0000001e00a27202 */ /* 0x000ff00000000f00 */
[----:B------:R1:W5:Y:S01]  /*8660*/  MUFU.EX2 R231, R3 ;  /* 0x0000000300e77308 */ /* 0x0003620000000800 */
[----:B--2---:R-:W-:Y:S01]  /*8670*/  FADD.FTZ R0, -R2, R85 ;  /* 0x0000005502007221 */ /* 0x004fe20000010100 */
[----:B---3--:R-:W-:Y:S03]  /*8680*/  F2FP.BF16.PACK_AB R79, R238, R237 ;  /* 0x000000edee4f723e */ /* 0x008fe600000010ff */
[----:B------:R-:W-:Y:S06]  /*8690*/  FMUL.FTZ R0, R0, c[0x0][0x2d0] ;  /* 0x0000b40000007a20 */ /* 0x000fec0000410000 */
[----:B------:R-:W2:Y:S01]  /*86a0*/  MUFU.EX2 R0, R0 ;  /* 0x0000000000007308 */ /* 0x000ea20000000800 */
[----:B----4-:R-:W-:Y:S01]  /*86b0*/  FFMA.FTZ R4, R158, c[0x0][0x2d0], -R152 ;  /* 0x0000b4009e047a23 */ /* 0x010fe20000010898 */
[----:B------:R-:W-:Y:S01]  /*86c0*/  MOV R158, R34 ;  /* 0x00000022009e7202 */ /* 0x000fe20000000f00 */
[----:B------:R-:W-:Y:S07]  /*86d0*/  FMUL.FTZ R34, R72, R118 ;  /* 0x0000007648227220 */ /* 0x000fee0000410000 */
[----:B------:R3:W4:Y:S01]  /*86e0*/  MUFU.EX2 R178, R4 ;  /* 0x0000000400b27308 */ /* 0x0007220000000800 */
[----:B-1----:R-:W-:Y:S01]  /*86f0*/  FFMA.FTZ R3, R156, c[0x0][0x2d0], -R159 ;  /* 0x0000b4009c037a23 */ /* 0x002fe2000001089f */
[----:B------:R-:W-:Y:S02]  /*8700*/  MOV R156, R191 ;  /* 0x000000bf009c7202 */ /* 0x000fe40000000f00 */
[----:B-----5:R-:W-:Y:S06]  /*8710*/  F2FP.BF16.PACK_AB R64, R231, R230 ;  /* 0x000000e6e740723e */ /* 0x020fec00000010ff */
[----:B------:R1:W-:Y:S01]  /*8720*/  MUFU.EX2 R232, R3 ;  /* 0x0000000300e87308 */ /* 0x0003e20000000800 */
[C---:B--2---:R-:W-:Y:S01]  /*8730*/  FMUL.FTZ R15, R0.reuse, R99 ;  /* 0x00000063000f7220 */ /* 0x044fe20000410000 */
[----:B------:R-:W-:Y:S01]  /*8740*/  MOV R99, R218 ;  /* 0x000000da00637202 */ /* 0x000fe20000000f00 */
[C---:B------:R-:W-:Y:S02]  /*8750*/  FMUL.FTZ R30, R0.reuse, R114 ;  /* 0x00000072001e7220 */ /* 0x040fe40000410000 */
[C---:B------:R-:W-:Y:S02]  /*8760*/  FMUL.FTZ R31, R0.reuse, R115 ;  /* 0x00000073001f7220 */ /* 0x040fe40000410000 */
[C---:B------:R-:W-:Y:S02]  /*8770*/  FMUL.FTZ R42, R0.reuse, R126 ;  /* 0x0000007e002a7220 */ /* 0x040fe40000410000 */
[C---:B------:R-:W-:Y:S01]  /*8780*/  FMUL.FTZ R43, R0.reuse, R127 ;  /* 0x0000007f002b7220 */ /* 0x040fe20000410000 */
[----:B---3--:R-:W-:Y:S01]  /*8790*/  @P0 MOV R4, R220 ;  /* 0x000000dc00040202 */ /* 0x008fe20000000f00 */
[----:B------:R-:W-:Y:S01]  /*87a0*/  FMUL.FTZ R46, R0, R130 ;  /* 0x00000082002e7220 */ /* 0x000fe20000410000 */
[----:B----4-:R-:W-:Y:S01]  /*87b0*/  F2FP.BF16.PACK_AB R67, R178, R177 ;  /* 0x000000b1b243723e */ /* 0x010fe200000010ff */
[----:B------:R-:W-:Y:S02]  /*87c0*/  FMUL.FTZ R47, R0, R131 ;  /* 0x00000083002f7220 */ /* 0x000fe40000410000 */
[----:B------:R-:W-:Y:S04]  /*87d0*/  @P0 IMAD.WIDE.U32 R4, R6, 0x50, R4 ;  /* 0x0000005006040825 */ /* 0x000fe800078e0004 */
[----:B------:R-:W-:Y:S01]  /*87e0*/  FFMA.FTZ R6, R19, c[0x0][0x2d0], -R153 ;  /* 0x0000b40013067a23 */ /* 0x000fe20000010899 */
[----:B------:R-:W-:Y:S01]  /*87f0*/  @P0 LEA R10, P2, R4, c[0x0][0x1c8], 0x1 ;  /* 0x00007200040a0a11 */ /* 0x000fe200078408ff */
[----:B-1----:R-:W-:Y:S02]  /*8800*/  FFMA.FTZ R3, R87, c[0x0][0x2d0], -R159 ;  /* 0x0000b40057037a23 */ /* 0x002fe4000001089f */
[----:B------:R-:W-:Y:S01]  /*8810*/  MUFU.EX2 R229, R6 ;  /* 0x0000000600e57308 */ /* 0x000fe20000000800 */
[C---:B------:R-:W-:Y:S01]  /*8820*/  FMUL.FTZ R19, R72.reuse, R103 ;  /* 0x0000006748137220 */ /* 0x040fe20000410000 */
[----:B------:R-:W-:Y:S01]  /*8830*/  MOV R103, R35 ;  /* 0x0000002300677202 */ /* 0x000fe20000000f00 */
[----:B------:R-:W-:Y:S02]  /*8840*/  FMUL.FTZ R35, R72, R119 ;  /* 0x0000007748237220 */ /* 0x000fe40000410000 */
[C---:B------:R-:W-:Y:S02]  /*8850*/  FMUL.FTZ R59, R0.reuse, R143 ;  /* 0x0000008f003b7220 */ /* 0x040fe40000410000 */
[C---:B------:R-:W-:Y:S02]  /*8860*/  FMUL.FTZ R58, R0.reuse, R142 ;  /* 0x0000008e003a7220 */ /* 0x040fe40000410000 */
[C---:B------:R-:W-:Y:S01]  /*8870*/  FMUL.FTZ R62, R0.reuse, R146 ;  /* 0x00000092003e7220 */ /* 0x040fe20000410000 */
[----:B------:R1:W2:Y:S01]  /*8880*/  MUFU.EX2 R235, R3 ;  /* 0x0000000300eb7308 */ /* 0x0002a20000000800 */
[----:B------:R-:W-:Y:S02]  /*8890*/  FMUL.FTZ R63, R0, R147 ;  /* 0x00000093003f7220 */ /* 0x000fe40000410000 */
[--C-:B-1----:R-:W-:Y:S01]  /*88a0*/  FFMA.FTZ R3, R169, c[0x0][0x2d0], -R152.reuse ;  /* 0x0000b400a9037a23 */ /* 0x102fe20000010898 */
[----:B--2---:R-:W-:Y:S06]  /*88b0*/  F2FP.BF16.PACK_AB R66, R235, R232 ;  /* 0x000000e8eb42723e */ /* 0x004fec00000010ff */
[----:B------:R1:W-:Y:S02]  /*88c0*/  MUFU.EX2 R175, R3 ;  /* 0x0000000300af7308 */ /* 0x0003e40000000800 */
[----:B-1----:R-:W-:Y:S08]  /*88d0*/  FFMA.FTZ R3, R168, c[0x0][0x2d0], -R152 ;  /* 0x0000b400a8037a23 */ /* 0x002ff00000010898 */
[----:B------:R1:W2:Y:S02]  /*88e0*/  MUFU.EX2 R176, R3 ;  /* 0x0000000300b07308 */ /* 0x0002a40000000800 */
[----:B-1----:R-:W-:Y:S02]  /*88f0*/  @P0 SHF.R.S32.HI R3, RZ, 0x1f, R212 ;  /* 0x0000001fff030819 */ /* 0x002fe400000114d4 */
[----:B--2---:R-:W-:Y:S03]  /*8900*/  F2FP.BF16.PACK_AB R65, R176, R175 ;  /* 0x000000afb041723e */ /* 0x004fe600000010ff */
[----:B------:R-:W-:Y:S04]  /*8910*/  @P0 IMAD R3, R3, c[0x0][0x1e0], RZ ;  /* 0x0000780003030a24 */ /* 0x000fe800078e02ff */
[----:B------:R-:W-:Y:S05]  /*8920*/  @P0 IMAD R3, R212, c[0x0][0x1e4], R3 ;  /* 0x00007900d4030a24 */ /* 0x000fea00078e0203 */
[----:B------:R-:W-:Y:S02]  /*8930*/  @P0 IADD3 R3, R7, R3, RZ ;  /* 0x0000000307030210 */ /* 0x000fe40007ffe0ff */
[----:B------:R-:W-:Y:S03]  /*8940*/  @P0 MOV R7, c[0x0][0x1e0] ;  /* 0x0000780000070a02 */ /* 0x000fe60000000f00 */
[----:B------:R-:W-:Y:S01]  /*8950*/  @P0 IMAD R6, R3, 0x50, RZ ;  /* 0x0000005003060824 */ /* 0x000fe200078e02ff */
[----:B------:R-:W-:Y:S04]  /*8960*/  @P0 SHF.L.U32 R3, R7, 0x5, RZ ;  /* 0x0000000507030819 */ /* 0x000fe800000006ff */
[----:B------:R-:W-:Y:S02]  /*8970*/  @P0 IADD3 R6, R5, R6, RZ ;  /* 0x0000000605060210 */ /* 0x000fe40007ffe0ff */
[-C--:B------:R-:W-:Y:S02]  /*8980*/  @P0 IADD3 R8, P4, R10, R3.reuse, RZ ;  /* 0x000000030a080210 */ /* 0x080fe40007f9e0ff */
[----:B------:R-:W-:Y:S02]  /*8990*/  @P0 LEA.HI.X R11, R4, c[0x0][0x1cc], R6, 0x1, P2 ;  /* 0x00007300040b0a11 */ /* 0x000fe400010f0c06 */
[----:B------:R-:W-:Y:S02]  /*89a0*/  @P0 MOV R5, c[0x0][0x1e4] ;  /* 0x0000790000050a02 */ /* 0x000fe40000000f00 */
[-C--:B------:R-:W-:Y:S01]  /*89b0*/  @P0 IADD3 R6, P3, R8, R3.reuse, RZ ;  /* 0x0000000308060210 */ /* 0x080fe20007f7e0ff */
[----:B------:R1:W-:Y:S01]  /*89c0*/  @P0 LDGSTS.E.BYPASS.LTC128B.128 [R213+0x2900], [R10.64], !P1 ;  /* 0x029000000ad50fae */ /* 0x0003e2000c901d48 */
[----:B------:R-:W-:Y:S01]  /*89d0*/  @P0 SHF.L.U64.HI R12, R7, 0x5, R5 ;  /* 0x00000005070c0819 */ /* 0x000fe20000010205 */
[--C-:B------:R-:W-:Y:S01]  /*89e0*/  FFMA.FTZ R5, R14, c[0x0][0x2d0], -R153.reuse ;  /* 0x0000b4000e057a23 */ /* 0x100fe20000010899 */
[----:B------:R-:W-:Y:S01]  /*89f0*/  @P0 IADD3 R4, P2, R6, R3, RZ ;  /* 0x0000000306040210 */ /* 0x000fe20007f5e0ff */
[C---:B------:R-:W-:Y:S01]  /*8a00*/  FMUL.FTZ R14, R0.reuse, R98 ;  /* 0x00000062000e7220 */ /* 0x040fe20000410000 */
[-C--:B------:R-:W-:Y:S01]  /*8a10*/  @P0 IADD3.X R9, R11, R12.reuse, RZ, P4, !PT ;  /* 0x0000000c0b090210 */ /* 0x080fe200027fe4ff */
[----:B------:R2:W-:Y:S01]  /*8a20*/  MUFU.EX2 R227, R5 ;  /* 0x0000000500e37308 */ /* 0x0005e20000000800 */
[----:B------:R-:W-:Y:S01]  /*8a30*/  MOV R98, R27 ;  /* 0x0000001b00627202 */ /* 0x000fe20000000f00 */
[----:B------:R-:W-:Y:S01]  /*8a40*/  FMUL.FTZ R27, R0, R111 ;  /* 0x0000006f001b7220 */ /* 0x000fe20000410000 */
[-C--:B------:R-:W-:Y:S01]  /*8a50*/  @P0 IADD3.X R7, R9, R12.reuse, RZ, P3, !PT ;  /* 0x0000000c09070210 */ /* 0x080fe20001ffe4ff */
[----:B------:R3:W-:Y:S08]  /*8a60*/  @P0 LDGSTS.E.BYPASS.LTC128B.128 [R213+0x3100], [R8.64], !P1 ;  /* 0x0310000008d50fae */ /* 0x0007f0000c901d48 */
[----:B------:R4:W-:Y:S01]  /*8a70*/  @P0 LDGSTS.E.BYPASS.LTC128B.128 [R213+0x3900], [R6.64], !P1 ;  /* 0x0390000006d50fae */ /* 0x0009e2000c901d48 */
[----:B-1----:R-:W-:Y:S01]  /*8a80*/  @P0 IADD3 R10, P3, R4, R3, RZ ;  /* 0x00000003040a0210 */ /* 0x002fe20007f7e0ff */
[--C-:B------:R-:W-:Y:S02]  /*8a90*/  FFMA.FTZ R3, R21, c[0x0][0x2d0], -R154.reuse ;  /* 0x0000b40015037a23 */ /* 0x100fe4000001089a */
[----:B------:R-:W-:Y:S01]  /*8aa0*/  FFMA.FTZ R11, R13, c[0x0][0x2d0], -R153 ;  /* 0x0000b4000d0b7a23 */ /* 0x000fe20000010899 */
[----:B--2---:R-:W-:Y:S01]  /*8ab0*/  @P0 IADD3.X R5, R7, R12, RZ, P2, !PT ;  /* 0x0000000c07050210 */ /* 0x004fe200017fe4ff */
[----:B------:R1:W-:Y:S01]  /*8ac0*/  MUFU.EX2 R222, R3 ;  /* 0x0000000300de7308 */ /* 0x0003e20000000800 */
[C---:B------:R-:W-:Y:S01]  /*8ad0*/  FMUL.FTZ R13, R71.reuse, R97 ;  /* 0x00000061470d7220 */ /* 0x040fe20000410000 */
[----:B------:R-:W-:Y:S02]  /*8ae0*/  MOV R97, R194 ;  /* 0x000000c200617202 */ /* 0x000fe40000000f00 */
[----:B------:R2:W-:Y:S01]  /*8af0*/  @P0 LDGSTS.E.BYPASS.LTC128B.128 [R213+0x4100], [R4.64], !P1 ;  /* 0x0410000004d50fae */ /* 0x0005e2000c901d48 */
[C---:B---3--:R-:W-:Y:S02]  /*8b00*/  FMUL.FTZ R8, R71.reuse, R88 ;  /* 0x0000005847087220 */ /* 0x048fe40000410000 */
[----:B------:R-:W-:Y:S03]  /*8b10*/  FMUL.FTZ R9, R71, R89 ;  /* 0x0000005947097220 */ /* 0x000fe60000410000 */
[----:B------:R3:W-:Y:S01]  /*8b20*/  MUFU.EX2 R226, R11 ;  /* 0x0000000b00e27308 */ /* 0x0007e20000000800 */
[C---:B----4-:R-:W-:Y:S02]  /*8b30*/  FMUL.FTZ R6, R72.reuse, R94 ;  /* 0x0000005e48067220 */ /* 0x050fe40000410000 */
[----:B------:R-:W-:Y:S02]  /*8b40*/  FMUL.FTZ R7, R72, R95 ;  /* 0x0000005f48077220 */ /* 0x000fe40000410000 */
[--C-:B-1----:R-:W-:Y:S01]  /*8b50*/  FFMA.FTZ R3, R170, c[0x0][0x2d0], -R154.reuse ;  /* 0x0000b400aa037a23 */ /* 0x102fe2000001089a */
[----:B------:R-:W-:Y:S04]  /*8b60*/  MOV R170, R192 ;  /* 0x000000c000aa7202 */ /* 0x000fe80000000f00 */
[----:B------:R1:W-:Y:S01]  /*8b70*/  MUFU.EX2 R223, R3 ;  /* 0x0000000300df7308 */ /* 0x0003e20000000800 */
[----:B--2---:R-:W-:Y:S01]  /*8b80*/  FMUL.FTZ R4, R73, R92 ;  /* 0x0000005c49047220 */ /* 0x004fe20000410000 */
[----:B---3--:R-:W-:Y:S01]  /*8b90*/  @P0 IADD3.X R11, R5, R12, RZ, P3, !PT ;  /* 0x0000000c050b0210 */ /* 0x008fe20001ffe4ff */
[----:B------:R-:W-:Y:S02]  /*8ba0*/  FMUL.FTZ R5, R73, R93 ;  /* 0x0000005d49057220 */ /* 0x000fe40000410000 */
[----:B------:R-:W-:Y:S01]  /*8bb0*/  FMUL.FTZ R12, R71, R96 ;  /* 0x00000060470c7220 */ /* 0x000fe20000410000 */
[----:B------:R-:W-:Y:S01]  /*8bc0*/  MOV R96, R195 ;  /* 0x000000c300607202 */ /* 0x000fe20000000f00 */
[----:B------:R2:W-:Y:S08]  /*8bd0*/  @P0 LDGSTS.E.BYPASS.LTC128B.128 [R213+0x4900], [R10.64], !P1 ;  /* 0x049000000ad50fae */ /* 0x0005f0000c901d48 */
[----:B------:R-:W3:Y:S01]  /*8be0*/  LDSM.16.MT88.4 R20, [R197] ;  /* 0x00000000c514783b */ /* 0x000ee20000004200 */
[--C-:B-1----:R-:W-:Y:S02]  /*8bf0*/  FFMA.FTZ R3, R18, c[0x0][0x2d0], -R154.reuse ;  /* 0x0000b40012037a23 */ /* 0x102fe4000001089a */
[----:B------:R-:W-:Y:S05]  /*8c00*/  FMUL.FTZ R18, R72, R102 ;  /* 0x0000006648127220 */ /* 0x000fea0000410000 */
[----:B------:R-:W1:Y:S01]  /*8c10*/  LDSM.16.MT88.4 R36, [R201] ;  /* 0x00000000c924783b */ /* 0x000e620000004200 */
[----:B------:R4:W-:Y:S01]  /*8c20*/  MUFU.EX2 R224, R3 ;  /* 0x0000000300e07308 */ /* 0x0009e20000000800 */
[----:B------:R-:W-:Y:S06]  /*8c30*/  MOV R102, R215 ;  /* 0x000000d700667202 */ /* 0x000fec0000000f00 */
[----:B------:R-:W5:Y:S01]  /*8c40*/  LDSM.16.MT88.4 R52, [R198] ;  /* 0x00000000c634783b */ /* 0x000f620000004200 */
[C---:B--2---:R-:W-:Y:S02]  /*8c50*/  FMUL.FTZ R10, R0.reuse, R90 ;  /* 0x0000005a000a7220 */ /* 0x044fe40000410000 */
[----:B------:R-:W-:Y:S05]  /*8c60*/  FMUL.FTZ R11, R0, R91 ;  /* 0x0000005b000b7220 */ /* 0x000fea0000410000 */
[----:B------:R-:W2:Y:S08]  /*8c70*/  LDSM.16.MT88.4 R80, [R200] ;  /* 0x00000000c850783b */ /* 0x000eb00000004200 */
[----:B------:R-:W1:Y:S01]  /*8c80*/  LDSM.16.MT88.4 R84, [R197+0x800] ;  /* 0x00080000c554783b */ /* 0x000e620000004200 */
[----:B----4-:R-:W-:Y:S02]  /*8c90*/  FFMA.FTZ R3, R17, c[0x0][0x2d0], -R154 ;  /* 0x0000b40011037a23 */ /* 0x010fe4000001089a */
[C---:B------:R-:W-:Y:S01]  /*8ca0*/  FMUL.FTZ R17, R73.reuse, R101 ;  /* 0x0000006549117220 */ /* 0x040fe20000410000 */
[----:B------:R-:W-:Y:S01]  /*8cb0*/  MOV R101, R216 ;  /* 0x000000d800657202 */ /* 0x000fe20000000f00 */
[----:B------:R4:W-:Y:S01]  /*8cc0*/  MUFU.EX2 R225, R3 ;  /* 0x0000000300e17308 */ /* 0x0009e20000000800 */
[-C--:B---3--:R-:W-:Y:S02]  /*8cd0*/  HMMA.16816.F32.BF16 R4, R76, R20.reuse, R4 ;  /* 0x000000144c04723c */ /* 0x088fe40000041804 */
[----:B------:R-:W3:Y:S06]  /*8ce0*/  LDSM.16.MT88.4 R88, [R201+0x800] ;  /* 0x00080000c958783b */ /* 0x000eec0000004200 */
[C---:B------:R-:W-:Y:S02]  /*8cf0*/  HMMA.16816.F32.BF16 R8, R64.reuse, R20, R8 ;  /* 0x000000144008723c */ /* 0x040fe40000041808 */
[----:B------:R-:W2:Y:S05]  /*8d00*/  LDSM.16.MT88.4 R92, [R198+0x800] ;  /* 0x00080000c65c783b */ /* 0x000eaa0000004200 */
[C---:B------:R-:W-:Y:S01]  /*8d10*/  FMUL.FTZ R20, R73.reuse, R104 ;  /* 0x0000006849147220 */ /* 0x040fe20000410000 */
[-C--:B------:R-:W-:Y:S02]  /*8d20*/  HMMA.16816.F32.BF16 R12, R64, R22.reuse, R12 ;  /* 0x00000016400c723c */ /* 0x080fe4000004180c */
[----:B------:R-:W-:Y:S02]  /*8d30*/  LDSM.16.MT88.4 R132, [R198+0x2000] ;  /* 0x00200000c684783b */ /* 0x000fe40000004200 */
[----:B------:R-:W-:Y:S01]  /*8d40*/  MOV R104, R217 ;  /* 0x000000d900687202 */ /* 0x000fe20000000f00 */
[--C-:B----4-:R-:W-:Y:S02]  /*8d50*/  FFMA.FTZ R3, R24, c[0x0][0x2d0], -R159.reuse ;  /* 0x0000b40018037a23 */ /* 0x110fe4000001089f */
[----:B------:R-:W-:Y:S01]  /*8d60*/  FMUL.FTZ R21, R73, R105 ;  /* 0x0000006949157220 */ /* 0x000fe20000410000 */
[C---:B------:R-:W-:Y:S01]  /*8d70*/  HMMA.16816.F32.BF16 R16, R76.reuse, R22, R16 ;  /* 0x000000164c10723c */ /* 0x040fe20000041810 */
[----:B------:R4:W-:Y:S01]  /*8d80*/  MUFU.EX2 R221, R3 ;  /* 0x0000000300dd7308 */ /* 0x0009e20000000800 */
[----:B------:R-:W0:Y:S02]  /*8d90*/  LDGDEPBAR ;  /* 0x00000000000079af */ /* 0x000e240000000000 */
[----:B------:R-:W-:Y:S01]  /*8da0*/  MOV R105, R214 ;  /* 0x000000d600697202 */ /* 0x000fe20000000f00 */
[C---:B------:R-:W-:Y:S02]  /*8db0*/  FMUL.FTZ R24, R71.reuse, R108 ;  /* 0x0000006c47187220 */ /* 0x040fe40000410000 */
[C---:B------:R-:W-:Y:S02]  /*8dc0*/  FMUL.FTZ R22, R72.reuse, R106 ;  /* 0x0000006a48167220 */ /* 0x040fe40000410000 */
[----:B------:R-:W-:Y:S07]  /*8dd0*/  FMUL.FTZ R23, R72, R107 ;  /* 0x0000006b48177220 */ /* 0x000fee0000410000 */
[-C--:B-1----:R-:W-:Y:S03]  /*8de0*/  HMMA.16816.F32.BF16 R20, R76, R36.reuse, R20 ;  /* 0x000000244c14723c */ /* 0x082fe60000041814 */
[--C-:B----4-:R-:W-:Y:S01]  /*8df0*/  FFMA.FTZ R3, R172, c[0x0][0x2d0], -R159.reuse ;  /* 0x0000b400ac037a23 */ /* 0x110fe2000001089f */
[----:B------:R-:W-:Y:S03]  /*8e00*/  MOV R172, R29 ;  /* 0x0000001d00ac7202 */ /* 0x000fe60000000f00 */
[----:B------:R1:W4:Y:S01]  /*8e10*/  MUFU.EX2 R220, R3 ;  /* 0x0000000300dc7308 */ /* 0x0003220000000800 */
[----:B------:R-:W-:Y:S04]  /*8e20*/  FMUL.FTZ R29, R71, R113 ;  /* 0x00000071471d7220 */ /* 0x000fe80000410000 */
[--C-:B-1----:R-:W-:Y:S02]  /*8e30*/  FFMA.FTZ R3, R25, c[0x0][0x2d0], -R159.reuse ;  /* 0x0000b40019037a23 */ /* 0x102fe4000001089f */
[----:B------:R-:W-:Y:S03]  /*8e40*/  FMUL.FTZ R25, R71, R109 ;  /* 0x0000006d47197220 */ /* 0x000fe60000410000 */
[----:B------:R1:W-:Y:S02]  /*8e50*/  MUFU.EX2 R219, R3 ;  /* 0x0000000300db7308 */ /* 0x0003e40000000800 */
[----:B-1----:R-:W-:Y:S02]  /*8e60*/  FFMA.FTZ R3, R26, c[0x0][0x2d0], -R159 ;  /* 0x0000b4001a037a23 */ /* 0x002fe4000001089f */
[----:B------:R-:W-:Y:S06]  /*8e70*/  FMUL.FTZ R26, R0, R110 ;  /* 0x0000006e001a7220 */ /* 0x000fec0000410000 */
[----:B------:R1:W-:Y:S01]  /*8e80*/  MUFU.EX2 R218, R3 ;  /* 0x0000000300da7308 */ /* 0x0003e20000000800 */
[C---:B------:R-:W-:Y:S07]  /*8e90*/  HMMA.16816.F32.BF16 R24, R64.reuse, R36, R24 ;  /* 0x000000244018723c */ /* 0x040fee0000041818 */
[C---:B------:R-:W-:Y:S02]  /*8ea0*/  FMUL.FTZ R36, R73.reuse, R120 ;  /* 0x0000007849247220 */ /* 0x040fe40000410000 */
[----:B------:R-:W-:Y:S03]  /*8eb0*/  FMUL.FTZ R37, R73, R121 ;  /* 0x0000007949257220 */ /* 0x000fe60000410000 */
[--C-:B-1----:R-:W-:Y:S01]  /*8ec0*/  FFMA.FTZ R3, R173, c[0x0][0x2d0], -R152.reuse ;  /* 0x0000b400ad037a23 */ /* 0x102fe20000010898 */
[----:B------:R-:W-:Y:S01]  /*8ed0*/  MOV R173, R33 ;  /* 0x0000002100ad7202 */ /* 0x000fe20000000f00 */
[----:B------:R-:W-:Y:S02]  /*8ee0*/  FMUL.FTZ R33, R73, R117 ;  /* 0x0000007549217220 */ /* 0x000fe40000410000 */
[----:B------:R1:W-:Y:S01]  /*8ef0*/  MUFU.EX2 R169, R3 ;  /* 0x0000000300a97308 */ /* 0x0003e20000000800 */
[----:B------:R-:W-:Y:S01]  /*8f00*/  LDSM.16.MT88.4 R116, [R201+0x2000] ;  /* 0x00200000c974783b */ /* 0x000fe20000004200 */
[--C-:B-1----:R-:W-:Y:S08]  /*8f10*/  FFMA.FTZ R3, R180, c[0x0][0x2d0], -R152.reuse ;  /* 0x0000b400b4037a23 */ /* 0x102ff00000010898 */
[----:B------:R1:W1:Y:S02]  /*8f20*/  MUFU.EX2 R168, R3 ;  /* 0x0000000300a87308 */ /* 0x0002640000000800 */
[--C-:B-1----:R-:W-:Y:S02]  /*8f30*/  FFMA.FTZ R3, R28, c[0x0][0x2d0], -R152.reuse ;  /* 0x0000b4001c037a23 */ /* 0x102fe40000010898 */
[----:B------:R-:W-:Y:S06]  /*8f40*/  FMUL.FTZ R28, R71, R112 ;  /* 0x00000070471c7220 */ /* 0x000fec0000410000 */
[----:B------:R1:W-:Y:S01]  /*8f50*/  MUFU.EX2 R167, R3 ;  /* 0x0000000300a77308 */ /* 0x0003e20000000800 */
[-C--:B------:R-:W-:Y:S08]  /*8f60*/  HMMA.16816.F32.BF16 R28, R64, R38.reuse, R28 ;  /* 0x00000026401c723c */ /* 0x080ff0000004181c */
[C---:B------:R-:W-:Y:S07]  /*8f70*/  HMMA.16816.F32.BF16 R32, R76.reuse, R38, R32 ;  /* 0x000000264c20723c */ /* 0x040fee0000041820 */
[C---:B------:R-:W-:Y:S02]  /*8f80*/  FMUL.FTZ R38, R72.reuse, R122 ;  /* 0x0000007a48267220 */ /* 0x040fe40000410000 */
[----:B------:R-:W-:Y:S03]  /*8f90*/  FMUL.FTZ R39, R72, R123 ;  /* 0x0000007b48277220 */ /* 0x000fe60000410000 */
[----:B-1----:R-:W-:Y:S04]  /*8fa0*/  FFMA.FTZ R3, R181, c[0x0][0x2d0], -R152 ;  /* 0x0000b400b5037a23 */ /* 0x002fe80000010898 */
[-C--:B-----5:R-:W-:Y:S01]  /*8fb0*/  HMMA.16816.F32.BF16 R36, R76, R52.reuse, R36 ;  /* 0x000000344c24723c */ /* 0x0a0fe20000041824 */
[----:B------:R1:W5:Y:S07]  /*8fc0*/  MUFU.EX2 R166, R3 ;  /* 0x0000000300a67308 */ /* 0x00036e0000000800 */
[C---:B------:R-:W-:Y:S07]  /*8fd0*/  HMMA.16816.F32.BF16 R40, R64.reuse, R52, R40 ;  /* 0x000000344028723c */ /* 0x040fee0000041828 */
[C---:B------:R-:W-:Y:S02]  /*8fe0*/  FMUL.FTZ R53, R73.reuse, R137 ;  /* 0x0000008949357220 */ /* 0x040fe40000410000 */
[----:B------:R-:W-:Y:S03]  /*8ff0*/  FMUL.FTZ R52, R73, R136 ;  /* 0x0000008849347220 */ /* 0x000fe60000410000 */
[--C-:B-1----:R-:W-:Y:S04]  /*9000*/  FFMA.FTZ R3, R179, c[0x0][0x2d0], -R153.reuse ;  /* 0x0000b400b3037a23 */ /* 0x102fe80000010899 */
[----:B------:R1:W-:Y:S02]  /*9010*/  MUFU.EX2 R217, R3 ;  /* 0x0000000300d97308 */ /* 0x0003e40000000800 */
        /* <DEDUP_REMOVED lines=10> */
[-C--:B--2---:R-:W-:Y:S01]  /*90c0*/  HMMA.16816.F32.BF16 R52, R76, R80.reuse, R52 ;  /* 0x000000504c34723c */ /* 0x084fe20000041834 */
[----:B------:R1:W2:Y:S07]  /*90d0*/  MUFU.EX2 R214, R3 ;  /* 0x0000000300d67308 */ /* 0x0002ae0000000800 */
[C---:B------:R-:W-:Y:S07]  /*90e0*/  HMMA.16816.F32.BF16 R56, R64.reuse, R80, R56 ;  /* 0x000000504038723c */ /* 0x040fee0000041838 */
[----:B----4-:R-:W-:Y:S01]  /*90f0*/  F2FP.BF16.PACK_AB R80, R220, R221 ;  /* 0x000000dddc50723e */ /* 0x010fe200000010ff */
[-C--:B------:R-:W-:Y:S04]  /*9100*/  HMMA.16816.F32.BF16 R60, R64, R82.reuse, R60 ;  /* 0x00000052403c723c */ /* 0x080fe8000004183c */
[----:B------:R-:W-:Y:S03]  /*9110*/  F2FP.BF16.PACK_AB R81, R168, R169 ;  /* 0x000000a9a851723e */ /* 0x000fe600000010ff */
[----:B------:R-:W-:Y:S02]  /*9120*/  FMUL.FTZ R64, R73, R148 ;  /* 0x0000009449407220 */ /* 0x000fe40000410000 */
[--C-:B-1----:R-:W-:Y:S03]  /*9130*/  FFMA.FTZ R3, R185, c[0x0][0x2d0], -R154.reuse ;  /* 0x0000b400b9037a23 */ /* 0x102fe6000001089a */
[----:B------:R-:W-:Y:S01]  /*9140*/  FMUL.FTZ R65, R73, R149 ;  /* 0x0000009549417220 */ /* 0x000fe20000410000 */
[----:B------:R1:W-:Y:S01]  /*9150*/  MUFU.EX2 R195, R3 ;  /* 0x0000000300c37308 */ /* 0x0003e20000000800 */
[C---:B------:R-:W-:Y:S02]  /*9160*/  FMUL.FTZ R66, R72.reuse, R150 ;  /* 0x0000009648427220 */ /* 0x040fe40000410000 */
[----:B------:R-:W-:Y:S07]  /*9170*/  FMUL.FTZ R67, R72, R151 ;  /* 0x0000009748437220 */ /* 0x000fee0000410000 */
[----:B------:R-:W-:Y:S07]  /*9180*/  HMMA.16816.F32.BF16 R64, R76, R82, R64 ;  /* 0x000000524c40723c */ /* 0x000fee0000041840 */
[----:B------:R-:W-:Y:S02]  /*9190*/  F2FP.BF16.PACK_AB R76, R228, R229 ;  /* 0x000000e5e44c723e */ /* 0x000fe400000010ff */
[----:B------:R-:W-:Y:S03]  /*91a0*/  F2FP.BF16.PACK_AB R78, R226, R227 ;  /* 0x000000e3e24e723e */ /* 0x000fe600000010ff */
[----:B------:R-:W-:Y:S01]  /*91b0*/  F2FP.BF16.PACK_AB R77, R223, R222 ;  /* 0x000000dedf4d723e */ /* 0x000fe200000010ff */
[--C-:B-1----:R-:W-:Y:S01]  /*91c0*/  FFMA.FTZ R3, R186, c[0x0][0x2d0], -R154.reuse ;  /* 0x0000b400ba037a23 */ /* 0x102fe2000001089a */
[----:B------:R-:W-:Y:S02]  /*91d0*/  F2FP.BF16.PACK_AB R79, R225, R224 ;  /* 0x000000e0e14f723e */ /* 0x000fe400000010ff */
[----:B------:R-:W-:Y:S01]  /*91e0*/  F2FP.BF16.PACK_AB R82, R218, R219 ;  /* 0x000000dbda52723e */ /* 0x000fe200000010ff */
[----:B------:R1:W4:Y:S01]  /*91f0*/  MUFU.EX2 R194, R3 ;  /* 0x0000000300c27308 */ /* 0x0003220000000800 */
[----:B-----5:R-:W-:Y:S03]  /*9200*/  F2FP.BF16.PACK_AB R83, R166, R167 ;  /* 0x000000a7a653723e */ /* 0x020fe600000010ff */
[-C--:B------:R-:W-:Y:S08]  /*9210*/  HMMA.16816.F32.BF16 R4, R76, R84.reuse, R4 ;  /* 0x000000544c04723c */ /* 0x080ff00000041804 */
[C---:B------:R-:W-:Y:S08]  /*9220*/  HMMA.16816.F32.BF16 R8, R80.reuse, R84, R8 ;  /* 0x000000545008723c */ /* 0x040ff00000041808 */
[-C--:B------:R-:W-:Y:S04]  /*9230*/  HMMA.16816.F32.BF16 R12, R80, R86.reuse, R12 ;  /* 0x00000056500c723c */ /* 0x080fe8000004180c */
[--C-:B-1----:R-:W-:Y:S04]  /*9240*/  FFMA.FTZ R3, R183, c[0x0][0x2d0], -R154.reuse ;  /* 0x0000b400b7037a23 */ /* 0x102fe8000001089a */
[C---:B------:R-:W-:Y:S01]  /*9250*/  HMMA.16816.F32.BF16 R16, R76.reuse, R86, R16 ;  /* 0x000000564c10723c */ /* 0x040fe20000041810 */
[----:B------:R1:W-:Y:S01]  /*9260*/  MUFU.EX2 R193, R3 ;  /* 0x0000000300c17308 */ /* 0x0003e20000000800 */
[----:B------:R-:W5:Y:S06]  /*9270*/  LDSM.16.MT88.4 R84, [R200+0x800] ;  /* 0x00080000c854783b */ /* 0x000f6c0000004200 */
[-C--:B---3--:R-:W-:Y:S08]  /*9280*/  HMMA.16816.F32.BF16 R20, R76, R88.reuse, R20 ;  /* 0x000000584c14723c */ /* 0x088ff00000041814 */
[C---:B------:R-:W-:Y:S08]  /*9290*/  HMMA.16816.F32.BF16 R24, R80.reuse, R88, R24 ;  /* 0x000000585018723c */ /* 0x040ff00000041818 */
[-C--:B------:R-:W-:Y:S04]  /*92a0*/  HMMA.16816.F32.BF16 R28, R80, R90.reuse, R28 ;  /* 0x0000005a501c723c */ /* 0x080fe8000004181c */
[--C-:B-1----:R-:W-:Y:S04]  /*92b0*/  FFMA.FTZ R3, R184, c[0x0][0x2d0], -R154.reuse ;  /* 0x0000b400b8037a23 */ /* 0x102fe8000001089a */
[C---:B------:R-:W-:Y:S01]  /*92c0*/  HMMA.16816.F32.BF16 R32, R76.reuse, R90, R32 ;  /* 0x0000005a4c20723c */ /* 0x040fe20000041820 */
[----:B------:R1:W3:Y:S01]  /*92d0*/  MUFU.EX2 R192, R3 ;  /* 0x0000000300c07308 */ /* 0x0002e20000000800 */
[----:B------:R-:W2:Y:S06]  /*92e0*/  LDSM.16.MT88.4 R88, [R197+0x1000] ;  /* 0x00100000c558783b */ /* 0x000eac0000004200 */
[-C--:B------:R-:W-:Y:S08]  /*92f0*/  HMMA.16816.F32.BF16 R36, R76, R92.reuse, R36 ;  /* 0x0000005c4c24723c */ /* 0x080ff00000041824 */
[C---:B------:R-:W-:Y:S07]  /*9300*/  HMMA.16816.F32.BF16 R40, R80.reuse, R92, R40 ;  /* 0x0000005c5028723c */ /* 0x040fee0000041828 */
[----:B------:R-:W-:Y:S01]  /*9310*/  FFMA.FTZ R92, R250, c[0x0][0x2d0], -R154 ;  /* 0x0000b400fa5c7a23 */ /* 0x000fe2000001089a */
[-C--:B------:R-:W-:Y:S03]  /*9320*/  HMMA.16816.F32.BF16 R44, R80, R94.reuse, R44 ;  /* 0x0000005e502c723c */ /* 0x080fe6000004182c */
[----:B------:R2:W-:Y:S01]  /*9330*/  MUFU.EX2 R186, R92 ;  /* 0x0000005c00ba7308 */ /* 0x0005e20000000800 */
[--C-:B-1----:R-:W-:Y:S04]  /*9340*/  FFMA.FTZ R3, R187, c[0x0][0x2d0], -R159.reuse ;  /* 0x0000b400bb037a23 */ /* 0x102fe8000001089f */
[C---:B------:R-:W-:Y:S05]  /*9350*/  HMMA.16816.F32.BF16 R48, R76.reuse, R94, R48 ;  /* 0x0000005e4c30723c */ /* 0x040fea0000041830 */
[----:B------:R1:W-:Y:S03]  /*9360*/  MUFU.EX2 R191, R3 ;  /* 0x0000000300bf7308 */ /* 0x0003e60000000800 */
[-C--:B-----5:R-:W-:Y:S08]  /*9370*/  HMMA.16816.F32.BF16 R52, R76, R84.reuse, R52 ;  /* 0x000000544c34723c */ /* 0x0a0ff00000041834 */
[C---:B------:R-:W-:Y:S01]  /*9380*/  HMMA.16816.F32.BF16 R56, R80.reuse, R84, R56 ;  /* 0x000000545038723c */ /* 0x040fe20000041838 */
[----:B--2---:R-:W-:Y:S07]  /*9390*/  LDSM.16.MT88.4 R92, [R198+0x1000] ;  /* 0x00100000c65c783b */ /* 0x004fee0000004200 */
[-C--:B------:R-:W-:Y:S04]  /*93a0*/  HMMA.16816.F32.BF16 R60, R80, R86.reuse, R60 ;  /* 0x00000056503c723c */ /* 0x080fe8000004183c */
[--C-:B-1----:R-:W-:Y:S04]  /*93b0*/  FFMA.FTZ R3, R188, c[0x0][0x2d0], -R159.reuse ;  /* 0x0000b400bc037a23 */ /* 0x102fe8000001089f */
[----:B------:R-:W-:Y:S01]  /*93c0*/  HMMA.16816.F32.BF16 R64, R76, R86, R64 ;  /* 0x000000564c40723c */ /* 0x000fe20000041840 */
[----:B------:R1:W2:Y:S01]  /*93d0*/  MUFU.EX2 R190, R3 ;  /* 0x0000000300be7308 */ /* 0x0002a20000000800 */
[----:B------:R-:W5:Y:S05]  /*93e0*/  LDSM.16.MT88.4 R84, [R201+0x1000] ;  /* 0x00100000c954783b */ /* 0x000f6a0000004200 */
[----:B------:R-:W-:Y:S02]  /*93f0*/  F2FP.BF16.PACK_AB R76, R216, R217 ;  /* 0x000000d9d84c723e */ /* 0x000fe400000010ff */
[----:B------:R-:W-:Y:S03]  /*9400*/  F2FP.BF16.PACK_AB R78, R214, R215 ;  /* 0x000000d7d64e723e */ /* 0x000fe600000010ff */
[----:B----4-:R-:W-:Y:S02]  /*9410*/  F2FP.BF16.PACK_AB R77, R194, R195 ;  /* 0x000000c3c24d723e */ /* 0x010fe400000010ff */
[----:B---3--:R-:W-:Y:S07]  /*9420*/  F2FP.BF16.PACK_AB R79, R192, R193 ;  /* 0x000000c1c04f723e */ /* 0x008fee00000010ff */
[-C--:B------:R-:W-:Y:S03]  /*9430*/  HMMA.16816.F32.BF16 R4, R76, R88.reuse, R4 ;  /* 0x000000584c04723c */ /* 0x080fe60000041804 */
[--C-:B-1----:R-:W-:Y:S01]  /*9440*/  FFMA.FTZ R3, R189, c[0x0][0x2d0], -R152.reuse ;  /* 0x0000b400bd037a23 */ /* 0x102fe20000010898 */
[----:B--2---:R-:W-:Y:S03]  /*9450*/  F2FP.BF16.PACK_AB R80, R190, R191 ;  /* 0x000000bfbe50723e */ /* 0x004fe600000010ff */
[----:B------:R1:W-:Y:S02]  /*9460*/  MUFU.EX2 R138, R3 ;  /* 0x00000003008a7308 */ /* 0x0003e40000000800 */
[--C-:B-1----:R-:W-:Y:S08]  /*9470*/  FFMA.FTZ R3, R245, c[0x0][0x2d0], -R152.reuse ;  /* 0x0000b400f5037a23 */ /* 0x102ff00000010898 */
        /* <DEDUP_REMOVED lines=13> */
[----:B------:R1:W-:Y:S01]  /*9550*/  MUFU.EX2 R188, R3 ;  /* 0x0000000300bc7308 */ /* 0x0003e20000000800 */
[C---:B------:R-:W-:Y:S08]  /*9560*/  HMMA.16816.F32.BF16 R8, R80.reuse, R88, R8 ;  /* 0x000000585008723c */ /* 0x040ff00000041808 */
[-C--:B------:R-:W-:Y:S08]  /*9570*/  HMMA.16816.F32.BF16 R12, R80, R90.reuse, R12 ;  /* 0x0000005a500c723c */ /* 0x080ff0000004180c */
[C---:B------:R-:W-:Y:S01]  /*9580*/  HMMA.16816.F32.BF16 R16, R76.reuse, R90, R16 ;  /* 0x0000005a4c10723c */ /* 0x040fe20000041810 */
[----:B------:R-:W2:Y:S03]  /*9590*/  LDSM.16.MT88.4 R88, [R200+0x1000] ;  /* 0x00100000c858783b */ /* 0x000ea60000004200 */
[----:B-1----:R-:W-:Y:S04]  /*95a0*/  FFMA.FTZ R3, R248, c[0x0][0x2d0], -R153 ;  /* 0x0000b400f8037a23 */ /* 0x002fe80000010899 */
[-C--:B-----5:R-:W-:Y:S01]  /*95b0*/  HMMA.16816.F32.BF16 R20, R76, R84.reuse, R20 ;  /* 0x000000544c14723c */ /* 0x0a0fe20000041814 */
[----:B------:R1:W3:Y:S07]  /*95c0*/  MUFU.EX2 R187, R3 ;  /* 0x0000000300bb7308 */ /* 0x0002ee0000000800 */
[C---:B------:R-:W-:Y:S07]  /*95d0*/  HMMA.16816.F32.BF16 R24, R80.reuse, R84, R24 ;  /* 0x000000545018723c */ /* 0x040fee0000041818 */
[----:B------:R-:W-:Y:S01]  /*95e0*/  FFMA.FTZ R84, R98, c[0x0][0x2d0], -R159 ;  /* 0x0000b40062547a23 */ /* 0x000fe2000001089f */
[-C--:B------:R-:W-:Y:S03]  /*95f0*/  HMMA.16816.F32.BF16 R28, R80, R86.reuse, R28 ;  /* 0x00000056501c723c */ /* 0x080fe6000004181c */
[----:B------:R4:W-:Y:S01]  /*9600*/  MUFU.EX2 R180, R84 ;  /* 0x0000005400b47308 */ /* 0x0009e20000000800 */
[----:B------:R-:W-:Y:S04]  /*9610*/  MOV R98, R157 ;  /* 0x0000009d00627202 */ /* 0x000fe80000000f00 */
[C---:B------:R-:W-:Y:S04]  /*9620*/  HMMA.16816.F32.BF16 R32, R76.reuse, R86, R32 ;  /* 0x000000564c20723c */ /* 0x040fe80000041820 */
[--C-:B-1----:R-:W-:Y:S04]  /*9630*/  FFMA.FTZ R3, R104, c[0x0][0x2d0], -R154.reuse ;  /* 0x0000b40068037a23 */ /* 0x102fe8000001089a */
[-C--:B------:R-:W-:Y:S01]  /*9640*/  HMMA.16816.F32.BF16 R36, R76, R92.reuse, R36 ;  /* 0x0000005c4c24723c */ /* 0x080fe20000041824 */
[----:B------:R1:W5:Y:S07]  /*9650*/  MUFU.EX2 R143, R3 ;  /* 0x00000003008f7308 */ /* 0x00036e0000000800 */
[C---:B------:R-:W-:Y:S01]  /*9660*/  HMMA.16816.F32.BF16 R40, R80.reuse, R92, R40 ;  /* 0x0000005c5028723c */ /* 0x040fe20000041828 */
[----:B----4-:R-:W4:Y:S06]  /*9670*/  LDSM.16.MT88.4 R84, [R197+0x1800] ;  /* 0x00180000c554783b */ /* 0x010f2c0000004200 */
[--C-:B------:R-:W-:Y:S01]  /*9680*/  FFMA.FTZ R92, R100, c[0x0][0x2d0], -R153.reuse ;  /* 0x0000b400645c7a23 */ /* 0x100fe20000010899 */
[-C--:B------:R-:W-:Y:S04]  /*9690*/  HMMA.16816.F32.BF16 R44, R80, R94.reuse, R44 ;  /* 0x0000005e502c723c */ /* 0x080fe8000004182c */
[----:B------:R-:W-:Y:S04]  /*96a0*/  MOV R100, R98 ;  /* 0x0000006200647202 */ /* 0x000fe80000000f00 */
[C---:B------:R-:W-:Y:S04]  /*96b0*/  HMMA.16816.F32.BF16 R48, R76.reuse, R94, R48 ;  /* 0x0000005e4c30723c */ /* 0x040fe80000041830 */
[--C-:B-1----:R-:W-:Y:S04]  /*96c0*/  FFMA.FTZ R3, R242, c[0x0][0x2d0], -R153.reuse ;  /* 0x0000b400f2037a23 */ /* 0x102fe80000010899 */
[-C--:B--2---:R-:W-:Y:S01]  /*96d0*/  HMMA.16816.F32.BF16 R52, R76, R88.reuse, R52 ;  /* 0x000000584c34723c */ /* 0x084fe20000041834 */
[----:B------:R1:W-:Y:S07]  /*96e0*/  MUFU.EX2 R185, R3 ;  /* 0x0000000300b97308 */ /* 0x0003ee0000000800 */
[C---:B------:R-:W-:Y:S08]  /*96f0*/  HMMA.16816.F32.BF16 R56, R80.reuse, R88, R56 ;  /* 0x000000585038723c */ /* 0x040ff00000041838 */
[-C--:B------:R-:W-:Y:S08]  /*9700*/  HMMA.16816.F32.BF16 R60, R80, R90.reuse, R60 ;  /* 0x0000005a503c723c */ /* 0x080ff0000004183c */
[----:B------:R-:W-:Y:S01]  /*9710*/  HMMA.16816.F32.BF16 R64, R76, R90, R64 ;  /* 0x0000005a4c40723c */ /* 0x000fe20000041840 */
[----:B------:R-:W2:Y:S03]  /*9720*/  LDSM.16.MT88.4 R88, [R201+0x1800] ;  /* 0x00180000c958783b */ /* 0x000ea60000004200 */
[----:B-1----:R-:W-:Y:S03]  /*9730*/  FFMA.FTZ R3, R246, c[0x0][0x2d0], -R153 ;  /* 0x0000b400f6037a23 */ /* 0x002fe60000010899 */
[----:B---3--:R-:W-:Y:S01]  /*9740*/  F2FP.BF16.PACK_AB R76, R187, R188 ;  /* 0x000000bcbb4c723e */ /* 0x008fe200000010ff */
[----:B------:R1:W3:Y:S01]  /*9750*/  MUFU.EX2 R184, R3 ;  /* 0x0000000300b87308 */ /* 0x0002e20000000800 */
[----:B-----5:R-:W-:Y:S03]  /*9760*/  F2FP.BF16.PACK_AB R77, R143, R186 ;  /* 0x000000ba8f4d723e */ /* 0x020fe600000010ff */
[--C-:B-1----:R-:W-:Y:S01]  /*9770*/  FFMA.FTZ R3, R249, c[0x0][0x2d0], -R154.reuse ;  /* 0x0000b400f9037a23 */ /* 0x102fe2000001089a */
[----:B---3--:R-:W-:Y:S05]  /*9780*/  F2FP.BF16.PACK_AB R78, R184, R185 ;  /* 0x000000b9b84e723e */ /* 0x008fea00000010ff */
[----:B------:R1:W-:Y:S02]  /*9790*/  MUFU.EX2 R183, R3 ;  /* 0x0000000300b77308 */ /* 0x0003e40000000800 */
[----:B-1----:R-:W-:Y:S08]  /*97a0*/  FFMA.FTZ R3, R252, c[0x0][0x2d0], -R154 ;  /* 0x0000b400fc037a23 */ /* 0x002ff0000001089a */
[----:B------:R1:W3:Y:S02]  /*97b0*/  MUFU.EX2 R182, R3 ;  /* 0x0000000300b67308 */ /* 0x0002e40000000800 */
[--C-:B-1----:R-:W-:Y:S01]  /*97c0*/  FFMA.FTZ R3, R173, c[0x0][0x2d0], -R159.reuse ;  /* 0x0000b400ad037a23 */ /* 0x102fe2000001089f */
[----:B---3--:R-:W-:Y:S07]  /*97d0*/  F2FP.BF16.PACK_AB R79, R182, R183 ;  /* 0x000000b7b64f723e */ /* 0x008fee00000010ff */
[----:B------:R1:W-:Y:S01]  /*97e0*/  MUFU.EX2 R173, R92 ;  /* 0x0000005c00ad7308 */ /* 0x0003e20000000800 */
[-C--:B----4-:R-:W-:Y:S09]  /*97f0*/  HMMA.16816.F32.BF16 R4, R76, R84.reuse, R4 ;  /* 0x000000544c04723c */ /* 0x090ff20000041804 */
[----:B------:R3:W-:Y:S01]  /*9800*/  MUFU.EX2 R142, R3 ;  /* 0x00000003008e7308 */ /* 0x0007e20000000800 */
[----:B-1----:R-:W1:Y:S02]  /*9810*/  LDSM.16.MT88.4 R92, [R198+0x1800] ;  /* 0x00180000c65c783b */ /* 0x002e640000004200 */
[--C-:B---3--:R-:W-:Y:S07]  /*9820*/  FFMA.FTZ R3, R103, c[0x0][0x2d0], -R159.reuse ;  /* 0x0000b40067037a23 */ /* 0x108fee000001089f */
[----:B------:R3:W4:Y:S02]  /*9830*/  MUFU.EX2 R181, R3 ;  /* 0x0000000300b57308 */ /* 0x0007240000000800 */
[--C-:B---3--:R-:W-:Y:S01]  /*9840*/  FFMA.FTZ R3, R102, c[0x0][0x2d0], -R152.reuse ;  /* 0x0000b40066037a23 */ /* 0x108fe20000010898 */
[----:B----4-:R-:W-:Y:S07]  /*9850*/  F2FP.BF16.PACK_AB R80, R181, R142 ;  /* 0x0000008eb550723e */ /* 0x010fee00000010ff */
[----:B------:R3:W-:Y:S02]  /*9860*/  MUFU.EX2 R140, R3 ;  /* 0x00000003008c7308 */ /* 0x0007e40000000800 */
[--C-:B---3--:R-:W-:Y:S08]  /*9870*/  FFMA.FTZ R3, R158, c[0x0][0x2d0], -R152.reuse ;  /* 0x0000b4009e037a23 */ /* 0x108ff00000010898 */
[----:B------:R3:W4:Y:S02]  /*9880*/  MUFU.EX2 R158, R3 ;  /* 0x00000003009e7308 */ /* 0x0007240000000800 */
[----:B---3--:R-:W-:Y:S01]  /*9890*/  FFMA.FTZ R3, R99, c[0x0][0x2d0], -R159 ;  /* 0x0000b40063037a23 */ /* 0x008fe2000001089f */
[----:B------:R-:W-:Y:S02]  /*98a0*/  MOV R99, R156 ;  /* 0x0000009c00637202 */ /* 0x000fe40000000f00 */
[----:B----4-:R-:W-:Y:S05]  /*98b0*/  F2FP.BF16.PACK_AB R81, R158, R140 ;  /* 0x0000008c9e51723e */ /* 0x010fea00000010ff */
[----:B------:R3:W4:Y:S02]  /*98c0*/  MUFU.EX2 R179, R3 ;  /* 0x0000000300b37308 */ /* 0x0007240000000800 */
[--C-:B---3--:R-:W-:Y:S01]  /*98d0*/  FFMA.FTZ R3, R164, c[0x0][0x2d0], -R152.reuse ;  /* 0x0000b400a4037a23 */ /* 0x108fe20000010898 */
[----:B----4-:R-:W-:Y:S07]  /*98e0*/  F2FP.BF16.PACK_AB R82, R180, R179 ;  /* 0x000000b3b452723e */ /* 0x010fee00000010ff */
[----:B------:R3:W-:Y:S02]  /*98f0*/  MUFU.EX2 R156, R3 ;  /* 0x00000003009c7308 */ /* 0x0007e40000000800 */
[----:B---3--:R-:W-:Y:S08]  /*9900*/  FFMA.FTZ R3, R155, c[0x0][0x2d0], -R152 ;  /* 0x0000b4009b037a23 */ /* 0x008ff00000010898 */
[----:B------:R3:W4:Y:S02]  /*9910*/  MUFU.EX2 R157, R3 ;  /* 0x00000003009d7308 */ /* 0x0007240000000800 */
[--C-:B---3--:R-:W-:Y:S01]  /*9920*/  FFMA.FTZ R3, R101, c[0x0][0x2d0], -R153.reuse ;  /* 0x0000b40065037a23 */ /* 0x108fe20000010899 */
[----:B----4-:R-:W-:Y:S07]  /*9930*/  F2FP.BF16.PACK_AB R83, R157, R156 ;  /* 0x0000009c9d53723e */ /* 0x010fee00000010ff */
[----:B------:R3:W4:Y:S01]  /*9940*/  MUFU.EX2 R174, R3 ;  /* 0x0000000300ae7308 */ /* 0x0007220000000800 */
[C---:B------:R-:W-:Y:S08]  /*9950*/  HMMA.16816.F32.BF16 R8, R80.reuse, R84, R8 ;  /* 0x000000545008723c */ /* 0x040ff00000041808 */
[-C--:B------:R-:W-:Y:S08]  /*9960*/  HMMA.16816.F32.BF16 R12, R80, R86.reuse, R12 ;  /* 0x00000056500c723c */ /* 0x080ff0000004180c */
[C---:B------:R-:W-:Y:S01]  /*9970*/  HMMA.16816.F32.BF16 R16, R76.reuse, R86, R16 ;  /* 0x000000564c10723c */ /* 0x040fe20000041810 */
[----:B------:R-:W5:Y:S03]  /*9980*/  LDSM.16.MT88.4 R84, [R200+0x1800] ;  /* 0x00180000c854783b */ /* 0x000f660000004200 */
[--C-:B---3--:R-:W-:Y:S01]  /*9990*/  FFMA.FTZ R3, R171, c[0x0][0x2d0], -R154.reuse ;  /* 0x0000b400ab037a23 */ /* 0x108fe2000001089a */
[----:B----4-:R-:W-:Y:S03]  /*99a0*/  F2FP.BF16.PACK_AB R148, R173, R174 ;  /* 0x000000aead94723e */ /* 0x010fe600000010ff */
[-C--:B--2---:R-:W-:Y:S01]  /*99b0*/  HMMA.16816.F32.BF16 R20, R76, R88.reuse, R20 ;  /* 0x000000584c14723c */ /* 0x084fe20000041814 */
[----:B------:R2:W-:Y:S07]  /*99c0*/  MUFU.EX2 R171, R3 ;  /* 0x0000000300ab7308 */ /* 0x0005ee0000000800 */
[C---:B------:R-:W-:Y:S08]  /*99d0*/  HMMA.16816.F32.BF16 R24, R80.reuse, R88, R24 ;  /* 0x000000585018723c */ /* 0x040ff00000041818 */
[-C--:B------:R-:W-:Y:S08]  /*99e0*/  HMMA.16816.F32.BF16 R28, R80, R90.reuse, R28 ;  /* 0x0000005a501c723c */ /* 0x080ff0000004181c */
[C---:B------:R-:W-:Y:S04]  /*99f0*/  HMMA.16816.F32.BF16 R32, R76.reuse, R90, R32 ;  /* 0x0000005a4c20723c */ /* 0x040fe80000041820 */
[--C-:B--2---:R-:W-:Y:S04]  /*9a00*/  FFMA.FTZ R3, R172, c[0x0][0x2d0], -R154.reuse ;  /* 0x0000b400ac037a23 */ /* 0x104fe8000001089a */
[-C--:B-1----:R-:W-:Y:S01]  /*9a10*/  HMMA.16816.F32.BF16 R36, R76, R92.reuse, R36 ;  /* 0x0000005c4c24723c */ /* 0x082fe20000041824 */
[----:B------:R1:W2:Y:S07]  /*9a20*/  MUFU.EX2 R172, R3 ;  /* 0x0000000300ac7308 */ /* 0x0002ae0000000800 */
[C---:B------:R-:W-:Y:S08]  /*9a30*/  HMMA.16816.F32.BF16 R40, R80.reuse, R92, R40 ;  /* 0x0000005c5028723c */ /* 0x040ff00000041828 */
[-C--:B------:R-:W-:Y:S08]  /*9a40*/  HMMA.16816.F32.BF16 R44, R80, R94.reuse, R44 ;  /* 0x0000005e502c723c */ /* 0x080ff0000004182c */
[C---:B------:R-:W-:Y:S04]  /*9a50*/  HMMA.16816.F32.BF16 R48, R76.reuse, R94, R48 ;  /* 0x0000005e4c30723c */ /* 0x040fe80000041830 */
[--C-:B-1----:R-:W-:Y:S01]  /*9a60*/  FFMA.FTZ R3, R97, c[0x0][0x2d0], -R153.reuse ;  /* 0x0000b40061037a23 */ /* 0x102fe20000010899 */
[----:B------:R-:W-:Y:S02]  /*9a70*/  MOV R97, R170 ;  /* 0x000000aa00617202 */ /* 0x000fe40000000f00 */
[----:B--2---:R-:W-:Y:S01]  /*9a80*/  F2FP.BF16.PACK_AB R149, R172, R171 ;  /* 0x000000abac95723e */ /* 0x004fe200000010ff */
[----:B------:R1:W-:Y:S01]  /*9a90*/  MUFU.EX2 R170, R3 ;  /* 0x0000000300aa7308 */ /* 0x0003e20000000800 */
[-C--:B-----5:R-:W-:Y:S08]  /*9aa0*/  HMMA.16816.F32.BF16 R52, R76, R84.reuse, R52 ;  /* 0x000000544c34723c */ /* 0x0a0ff00000041834 */
[C---:B------:R-:W-:Y:S07]  /*9ab0*/  HMMA.16816.F32.BF16 R56, R80.reuse, R84, R56 ;  /* 0x000000545038723c */ /* 0x040fee0000041838 */
[----:B------:R-:W-:Y:S01]  /*9ac0*/  MOV R85, R2 ;  /* 0x0000000200557202 */ /* 0x000fe20000000f00 */
[-C--:B------:R-:W-:Y:S04]  /*9ad0*/  HMMA.16816.F32.BF16 R60, R80, R86.reuse, R60 ;  /* 0x00000056503c723c */ /* 0x080fe8000004183c */
[----:B------:R-:W-:Y:S01]  /*9ae0*/  MOV R84, R68 ;  /* 0x0000004400547202 */ /* 0x000fe20000000f00 */
[----:B-1----:R-:W-:Y:S03]  /*9af0*/  FFMA.FTZ R3, R165, c[0x0][0x2d0], -R153 ;  /* 0x0000b400a5037a23 */ /* 0x002fe60000010899 */
[----:B------:R-:W-:Y:S01]  /*9b00*/  HMMA.16816.F32.BF16 R64, R76, R86, R64 ;  /* 0x000000564c40723c */ /* 0x000fe20000041840 */
[----:B------:R1:W2:Y:S03]  /*9b10*/  MUFU.EX2 R165, R3 ;  /* 0x0000000300a57308 */ /* 0x0002a60000000800 */
[--C-:B-1----:R-:W-:Y:S01]  /*9b20*/  FFMA.FTZ R3, R99, c[0x0][0x2d0], -R154.reuse ;  /* 0x0000b40063037a23 */ /* 0x102fe2000001089a */
[----:B--2---:R-:W-:Y:S01]  /*9b30*/  F2FP.BF16.PACK_AB R150, R165, R170 ;  /* 0x000000aaa596723e */ /* 0x004fe200000010ff */
[----:B------:R-:W2:Y:S05]  /*9b40*/  LDL.LU R99, [R1] ;  /* 0x0000000001637983 */ /* 0x000eaa0000300800 */
[----:B------:R1:W-:Y:S01]  /*9b50*/  MUFU.EX2 R164, R3 ;  /* 0x0000000300a47308 */ /* 0x0003e20000000800 */
[----:B------:R-:W3:Y:S01]  /*9b60*/  LDL.LU R98, [R1+0x4] ;  /* 0x0000040001627983 */ /* 0x000ee20000300800 */
[----:B-1----:R-:W-:Y:S08]  /*9b70*/  FFMA.FTZ R3, R163, c[0x0][0x2d0], -R154 ;  /* 0x0000b400a3037a23 */ /* 0x002ff0000001089a */
[----:B------:R1:W4:Y:S02]  /*9b80*/  MUFU.EX2 R163, R3 ;  /* 0x0000000300a37308 */ /* 0x0003240000000800 */
[--C-:B-1----:R-:W-:Y:S01]  /*9b90*/  FFMA.FTZ R3, R161, c[0x0][0x2d0], -R159.reuse ;  /* 0x0000b400a1037a23 */ /* 0x102fe2000001089f */
[----:B----4-:R-:W-:Y:S07]  /*9ba0*/  F2FP.BF16.PACK_AB R151, R163, R164 ;  /* 0x000000a4a397723e */ /* 0x010fee00000010ff */
[----:B------:R1:W-:Y:S02]  /*9bb0*/  MUFU.EX2 R161, R3 ;  /* 0x0000000300a17308 */ /* 0x0003e40000000800 */
[--C-:B-1----:R-:W-:Y:S08]  /*9bc0*/  FFMA.FTZ R3, R162, c[0x0][0x2d0], -R159.reuse ;  /* 0x0000b400a2037a23 */ /* 0x102ff0000001089f */
[----:B------:R1:W4:Y:S02]  /*9bd0*/  MUFU.EX2 R162, R3 ;  /* 0x0000000300a27308 */ /* 0x0003240000000800 */
[--C-:B-1----:R-:W-:Y:S01]  /*9be0*/  FFMA.FTZ R3, R97, c[0x0][0x2d0], -R152.reuse ;  /* 0x0000b40061037a23 */ /* 0x102fe20000010898 */
[----:B----4-:R-:W-:Y:S01]  /*9bf0*/  F2FP.BF16.PACK_AB R144, R162, R161 ;  /* 0x000000a1a290723e */ /* 0x010fe200000010ff */
[----:B------:R-:W4:Y:S06]  /*9c00*/  LDL.LU R97, [R1+0x8] ;  /* 0x0000080001617983 */ /* 0x000f2c0000300800 */
[----:B------:R1:W-:Y:S02]  /*9c10*/  MUFU.EX2 R155, R3 ;  /* 0x00000003009b7308 */ /* 0x0003e40000000800 */
[--C-:B-1----:R-:W-:Y:S02]  /*9c20*/  FFMA.FTZ R3, R96, c[0x0][0x2d0], -R152.reuse ;  /* 0x0000b40060037a23 */ /* 0x102fe40000010898 */
[----:B------:R-:W5:Y:S06]  /*9c30*/  LDL.LU R96, [R1+0xc] ;  /* 0x00000c0001607983 */ /* 0x000f6c0000300800 */
[----:B------:R1:W1:Y:S02]  /*9c40*/  MUFU.EX2 R154, R3 ;  /* 0x00000003009a7308 */ /* 0x0002640000000800 */
[--C-:B-1----:R-:W-:Y:S01]  /*9c50*/  FFMA.FTZ R3, R160, c[0x0][0x2d0], -R159.reuse ;  /* 0x0000b400a0037a23 */ /* 0x102fe2000001089f */
[----:B------:R-:W-:Y:S07]  /*9c60*/  F2FP.BF16.PACK_AB R145, R154, R155 ;  /* 0x0000009b9a91723e */ /* 0x000fee00000010ff */
[----:B------:R1:W-:Y:S02]  /*9c70*/  MUFU.EX2 R160, R3 ;  /* 0x0000000300a07308 */ /* 0x0003e40000000800 */
[----:B-1----:R-:W-:Y:S02]  /*9c80*/  FFMA.FTZ R3, R100, c[0x0][0x2d0], -R159 ;  /* 0x0000b40064037a23 */ /* 0x002fe4000001089f */
[----:B------:R-:W1:Y:S06]  /*9c90*/  LDSM.16.MT88.4 R100, [R197+0x2000] ;  /* 0x00200000c564783b */ /* 0x000e6c0000004200 */
[----:B------:R1:W1:Y:S02]  /*9ca0*/  MUFU.EX2 R159, R3 ;  /* 0x00000003009f7308 */ /* 0x0002640000000800 */
[--C-:B-1----:R-:W-:Y:S01]  /*9cb0*/  FFMA.FTZ R3, R74, c[0x0][0x2d0], -R152.reuse ;  /* 0x0000b4004a037a23 */ /* 0x102fe20000010898 */
[----:B------:R-:W-:Y:S01]  /*9cc0*/  F2FP.BF16.PACK_AB R146, R159, R160 ;  /* 0x000000a09f92723e */ /* 0x000fe200000010ff */
[----:B------:R-:W-:Y:S06]  /*9cd0*/  FFMA.FTZ R152, R75, c[0x0][0x2d0], -R152 ;  /* 0x0000b4004b987a23 */ /* 0x000fec0000010898 */
[----:B------:R-:W-:Y:S10]  /*9ce0*/  MUFU.EX2 R153, R3 ;  /* 0x0000000300997308 */ /* 0x000ff40000000800 */
[----:B------:R-:W1:Y:S01]  /*9cf0*/  MUFU.EX2 R74, R152 ;  /* 0x00000098004a7308 */ /* 0x000e620000000800 */
[-C--:B------:R-:W-:Y:S05]  /*9d00*/  HMMA.16816.F32.BF16 R92, R148, R100.reuse, R4 ;  /* 0x00000064945c723c */ /* 0x080fea0000041804 */
[----:B-1----:R-:W-:Y:S07]  /*9d10*/  F2FP.BF16.PACK_AB R147, R74, R153 ;  /* 0x000000994a93723e */ /* 0x002fee00000010ff */
[C---:B------:R-:W-:Y:S04]  /*9d20*/  HMMA.16816.F32.BF16 R88, R144.reuse, R100, R8 ;  /* 0x000000649058723c */ /* 0x040fe80000041808 */
[----:B--2---:R-:W-:Y:S02]  /*9d30*/  FFMA.FTZ R3, R73, R99, R233 ;  /* 0x0000006349037223 */ /* 0x004fe400000100e9 */
[----:B---3--:R-:W-:Y:S02]  /*9d40*/  FFMA.FTZ R72, R72, R98, R234 ;  /* 0x0000006248487223 */ /* 0x008fe400000100ea */
[----:B------:R-:W-:Y:S04]  /*9d50*/  FADD.FTZ R3, R240, R3 ;  /* 0x00000003f0037221 */ /* 0x000fe80000010000 */
[----:B------:R-:W-:Y:S02]  /*9d60*/  FADD.FTZ R4, R236, R72 ;  /* 0x00000048ec047221 */ /* 0x000fe40000010000 */
[----:B------:R-:W-:Y:S02]  /*9d70*/  FADD.FTZ R3, R239, R3 ;  /* 0x00000003ef037221 */ /* 0x000fe40000010000 */
[----:B------:R-:W-:Y:S02]  /*9d80*/  FADD.FTZ R9, R237, R4 ;  /* 0x00000004ed097221 */ /* 0x000fe40000010000 */
[----:B------:R-:W-:Y:S02]  /*9d90*/  FADD.FTZ R8, R241, R3 ;  /* 0x00000003f1087221 */ /* 0x000fe40000010000 */
[----:B------:R-:W-:Y:S02]  /*9da0*/  FADD.FTZ R3, R238, R9 ;  /* 0x00000009ee037221 */ /* 0x000fe40000010000 */
[----:B----4-:R-:W-:Y:S04]  /*9db0*/  FFMA.FTZ R71, R71, R97, R230 ;  /* 0x0000006147477223 */ /* 0x010fe800000100e6 */
[----:B------:R-:W-:Y:S04]  /*9dc0*/  FADD.FTZ R5, R231, R71 ;  /* 0x00000047e7057221 */ /* 0x000fe80000010000 */
[----:B------:R-:W-:Y:S02]  /*9dd0*/  FADD.FTZ R11, R232, R5 ;  /* 0x00000005e80b7221 */ /* 0x000fe40000010000 */
[----:B------:R-:W1:Y:S01]  /*9de0*/  LDSM.16.MT88.4 R4, [R200+0x2000] ;  /* 0x00200000c804783b */ /* 0x000e620000004200 */
[----:B-----5:R-:W-:Y:S02]  /*9df0*/  FFMA.FTZ R0, R0, R96, R175 ;  /* 0x0000006000007223 */ /* 0x020fe400000100af */
[-C--:B------:R-:W-:Y:S03]  /*9e00*/  HMMA.16816.F32.BF16 R96, R144, R102.reuse, R12 ;  /* 0x000000669060723c */ /* 0x080fe6000004180c */
[----:B------:R-:W-:Y:S04]  /*9e10*/  FADD.FTZ R0, R176, R0 ;  /* 0x00000000b0007221 */ /* 0x000fe80000010000 */
        /* <DEDUP_REMOVED lines=42> */
[----:B------:R-:W-:Y:S01]  /*a0c0*/  FADD.FTZ R11, R214, R8 ;  /* 0x00000008d60b7221 */ /* 0x000fe20000010000 */
[-C--:B-1----:R-:W-:Y:S03]  /*a0d0*/  HMMA.16816.F32.BF16 R136, R148, R4.reuse, R52 ;  /* 0x000000049488723c */ /* 0x082fe60000041834 */
        /* <DEDUP_REMOVED lines=32> */
[----:B------:R1:W-:Y:S01]  /*a2e0*/  STL [R1], R5 ;  /* 0x0000000501007387 */ /* 0x0003e20000100800 */
[----:B------:R-:W-:Y:S02]  /*a2f0*/  FADD.FTZ R3, R159, R3 ;  /* 0x000000039f037221 */ /* 0x000fe40000010000 */
[----:B------:R-:W-:Y:S02]  /*a300*/  FADD.FTZ R4, R163, R4 ;  /* 0x00000004a3047221 */ /* 0x000fe40000010000 */
[----:B------:R-:W-:Y:S03]  /*a310*/  FADD.FTZ R0, R153, R7 ;  /* 0x0000000799007221 */ /* 0x000fe60000010000 */
[----:B------:R-:W-:Y:S01]  /*a320*/  STL [R1+0x4], R4 ;  /* 0x0000040401007387 */ /* 0x000fe20000100800 */
[----:B------:R-:W-:Y:S03]  /*a330*/  FADD.FTZ R0, R74, R0 ;  /* 0x000000004a007221 */ /* 0x000fe60000010000 */
[----:B------:R2:W-:Y:S04]  /*a340*/  STL [R1+0x8], R3 ;  /* 0x0000080301007387 */ /* 0x0005e80000100800 */
[----:B------:R3:W-:Y:S01]  /*a350*/  STL [R1+0xc], R0 ;  /* 0x00000c0001007387 */ /* 0x0007e20000100800 */
[----:B-1----:R-:W-:Y:S02]  /*a360*/  MOV R5, R2 ;  /* 0x0000000200057202 */ /* 0x002fe40000000f00 */
[----:B------:R-:W-:Y:S02]  /*a370*/  MOV R2, R70 ;  /* 0x0000004600027202 */ /* 0x000fe40000000f00 */
[----:B--2---:R-:W-:Y:S01]  /*a380*/  MOV R3, R69 ;  /* 0x0000004500037202 */ /* 0x004fe20000000f00 */
[----:B------:R-:W-:-:S05]  /*a390*/  @P0 BRA `(.L_x_76) ;  /* 0xffffc57000000947 */ /* 0x000fca000383ffff */
.L_x_75:
[----:B------:R-:W-:Y:S05]  /*a3a0*/  BRA.DIV ~URZ, `(.L_x_77) ;  /* 0x00004c527f007947 */ /* 0x000fea000b800000 */
[----:B------:R-:W2:Y:S04]  /*a3b0*/  LDL.LU R13, [R1] ;  /* 0x00000000010d7983 */ /* 0x000ea80000300800 */
[----:B------:R-:W4:Y:S04]  /*a3c0*/  LDL.LU R12, [R1+0x4] ;  /* 0x00000400010c7983 */ /* 0x000f280000300800 */
[----:B------:R-:W5:Y:S04]  /*a3d0*/  LDL.LU R11, [R1+0x8] ;  /* 0x00000800010b7983 */ /* 0x000f680000300800 */
[----:B---3--:R-:W3:Y:S04]  /*a3e0*/  LDL.LU R10, [R1+0xc] ;  /* 0x00000c00010a7983 */ /* 0x008ee80000300800 */
[----:B--2---:R-:W2:Y:S04]  /*a3f0*/  SHFL.BFLY PT, R0, R13, 0x2, 0x1f ;  /* 0x0c401f000d007f89 */ /* 0x004ea800000e0000 */
[----:B-1--4-:R-:W1:Y:S04]  /*a400*/  SHFL.BFLY PT, R2, R12, 0x2, 0x1f ;  /* 0x0c401f000c027f89 */ /* 0x012e6800000e0000 */
[----:B-----5:R-:W4:Y:S04]  /*a410*/  SHFL.BFLY PT, R3, R11, 0x2, 0x1f ;  /* 0x0c401f000b037f89 */ /* 0x020f2800000e0000 */
[----:B---3--:R-:W3:Y:S01]  /*a420*/  SHFL.BFLY PT, R8, R10, 0x2, 0x1f ;  /* 0x0c401f000a087f89 */ /* 0x008ee200000e0000 */
[----:B--2---:R-:W-:-:S02]  /*a430*/  FADD.FTZ R0, R0, R13 ;  /* 0x0000000d00007221 */ /* 0x004fc40000010000 */
[----:B-1----:R-:W-:-:S03]  /*a440*/  FADD.FTZ R2, R2, R12 ;  /* 0x0000000c02027221 */ /* 0x002fc60000010000 */
[----:B------:R-:W1:Y:S01]  /*a450*/  SHFL.BFLY PT, R4, R0, 0x1, 0x1f ;  /* 0x0c201f0000047f89 */ /* 0x000e6200000e0000 */
[----:B----4-:R-:W-:-:S03]  /*a460*/  FADD.FTZ R3, R3, R11 ;  /* 0x0000000b03037221 */ /* 0x010fc60000010000 */
[----:B------:R-:W2:Y:S01]  /*a470*/  SHFL.BFLY PT, R6, R2, 0x1, 0x1f ;  /* 0x0c201f0002067f89 */ /* 0x000ea200000e0000 */
[----:B---3--:R-:W-:-:S03]  /*a480*/  FADD.FTZ R8, R8, R10 ;  /* 0x0000000a08087221 */ /* 0x008fc60000010000 */
[----:B------:R-:W3:Y:S04]  /*a490*/  SHFL.BFLY PT, R7, R3, 0x1, 0x1f ;  /* 0x0c201f0003077f89 */ /* 0x000ee800000e0000 */
[----:B------:R4:W4:Y:S01]  /*a4a0*/  SHFL.BFLY PT, R9, R8, 0x1, 0x1f ;  /* 0x0c201f0008097f89 */ /* 0x00092200000e0000 */
[----:B-1----:R-:W-:Y:S02]  /*a4b0*/  FADD.FTZ R4, R0, R4 ;  /* 0x0000000400047221 */ /* 0x002fe40000010000 */
[----:B--2---:R-:W-:Y:S02]  /*a4c0*/  FADD.FTZ R6, R2, R6 ;  /* 0x0000000602067221 */ /* 0x004fe40000010000 */
[----:B---3--:R-:W-:Y:S02]  /*a4d0*/  FADD.FTZ R7, R3, R7 ;  /* 0x0000000703077221 */ /* 0x008fe40000010000 */
.L_x_159:
[----:B------:R-:W-:Y:S01]  /*a4e0*/  FSETP.NE.FTZ.AND P3, PT, R4, RZ, PT ;  /* 0x000000ff0400720b */ /* 0x000fe20003f75000 */
[----:B------:R-:W-:Y:S01]  /*a4f0*/  CS2R R2, SRZ ;  /* 0x0000000000027805 */ /* 0x000fe2000001ff00 */
[----:B------:R-:W-:-:S02]  /*a500*/  MOV R0, RZ ;  /* 0x000000ff00007202 */ /* 0x000fc40000000f00 */
[----:B------:R-:W-:Y:S02]  /*a510*/  FSETP.NE.FTZ.AND P1, PT, R7, RZ, PT ;  /* 0x000000ff0700720b */ /* 0x000fe40003f35000 */
[----:B------:R-:W-:Y:S02]  /*a520*/  FSETP.NE.FTZ.AND P2, PT, R6, RZ, PT ;  /* 0x000000ff0600720b */ /* 0x000fe40003f55000 */
[----:B------:R-:W-:Y:S02]  /*a530*/  MOV R26, 0xff800000 ;  /* 0xff800000001a7802 */ /* 0x000fe40000000f00 */
[----:B------:R-:W-:Y:S02]  /*a540*/  MOV R25, 0xff800000 ;  /* 0xff80000000197802 */ /* 0x000fe40000000f00 */
[----:B------:R-:W-:Y:S01]  /*a550*/  MOV R24, 0xff800000 ;  /* 0xff80000000187802 */ /* 0x000fe20000000f00 */
[----:B------:R-:W1:Y:S01]  /*a560*/  @P3 MUFU.RCP R0, R4 ;  /* 0x0000000400003308 */ /* 0x000e620000001000 */
[----:B------:R-:W-:-:S03]  /*a570*/  MOV R19, 0xff800000 ;  /* 0xff80000000137802 */ /* 0x000fc60000000f00 */
[----:B------:R-:W-:-:S04]  /*a580*/  @P1 MOV R11, 0x3f317218 ;  /* 0x3f317218000b1802 */ /* 0x000fc80000000f00 */
[----:B------:R2:W-:Y:S01]  /*a590*/  @P3 MUFU.LG2 R10, R4 ;  /* 0x00000004000a3308 */ /* 0x0005e20000000c00 */
[----:B-1----:R-:W-:-:S07]  /*a5a0*/  FMUL.FTZ R64, R0, R92 ;  /* 0x0000005c00407220 */ /* 0x002fce0000410000 */
[----:B------:R-:W1:Y:S01]  /*a5b0*/  @P2 MUFU.RCP R3, R6 ;  /* 0x0000000600032308 */ /* 0x000e620000001000 */
[C---:B------:R-:W-:Y:S02]  /*a5c0*/  FMUL.FTZ R65, R0.reuse, R93 ;  /* 0x0000005d00417220 */ /* 0x040fe40000410000 */
[C---:B------:R-:W-:Y:S02]  /*a5d0*/  FMUL.FTZ R66, R0.reuse, R100 ;  /* 0x0000006400427220 */ /* 0x040fe40000410000 */
[C---:B------:R-:W-:Y:S02]  /*a5e0*/  FMUL.FTZ R67, R0.reuse, R101 ;  /* 0x0000006500437220 */ /* 0x040fe40000410000 */
[C---:B------:R-:W-:Y:S01]  /*a5f0*/  FMUL.FTZ R72, R0.reuse, R104 ;  /* 0x0000006800487220 */ /* 0x040fe20000410000 */
[----:B------:R-:W-:Y:S01]  /*a600*/  @P1 MUFU.RCP R2, R7 ;  /* 0x0000000700021308 */ /* 0x000fe20000001000 */
        /* <DEDUP_REMOVED lines=10> */
[----:B------:R-:W-:Y:S02]  /*a6b0*/  FMUL.FTZ R57, R0, R149 ;  /* 0x0000009500397220 */ /* 0x000fe40000410000 */
[----:B------:R-:W3:Y:S01]  /*a6c0*/  @P1 MUFU.LG2 R0, R7 ;  /* 0x0000000700001308 */ /* 0x000ee20000000c00 */
[----:B--2-4-:R-:W-:Y:S02]  /*a6d0*/  FADD.FTZ R4, R9, R8 ;  /* 0x0000000809047221 */ /* 0x014fe40000010000 */
[C---:B-1----:R-:W-:Y:S02]  /*a6e0*/  FMUL.FTZ R82, R3.reuse, R94 ;  /* 0x0000005e03527220 */ /* 0x042fe40000410000 */
[C---:B------:R-:W-:Y:S01]  /*a6f0*/  FMUL.FTZ R83, R3.reuse, R95 ;  /* 0x0000005f03537220 */ /* 0x040fe20000410000 */
[----:B------:R-:W-:Y:S01]  /*a700*/  FSETP.NE.FTZ.AND P0, PT, R4, RZ, PT ;  /* 0x000000ff0400720b */ /* 0x000fe20003f15000 */
[C---:B------:R-:W-:Y:S01]  /*a710*/  FMUL.FTZ R84, R3.reuse, R102 ;  /* 0x0000006603547220 */ /* 0x040fe20000410000 */
[----:B------:R1:W2:Y:S01]  /*a720*/  @P2 MUFU.LG2 R9, R6 ;  /* 0x0000000600092308 */ /* 0x0002a20000000c00 */
[----:B------:R-:W-:-:S02]  /*a730*/  FMUL.FTZ R85, R3, R103 ;  /* 0x0000006703557220 */ /* 0x000fc40000410000 */
[C---:B------:R-:W-:Y:S02]  /*a740*/  FMUL.FTZ R86, R3.reuse, R106 ;  /* 0x0000006a03567220 */ /* 0x040fe40000410000 */
[C---:B------:R-:W-:Y:S02]  /*a750*/  FMUL.FTZ R87, R3.reuse, R107 ;  /* 0x0000006b03577220 */ /* 0x040fe40000410000 */
[C---:B------:R-:W-:Y:S02]  /*a760*/  FMUL.FTZ R92, R3.reuse, R118 ;  /* 0x00000076035c7220 */ /* 0x040fe40000410000 */
[----:B---3--:R-:W-:Y:S01]  /*a770*/  @P1 FMUL.FTZ R8, R0, 0.69314718246459960938 ;  /* 0x3f31721800081820 */ /* 0x008fe20000410000 */
[----:B------:R-:W-:Y:S01]  /*a780*/  MOV R0, RZ ;  /* 0x000000ff00007202 */ /* 0x000fe20000000f00 */
[C---:B------:R-:W-:Y:S02]  /*a790*/  FMUL.FTZ R93, R3.reuse, R119 ;  /* 0x00000077035d7220 */ /* 0x040fe40000410000 */
[----:B------:R-:W-:-:S02]  /*a7a0*/  FMUL.FTZ R100, R3, R122 ;  /* 0x0000007a03647220 */ /* 0x000fc40000410000 */
[C---:B------:R-:W-:Y:S01]  /*a7b0*/  FMUL.FTZ R101, R3.reuse, R123 ;  /* 0x0000007b03657220 */ /* 0x040fe20000410000 */
[----:B------:R-:W-:Y:S01]  /*a7c0*/  @P0 MUFU.RCP R0, R4 ;  /* 0x0000000400000308 */ /* 0x000fe20000001000 */
[C---:B------:R-:W-:Y:S01]  /*a7d0*/  FMUL.FTZ R94, R3.reuse, R134 ;  /* 0x00000086035e7220 */ /* 0x040fe20000410000 */
[----:B-1----:R-:W-:Y:S01]  /*a7e0*/  @P2 MOV R6, 0x3f317218 ;  /* 0x3f31721800062802 */ /* 0x002fe20000000f00 */
[C---:B------:R-:W-:Y:S02]  /*a7f0*/  FMUL.FTZ R95, R3.reuse, R135 ;  /* 0x00000087035f7220 */ /* 0x040fe40000410000 */
[C---:B------:R-:W-:Y:S02]  /*a800*/  FMUL.FTZ R80, R3.reuse, R138 ;  /* 0x0000008a03507220 */ /* 0x040fe40000410000 */
[C---:B------:R-:W-:Y:S02]  /*a810*/  FMUL.FTZ R81, R3.reuse, R139 ;  /* 0x0000008b03517220 */ /* 0x040fe40000410000 */
[----:B------:R-:W-:-:S02]  /*a820*/  FMUL.FTZ R62, R3, R150 ;  /* 0x00000096033e7220 */ /* 0x000fc40000410000 */
[----:B------:R-:W-:Y:S01]  /*a830*/  FMUL.FTZ R63, R3, R151 ;  /* 0x00000097033f7220 */ /* 0x000fe20000410000 */
[----:B------:R-:W-:Y:S01]  /*a840*/  @P3 MOV R3, 0x3f317218 ;  /* 0x3f31721800033802 */ /* 0x000fe20000000f00 */
        /* <DEDUP_REMOVED lines=15> */
[----:B------:R-:W-:Y:S02]  /*a940*/  FMUL.FTZ R29, R2, R145 ;  /* 0x00000091021d7220 */ /* 0x000fe40000410000 */
[----:B------:R1:W3:Y:S01]  /*a950*/  @P0 MUFU.LG2 R2, R4 ;  /* 0x0000000400020308 */ /* 0x0002e20000000c00 */
[----:B------:R-:W-:-:S02]  /*a960*/  @P3 FMUL.FTZ R7, R3, c[0x0][0x2d0] ;  /* 0x0000b40003073a20 */ /* 0x000fc40000410000 */
[----:B------:R-:W-:Y:S02]  /*a970*/  @P1 FMUL.FTZ R3, R11, c[0x0][0x2d0] ;  /* 0x0000b4000b031a20 */ /* 0x000fe40000410000 */
[----:B--2---:R-:W-:Y:S02]  /*a980*/  @P2 FMUL.FTZ R9, R9, 0.69314718246459960938 ;  /* 0x3f31721809092820 */ /* 0x004fe40000410000 */
[----:B------:R-:W-:Y:S01]  /*a990*/  @P1 FFMA.FTZ R26, R3, R68, R8 ;  /* 0x00000044031a1223 */ /* 0x000fe20000010008 */
[----:B------:R-:W-:Y:S01]  /*a9a0*/  @P0 MOV R3, 0x3f317218 ;  /* 0x3f31721800030802 */ /* 0x000fe20000000f00 */
[----:B------:R-:W-:Y:S02]  /*a9b0*/  @P2 FMUL.FTZ R6, R6, c[0x0][0x2d0] ;  /* 0x0000b40006062a20 */ /* 0x000fe40000410000 */
[----:B------:R-:W-:Y:S02]  /*a9c0*/  @P3 FMUL.FTZ R10, R10, 0.69314718246459960938 ;  /* 0x3f3172180a0a3820 */ /* 0x000fe40000410000 */
[----:B------:R-:W-:-:S02]  /*a9d0*/  @P0 FMUL.FTZ R3, R3, c[0x0][0x2d0] ;  /* 0x0000b40003030a20 */ /* 0x000fc40000410000 */
[----:B------:R-:W-:Y:S01]  /*a9e0*/  @P2 FFMA.FTZ R25, R6, R69, R9 ;  /* 0x0000004506192223 */ /* 0x000fe20000010009 */
[----:B-1----:R-:W-:Y:S01]  /*a9f0*/  MOV R4, 0x1 ;  /* 0x0000000100047802 */ /* 0x002fe20000000f00 */
[----:B---3--:R-:W-:Y:S02]  /*aa00*/  @P0 FMUL.FTZ R2, R2, 0.69314718246459960938 ;  /* 0x3f31721802020820 */ /* 0x008fe40000410000 */
        /* <DEDUP_REMOVED lines=16> */
[----:B------:R-:W-:Y:S01]  /*ab10*/  PRMT R0, R4, 0x7610, R0 ;  /* 0x0000761004007816 */ /* 0x000fe20000000000 */
[----:B------:R-:W-:-:S02]  /*ab20*/  @P3 FFMA.FTZ R24, R7, R70, R10 ;  /* 0x0000004607183223 */ /* 0x000fc4000001000a */
[----:B------:R-:W-:Y:S02]  /*ab30*/  @P0 FFMA.FTZ R19, R3, R5, R2 ;  /* 0x0000000503130223 */ /* 0x000fe40000010002 */
.L_x_46:
[----:B--2---:R2:W5:Y:S04]  /*ab40*/  LDL R6, [R1+0x20] ;  /* 0x0000200001067983 */ /* 0x0045680000100800 */
[----:B------:R-:W3:Y:S01]  /*ab50*/  S2R R2, SR_TID.X ;  /* 0x0000000000027919 */ /* 0x000ee20000002100 */
[----:B------:R-:W-:Y:S01]  /*ab60*/  BSSY B0, `(.L_x_78) ;  /* 0x0000011000007945 */ /* 0x000fe20003800000 */
[----:B---3--:R-:W-:-:S13]  /*ab70*/  LOP3.LUT P0, RZ, R2, 0x7f, RZ, 0xc0, !PT ;  /* 0x0000007f02ff7812 */ /* 0x008fda000780c0ff */
[----:B------:R-:W-:Y:S05]  /*ab80*/  @P0 BRA `(.L_x_79) ;  /* 0x000000e000000947 */ /* 0x000fea0003800000 */
[----:B--2---:R-:W2:Y:S01]  /*ab90*/  S2R R4, SR_LANEID ;  /* 0x0000000000047919 */ /* 0x004ea20000000000 */
[----:B------:R-:W-:Y:S01]  /*aba0*/  VOTEU.ANY UR4, UPT, PT ;  /* 0x0000000000047886 */ /* 0x000fe200038e0100 */
[----:B-1----:R-:W-:Y:S01]  /*abb0*/  IMAD.MOV.U32 R5, RZ, RZ, c[0x0][0x564] ;  /* 0x00015900ff057624 */ /* 0x002fe200078e00ff */
[----:B------:R-:W2:Y:S08]  /*abc0*/  FLO.U32 R3, UR4 ;  /* 0x0000000400037d00 */ /* 0x000eb000080e0000 */
[----:B------:R-:W1:Y:S01]  /*abd0*/  POPC R2, UR4 ;  /* 0x0000000400027d09 */ /* 0x000e620008000000 */
[----:B--2---:R-:W-:Y:S01]  /*abe0*/  ISETP.EQ.U32.AND P0, PT, R3, R4, PT ;  /* 0x000000040300720c */ /* 0x004fe20003f02070 */
[----:B------:R-:W-:-:S12]  /*abf0*/  IMAD.MOV.U32 R4, RZ, RZ, c[0x0][0x560] ;  /* 0x00015800ff047624 */ /* 0x000fd800078e00ff */
[----:B-1----:R1:W2:Y:S04]  /*ac00*/  @P0 ATOMG.E.ADD.STRONG.GPU PT, R2, [R4.64], R2 ;  /* 0x00000002040209a8 */ /* 0x0022a800081ee1c8 */
[----:B-1----:R-:W1:Y:S04]  /*ac10*/  S2R R4, SR_LTMASK ;  /* 0x0000000000047919 */ /* 0x002e680000003900 */
[----:B--2---:R1:W2:Y:S02]  /*ac20*/  SHFL.IDX PT, R3, R2, R3, 0x1f ;  /* 0x00001f0302037589 */ /* 0x0042a400000e0000 */
[----:B-1----:R-:W-:-:S06]  /*ac30*/  LOP3.LUT R2, R4, UR4, RZ, 0xc0, !PT ;  /* 0x0000000404027c12 */ /* 0x002fcc000f8ec0ff */
[----:B------:R-:W2:Y:S02]  /*ac40*/  POPC R2, R2 ;  /* 0x0000000200027309 */ /* 0x000ea40000000000 */
[----:B--2--5:R-:W-:-:S05]  /*ac50*/  IADD3 R6, R3, c[0x0][0xc], R2 ;  /* 0x0000030003067a10 */ /* 0x024fca0007ffe002 */
[----:B------:R1:W-:Y:S02]  /*ac60*/  STL [R1+0x20], R6 ;  /* 0x0000200601007387 */ /* 0x0003e40000100800 */
.L_x_79:
[----:B--2---:R-:W-:Y:S05]  /*ac70*/  BSYNC B0 ;  /* 0x0000000000007941 */ /* 0x004fea0003800000 */
.L_x_78:
[----:B------:R-:W2:Y:S04]  /*ac80*/  LDL.64 R2, [R1+0x18] ;  /* 0x0000180001027983 */ /* 0x000ea80000100a00 */
[----:B------:R-:W3:Y:S01]  /*ac90*/  LDL R9, [R1+0x10] ;  /* 0x0000100001097983 */ /* 0x000ee20000100800 */
[----:B------:R-:W-:Y:S01]  /*aca0*/  PRMT R0, R0, 0x9910, RZ ;  /* 0x0000991000007816 */ /* 0x000fe200000000ff */
[----:B------:R-:W-:Y:S01]  /*acb0*/  BSSY B1, `(.L_x_80) ;  /* 0x00002c6000017945 */ /* 0x000fe20003800000 */
[----:B-----5:R-:W-:Y:S02]  /*acc0*/  IMAD.MOV.U32 R70, RZ, RZ, R6 ;  /* 0x000000ffff467224 */ /* 0x020fe400078e0006 */
[----:B------:R-:W-:Y:S02]  /*acd0*/  ISETP.NE.AND P0, PT, R0, RZ, PT ;  /* 0x000000ff0000720c */ /* 0x000fe40003f05270 */
[----:B--2---:R-:W-:-:S02]  /*ace0*/  SHF.R.S32.HI R18, RZ, 0x1f, R2 ;  /* 0x0000001fff127819 */ /* 0x004fc40000011402 */
[----:B---3--:R-:W-:-:S09]  /*acf0*/  SHF.R.S32.HI R8, RZ, 0x1f, R9 ;  /* 0x0000001fff087819 */ /* 0x008fd20000011409 */
[----:B------:R-:W-:Y:S05]  /*ad00*/  @!P0 BRA `(.L_x_81) ;  /* 0x00001f9000008947 */ /* 0x000fea0003800000 */
[----:B-1----:R-:W2:Y:S04]  /*ad10*/  LDL R6, [R1+0x58] ;  /* 0x0000580001067983 */ /* 0x002ea80000100800 */
[----:B------:R-:W3:Y:S04]  /*ad20*/  LDL R5, [R1+0x68] ;  /* 0x0000680001057983 */ /* 0x000ee80000100800 */
[----:B------:R-:W4:Y:S04]  /*ad30*/  LDL R12, [R1+0x70] ;  /* 0x00007000010c7983 */ /* 0x000f280000100800 */
[----:B------:R-:W4:Y:S01]  /*ad40*/  LDL R13, [R1+0x6c] ;  /* 0x00006c00010d7983 */ /* 0x000f220000100800 */
[----:B------:R-:W-:Y:S01]  /*ad50*/  WARPSYNC 0xffffffff ;  /* 0xffffffff00007948 */ /* 0x000fe20003800000 */
[----:B------:R-:W-:-:S02]  /*ad60*/  F2FP.BF16.PACK_AB R0, R65, R64 ;  /* 0x000000404100723e */ /* 0x000fc400000010ff */
[----:B------:R-:W-:Y:S01]  /*ad70*/  BAR.SYNC.DEFER_BLOCKING 0x1, 0x80 ;  /* 0x0042000000007b1d */ /* 0x000fe20000010000 */
[----:B------:R-:W-:Y:S02]  /*ad80*/  F2FP.BF16.PACK_AB R3, R83, R82 ;  /* 0x000000525303723e */ /* 0x000fe400000010ff */
[----:B------:R-:W-:-:S03]  /*ad90*/  F2FP.BF16.PACK_AB R2, R67, R66 ;  /* 0x000000424302723e */ /* 0x000fc600000010ff */
[----:B------:R-:W4:Y:S01]  /*ada0*/  LDL R11, [R1+0x5c] ;  /* 0x00005c00010b7983 */ /* 0x000f220000100800 */
[----:B------:R-:W-:-:S03]  /*adb0*/  F2FP.BF16.PACK_AB R4, R69, R68 ;  /* 0x000000444504723e */ /* 0x000fc600000010ff */
[----:B------:R-:W4:Y:S04]  /*adc0*/  LDL R10, [R1+0x64] ;  /* 0x00006400010a7983 */ /* 0x000f280000100800 */
[----:B------:R-:W4:Y:S04]  /*add0*/  LDL R7, [R1+0x60] ;  /* 0x0000600001077983 */ /* 0x000f280000100800 */
[----:B--2---:R1:W-:Y:S04]  /*ade0*/  STS [R6], R0 ;  /* 0x0000000006007388 */ /* 0x0043e80000000800 */
[----:B------:R2:W-:Y:S04]  /*adf0*/  STS [R6+0x400], R3 ;  /* 0x0004000306007388 */ /* 0x0005e80000000800 */
[----:B---3--:R3:W-:Y:S01]  /*ae00*/  STS [R5], R2 ;  /* 0x0000000205007388 */ /* 0x0087e20000000800 */
[----:B-1----:R-:W-:-:S02]  /*ae10*/  F2FP.BF16.PACK_AB R0, R85, R84 ;  /* 0x000000545500723e */ /* 0x002fc400000010ff */
[----:B--2---:R-:W-:-:S03]  /*ae20*/  F2FP.BF16.PACK_AB R3, R45, R44 ;  /* 0x0000002c2d03723e */ /* 0x004fc600000010ff */
[----:B------:R1:W-:Y:S01]  /*ae30*/  STS [R5+0x400], R0 ;  /* 0x0004000005007388 */ /* 0x0003e20000000800 */
[----:B---3--:R-:W-:-:S03]  /*ae40*/  F2FP.BF16.PACK_AB R2, R33, R32 ;  /* 0x000000202102723e */ /* 0x008fc600000010ff */
[----:B------:R2:W-:Y:S04]  /*ae50*/  STS [R6+0x2000], R3 ;  /* 0x0020000306007388 */ /* 0x0005e80000000800 */
[----:B------:R3:W-:Y:S01]  /*ae60*/  STS [R6+0x2400], R2 ;  /* 0x0024000206007388 */ /* 0x0007e20000000800 */
[----:B-1----:R-:W-:Y:S02]  /*ae70*/  F2FP.BF16.PACK_AB R0, R35, R34 ;  /* 0x000000222300723e */ /* 0x002fe400000010ff */
[----:B--2---:R-:W-:-:S03]  /*ae80*/  F2FP.BF16.PACK_AB R3, R73, R72 ;  /* 0x000000484903723e */ /* 0x004fc600000010ff */
[----:B------:R1:W-:Y:S01]  /*ae90*/  STS [R5+0x2000], R0 ;  /* 0x0020000005007388 */ /* 0x0003e20000000800 */
[----:B---3--:R-:W-:-:S03]  /*aea0*/  F2FP.BF16.PACK_AB R2, R87, R86 ;  /* 0x000000565702723e */ /* 0x008fc600000010ff */
[----:B------:R2:W-:Y:S04]  /*aeb0*/  STS [R5+0x2400], R4 ;  /* 0x0024000405007388 */ /* 0x0005e80000000800 */
[----:B----4-:R3:W-:Y:S04]  /*aec0*/  STS [R12], R3 ;  /* 0x000000030c007388 */ /* 0x0107e80000000800 */
[----:B------:R3:W-:Y:S04]  /*aed0*/  STS [R12+0x400], R2 ;  /* 0x000400020c007388 */ /* 0x0007e80000000800 */
[----:B------:R-:W4:Y:S01]  /*aee0*/  LDL R6, [R1+0x78] ;  /* 0x0000780001067983 */ /* 0x000f220000100800 */
[----:B-1----:R-:W-:-:S02]  /*aef0*/  F2FP.BF16.PACK_AB R0, R75, R74 ;  /* 0x0000004a4b00723e */ /* 0x002fc400000010ff */
[----:B--2---:R-:W-:Y:S02]  /*af00*/  F2FP.BF16.PACK_AB R4, R37, R36 ;  /* 0x000000242504723e */ /* 0x004fe400000010ff */
[----:B---3--:R-:W-:Y:S01]  /*af10*/  F2FP.BF16.PACK_AB R3, R93, R92 ;  /* 0x0000005c5d03723e */ /* 0x008fe200000010ff */
[----:B------:R-:W-:Y:S01]  /*af20*/  STS [R13], R0 ;  /* 0x000000000d007388 */ /* 0x000fe20000000800 */
[----:B------:R-:W-:-:S03]  /*af30*/  F2FP.BF16.PACK_AB R2, R59, R58 ;  /* 0x0000003a3b02723e */ /* 0x000fc600000010ff */
[----:B------:R-:W-:Y:S04]  /*af40*/  STS [R13+0x400], R3 ;  /* 0x000400030d007388 */ /* 0x000fe80000000800 */
[----:B------:R-:W-:Y:S04]  /*af50*/  STS [R12+0x2000], R4 ;  /* 0x002000040c007388 */ /* 0x000fe80000000800 */
[----:B------:R1:W-:Y:S04]  /*af60*/  STS [R12+0x2400], R2 ;  /* 0x002400020c007388 */ /* 0x0003e80000000800 */
[----:B-1----:R-:W2:Y:S01]  /*af70*/  LDL R12, [R1+0x7c] ;  /* 0x00007c00010c7983 */ /* 0x002ea20000100800 */
[----:B------:R-:W-:-:S02]  /*af80*/  F2FP.BF16.PACK_AB R0, R39, R38 ;  /* 0x000000262700723e */ /* 0x000fc400000010ff */
[----:B------:R-:W-:Y:S02]  /*af90*/  F2FP.BF16.PACK_AB R5, R55, R54 ;  /* 0x000000363705723e */ /* 0x000fe400000010ff */
[----:B------:R-:W-:Y:S01]  /*afa0*/  F2FP.BF16.PACK_AB R4, R61, R60 ;  /* 0x0000003c3d04723e */ /* 0x000fe200000010ff */
[----:B------:R1:W-:Y:S01]  /*afb0*/  STS [R13+0x2000], R0 ;  /* 0x002000000d007388 */ /* 0x0003e20000000800 */
[----:B------:R-:W-:Y:S02]  /*afc0*/  F2FP.BF16.PACK_AB R3, R101, R100 ;  /* 0x000000646503723e */ /* 0x000fe400000010ff */
[----:B------:R-:W-:Y:S01]  /*afd0*/  F2FP.BF16.PACK_AB R2, R79, R78 ;  /* 0x0000004e4f02723e */ /* 0x000fe200000010ff */
[----:B------:R-:W-:Y:S04]  /*afe0*/  STS [R13+0x2400], R5 ;  /* 0x002400050d007388 */ /* 0x000fe80000000800 */
[----:B------:R3:W-:Y:S04]  /*aff0*/  STS [R11], R4 ;  /* 0x000000040b007388 */ /* 0x0007e80000000800 */
[----:B------:R3:W-:Y:S04]  /*b000*/  STS [R11+0x400], R3 ;  /* 0x000400030b007388 */ /* 0x0007e80000000800 */
[----:B------:R3:W-:Y:S01]  /*b010*/  STS [R10], R2 ;  /* 0x000000020a007388 */ /* 0x0007e20000000800 */
[----:B-1----:R-:W-:-:S05]  /*b020*/  F2FP.BF16.PACK_AB R0, R95, R94 ;  /* 0x0000005e5f00723e */ /* 0x002fca00000010ff */
[----:B------:R1:W-:Y:S01]  /*b030*/  STS [R10+0x400], R0 ;  /* 0x000400000a007388 */ /* 0x0003e20000000800 */
[----:B---3--:R-:W-:Y:S02]  /*b040*/  F2FP.BF16.PACK_AB R4, R51, R50 ;  /* 0x000000323304723e */ /* 0x008fe400000010ff */
[----:B------:R-:W-:-:S03]  /*b050*/  F2FP.BF16.PACK_AB R3, R53, R52 ;  /* 0x000000343503723e */ /* 0x000fc600000010ff */
[----:B------:R-:W-:Y:S01]  /*b060*/  STS [R11+0x2000], R4 ;  /* 0x002000040b007388 */ /* 0x000fe20000000800 */
[----:B------:R-:W-:-:S03]  /*b070*/  F2FP.BF16.PACK_AB R2, R47, R46 ;  /* 0x0000002e2f02723e */ /* 0x000fc600000010ff */
[----:B------:R3:W-:Y:S04]  /*b080*/  STS [R11+0x2400], R3 ;  /* 0x002400030b007388 */ /* 0x0007e80000000800 */
[----:B------:R3:W-:Y:S01]  /*b090*/  STS [R10+0x2000], R2 ;  /* 0x002000020a007388 */ /* 0x0007e20000000800 */
[----:B-1----:R-:W-:-:S05]  /*b0a0*/  F2FP.BF16.PACK_AB R0, R49, R48 ;  /* 0x000000303100723e */ /* 0x002fca00000010ff */
[----:B------:R1:W-:Y:S01]  /*b0b0*/  STS [R10+0x2400], R0 ;  /* 0x002400000a007388 */ /* 0x0003e20000000800 */
[----:B---3--:R-:W-:-:S03]  /*b0c0*/  F2FP.BF16.PACK_AB R3, R77, R76 ;  /* 0x0000004c4d03723e */ /* 0x008fc600000010ff */
[----:B------:R-:W3:Y:S01]  /*b0d0*/  LDL.LU R11, [R1+0x50] ;  /* 0x00005000010b7983 */ /* 0x000ee20000300800 */
[----:B------:R-:W-:-:S03]  /*b0e0*/  F2FP.BF16.PACK_AB R2, R81, R80 ;  /* 0x000000505102723e */ /* 0x000fc600000010ff */
[----:B------:R1:W-:Y:S04]  /*b0f0*/  STS [R7], R3 ;  /* 0x0000000307007388 */ /* 0x0003e80000000800 */
[----:B------:R1:W-:Y:S02]  /*b100*/  STS [R7+0x400], R2 ;  /* 0x0004000207007388 */ /* 0x0003e40000000800 */
[----:B-1----:R-:W-:Y:S02]  /*b110*/  F2FP.BF16.PACK_AB R0, R57, R56 ;  /* 0x000000383900723e */ /* 0x002fe400000010ff */
[----:B------:R-:W-:Y:S02]  /*b120*/  F2FP.BF16.PACK_AB R3, R63, R62 ;  /* 0x0000003e3f03723e */ /* 0x000fe400000010ff */
[----:B------:R-:W-:-:S02]  /*b130*/  F2FP.BF16.PACK_AB R2, R41, R40 ;  /* 0x000000282902723e */ /* 0x000fc400000010ff */
[----:B------:R-:W-:-:S04]  /*b140*/  ISETP.NE.U32.AND P2, PT, RZ, c[0x0][0x508], PT ;  /* 0x00014200ff007a0c */ /* 0x000fc80003f45070 */
[----:B------:R-:W-:Y:S02]  /*b150*/  ISETP.NE.AND.EX P2, PT, RZ, c[0x0][0x50c], PT, P2 ;  /* 0x00014300ff007a0c */ /* 0x000fe40003f45320 */
[----:B------:R-:W-:-:S04]  /*b160*/  ISETP.NE.U32.AND P1, PT, RZ, c[0x0][0x500], PT ;  /* 0x00014000ff007a0c */ /* 0x000fc80003f25070 */
[----:B------:R-:W-:Y:S01]  /*b170*/  ISETP.NE.AND.EX P1, PT, RZ, c[0x0][0x504], PT, P1 ;  /* 0x00014100ff007a0c */ /* 0x000fe20003f25310 */
[----:B------:R-:W-:-:S06]  /*b180*/  IMAD.MOV.U32 R10, RZ, RZ, c[0x0][0x388] ;  /* 0x0000e200ff0a7624 */ /* 0x000fcc00078e00ff */
[----:B------:R-:W-:-:S04]  /*b190*/  @P2 LEA R4, P0, R9, c[0x0][0x508], 0x2 ;  /* 0x0001420009042a11 */ /* 0x000fc800078010ff */
[----:B------:R-:W-:Y:S01]  /*b1a0*/  @P2 LEA.HI.X R5, R9, c[0x0][0x50c], R8, 0x2, P0 ;  /* 0x0001430009052a11 */ /* 0x000fe200000f1408 */
[----:B----4-:R1:W-:Y:S02]  /*b1b0*/  STS [R6], R0 ;  /* 0x0000000006007388 */ /* 0x0103e40000000800 */
[----:B-1----:R-:W-:Y:S02]  /*b1c0*/  F2FP.BF16.PACK_AB R0, R43, R42 ;  /* 0x0000002a2b00723e */ /* 0x002fe400000010ff */
[----:B--2---:R1:W-:Y:S04]  /*b1d0*/  STS [R12+0x400], R3 ;  /* 0x000400030c007388 */ /* 0x0043e80000000800 */
[----:B------:R-:W-:Y:S04]  /*b1e0*/  STS [R7+0x2000], R2 ;  /* 0x0020000207007388 */ /* 0x000fe80000000800 */
[----:B------:R2:W-:Y:S01]  /*b1f0*/  STS [R7+0x2400], R0 ;  /* 0x0024000007007388 */ /* 0x0005e20000000800 */
[----:B-1----:R-:W-:-:S02]  /*b200*/  F2FP.BF16.PACK_AB R3, R29, R28 ;  /* 0x0000001c1d03723e */ /* 0x002fc400000010ff */
[----:B--2---:R-:W-:-:S03]  /*b210*/  F2FP.BF16.PACK_AB R0, R31, R30 ;  /* 0x0000001e1f00723e */ /* 0x004fc600000010ff */
[----:B------:R1:W-:Y:S04]  /*b220*/  STS [R6+0x2000], R3 ;  /* 0x0020000306007388 */ /* 0x0003e80000000800 */
[----:B------:R2:W-:Y:S04]  /*b230*/  STS [R12+0x2400], R0 ;  /* 0x002400000c007388 */ /* 0x0005e80000000800 */
[----:B------:R-:W-:Y:S01]  /*b240*/  BAR.SYNC.DEFER_BLOCKING 0x1, 0x80 ;  /* 0x0042000000007b1d */ /* 0x000fe20000010000 */
[----:B-1----:R-:W-:Y:S02]  /*b250*/  IMAD.MOV.U32 R6, RZ, RZ, 0x4 ;  /* 0x00000004ff067424 */ /* 0x002fe400078e00ff */
[----:B------:R-:W-:-:S02]  /*b260*/  IMAD.MOV.U32 R3, RZ, RZ, RZ ;  /* 0x000000ffff037224 */ /* 0x000fc400078e00ff */
[----:B------:R-:W-:Y:S01]  /*b270*/  IMAD.WIDE R6, R9, R6, c[0x0][0x500] ;  /* 0x0001400009067625 */ /* 0x000fe200078e0206 */
[----:B------:R1:W5:Y:S04]  /*b280*/  @P2 LDG.E R10, [R4.64] ;  /* 0x00000008040a2981 */ /* 0x000368000c1e1900 */
[----:B------:R1:W5:Y:S01]  /*b290*/  @P1 LDG.E R3, [R6.64] ;  /* 0x0000000806031981 */ /* 0x000362000c1e1900 */
[----:B---3--:R-:W-:-:S04]  /*b2a0*/  ISETP.NE.AND P0, PT, R11, RZ, PT ;  /* 0x000000ff0b00720c */ /* 0x008fc80003f05270 */
[----:B--2---:R-:W-:Y:S01]  /*b2b0*/  SEL R0, R11, c[0x0][0x3d4], P0 ;  /* 0x0000f5000b007a07 */ /* 0x004fe20000000000 */
[----:B------:R-:W-:Y:S05]  /*b2c0*/  @P2 BRA `(.L_x_82) ;  /* 0x0000004000002947 */ /* 0x000fea0003800000 */
[----:B------:R-:W-:Y:S05]  /*b2d0*/  @!P1 BRA `(.L_x_82) ;  /* 0x0000003000009947 */ /* 0x000fea0003800000 */
[----:B-----5:R2:W3:Y:S04]  /*b2e0*/  LDG.E R10, [R6.64] ;  /* 0x00000008060a7981 */ /* 0x0204e8000c1e1900 */
[----:B-12---:R-:W3:Y:S02]  /*b2f0*/  LDG.E R6, [R6.64+0x4] ;  /* 0x0000040806067981 */ /* 0x006ee4000c1e1900 */
[----:B---3--:R-:W-:Y:S02]  /*b300*/  IADD3 R10, -R10, R6, RZ ;  /* 0x000000060a0a7210 */ /* 0x008fe40007ffe1ff */
.L_x_82:
[----:B-1----:R-:W2:Y:S04]  /*b310*/  LDL R4, [R1+0x88] ;  /* 0x0000880001047983 */ /* 0x002ea80000100800 */
[----:B------:R-:W2:Y:S04]  /*b320*/  LDL R71, [R1+0x24] ;  /* 0x0000240001477983 */ /* 0x000ea80000100800 */
[----:B------:R-:W3:Y:S04]  /*b330*/  LDL R27, [R1+0x48] ;  /* 0x00004800011b7983 */ /* 0x000ee80000100800 */
[----:B------:R-:W4:Y:S04]  /*b340*/  LDL R14, [R1+0x54] ;  /* 0x00005400010e7983 */ /* 0x000f280000100800 */
[----:B------:R-:W4:Y:S01]  /*b350*/  LDL R16, [R1+0x84] ;  /* 0x0000840001107983 */ /* 0x000f220000100800 */
[----:B------:R-:W-:Y:S01]  /*b360*/  IMAD.MOV.U32 R11, RZ, RZ, 0x368 ;  /* 0x00000368ff0b7424 */ /* 0x000fe200078e00ff */
[----:B------:R-:W-:-:S04]  /*b370*/  ISETP.GT.AND P3, PT, R0, 0x1, PT ;  /* 0x000000010000780c */ /* 0x000fc80003f64270 */
[----:B------:R-:W-:-:S04]  /*b380*/  SEL R11, R11, 0x328, P3 ;  /* 0x000003280b0b7807 */ /* 0x000fc80001800000 */
[----:B------:R-:W1:Y:S08]  /*b390*/  LDC.64 R6, c[0x0][R11+0x170] ;  /* 0x00005c000b067b82 */ /* 0x000e700000000a00 */
[----:B------:R1:W3:Y:S08]  /*b3a0*/  LDC.64 R12, c[0x0][R11+0x168] ;  /* 0x00005a000b0c7b82 */ /* 0x0002f00000000a00 */
[----:B------:R1:W2:Y:S08]  /*b3b0*/  LDC.64 R20, c[0x0][R11+0x178] ;  /* 0x00005e000b147b82 */ /* 0x0002b00000000a00 */
[----:B------:R1:W2:Y:S01]  /*b3c0*/  LDC.64 R22, c[0x0][R11+0x160] ;  /* 0x000058000b167b82 */ /* 0x0002a20000000a00 */
[----:B------:R-:W-:Y:S01]  /*b3d0*/  ISETP.NE.U32.AND P0, PT, RZ, c[0x0][0x500], PT ;  /* 0x00014000ff007a0c */ /* 0x000fe20003f05070 */
[----:B------:R-:W-:-:S03]  /*b3e0*/  IMAD.MOV.U32 R0, RZ, RZ, c[0x0][0x4e8] ;  /* 0x00013a00ff007624 */ /* 0x000fc600078e00ff */
[----:B------:R-:W-:Y:S02]  /*b3f0*/  ISETP.NE.AND.EX P0, PT, RZ, c[0x0][0x504], PT, P0 ;  /* 0x00014100ff007a0c */ /* 0x000fe40003f05300 */
[----:B------:R-:W-:Y:S02]  /*b400*/  ISETP.NE.AND P2, PT, R0, 0x1, PT ;  /* 0x000000010000780c */ /* 0x000fe40003f45270 */
[----:B------:R-:W-:Y:S02]  /*b410*/  SEL R2, R9, RZ, !P0 ;  /* 0x000000ff09027207 */ /* 0x000fe40004000000 */
[----:B------:R-:W-:Y:S01]  /*b420*/  SEL R5, R8, RZ, !P0 ;  /* 0x000000ff08057207 */ /* 0x000fe20004000000 */
[----:B------:R-:W1:Y:S02]  /*b430*/  S2R R88, SR_TID.X ;  /* 0x0000000000587919 */ /* 0x000e640000002100 */
[----:B-1----:R-:W-:-:S04]  /*b440*/  IMAD R0, R7, R2, RZ ;  /* 0x0000000207007224 */ /* 0x002fc800078e02ff */
[C---:B------:R-:W-:Y:S02]  /*b450*/  IMAD R11, R6.reuse, R5, R0 ;  /* 0x00000005060b7224 */ /* 0x040fe400078e0200 */
[----:B------:R-:W-:Y:S01]  /*b460*/  IMAD.WIDE.U32 R6, R6, R2, RZ ;  /* 0x0000000206067225 */ /* 0x000fe200078e00ff */
[----:B-----5:R-:W-:Y:S02]  /*b470*/  SHF.R.S32.HI R17, RZ, 0x1f, R3 ;  /* 0x0000001fff117819 */ /* 0x020fe40000011403 */
[----:B------:R-:W-:-:S04]  /*b480*/  SHF.R.S32.HI R15, RZ, 0x1f, R88 ;  /* 0x0000001fff0f7819 */ /* 0x000fc80000011458 */
[----:B------:R-:W-:-:S04]  /*b490*/  LEA.HI R15, R15, R88, RZ, 0x5 ;  /* 0x000000580f0f7211 */ /* 0x000fc800078f28ff */
[----:B------:R-:W-:-:S05]  /*b4a0*/  LOP3.LUT R15, R15, 0xffffffe0, RZ, 0xc0, !PT ;  /* 0xffffffe00f0f7812 */ /* 0x000fca00078ec0ff */
[----:B------:R-:W-:Y:S02]  /*b4b0*/  IMAD.IADD R15, R88, 0x1, -R15 ;  /* 0x00000001580f7824 */ /* 0x000fe400078e0a0f */
[----:B--2---:R-:W-:-:S04]  /*b4c0*/  IMAD R4, R71, 0x80, R4 ;  /* 0x0000008047047824 */ /* 0x004fc800078e0204 */
[----:B------:R-:W-:-:S04]  /*b4d0*/  @P2 IMAD.HI.U32 R5, R4, c[0x0][0x4ec], RZ ;  /* 0x00013b0004052a27 */ /* 0x000fc800078e00ff */
[----:B---3--:R-:W-:-:S04]  /*b4e0*/  IMAD.WIDE.U32 R8, R12, R27, RZ ;  /* 0x0000001b0c087225 */ /* 0x008fc800078e00ff */
[----:B------:R-:W-:Y:S01]  /*b4f0*/  IMAD.MOV.U32 R0, RZ, RZ, R4 ;  /* 0x000000ffff007224 */ /* 0x000fe200078e0004 */
[----:B------:R-:W-:Y:S01]  /*b500*/  @P2 SHF.R.U32.HI R0, RZ, c[0x0][0x4f0], R5 ;  /* 0x00013c00ff002a19 */ /* 0x000fe20000011605 */
[----:B------:R-:W-:Y:S01]  /*b510*/  IMAD R12, R13, R27, RZ ;  /* 0x0000001b0d0c7224 */ /* 0x000fe200078e02ff */
[----:B----4-:R-:W-:Y:S01]  /*b520*/  SEL R5, R14, RZ, P3 ;  /* 0x000000ff0e057207 */ /* 0x010fe20001800000 */
[----:B------:R-:W-:Y:S01]  /*b530*/  IMAD.IADD R13, R7, 0x1, R11 ;  /* 0x00000001070d7824 */ /* 0x000fe200078e020b */
[----:B------:R-:W-:Y:S01]  /*b540*/  IADD3 R14, P1, P0, R6, R8, R3 ;  /* 0x00000008060e7210 */ /* 0x000fe2000783e003 */
[----:B------:R-:W-:Y:S02]  /*b550*/  IMAD.IADD R8, R9, 0x1, R12 ;  /* 0x0000000109087824 */ /* 0x000fe400078e020c */
[----:B------:R-:W-:Y:S02]  /*b560*/  IMAD.MOV R9, RZ, RZ, -R0 ;  /* 0x000000ffff097224 */ /* 0x000fe400078e0a00 */
[----:B------:R-:W-:-:S02]  /*b570*/  IMAD R11, R21, R5, RZ ;  /* 0x00000005150b7224 */ /* 0x000fc400078e02ff */
[----:B------:R-:W-:Y:S01]  /*b580*/  IMAD.WIDE.U32 R6, R20, R5, RZ ;  /* 0x0000000514067225 */ /* 0x000fe200078e00ff */
[----:B------:R-:W-:-:S03]  /*b590*/  IADD3.X R13, R13, R8, R17, P1, P0 ;  /* 0x000000080d0d7210 */ /* 0x000fc60000fe0411 */
[----:B------:R-:W-:Y:S01]  /*b5a0*/  IMAD R8, R9, c[0x0][0x4e8], R4 ;  /* 0x00013a0009087a24 */ /* 0x000fe200078e0204 */
[----:B------:R-:W-:Y:S01]  /*b5b0*/  IADD3 R6, P1, P0, R0, R14, R6 ;  /* 0x0000000e00067210 */ /* 0x000fe2000783e006 */
[----:B------:R-:W-:Y:S01]  /*b5c0*/  IMAD.IADD R11, R7, 0x1, R11 ;  /* 0x00000001070b7824 */ /* 0x000fe200078e020b */
[----:B------:R-:W-:Y:S01]  /*b5d0*/  SHF.R.S32.HI R5, RZ, 0x1f, R0 ;  /* 0x0000001fff057819 */ /* 0x000fe20000011400 */
[----:B------:R-:W-:Y:S01]  /*b5e0*/  IMAD R0, R23, R8, RZ ;  /* 0x0000000817007224 */ /* 0x000fe200078e02ff */
[----:B------:R-:W-:Y:S02]  /*b5f0*/  SHF.R.S32.HI R9, RZ, 0x1f, R8 ;  /* 0x0000001fff097819 */ /* 0x000fe40000011408 */
[----:B------:R-:W-:Y:S01]  /*b600*/  IADD3.X R7, R5, R13, R11, P1, P0 ;  /* 0x0000000d05077210 */ /* 0x000fe20000fe040b */
[----:B------:R-:W-:Y:S02]  /*b610*/  IMAD.MOV.U32 R5, RZ, RZ, c[0x0][0x4a8] ;  /* 0x00012a00ff057624 */ /* 0x000fe400078e00ff */
[----:B------:R-:W-:-:S02]  /*b620*/  IMAD R0, R22, R9, R0 ;  /* 0x0000000916007224 */ /* 0x000fc400078e0200 */
[----:B------:R-:W-:Y:S01]  /*b630*/  IMAD.WIDE.U32 R8, R22, R8, R6 ;  /* 0x0000000816087225 */ /* 0x000fe200078e0006 */
[----:B------:R-:W-:-:S03]  /*b640*/  SEL R6, R5, c[0x0][0x450], P3 ;  /* 0x0001140005067a07 */ /* 0x000fc60001800000 */
[----:B------:R-:W-:Y:S01]  /*b650*/  IMAD.MOV.U32 R7, RZ, RZ, c[0x0][0x4ac] ;  /* 0x00012b00ff077624 */ /* 0x000fe200078e00ff */
[----:B------:R-:W-:Y:S01]  /*b660*/  LEA R6, P0, R8, R6, 0x2 ;  /* 0x0000000608067211 */ /* 0x000fe200078010ff */
[----:B------:R-:W-:-:S03]  /*b670*/  IMAD.IADD R5, R9, 0x1, R0 ;  /* 0x0000000109057824 */ /* 0x000fc600078e0200 */
[----:B------:R-:W-:-:S04]  /*b680*/  SEL R7, R7, c[0x0][0x454], P3 ;  /* 0x0001150007077a07 */ /* 0x000fc80001800000 */
[----:B------:R-:W-:Y:S01]  /*b690*/  LEA.HI.X R5, R8, R7, R5, 0x2, P0 ;  /* 0x0000000708057211 */ /* 0x000fe200000f1405 */
[----:B------:R-:W-:Y:S01]  /*b6a0*/  IMAD R0, R10, c[0x0][0x4e8], RZ ;  /* 0x00013a000a007a24 */ /* 0x000fe200078e02ff */
[----:B------:R-:W-:Y:S04]  /*b6b0*/  SHFL.IDX PT, R12, R6, RZ, 0x1c1f ;  /* 0x001c1fff060c7589 */ /* 0x000fe800000e0000 */
[----:B------:R-:W1:Y:S04]  /*b6c0*/  SHFL.IDX PT, R13, R5, RZ, 0x1c1f ;  /* 0x001c1fff050d7589 */ /* 0x000e6800000e0000 */
[----:B------:R-:W-:Y:S04]  /*b6d0*/  SHFL.IDX PT, R10, R6, 0x1, 0x1c1f ;  /* 0x003c1f00060a7f89 */ /* 0x000fe800000e0000 */
[----:B------:R-:W2:Y:S04]  /*b6e0*/  SHFL.IDX PT, R11, R5, 0x1, 0x1c1f ;  /* 0x003c1f00050b7f89 */ /* 0x000ea800000e0000 */
[----:B------:R-:W-:Y:S04]  /*b6f0*/  SHFL.IDX PT, R8, R6, 0x2, 0x1c1f ;  /* 0x005c1f0006087f89 */ /* 0x000fe800000e0000 */
[----:B------:R-:W3:Y:S04]  /*b700*/  SHFL.IDX PT, R9, R5, 0x2, 0x1c1f ;  /* 0x005c1f0005097f89 */ /* 0x000ee800000e0000 */
[----:B------:R4:W-:Y:S04]  /*b710*/  SHFL.IDX PT, R7, R5, 0x3, 0x1c1f ;  /* 0x007c1f0005077f89 */ /* 0x0009e800000e0000 */
[----:B------:R-:W1:Y:S01]  /*b720*/  SHFL.IDX PT, R6, R6, 0x3, 0x1c1f ;  /* 0x007c1f0006067f89 */ /* 0x000e6200000e0000 */
[----:B------:R-:W-:Y:S01]  /*b730*/  LOP3.LUT P0, RZ, R15, 0x3, RZ, 0xc0, !PT ;  /* 0x000000030fff7812 */ /* 0x000fe2000780c0ff */
[----:B----4-:R-:W-:-:S05]  /*b740*/  IMAD R5, R71, 0x80, R16 ;  /* 0x0000008047057824 */ /* 0x010fca00078e0210 */
[C---:B------:R-:W-:Y:S02]  /*b750*/  IADD3 R16, R5.reuse, 0x8, RZ ;  /* 0x0000000805107810 */ /* 0x040fe40007ffe0ff */
[C---:B------:R-:W-:Y:S02]  /*b760*/  IADD3 R15, R5.reuse, 0x40, RZ ;  /* 0x00000040050f7810 */ /* 0x040fe40007ffe0ff */
[C---:B------:R-:W-:Y:S02]  /*b770*/  IADD3 R14, R5.reuse, 0x48, RZ ;  /* 0x00000048050e7810 */ /* 0x040fe40007ffe0ff */
[-C--:B------:R-:W-:Y:S02]  /*b780*/  ISETP.GE.OR P5, PT, R5, R0.reuse, P0 ;  /* 0x000000000500720c */ /* 0x080fe400007a6670 */
[-C--:B------:R-:W-:Y:S02]  /*b790*/  ISETP.GE.OR P4, PT, R16, R0.reuse, P0 ;  /* 0x000000001000720c */ /* 0x080fe40000786670 */
[----:B------:R-:W-:-:S02]  /*b7a0*/  ISETP.GE.OR P1, PT, R15, R0, P0 ;  /* 0x000000000f00720c */ /* 0x000fc40000726670 */
[----:B------:R-:W-:-:S07]  /*b7b0*/  ISETP.GE.OR P0, PT, R14, R0, P0 ;  /* 0x000000000e00720c */ /* 0x000fce0000706670 */
[----:B-1----:R1:W-:Y:S01]  /*b7c0*/  @!P5 ST.E [R12.64], R24 ;  /* 0x000000180c00d985 */ /* 0x0023e2000c101908 */
[----:B------:R-:W-:-:S03]  /*b7d0*/  ISETP.GE.AND P5, PT, R14, R0, PT ;  /* 0x000000000e00720c */ /* 0x000fc60003fa6270 */
[----:B--2---:R1:W-:Y:S01]  /*b7e0*/  @!P4 ST.E [R10.64], R25 ;  /* 0x000000190a00c985 */ /* 0x0043e2000c101908 */
[----:B------:R-:W-:-:S03]  /*b7f0*/  ISETP.GE.AND P4, PT, R15, R0, PT ;  /* 0x000000000f00720c */ /* 0x000fc60003f86270 */
[----:B---3--:R1:W-:Y:S01]  /*b800*/  @!P1 ST.E [R8.64], R26 ;  /* 0x0000001a08009985 */ /* 0x0083e2000c101908 */
[----:B------:R-:W-:-:S03]  /*b810*/  ISETP.GE.AND P1, PT, R5, R0, PT ;  /* 0x000000000500720c */ /* 0x000fc60003f26270 */
[----:B------:R1:W-:Y:S01]  /*b820*/  @!P0 ST.E [R6.64], R19 ;  /* 0x0000001306008985 */ /* 0x0003e2000c101908 */
[----:B------:R-:W-:Y:S01]  /*b830*/  ISETP.GE.AND P0, PT, R16, R0, PT ;  /* 0x000000001000720c */ /* 0x000fe20003f06270 */
[----:B------:R-:W-:Y:S05]  /*b840*/  @P3 BRA `(.L_x_83) ;  /* 0x0000079000003947 */ /* 0x000fea0003800000 */
[----:B------:R-:W2:Y:S01]  /*b850*/  LDL R88, [R1+0x74] ;  /* 0x0000740001587983 */ /* 0x000ea20000100800 */
[----:B------:R-:W-:Y:S01]  /*b860*/  IMAD R17, R17, c[0x0][0x3a0], RZ ;  /* 0x0000e80011117a24 */ /* 0x000fe200078e02ff */
[----:B-1----:R-:W-:Y:S01]  /*b870*/  SHF.R.S32.HI R7, RZ, 0x1f, R2 ;  /* 0x0000001fff077819 */ /* 0x002fe20000011402 */
[C---:B------:R-:W-:Y:S01]  /*b880*/  IMAD.WIDE.U32 R4, R3.reuse, c[0x0][0x3a0], RZ ;  /* 0x0000e80003047a25 */ /* 0x040fe200078e00ff */
[----:B------:R1:W3:Y:S03]  /*b890*/  LDS.128 R12, [R213+0x80] ;  /* 0x00008000d50c7984 */ /* 0x0002e60000000c00 */
[----:B------:R-:W-:Y:S01]  /*b8a0*/  IMAD R3, R3, c[0x0][0x3a4], R17 ;  /* 0x0000e90003037a24 */ /* 0x000fe200078e0211 */
[----:B------:R1:W4:Y:S01]  /*b8b0*/  LDS.128 R20, [R213+0x880] ;  /* 0x00088000d5147984 */ /* 0x0003220000000c00 */
[----:B------:R-:W-:-:S03]  /*b8c0*/  IMAD R7, R7, c[0x0][0x3f0], RZ ;  /* 0x0000fc0007077a24 */ /* 0x000fc600078e02ff */
[----:B------:R-:W-:Y:S01]  /*b8d0*/  IADD3 R5, R5, R3, RZ ;  /* 0x0000000305057210 */ /* 0x000fe20007ffe0ff */
[----:B------:R1:W1:Y:S04]  /*b8e0*/  LDS.128 R28, [R213+0x1880] ;  /* 0x00188000d51c7984 */ /* 0x0002680000000c00 */
[C---:B------:R-:W-:Y:S01]  /*b8f0*/  IMAD.WIDE.U32 R4, R27.reuse, c[0x0][0x3e8], R4 ;  /* 0x0000fa001b047a25 */ /* 0x040fe200078e0004 */
[----:B------:R1:W1:Y:S03]  /*b900*/  LDS.128 R32, [R213+0x2080] ;  /* 0x00208000d5207984 */ /* 0x0002660000000c00 */
[----:B------:R-:W-:Y:S01]  /*b910*/  IMAD R5, R27, c[0x0][0x3ec], R5 ;  /* 0x0000fb001b057a24 */ /* 0x000fe200078e0205 */
[----:B------:R1:W1:Y:S03]  /*b920*/  LDS.128 R36, [R213+0x2880] ;  /* 0x00288000d5247984 */ /* 0x0002660000000c00 */
[----:B------:R-:W-:Y:S01]  /*b930*/  IMAD.WIDE.U32 R4, R2, c[0x0][0x3f0], R4 ;  /* 0x0000fc0002047a25 */ /* 0x000fe200078e0004 */
[----:B------:R1:W1:Y:S04]  /*b940*/  LDS.128 R24, [R213+0x1080] ;  /* 0x00108000d5187984 */ /* 0x0002680000000c00 */
[----:B------:R1:W1:Y:S04]  /*b950*/  LDS.128 R40, [R213+0x3080] ;  /* 0x00308000d5287984 */ /* 0x0002680000000c00 */
[----:B------:R1:W1:Y:S04]  /*b960*/  LDS.128 R44, [R213+0x3880] ;  /* 0x00388000d52c7984 */ /* 0x0002680000000c00 */
[----:B------:R-:W5:Y:S02]  /*b970*/  S2R R10, SR_TID.X ;  /* 0x00000000000a7919 */ /* 0x000f640000002100 */
[----:B-----5:R-:W-:-:S04]  /*b980*/  SHF.R.S32.HI R9, RZ, 0x1f, R10 ;  /* 0x0000001fff097819 */ /* 0x020fc8000001140a */
[----:B------:R-:W-:-:S04]  /*b990*/  LEA.HI R9, R9, R10, RZ, 0x3 ;  /* 0x0000000a09097211 */ /* 0x000fc800078f18ff */
[----:B------:R-:W-:Y:S02]  /*b9a0*/  SHF.R.S32.HI R9, RZ, 0x3, R9 ;  /* 0x00000003ff097819 */ /* 0x000fe40000011409 */
[----:B--2---:R-:W-:-:S04]  /*b9b0*/  LEA R6, R71, R88, 0x7 ;  /* 0x0000005847067211 */ /* 0x004fc800078e38ff */
[----:B------:R-:W-:Y:S01]  /*b9c0*/  MOV R3, R6 ;  /* 0x0000000600037202 */ /* 0x000fe20000000f00 */
[----:B------:R-:W-:-:S05]  /*b9d0*/  @P2 IMAD.HI.U32 R8, R6, c[0x0][0x4ec], RZ ;  /* 0x00013b0006082a27 */ /* 0x000fca00078e00ff */
[----:B------:R-:W-:Y:S01]  /*b9e0*/  @P2 SHF.R.U32.HI R3, RZ, c[0x0][0x4f0], R8 ;  /* 0x00013c00ff032a19 */ /* 0x000fe20000011608 */
[----:B------:R-:W-:-:S03]  /*b9f0*/  IMAD R8, R2, c[0x0][0x3f4], R7 ;  /* 0x0000fd0002087a24 */ /* 0x000fc600078e0207 */
[----:B------:R-:W-:Y:S02]  /*ba00*/  SHF.R.S32.HI R7, RZ, 0x1f, R3 ;  /* 0x0000001fff077819 */ /* 0x000fe40000011403 */
[----:B------:R-:W-:Y:S02]  /*ba10*/  IADD3 R2, -R3, RZ, RZ ;  /* 0x000000ff03027210 */ /* 0x000fe40007ffe1ff */
[----:B------:R-:W-:Y:S01]  /*ba20*/  IADD3 R5, R5, R8, RZ ;  /* 0x0000000805057210 */ /* 0x000fe20007ffe0ff */
[----:B------:R-:W-:Y:S02]  /*ba30*/  IMAD R7, R7, c[0x0][0x3e0], RZ ;  /* 0x0000f80007077a24 */ /* 0x000fe400078e02ff */
[----:B------:R-:W-:Y:S02]  /*ba40*/  IMAD R6, R2, c[0x0][0x4e8], R6 ;  /* 0x00013a0002067a24 */ /* 0x000fe400078e0206 */
[C---:B------:R-:W-:Y:S02]  /*ba50*/  IMAD R7, R3.reuse, c[0x0][0x3e4], R7 ;  /* 0x0000f90003077a24 */ /* 0x040fe400078e0207 */
[----:B------:R-:W-:Y:S01]  /*ba60*/  IMAD.WIDE.U32 R2, R3, c[0x0][0x3e0], R4 ;  /* 0x0000f80003027a25 */ /* 0x000fe200078e0004 */
[----:B------:R-:W-:-:S04]  /*ba70*/  SHF.R.S32.HI R4, RZ, 0x1f, R6 ;  /* 0x0000001fff047819 */ /* 0x000fc80000011406 */
[----:B------:R-:W-:Y:S01]  /*ba80*/  IADD3 R3, R3, R7, RZ ;  /* 0x0000000703037210 */ /* 0x000fe20007ffe0ff */
[----:B------:R-:W-:-:S04]  /*ba90*/  IMAD R4, R4, c[0x0][0x3d8], RZ ;  /* 0x0000f60004047a24 */ /* 0x000fc800078e02ff */
[----:B------:R-:W-:-:S04]  /*baa0*/  IMAD.WIDE.U32 R2, R6, c[0x0][0x3d8], R2 ;  /* 0x0000f60006027a25 */ /* 0x000fc800078e0002 */
[----:B------:R-:W-:Y:S01]  /*bab0*/  IMAD R6, R6, c[0x0][0x3dc], R4 ;  /* 0x0000f70006067a24 */ /* 0x000fe200078e0204 */
[----:B------:R-:W-:Y:S02]  /*bac0*/  LEA R7, P0, R2, c[0x0][0x380], 0x1 ;  /* 0x0000e00002077a11 */ /* 0x000fe400078008ff */
[----:B------:R-:W-:Y:S02]  /*bad0*/  LEA R4, R71, R9, 0x7 ;  /* 0x0000000947047211 */ /* 0x000fe400078e38ff */
[----:B------:R-:W-:-:S04]  /*bae0*/  IADD3 R3, R3, R6, RZ ;  /* 0x0000000603037210 */ /* 0x000fc80007ffe0ff */
[----:B------:R-:W-:Y:S01]  /*baf0*/  LEA.HI.X R6, R2, c[0x0][0x384], R3, 0x1, P0 ;  /* 0x0000e10002067a11 */ /* 0x000fe200000f0c03 */
[----:B------:R-:W-:Y:S05]  /*bb00*/  BRA.DIV ~URZ, `(.L_x_84) ;  /* 0x000037e27f007947 */ /* 0x000fea000b800000 */
[----:B-1-34-:R1:W2:Y:S02]  /*bb10*/  SHFL.IDX PT, R8, R6, RZ, 0x181f ;  /* 0x00181fff06087589 */ /* 0x01a2a400000e0000 */
.L_x_160:
[----:B------:R-:W-:Y:S05]  /*bb20*/  BRA.DIV ~URZ, `(.L_x_85) ;  /* 0x000038327f007947 */ /* 0x000fea000b800000 */
[----:B------:R3:W4:Y:S02]  /*bb30*/  SHFL.IDX PT, R2, R7, RZ, 0x181f ;  /* 0x00181fff07027589 */ /* 0x00072400000e0000 */
.L_x_161:
[----:B------:R-:W5:Y:S02]  /*bb40*/  LDL.64 R10, [R1+0x18] ;  /* 0x00001800010a7983 */ /* 0x000f640000100a00 */
[----:B-----5:R-:W-:-:S04]  /*bb50*/  ISETP.GE.AND P2, PT, R10, c[0x0][0x3c8], PT ;  /* 0x0000f2000a007a0c */ /* 0x020fc80003f46270 */
[----:B------:R-:W-:-:S13]  /*bb60*/  ISETP.GE.OR P1, PT, R4, R0, P2 ;  /* 0x000000000400720c */ /* 0x000fda0001726670 */
[----:B----4-:R-:W-:-:S04]  /*bb70*/  @!P1 LEA R2, P0, R10, R2, 0x1 ;  /* 0x000000020a029211 */ /* 0x010fc800078008ff */
[----:B--2---:R-:W-:-:S05]  /*bb80*/  @!P1 LEA.HI.X R3, R10, R8, R18, 0x1, P0 ;  /* 0x000000080a039211 */ /* 0x004fca00000f0c12 */
[----:B------:R2:W-:Y:S01]  /*bb90*/  @!P1 ST.E.128 [R2.64], R12 ;  /* 0x0000000c02009985 */ /* 0x0005e2000c101d08 */
[----:B------:R-:W-:Y:S05]  /*bba0*/  BRA.DIV ~URZ, `(.L_x_86) ;  /* 0x000038227f007947 */ /* 0x000fea000b800000 */
[----:B------:R4:W1:Y:S04]  /*bbb0*/  SHFL.IDX PT, R8, R6, 0x1, 0x181f ;  /* 0x00381f0006087f89 */ /* 0x00086800000e0000 */
[----:B--2---:R4:W2:Y:S02]  /*bbc0*/  SHFL.IDX PT, R2, R7, 0x1, 0x181f ;  /* 0x00381f0007027f89 */ /* 0x0048a400000e0000 */
.L_x_162:
[----:B------:R-:W5:Y:S01]  /*bbd0*/  LDL.64 R10, [R1+0x18] ;  /* 0x00001800010a7983 */ /* 0x000f620000100a00 */
[----:B------:R-:W-:-:S04]  /*bbe0*/  IADD3 R3, R4, 0x10, RZ ;  /* 0x0000001004037810 */ /* 0x000fc80007ffe0ff */
[----:B------:R-:W-:-:S13]  /*bbf0*/  ISETP.GE.OR P1, PT, R3, R0, P2 ;  /* 0x000000000300720c */ /* 0x000fda0001726670 */
[----:B--2--5:R-:W-:-:S04]  /*bc00*/  @!P1 LEA R2, P0, R10, R2, 0x1 ;  /* 0x000000020a029211 */ /* 0x024fc800078008ff */
[----:B-1----:R-:W-:-:S05]  /*bc10*/  @!P1 LEA.HI.X R3, R10, R8, R18, 0x1, P0 ;  /* 0x000000080a039211 */ /* 0x002fca00000f0c12 */
[----:B------:R1:W-:Y:S01]  /*bc20*/  @!P1 ST.E.128 [R2.64], R20 ;  /* 0x0000001402009985 */ /* 0x0003e2000c101d08 */
[----:B------:R-:W-:Y:S05]  /*bc30*/  BRA.DIV ~URZ, `(.L_x_87) ;  /* 0x000038627f007947 */ /* 0x000fea000b800000 */
[----:B------:R2:W1:Y:S02]  /*bc40*/  SHFL.IDX PT, R8, R6, 0x2, 0x181f ;  /* 0x00581f0006087f89 */ /* 0x00046400000e0000 */
.L_x_163:
[----:B------:R-:W-:Y:S05]  /*bc50*/  BRA.DIV ~URZ, `(.L_x_88) ;  /* 0x000038b27f007947 */ /* 0x000fea000b800000 */
[----:B-1----:R1:W2:Y:S02]  /*bc60*/  SHFL.IDX PT, R2, R7, 0x2, 0x181f ;  /* 0x00581f0007027f89 */ /* 0x0022a400000e0000 */
.L_x_164:
[----:B------:R-:W5:Y:S01]  /*bc70*/  LDL.64 R10, [R1+0x18] ;  /* 0x00001800010a7983 */ /* 0x000f620000100a00 */
[----:B------:R-:W-:-:S04]  /*bc80*/  IADD3 R3, R4, 0x20, RZ ;  /* 0x0000002004037810 */ /* 0x000fc80007ffe0ff */
[----:B------:R-:W-:-:S13]  /*bc90*/  ISETP.GE.OR P1, PT, R3, R0, P2 ;  /* 0x000000000300720c */ /* 0x000fda0001726670 */
[----:B--2--5:R-:W-:-:S04]  /*bca0*/  @!P1 LEA R2, P0, R10, R2, 0x1 ;  /* 0x000000020a029211 */ /* 0x024fc800078008ff */
[----:B------:R-:W-:-:S05]  /*bcb0*/  @!P1 LEA.HI.X R3, R10, R8, R18, 0x1, P0 ;  /* 0x000000080a039211 */ /* 0x000fca00000f0c12 */
[----:B------:R2:W-:Y:S01]  /*bcc0*/  @!P1 ST.E.128 [R2.64], R24 ;  /* 0x0000001802009985 */ /* 0x0005e2000c101d08 */
[----:B------:R-:W-:Y:S05]  /*bcd0*/  BRA.DIV ~URZ, `(.L_x_89) ;  /* 0x000038a27f007947 */ /* 0x000fea000b800000 */
[----:B------:R1:W2:Y:S04]  /*bce0*/  SHFL.IDX PT, R8, R6, 0x3, 0x181f ;  /* 0x00781f0006087f89 */ /* 0x0002a800000e0000 */
[----:B--2---:R1:W2:Y:S02]  /*bcf0*/  SHFL.IDX PT, R2, R7, 0x3, 0x181f ;  /* 0x00781f0007027f89 */ /* 0x0042a400000e0000 */
.L_x_165:
[----:B------:R-:W5:Y:S01]  /*bd00*/  LDL.64 R10, [R1+0x18] ;  /* 0x00001800010a7983 */ /* 0x000f620000100a00 */
[----:B------:R-:W-:-:S04]  /*bd10*/  IADD3 R3, R4, 0x30, RZ ;  /* 0x0000003004037810 */ /* 0x000fc80007ffe0ff */
[----:B------:R-:W-:-:S13]  /*bd20*/  ISETP.GE.OR P1, PT, R3, R0, P2 ;  /* 0x000000000300720c */ /* 0x000fda0001726670 */
[----:B--2--5:R-:W-:-:S04]  /*bd30*/  @!P1 LEA R2, P0, R10, R2, 0x1 ;  /* 0x000000020a029211 */ /* 0x024fc800078008ff */
[----:B------:R-:W-:-:S05]  /*bd40*/  @!P1 LEA.HI.X R3, R10, R8, R18, 0x1, P0 ;  /* 0x000000080a039211 */ /* 0x000fca00000f0c12 */
[----:B------:R2:W-:Y:S01]  /*bd50*/  @!P1 ST.E.128 [R2.64], R28 ;  /* 0x0000001c02009985 */ /* 0x0005e2000c101d08 */
[----:B------:R-:W-:Y:S05]  /*bd60*/  BRA.DIV ~URZ, `(.L_x_90) ;  /* 0x000038e27f007947 */ /* 0x000fea000b800000 */
[----:B------:R1:W2:Y:S02]  /*bd70*/  SHFL.IDX PT, R8, R6, 0x4, 0x181f ;  /* 0x00981f0006087f89 */ /* 0x0002a400000e0000 */
.L_x_166:
[----:B------:R-:W-:Y:S05]  /*bd80*/  BRA.DIV ~URZ, `(.L_x_91) ;  /* 0x000039327f007947 */ /* 0x000fea000b800000 */
[----:B--2---:R2:W1:Y:S02]  /*bd90*/  SHFL.IDX PT, R2, R7, 0x4, 0x181f ;  /* 0x00981f0007027f89 */ /* 0x00446400000e0000 */
.L_x_167:
[----:B------:R-:W5:Y:S01]  /*bda0*/  LDL.64 R10, [R1+0x18] ;  /* 0x00001800010a7983 */ /* 0x000f620000100a00 */
[----:B------:R-:W-:-:S04]  /*bdb0*/  IADD3 R3, R4, 0x40, RZ ;  /* 0x0000004004037810 */ /* 0x000fc80007ffe0ff */
[----:B------:R-:W-:-:S13]  /*bdc0*/  ISETP.GE.OR P1, PT, R3, R0, P2 ;  /* 0x000000000300720c */ /* 0x000fda0001726670 */
[----:B-1---5:R-:W-:-:S04]  /*bdd0*/  @!P1 LEA R2, P0, R10, R2, 0x1 ;  /* 0x000000020a029211 */ /* 0x022fc800078008ff */
[----:B------:R-:W-:-:S05]  /*bde0*/  @!P1 LEA.HI.X R3, R10, R8, R18, 0x1, P0 ;  /* 0x000000080a039211 */ /* 0x000fca00000f0c12 */
[----:B------:R1:W-:Y:S01]  /*bdf0*/  @!P1 ST.E.128 [R2.64], R32 ;  /* 0x0000002002009985 */ /* 0x0003e2000c101d08 */
[----:B------:R-:W-:Y:S05]  /*be00*/  BRA.DIV ~URZ, `(.L_x_92) ;  /* 0x000039227f007947 */ /* 0x000fea000b800000 */
[----:B------:R1:W2:Y:S04]  /*be10*/  SHFL.IDX PT, R8, R6, 0x5, 0x181f ;  /* 0x00b81f0006087f89 */ /* 0x0002a800000e0000 */
[----:B-1----:R1:W3:Y:S02]  /*be20*/  SHFL.IDX PT, R2, R7, 0x5, 0x181f ;  /* 0x00b81f0007027f89 */ /* 0x0022e400000e0000 */
.L_x_168:
[----:B------:R-:W5:Y:S01]  /*be30*/  LDL.64 R10, [R1+0x18] ;  /* 0x00001800010a7983 */ /* 0x000f620000100a00 */
[----:B------:R-:W-:-:S04]  /*be40*/  IADD3 R3, R4, 0x50, RZ ;  /* 0x0000005004037810 */ /* 0x000fc80007ffe0ff */
[----:B------:R-:W-:-:S13]  /*be50*/  ISETP.GE.OR P1, PT, R3, R0, P2 ;  /* 0x000000000300720c */ /* 0x000fda0001726670 */
[----:B---3-5:R-:W-:-:S04]  /*be60*/  @!P1 LEA R2, P0, R10, R2, 0x1 ;  /* 0x000000020a029211 */ /* 0x028fc800078008ff */
[----:B--2---:R-:W-:-:S05]  /*be70*/  @!P1 LEA.HI.X R3, R10, R8, R18, 0x1, P0 ;  /* 0x000000080a039211 */ /* 0x004fca00000f0c12 */
[----:B------:R2:W-:Y:S01]  /*be80*/  @!P1 ST.E.128 [R2.64], R36 ;  /* 0x0000002402009985 */ /* 0x0005e2000c101d08 */
[----:B------:R-:W-:Y:S05]  /*be90*/  BRA.DIV ~URZ, `(.L_x_93) ;  /* 0x000039627f007947 */ /* 0x000fea000b800000 */
[----:B------:R3:W1:Y:S02]  /*bea0*/  SHFL.IDX PT, R8, R6, 0x6, 0x181f ;  /* 0x00d81f0006087f89 */ /* 0x00066400000e0000 */
.L_x_169:
[----:B------:R-:W-:Y:S05]  /*beb0*/  BRA.DIV ~URZ, `(.L_x_94) ;  /* 0x000039b27f007947 */ /* 0x000fea000b800000 */
[----:B--2---:R2:W3:Y:S02]  /*bec0*/  SHFL.IDX PT, R2, R7, 0x6, 0x181f ;  /* 0x00d81f0007027f89 */ /* 0x0044e400000e0000 */
.L_x_170:
[----:B------:R-:W5:Y:S01]  /*bed0*/  LDL.64 R10, [R1+0x18] ;  /* 0x00001800010a7983 */ /* 0x000f620000100a00 */
[----:B------:R-:W-:-:S04]  /*bee0*/  IADD3 R3, R4, 0x60, RZ ;  /* 0x0000006004037810 */ /* 0x000fc80007ffe0ff */
[----:B------:R-:W-:-:S13]  /*bef0*/  ISETP.GE.OR P1, PT, R3, R0, P2 ;  /* 0x000000000300720c */ /* 0x000fda0001726670 */
[----:B---3-5:R-:W-:-:S04]  /*bf00*/  @!P1 LEA R2, P0, R10, R2, 0x1 ;  /* 0x000000020a029211 */ /* 0x028fc800078008ff */
[----:B-1----:R-:W-:-:S05]  /*bf10*/  @!P1 LEA.HI.X R3, R10, R8, R18, 0x1, P0 ;  /* 0x000000080a039211 */ /* 0x002fca00000f0c12 */
[----:B------:R1:W-:Y:S01]  /*bf20*/  @!P1 ST.E.128 [R2.64], R40 ;  /* 0x0000002802009985 */ /* 0x0003e2000c101d08 */
[----:B------:R-:W-:Y:S05]  /*bf30*/  BRA.DIV ~URZ, `(.L_x_95) ;  /* 0x000039a27f007947 */ /* 0x000fea000b800000 */
[----:B----4-:R-:W3:Y:S04]  /*bf40*/  SHFL.IDX PT, R6, R6, 0x7, 0x181f ;  /* 0x00f81f0006067f89 */ /* 0x010ee800000e0000 */
[----:B-1----:R1:W4:Y:S02]  /*bf50*/  SHFL.IDX PT, R3, R7, 0x7, 0x181f ;  /* 0x00f81f0007037f89 */ /* 0x00232400000e0000 */
.L_x_171:
[----:B------:R-:W-:-:S04]  /*bf60*/  IADD3 R2, R4, 0x70, RZ ;  /* 0x0000007004027810 */ /* 0x000fc80007ffe0ff */
[----:B------:R-:W-:-:S13]  /*bf70*/  ISETP.GE.OR P2, PT, R2, R0, P2 ;  /* 0x000000000200720c */ /* 0x000fda0001746670 */
[----:B------:R-:W-:Y:S05]  /*bf80*/  @P2 BRA `(.L_x_96) ;  /* 0x0000198000002947 */ /* 0x000fea0003800000 */
[----:B------:R-:W5:Y:S02]  /*bf90*/  LDL.64 R8, [R1+0x18] ;  /* 0x0000180001087983 */ /* 0x000f640000100a00 */
[----:B----45:R-:W-:-:S04]  /*bfa0*/  LEA R2, P0, R8, R3, 0x1 ;  /* 0x0000000308027211 */ /* 0x030fc800078008ff */
[----:B---3--:R-:W-:-:S05]  /*bfb0*/  LEA.HI.X R3, R8, R6, R18, 0x1, P0 ;  /* 0x0000000608037211 */ /* 0x008fca00000f0c12 */
[----:B------:R3:W-:Y:S01]  /*bfc0*/  ST.E.128 [R2.64], R44 ;  /* 0x0000002c02007985 */ /* 0x0007e2000c101d08 */
[----:B------:R-:W-:Y:S05]  /*bfd0*/  BRA `(.L_x_96) ;  /* 0x0000193000007947 */ /* 0x000fea0003800000 */
.L_x_83:
[----:B------:R-:W2:Y:S04]  /*bfe0*/  LDL.LU R5, [R1+0x48] ;  /* 0x0000480001057983 */ /* 0x000ea80000300800 */
[----:B-1----:R-:W3:Y:S01]  /*bff0*/  LDL.LU R9, [R1+0x54] ;  /* 0x0000540001097983 */ /* 0x002ee20000300800 */
[----:B------:R-:W-:Y:S01]  /*c000*/  IMAD R17, R17, c[0x0][0x408], RZ ;  /* 0x0001020011117a24 */ /* 0x000fe200078e02ff */
[----:B------:R-:W-:Y:S01]  /*c010*/  SHF.R.S32.HI R0, RZ, 0x1f, R2 ;  /* 0x0000001fff007819 */ /* 0x000fe20000011402 */
[----:B------:R-:W-:-:S04]  /*c020*/  IMAD.WIDE.U32 R6, R3, c[0x0][0x408], RZ ;  /* 0x0001020003067a25 */ /* 0x000fc800078e00ff */
[----:B------:R-:W-:Y:S02]  /*c030*/  IMAD R3, R3, c[0x0][0x40c], R17 ;  /* 0x0001030003037a24 */ /* 0x000fe400078e0211 */
[----:B------:R-:W-:Y:S02]  /*c040*/  IMAD R0, R0, c[0x0][0x440], RZ ;  /* 0x0001100000007a24 */ /* 0x000fe400078e02ff */
[----:B------:R-:W-:Y:S01]  /*c050*/  @P2 IMAD.HI.U32 R8, R4, c[0x0][0x4ec], RZ ;  /* 0x00013b0004082a27 */ /* 0x000fe200078e00ff */
[----:B------:R-:W-:-:S05]  /*c060*/  IADD3 R7, R7, R3, RZ ;  /* 0x0000000307077210 */ /* 0x000fca0007ffe0ff */
[----:B--2---:R-:W-:-:S04]  /*c070*/  IMAD.WIDE.U32 R6, R5, c[0x0][0x438], R6 ;  /* 0x00010e0005067a25 */ /* 0x004fc800078e0006 */
[----:B------:R-:W-:Y:S02]  /*c080*/  IMAD R7, R5, c[0x0][0x43c], R7 ;  /* 0x00010f0005077a24 */ /* 0x000fe400078e0207 */
[C---:B------:R-:W-:Y:S01]  /*c090*/  IMAD R5, R2.reuse, c[0x0][0x444], R0 ;  /* 0x0001110002057a24 */ /* 0x040fe200078e0200 */
[----:B------:R-:W-:Y:S01]  /*c0a0*/  MOV R0, R4 ;  /* 0x0000000400007202 */ /* 0x000fe20000000f00 */
[----:B------:R-:W-:Y:S01]  /*c0b0*/  IMAD.WIDE.U32 R2, R2, c[0x0][0x440], R6 ;  /* 0x0001100002027a25 */ /* 0x000fe200078e0006 */
[----:B------:R-:W-:-:S04]  /*c0c0*/  @P2 SHF.R.U32.HI R0, RZ, c[0x0][0x4f0], R8 ;  /* 0x00013c00ff002a19 */ /* 0x000fc80000011608 */
[----:B------:R-:W-:Y:S02]  /*c0d0*/  IADD3 R3, R3, R5, RZ ;  /* 0x0000000503037210 */ /* 0x000fe40007ffe0ff */
[----:B------:R-:W-:Y:S02]  /*c0e0*/  SHF.R.S32.HI R6, RZ, 0x1f, R0 ;  /* 0x0000001fff067819 */ /* 0x000fe40000011400 */
[----:B------:R-:W-:Y:S01]  /*c0f0*/  IADD3 R5, -R0, RZ, RZ ;  /* 0x000000ff00057210 */ /* 0x000fe20007ffe1ff */
[----:B---3--:R-:W-:-:S04]  /*c100*/  IMAD.WIDE.U32 R2, R9, c[0x0][0x448], R2 ;  /* 0x0001120009027a25 */ /* 0x008fc800078e0002 */
[----:B------:R-:W-:Y:S02]  /*c110*/  IMAD R6, R6, c[0x0][0x430], RZ ;  /* 0x00010c0006067a24 */ /* 0x000fe400078e02ff */
[----:B------:R-:W-:Y:S02]  /*c120*/  IMAD R3, R9, c[0x0][0x44c], R3 ;  /* 0x0001130009037a24 */ /* 0x000fe400078e0203 */
        /* <DEDUP_REMOVED lines=8> */
[----:B------:R-:W-:-:S04]  /*c1b0*/  LEA R20, P2, R2, c[0x0][0x400], 0x2 ;  /* 0x0001000002147a11 */ /* 0x000fc800078410ff */
[----:B------:R-:W-:-:S04]  /*c1c0*/  IADD3 R4, R3, R4, RZ ;  /* 0x0000000403047210 */ /* 0x000fc80007ffe0ff */
[----:B------:R-:W-:Y:S01]  /*c1d0*/  LEA.HI.X R13, R2, c[0x0][0x404], R4, 0x2, P2 ;  /* 0x00010100020d7a11 */ /* 0x000fe200010f1404 */
[----:B------:R-:W-:Y:S05]  /*c1e0*/  BRA.DIV ~URZ, `(.L_x_97) ;  /* 0x000037c27f007947 */ /* 0x000fea000b800000 */
[----:B------:R1:W2:Y:S02]  /*c1f0*/  SHFL.IDX PT, R12, R13, RZ, 0x1c1f ;  /* 0x001c1fff0d0c7589 */ /* 0x0002a400000e0000 */
.L_x_172:
[----:B------:R-:W-:Y:S05]  /*c200*/  BRA.DIV ~URZ, `(.L_x_98) ;  /* 0x000038127f007947 */ /* 0x000fea000b800000 */
[----:B------:R3:W4:Y:S02]  /*c210*/  SHFL.IDX PT, R2, R20, RZ, 0x1c1f ;  /* 0x001c1fff14027589 */ /* 0x00072400000e0000 */
.L_x_173:
[----:B------:R-:W5:Y:S01]  /*c220*/  LDL R5, [R1+0x4c] ;  /* 0x00004c0001057983 */ /* 0x000f620000100800 */
[----:B------:R-:W-:Y:S01]  /*c230*/  BSSY B0, `(.L_x_99) ;  /* 0x0000030000007945 */ /* 0x000fe20003800000 */
[C---:B-----5:R-:W-:Y:S02]  /*c240*/  IADD3 R11, R5.reuse, 0x10, RZ ;  /* 0x00000010050b7810 */ /* 0x060fe40007ffe0ff */
[C---:B------:R-:W-:Y:S02]  /*c250*/  IADD3 R10, R5.reuse, 0x18, RZ ;  /* 0x00000018050a7810 */ /* 0x040fe40007ffe0ff */
[C---:B------:R-:W-:Y:S02]  /*c260*/  IADD3 R8, R5.reuse, 0x20, RZ ;  /* 0x0000002005087810 */ /* 0x040fe40007ffe0ff */
[C---:B------:R-:W-:Y:S02]  /*c270*/  IADD3 R7, R5.reuse, 0x28, RZ ;  /* 0x0000002805077810 */ /* 0x040fe40007ffe0ff */
[----:B------:R-:W-:-:S02]  /*c280*/  IADD3 R6, R5, 0x30, RZ ;  /* 0x0000003005067810 */ /* 0x000fc40007ffe0ff */
[C---:B------:R-:W-:Y:S02]  /*c290*/  IADD3 R4, R5.reuse, 0x38, RZ ;  /* 0x0000003805047810 */ /* 0x040fe40007ffe0ff */
[----:B------:R-:W-:Y:S02]  /*c2a0*/  IADD3 R0, R5, 0x8, RZ ;  /* 0x0000000805007810 */ /* 0x000fe40007ffe0ff */
[----:B------:R-:W-:Y:S02]  /*c2b0*/  SHF.R.S32.HI R23, RZ, 0x1f, R10 ;  /* 0x0000001fff177819 */ /* 0x000fe4000001140a */
[----:B------:R-:W-:Y:S02]  /*c2c0*/  SHF.R.S32.HI R24, RZ, 0x1f, R8 ;  /* 0x0000001fff187819 */ /* 0x000fe40000011408 */
[----:B------:R-:W-:Y:S02]  /*c2d0*/  SHF.R.S32.HI R25, RZ, 0x1f, R7 ;  /* 0x0000001fff197819 */ /* 0x000fe40000011407 */
[----:B------:R-:W-:-:S02]  /*c2e0*/  SHF.R.S32.HI R26, RZ, 0x1f, R6 ;  /* 0x0000001fff1a7819 */ /* 0x000fc40000011406 */
[----:B------:R-:W-:Y:S02]  /*c2f0*/  SHF.R.S32.HI R27, RZ, 0x1f, R4 ;  /* 0x0000001fff1b7819 */ /* 0x000fe40000011404 */
[----:B------:R-:W-:Y:S02]  /*c300*/  SHF.R.S32.HI R22, RZ, 0x1f, R11 ;  /* 0x0000001fff167819 */ /* 0x000fe4000001140b */
[----:B------:R-:W-:Y:S01]  /*c310*/  SHF.R.S32.HI R21, RZ, 0x1f, R0 ;  /* 0x0000001fff157819 */ /* 0x000fe20000011400 */
[----:B------:R-:W-:Y:S05]  /*c320*/  @P1 BRA `(.L_x_100) ;  /* 0x0000020000001947 */ /* 0x000fea0003800000 */
[----:B------:R-:W-:Y:S02]  /*c330*/  ISETP.GE.AND P3, PT, R5, c[0x0][0x3c8], PT ;  /* 0x0000f20005007a0c */ /* 0x000fe40003f66270 */
[----:B------:R-:W-:Y:S02]  /*c340*/  ISETP.GE.AND P1, PT, R0, c[0x0][0x3c8], PT ;  /* 0x0000f20000007a0c */ /* 0x000fe40003f26270 */
[----:B------:R-:W-:-:S09]  /*c350*/  ISETP.GE.AND P6, PT, R11, c[0x0][0x3c8], PT ;  /* 0x0000f2000b007a0c */ /* 0x000fd20003fc6270 */
[----:B--2---:R-:W-:Y:S02]  /*c360*/  @!P3 IMAD.MOV.U32 R3, RZ, RZ, R12 ;  /* 0x000000ffff03b224 */ /* 0x004fe400078e000c */
[C---:B----4-:R-:W-:Y:S02]  /*c370*/  @!P1 LEA R14, P2, R0.reuse, R2, 0x2 ;  /* 0x00000002000e9211 */ /* 0x050fe400078410ff */
[----:B------:R-:W-:Y:S02]  /*c380*/  @!P3 IMAD.WIDE R16, R5, 0x4, R2 ;  /* 0x000000040510b825 */ /* 0x000fe400078e0202 */
[----:B------:R-:W-:Y:S02]  /*c390*/  @!P1 LEA.HI.X R15, R0, R12, R21, 0x2, P2 ;  /* 0x0000000c000f9211 */ /* 0x000fe400010f1415 */
[----:B------:R-:W-:Y:S01]  /*c3a0*/  @!P6 LEA R18, P2, R11, R2, 0x2 ;  /* 0x000000020b12e211 */ /* 0x000fe200078410ff */
[----:B------:R2:W-:Y:S01]  /*c3b0*/  @!P3 ST.E.64 [R16.64], R64 ;  /* 0x000000401000b985 */ /* 0x0005e2000c101b08 */
[----:B------:R-:W-:-:S02]  /*c3c0*/  ISETP.GE.AND P3, PT, R10, c[0x0][0x3c8], PT ;  /* 0x0000f2000a007a0c */ /* 0x000fc40003f66270 */
[----:B------:R-:W-:Y:S01]  /*c3d0*/  @!P6 LEA.HI.X R19, R11, R12, R22, 0x2, P2 ;  /* 0x0000000c0b13e211 */ /* 0x000fe200010f1416 */
[----:B------:R4:W-:Y:S01]  /*c3e0*/  @!P1 ST.E.64 [R14.64], R66 ;  /* 0x000000420e009985 */ /* 0x0009e2000c101b08 */
[----:B------:R-:W-:-:S03]  /*c3f0*/  ISETP.GE.AND P1, PT, R8, c[0x0][0x3c8], PT ;  /* 0x0000f20008007a0c */ /* 0x000fc60003f26270 */
[----:B------:R-:W-:Y:S01]  /*c400*/  @!P6 ST.E.64 [R18.64], R72 ;  /* 0x000000481200e985 */ /* 0x000fe2000c101b08 */
[----:B------:R-:W-:-:S05]  /*c410*/  ISETP.GE.AND P6, PT, R7, c[0x0][0x3c8], PT ;  /* 0x0000f20007007a0c */ /* 0x000fca0003fc6270 */
[----:B--2---:R-:W-:-:S04]  /*c420*/  @!P3 LEA R16, P2, R10, R2, 0x2 ;  /* 0x000000020a10b211 */ /* 0x004fc800078410ff */
[----:B------:R-:W-:Y:S02]  /*c430*/  @!P3 LEA.HI.X R17, R10, R12, R23, 0x2, P2 ;  /* 0x0000000c0a11b211 */ /* 0x000fe400010f1417 */
[----:B----4-:R-:W-:-:S03]  /*c440*/  @!P1 LEA R14, P2, R8, R2, 0x2 ;  /* 0x00000002080e9211 */ /* 0x010fc600078410ff */
[----:B------:R2:W-:Y:S01]  /*c450*/  @!P3 ST.E.64 [R16.64], R74 ;  /* 0x0000004a1000b985 */ /* 0x0005e2000c101b08 */
[----:B------:R-:W-:Y:S02]  /*c460*/  ISETP.GE.AND P3, PT, R6, c[0x0][0x3c8], PT ;  /* 0x0000f20006007a0c */ /* 0x000fe40003f66270 */
[----:B------:R-:W-:Y:S02]  /*c470*/  @!P1 LEA.HI.X R15, R8, R12, R24, 0x2, P2 ;  /* 0x0000000c080f9211 */ /* 0x000fe400010f1418 */
[----:B------:R-:W-:-:S03]  /*c480*/  ISETP.GE.AND P2, PT, R4, c[0x0][0x3c8], PT ;  /* 0x0000f20004007a0c */ /* 0x000fc60003f46270 */
[----:B------:R4:W-:Y:S01]  /*c490*/  @!P1 ST.E.64 [R14.64], R60 ;  /* 0x0000003c0e009985 */ /* 0x0009e2000c101b08 */
[----:B--2---:R-:W-:-:S04]  /*c4a0*/  @!P6 LEA R16, P1, R7, R2, 0x2 ;  /* 0x000000020710e211 */ /* 0x004fc800078210ff */
[----:B------:R-:W-:Y:S02]  /*c4b0*/  @!P6 LEA.HI.X R17, R7, R12, R25, 0x2, P1 ;  /* 0x0000000c0711e211 */ /* 0x000fe400008f1419 */
[----:B----4-:R-:W-:-:S03]  /*c4c0*/  @!P3 LEA R14, P1, R6, R2, 0x2 ;  /* 0x00000002060eb211 */ /* 0x010fc600078210ff */
[----:B------:R2:W-:Y:S01]  /*c4d0*/  @!P6 ST.E.64 [R16.64], R78 ;  /* 0x0000004e1000e985 */ /* 0x0005e2000c101b08 */
[----:B------:R-:W-:Y:S02]  /*c4e0*/  @!P3 LEA.HI.X R15, R6, R12, R26, 0x2, P1 ;  /* 0x0000000c060fb211 */ /* 0x000fe400008f141a */
[----:B------:R-:W-:-:S03]  /*c4f0*/  @!P2 LEA R2, P1, R4, R2, 0x2 ;  /* 0x000000020402a211 */ /* 0x000fc600078210ff */
[----:B------:R2:W-:Y:S01]  /*c500*/  @!P3 ST.E.64 [R14.64], R76 ;  /* 0x0000004c0e00b985 */ /* 0x0005e2000c101b08 */
[----:B------:R-:W-:-:S05]  /*c510*/  @!P2 LEA.HI.X R3, R4, R12, R27, 0x2, P1 ;  /* 0x0000000c0403a211 */ /* 0x000fca00008f141b */
[----:B------:R2:W-:Y:S04]  /*c520*/  @!P2 ST.E.64 [R2.64], R56 ;  /* 0x000000380200a985 */ /* 0x0005e8000c101b08 */
.L_x_100:
[----:B------:R-:W-:Y:S05]  /*c530*/  BSYNC B0 ;  /* 0x0000000000007941 */ /* 0x000fea0003800000 */
.L_x_99:
[----:B------:R-:W-:Y:S05]  /*c540*/  BRA.DIV ~URZ, `(.L_x_101) ;  /* 0x000035427f007947 */ /* 0x000fea000b800000 */
[----:B--2---:R2:W1:Y:S04]  /*c550*/  SHFL.IDX PT, R12, R13, 0x1, 0x1c1f ;  /* 0x003c1f000d0c7f89 */ /* 0x00446800000e0000 */
[----:B----4-:R2:W4:Y:S02]  /*c560*/  SHFL.IDX PT, R2, R20, 0x1, 0x1c1f ;  /* 0x003c1f0014027f89 */ /* 0x01052400000e0000 */
.L_x_174:
[----:B------:R-:W-:Y:S01]  /*c570*/  BSSY B0, `(.L_x_102) ;  /* 0x0000023000007945 */ /* 0x000fe20003800000 */
[----:B------:R-:W-:Y:S05]  /*c580*/  @P0 BRA `(.L_x_103) ;  /* 0x0000021000000947 */ /* 0x000fea0003800000 */
[----:B------:R-:W5:Y:S01]  /*c590*/  LDL R5, [R1+0x4c] ;  /* 0x00004c0001057983 */ /* 0x000f620000100800 */
[----:B------:R-:W-:Y:S02]  /*c5a0*/  ISETP.GE.AND P6, PT, R0, c[0x0][0x3c8], PT ;  /* 0x0000f20000007a0c */ /* 0x000fe40003fc6270 */
[----:B------:R-:W-:Y:S02]  /*c5b0*/  ISETP.GE.AND P1, PT, R11, c[0x0][0x3c8], PT ;  /* 0x0000f2000b007a0c */ /* 0x000fe40003f26270 */
[----:B------:R-:W-:-:S09]  /*c5c0*/  ISETP.GE.AND P0, PT, R10, c[0x0][0x3c8], PT ;  /* 0x0000f2000a007a0c */ /* 0x000fd20003f06270 */
[----:B----4-:R-:W-:-:S04]  /*c5d0*/  @!P6 LEA R14, P3, R0, R2, 0x2 ;  /* 0x00000002000ee211 */ /* 0x010fc800078610ff */
[----:B-1----:R-:W-:Y:S02]  /*c5e0*/  @!P6 LEA.HI.X R15, R0, R12, R21, 0x2, P3 ;  /* 0x0000000c000fe211 */ /* 0x002fe400018f1415 */
[----:B------:R-:W-:Y:S02]  /*c5f0*/  ISETP.GE.AND P3, PT, R8, c[0x0][0x3c8], PT ;  /* 0x0000f20008007a0c */ /* 0x000fe40003f66270 */
[----:B-----5:R-:W-:-:S13]  /*c600*/  ISETP.GE.AND P2, PT, R5, c[0x0][0x3c8], PT ;  /* 0x0000f20005007a0c */ /* 0x020fda0003f46270 */
[----:B------:R-:W-:-:S04]  /*c610*/  @!P2 IMAD.MOV.U32 R3, RZ, RZ, R12 ;  /* 0x000000ffff03a224 */ /* 0x000fc800078e000c */
[----:B------:R-:W-:-:S05]  /*c620*/  @!P2 IMAD.WIDE R16, R5, 0x4, R2 ;  /* 0x000000040510a825 */ /* 0x000fca00078e0202 */
[----:B------:R1:W-:Y:S04]  /*c630*/  @!P2 ST.E.64 [R16.64], R82 ;  /* 0x000000521000a985 */ /* 0x0003e8000c101b08 */
[----:B------:R4:W-:Y:S01]  /*c640*/  @!P6 ST.E.64 [R14.64], R84 ;  /* 0x000000540e00e985 */ /* 0x0009e2000c101b08 */
[----:B-1----:R-:W-:-:S04]  /*c650*/  @!P1 LEA R16, P2, R11, R2, 0x2 ;  /* 0x000000020b109211 */ /* 0x002fc800078410ff */
[----:B------:R-:W-:Y:S02]  /*c660*/  @!P1 LEA.HI.X R17, R11, R12, R22, 0x2, P2 ;  /* 0x0000000c0b119211 */ /* 0x000fe400010f1416 */
[C---:B----4-:R-:W-:Y:S02]  /*c670*/  @!P0 LEA R14, P6, R10.reuse, R2, 0x2 ;  /* 0x000000020a0e8211 */ /* 0x050fe400078c10ff */
[----:B------:R-:W-:Y:S01]  /*c680*/  ISETP.GE.AND P2, PT, R7, c[0x0][0x3c8], PT ;  /* 0x0000f20007007a0c */ /* 0x000fe20003f46270 */
[----:B------:R1:W-:Y:S01]  /*c690*/  @!P1 ST.E.64 [R16.64], R86 ;  /* 0x0000005610009985 */ /* 0x0003e2000c101b08 */
[----:B------:R-:W-:Y:S02]  /*c6a0*/  @!P0 LEA.HI.X R15, R10, R12, R23, 0x2, P6 ;  /* 0x0000000c0a0f8211 */ /* 0x000fe400030f1417 */
[----:B------:R-:W-:Y:S02]  /*c6b0*/  ISETP.GE.AND P1, PT, R6, c[0x0][0x3c8], PT ;  /* 0x0000f20006007a0c */ /* 0x000fe40003f26270 */
[----:B------:R-:W-:Y:S01]  /*c6c0*/  @!P3 LEA R18, P6, R8, R2, 0x2 ;  /* 0x000000020812b211 */ /* 0x000fe200078c10ff */
[----:B------:R4:W-:Y:S01]  /*c6d0*/  @!P0 ST.E.64 [R14.64], R92 ;  /* 0x0000005c0e008985 */ /* 0x0009e2000c101b08 */
[----:B------:R-:W-:-:S02]  /*c6e0*/  ISETP.GE.AND P0, PT, R4, c[0x0][0x3c8], PT ;  /* 0x0000f20004007a0c */ /* 0x000fc40003f06270 */
[----:B------:R-:W-:-:S05]  /*c6f0*/  @!P3 LEA.HI.X R19, R8, R12, R24, 0x2, P6 ;  /* 0x0000000c0813b211 */ /* 0x000fca00030f1418 */
[----:B------:R2:W-:Y:S01]  /*c700*/  @!P3 ST.E.64 [R18.64], R100 ;  /* 0x000000641200b985 */ /* 0x0005e2000c101b08 */
[----:B-1----:R-:W-:-:S04]  /*c710*/  @!P2 LEA R16, P6, R7, R2, 0x2 ;  /* 0x000000020710a211 */ /* 0x002fc800078c10ff */
        /* <DEDUP_REMOVED lines=8> */
.L_x_103:
[----:B------:R-:W-:Y:S05]  /*c7a0*/  BSYNC B0 ;  /* 0x0000000000007941 */ /* 0x000fea0003800000 */
.L_x_102:
[----:B------:R-:W-:Y:S05]  /*c7b0*/  BRA.DIV ~URZ, `(.L_x_104) ;  /* 0x000033a27f007947 */ /* 0x000fea000b800000 */
[----:B-1----:R1:W2:Y:S02]  /*c7c0*/  SHFL.IDX PT, R12, R13, 0x2, 0x1c1f ;  /* 0x005c1f000d0c7f89 */ /* 0x0022a400000e0000 */
.L_x_175:
[----:B------:R-:W-:Y:S05]  /*c7d0*/  BRA.DIV ~URZ, `(.L_x_105) ;  /* 0x000033f27f007947 */ /* 0x000fea000b800000 */
[----:B--2-4-:R2:W4:Y:S02]  /*c7e0*/  SHFL.IDX PT, R2, R20, 0x2, 0x1c1f ;  /* 0x005c1f0014027f89 */ /* 0x01452400000e0000 */
.L_x_176:
[----:B------:R-:W-:Y:S01]  /*c7f0*/  BSSY B0, `(.L_x_106) ;  /* 0x0000023000007945 */ /* 0x000fe20003800000 */
[----:B------:R-:W-:Y:S05]  /*c800*/  @P4 BRA `(.L_x_107) ;  /* 0x0000021000004947 */ /* 0x000fea0003800000 */
[----:B------:R-:W5:Y:S01]  /*c810*/  LDL R5, [R1+0x4c] ;  /* 0x00004c0001057983 */ /* 0x000f620000100800 */
[----:B------:R-:W-:Y:S02]  /*c820*/  ISETP.GE.AND P1, PT, R0, c[0x0][0x3c8], PT ;  /* 0x0000f20000007a0c */ /* 0x000fe40003f26270 */
[----:B------:R-:W-:Y:S02]  /*c830*/  ISETP.GE.AND P0, PT, R11, c[0x0][0x3c8], PT ;  /* 0x0000f2000b007a0c */ /* 0x000fe40003f06270 */
[----:B------:R-:W-:-:S09]  /*c840*/  ISETP.GE.AND P4, PT, R10, c[0x0][0x3c8], PT ;  /* 0x0000f2000a007a0c */ /* 0x000fd20003f86270 */
[CC--:B----4-:R-:W-:Y:S02]  /*c850*/  @!P1 LEA R14, P6, R0.reuse, R2.reuse, 0x2 ;  /* 0x00000002000e9211 */ /* 0x0d0fe400078c10ff */
[C---:B------:R-:W-:Y:S02]  /*c860*/  @!P0 LEA R16, P2, R11.reuse, R2, 0x2 ;  /* 0x000000020b108211 */ /* 0x040fe400078410ff */
[-C--:B------:R-:W-:Y:S02]  /*c870*/  @!P1 LEA.HI.X R15, R0, R12.reuse, R21, 0x2, P6 ;  /* 0x0000000c000f9211 */ /* 0x080fe400030f1415 */
[----:B------:R-:W-:Y:S02]  /*c880*/  @!P0 LEA.HI.X R17, R11, R12, R22, 0x2, P2 ;  /* 0x0000000c0b118211 */ /* 0x000fe400010f1416 */
[----:B------:R-:W-:Y:S02]  /*c890*/  ISETP.GE.AND P2, PT, R7, c[0x0][0x3c8], PT ;  /* 0x0000f20007007a0c */ /* 0x000fe40003f46270 */
[----:B-----5:R-:W-:-:S13]  /*c8a0*/  ISETP.GE.AND P3, PT, R5, c[0x0][0x3c8], PT ;  /* 0x0000f20005007a0c */ /* 0x020fda0003f66270 */
[----:B------:R-:W-:-:S04]  /*c8b0*/  @!P3 IMAD.MOV.U32 R3, RZ, RZ, R12 ;  /* 0x000000ffff03b224 */ /* 0x000fc800078e000c */
[----:B------:R-:W-:-:S05]  /*c8c0*/  @!P3 IMAD.WIDE R18, R5, 0x4, R2 ;  /* 0x000000040512b825 */ /* 0x000fca00078e0202 */
[----:B------:R-:W-:Y:S01]  /*c8d0*/  @!P3 ST.E.64 [R18.64], R44 ;  /* 0x0000002c1200b985 */ /* 0x000fe2000c101b08 */
[----:B------:R-:W-:-:S03]  /*c8e0*/  ISETP.GE.AND P3, PT, R8, c[0x0][0x3c8], PT ;  /* 0x0000f20008007a0c */ /* 0x000fc60003f66270 */
[----:B------:R4:W-:Y:S01]  /*c8f0*/  @!P1 ST.E.64 [R14.64], R34 ;  /* 0x000000220e009985 */ /* 0x0009e2000c101b08 */
[----:B------:R-:W-:-:S03]  /*c900*/  ISETP.GE.AND P1, PT, R6, c[0x0][0x3c8], PT ;  /* 0x0000f20006007a0c */ /* 0x000fc60003f26270 */
[----:B------:R5:W-:Y:S01]  /*c910*/  @!P0 ST.E.64 [R16.64], R36 ;  /* 0x0000002410008985 */ /* 0x000be2000c101b08 */
[----:B------:R-:W-:Y:S02]  /*c920*/  ISETP.GE.AND P0, PT, R4, c[0x0][0x3c8], PT ;  /* 0x0000f20004007a0c */ /* 0x000fe40003f06270 */
[----:B----4-:R-:W-:-:S04]  /*c930*/  @!P4 LEA R14, P6, R10, R2, 0x2 ;  /* 0x000000020a0ec211 */ /* 0x010fc800078c10ff */
[----:B------:R-:W-:Y:S02]  /*c940*/  @!P4 LEA.HI.X R15, R10, R12, R23, 0x2, P6 ;  /* 0x0000000c0a0fc211 */ /* 0x000fe400030f1417 */
[----:B------:R-:W-:-:S03]  /*c950*/  @!P3 LEA R18, P6, R8, R2, 0x2 ;  /* 0x000000020812b211 */ /* 0x000fc600078c10ff */
[----:B------:R4:W-:Y:S01]  /*c960*/  @!P4 ST.E.64 [R14.64], R38 ;  /* 0x000000260e00c985 */ /* 0x0009e2000c101b08 */
[C---:B-----5:R-:W-:Y:S02]  /*c970*/  @!P2 LEA R16, P4, R7.reuse, R2, 0x2 ;  /* 0x000000020710a211 */ /* 0x060fe400078810ff */
[-C--:B------:R-:W-:Y:S02]  /*c980*/  @!P3 LEA.HI.X R19, R8, R12.reuse, R24, 0x2, P6 ;  /* 0x0000000c0813b211 */ /* 0x080fe400030f1418 */
[----:B------:R-:W-:-:S03]  /*c990*/  @!P2 LEA.HI.X R17, R7, R12, R25, 0x2, P4 ;  /* 0x0000000c0711a211 */ /* 0x000fc600020f1419 */
[----:B------:R1:W-:Y:S04]  /*c9a0*/  @!P3 ST.E.64 [R18.64], R50 ;  /* 0x000000321200b985 */ /* 0x0003e8000c101b08 */
[----:B------:R1:W-:Y:S01]  /*c9b0*/  @!P2 ST.E.64 [R16.64], R46 ;  /* 0x0000002e1000a985 */ /* 0x0003e2000c101b08 */
[-C--:B----4-:R-:W-:Y:S02]  /*c9c0*/  @!P1 LEA R14, P6, R6, R2.reuse, 0x2 ;  /* 0x00000002060e9211 */ /* 0x090fe400078c10ff */
[----:B------:R-:W-:Y:S02]  /*c9d0*/  @!P0 LEA R2, P4, R4, R2, 0x2 ;  /* 0x0000000204028211 */ /* 0x000fe400078810ff */
[-C--:B------:R-:W-:Y:S02]  /*c9e0*/  @!P1 LEA.HI.X R15, R6, R12.reuse, R26, 0x2, P6 ;  /* 0x0000000c060f9211 */ /* 0x080fe400030f141a */
[----:B------:R-:W-:-:S03]  /*c9f0*/  @!P0 LEA.HI.X R3, R4, R12, R27, 0x2, P4 ;  /* 0x0000000c04038211 */ /* 0x000fc600020f141b */
[----:B------:R1:W-:Y:S04]  /*ca00*/  @!P1 ST.E.64 [R14.64], R40 ;  /* 0x000000280e009985 */ /* 0x0003e8000c101b08 */
[----:B------:R1:W-:Y:S02]  /*ca10*/  @!P0 ST.E.64 [R2.64], R28 ;  /* 0x0000001c02008985 */ /* 0x0003e4000c101b08 */
.L_x_107:
[----:B------:R-:W-:Y:S05]  /*ca20*/  BSYNC B0 ;  /* 0x0000000000007941 */ /* 0x000fea0003800000 */
.L_x_106:
[----:B------:R-:W-:Y:S05]  /*ca30*/  BRA.DIV ~URZ, `(.L_x_108) ;  /* 0x000032027f007947 */ /* 0x000fea000b800000 */
[----:B------:R1:W2:Y:S04]  /*ca40*/  SHFL.IDX PT, R12, R13, 0x3, 0x1c1f ;  /* 0x007c1f000d0c7f89 */ /* 0x0002a800000e0000 */
[----:B-1--4-:R1:W4:Y:S02]  /*ca50*/  SHFL.IDX PT, R2, R20, 0x3, 0x1c1f ;  /* 0x007c1f0014027f89 */ /* 0x01232400000e0000 */
.L_x_177:
[----:B------:R-:W-:Y:S05]  /*ca60*/  @P5 BRA `(.L_x_96) ;  /* 0x00000ea000005947 */ /* 0x000fea0003800000 */
[----:B------:R-:W5:Y:S01]  /*ca70*/  LDL R5, [R1+0x4c] ;  /* 0x00004c0001057983 */ /* 0x000f620000100800 */
[----:B------:R-:W-:Y:S02]  /*ca80*/  ISETP.GE.AND P5, PT, R0, c[0x0][0x3c8], PT ;  /* 0x0000f20000007a0c */ /* 0x000fe40003fa6270 */
[----:B------:R-:W-:-:S02]  /*ca90*/  ISETP.GE.AND P4, PT, R11, c[0x0][0x3c8], PT ;  /* 0x0000f2000b007a0c */ /* 0x000fc40003f86270 */
[----:B------:R-:W-:Y:S02]  /*caa0*/  ISETP.GE.AND P3, PT, R10, c[0x0][0x3c8], PT ;  /* 0x0000f2000a007a0c */ /* 0x000fe40003f66270 */
[----:B------:R-:W-:Y:S02]  /*cab0*/  ISETP.GE.AND P2, PT, R8, c[0x0][0x3c8], PT ;  /* 0x0000f20008007a0c */ /* 0x000fe40003f46270 */
[----:B------:R-:W-:-:S05]  /*cac0*/  ISETP.GE.AND P1, PT, R7, c[0x0][0x3c8], PT ;  /* 0x0000f20007007a0c */ /* 0x000fca0003f26270 */
[----:B-1234-:R-:W-:-:S04]  /*cad0*/  @!P5 LEA R20, P6, R0, R2, 0x2 ;  /* 0x000000020014d211 */ /* 0x01efc800078c10ff */
[----:B------:R-:W-:Y:S02]  /*cae0*/  @!P5 LEA.HI.X R21, R0, R12, R21, 0x2, P6 ;  /* 0x0000000c0015d211 */ /* 0x000fe400030f1415 */
[----:B------:R-:W-:-:S04]  /*caf0*/  @!P3 LEA R16, P6, R10, R2, 0x2 ;  /* 0x000000020a10b211 */ /* 0x000fc800078c10ff */
[----:B------:R-:W-:Y:S02]  /*cb00*/  @!P3 LEA.HI.X R17, R10, R12, R23, 0x2, P6 ;  /* 0x0000000c0a11b211 */ /* 0x000fe400030f1417 */
[----:B-----5:R-:W-:-:S13]  /*cb10*/  ISETP.GE.AND P0, PT, R5, c[0x0][0x3c8], PT ;  /* 0x0000f20005007a0c */ /* 0x020fda0003f06270 */
[----:B------:R-:W-:-:S04]  /*cb20*/  @!P0 IMAD.MOV.U32 R3, RZ, RZ, R12 ;  /* 0x000000ffff038224 */ /* 0x000fc800078e000c */
[----:B------:R-:W-:-:S05]  /*cb30*/  @!P0 IMAD.WIDE R14, R5, 0x4, R2 ;  /* 0x00000004050e8825 */ /* 0x000fca00078e0202 */
[----:B------:R1:W-:Y:S01]  /*cb40*/  @!P0 ST.E.64 [R14.64], R32 ;  /* 0x000000200e008985 */ /* 0x0003e2000c101b08 */
[----:B------:R-:W-:-:S03]  /*cb50*/  @!P4 LEA R18, P0, R11, R2, 0x2 ;  /* 0x000000020b12c211 */ /* 0x000fc600078010ff */
[----:B------:R2:W-:Y:S01]  /*cb60*/  @!P5 ST.E.64 [R20.64], R68 ;  /* 0x000000441400d985 */ /* 0x0005e2000c101b08 */
[----:B------:R-:W-:Y:S02]  /*cb70*/  @!P4 LEA.HI.X R19, R11, R12, R22, 0x2, P0 ;  /* 0x0000000c0b13c211 */ /* 0x000fe400000f1416 */
[----:B------:R-:W-:-:S03]  /*cb80*/  ISETP.GE.AND P0, PT, R6, c[0x0][0x3c8], PT ;  /* 0x0000f20006007a0c */ /* 0x000fc60003f06270 */
[----:B------:R2:W-:Y:S04]  /*cb90*/  @!P4 ST.E.64 [R18.64], R58 ;  /* 0x0000003a1200c985 */ /* 0x0005e8000c101b08 */
[----:B------:R2:W-:Y:S01]  /*cba0*/  @!P3 ST.E.64 [R16.64], R54 ;  /* 0x000000361000b985 */ /* 0x0005e2000c101b08 */
[----:B-1----:R-:W-:-:S04]  /*cbb0*/  @!P2 LEA R14, P6, R8, R2, 0x2 ;  /* 0x00000002080ea211 */ /* 0x002fc800078c10ff */
[----:B------:R-:W-:Y:S02]  /*cbc0*/  @!P2 LEA.HI.X R15, R8, R12, R24, 0x2, P6 ;  /* 0x0000000c080fa211 */ /* 0x000fe400030f1418 */
[----:B------:R-:W-:-:S03]  /*cbd0*/  @!P1 LEA R10, P6, R7, R2, 0x2 ;  /* 0x00000002070a9211 */ /* 0x000fc600078c10ff */
[----:B------:R2:W-:Y:S01]  /*cbe0*/  @!P2 ST.E.64 [R14.64], R52 ;  /* 0x000000340e00a985 */ /* 0x0005e2000c101b08 */
[----:B------:R-:W-:Y:S02]  /*cbf0*/  @!P1 LEA.HI.X R11, R7, R12, R25, 0x2, P6 ;  /* 0x0000000c070b9211 */ /* 0x000fe400030f1419 */
[----:B------:R-:W-:-:S03]  /*cc00*/  @!P0 LEA R8, P6, R6, R2, 0x2 ;  /* 0x0000000206088211 */ /* 0x000fc600078c10ff */
[----:B------:R2:W-:Y:S01]  /*cc10*/  @!P1 ST.E.64 [R10.64], R48 ;  /* 0x000000300a009985 */ /* 0x0005e2000c101b08 */
[----:B------:R-:W-:-:S05]  /*cc20*/  @!P0 LEA.HI.X R9, R6, R12, R26, 0x2, P6 ;  /* 0x0000000c06098211 */ /* 0x000fca00030f141a */
[----:B------:R2:W-:Y:S01]  /*cc30*/  @!P0 ST.E.64 [R8.64], R42 ;  /* 0x0000002a08008985 */ /* 0x0005e2000c101b08 */
[----:B------:R-:W-:-:S13]  /*cc40*/  ISETP.GE.AND P0, PT, R4, c[0x0][0x3c8], PT ;  /* 0x0000f20004007a0c */ /* 0x000fda0003f06270 */
[----:B------:R-:W-:Y:S05]  /*cc50*/  @P0 BRA `(.L_x_96) ;  /* 0x00000cb000000947 */ /* 0x000fea0003800000 */
[----:B------:R-:W-:-:S04]  /*cc60*/  LEA R2, P0, R4, R2, 0x2 ;  /* 0x0000000204027211 */ /* 0x000fc800078010ff */
[----:B------:R-:W-:-:S05]  /*cc70*/  LEA.HI.X R3, R4, R12, R27, 0x2, P0 ;  /* 0x0000000c04037211 */ /* 0x000fca00000f141b */
[----:B------:R1:W-:Y:S01]  /*cc80*/  ST.E.64 [R2.64], R30 ;  /* 0x0000001e02007985 */ /* 0x0003e2000c101b08 */
[----:B------:R-:W-:Y:S05]  /*cc90*/  BRA `(.L_x_96) ;  /* 0x00000c7000007947 */ /* 0x000fea0003800000 */
.L_x_81:
[----:B------:R-:W2:Y:S04]  /*cca0*/  LDL.LU R7, [R1+0x50] ;  /* 0x0000500001077983 */ /* 0x000ea80000300800 */
[----:B-1----:R-:W3:Y:S01]  /*ccb0*/  LDL R6, [R1+0x10] ;  /* 0x0000100001067983 */ /* 0x002ee20000100800 */
[----:B------:R-:W-:Y:S01]  /*ccc0*/  ISETP.NE.U32.AND P1, PT, RZ, c[0x0][0x508], PT ;  /* 0x00014200ff007a0c */ /* 0x000fe20003f25070 */
[----:B------:R-:W-:Y:S01]  /*ccd0*/  IMAD.MOV.U32 R4, RZ, RZ, 0x4 ;  /* 0x00000004ff047424 */ /* 0x000fe200078e00ff */
[----:B------:R-:W-:Y:S01]  /*cce0*/  ISETP.NE.U32.AND P2, PT, RZ, c[0x0][0x500], PT ;  /* 0x00014000ff007a0c */ /* 0x000fe20003f45070 */
[----:B------:R-:W-:Y:S01]  /*ccf0*/  IMAD.MOV.U32 R0, RZ, RZ, RZ ;  /* 0x000000ffff007224 */ /* 0x000fe200078e00ff */
[----:B------:R-:W-:Y:S01]  /*cd00*/  ISETP.NE.AND.EX P1, PT, RZ, c[0x0][0x50c], PT, P1 ;  /* 0x00014300ff007a0c */ /* 0x000fe20003f25310 */
[----:B------:R-:W-:Y:S01]  /*cd10*/  IMAD.MOV.U32 R20, RZ, RZ, c[0x0][0x388] ;  /* 0x0000e200ff147624 */ /* 0x000fe200078e00ff */
[----:B------:R-:W-:-:S11]  /*cd20*/  ISETP.NE.AND.EX P2, PT, RZ, c[0x0][0x504], PT, P2 ;  /* 0x00014100ff007a0c */ /* 0x000fd60003f45320 */
[C---:B---3--:R-:W-:Y:S01]  /*cd30*/  @P1 LEA R2, P0, R6.reuse, c[0x0][0x508], 0x2 ;  /* 0x0001420006021a11 */ /* 0x048fe200078010ff */
[----:B------:R-:W-:-:S03]  /*cd40*/  IMAD.WIDE R4, R6, R4, c[0x0][0x500] ;  /* 0x0001400006047625 */ /* 0x000fc600078e0204 */
[----:B------:R-:W-:Y:S02]  /*cd50*/  @P1 LEA.HI.X R3, R6, c[0x0][0x50c], R8, 0x2, P0 ;  /* 0x0001430006031a11 */ /* 0x000fe400000f1408 */
[----:B------:R1:W5:Y:S04]  /*cd60*/  @P2 LDG.E R0, [R4.64] ;  /* 0x0000000804002981 */ /* 0x000368000c1e1900 */
[----:B------:R1:W5:Y:S01]  /*cd70*/  @P1 LDG.E R20, [R2.64] ;  /* 0x0000000802141981 */ /* 0x000362000c1e1900 */
[----:B--2---:R-:W-:-:S04]  /*cd80*/  ISETP.NE.AND P0, PT, R7, RZ, PT ;  /* 0x000000ff0700720c */ /* 0x004fc80003f05270 */
[----:B------:R-:W-:Y:S01]  /*cd90*/  SEL R19, R7, c[0x0][0x3d4], P0 ;  /* 0x0000f50007137a07 */ /* 0x000fe20000000000 */
[----:B------:R-:W-:Y:S05]  /*cda0*/  @P1 BRA `(.L_x_109) ;  /* 0x0000004000001947 */ /* 0x000fea0003800000 */
[----:B------:R-:W-:Y:S05]  /*cdb0*/  @!P2 BRA `(.L_x_109) ;  /* 0x000000300000a947 */ /* 0x000fea0003800000 */
[----:B-1----:R1:W2:Y:S04]  /*cdc0*/  LDG.E R2, [R4.64] ;  /* 0x0000000804027981 */ /* 0x0022a8000c1e1900 */
[----:B-1----:R-:W2:Y:S02]  /*cdd0*/  LDG.E R4, [R4.64+0x4] ;  /* 0x0000040804047981 */ /* 0x002ea4000c1e1900 */
[----:B--2--5:R-:W-:Y:S02]  /*cde0*/  IADD3 R20, -R2, R4, RZ ;  /* 0x0000000402147210 */ /* 0x024fe40007ffe1ff */
.L_x_109:
[----:B-1----:R-:W1:Y:S01]  /*cdf0*/  S2R R4, SR_TID.X ;  /* 0x0000000000047919 */ /* 0x002e620000002100 */
[----:B------:R-:W-:Y:S01]  /*ce00*/  BSSY B0, `(.L_x_110) ;  /* 0x0000038000007945 */ /* 0x000fe20003800000 */
[----:B------:R-:W-:Y:S02]  /*ce10*/  SEL R12, R6, RZ, !P2 ;  /* 0x000000ff060c7207 */ /* 0x000fe40005000000 */
[----:B------:R-:W-:-:S02]  /*ce20*/  SEL R21, R8, RZ, !P2 ;  /* 0x000000ff08157207 */ /* 0x000fc40005000000 */
[----:B-----5:R-:W-:Y:S02]  /*ce30*/  SHF.R.S32.HI R17, RZ, 0x1f, R0 ;  /* 0x0000001fff117819 */ /* 0x020fe40000011400 */
[----:B-1----:R-:W-:-:S13]  /*ce40*/  ISETP.GT.AND P0, PT, R4, 0x7f, PT ;  /* 0x0000007f0400780c */ /* 0x002fda0003f04270 */
[----:B------:R-:W-:Y:S05]  /*ce50*/  @P0 BRA `(.L_x_111) ;  /* 0x0000032000000947 */ /* 0x000fea0003800000 */
[----:B------:R-:W2:Y:S01]  /*ce60*/  LDL R3, [R1+0x24] ;  /* 0x0000240001037983 */ /* 0x000ea20000100800 */
[----:B------:R-:W-:Y:S01]  /*ce70*/  IMAD R2, R20, c[0x0][0x4e8], RZ ;  /* 0x00013a0014027a24 */ /* 0x000fe200078e02ff */
[----:B--2---:R-:W-:-:S04]  /*ce80*/  LEA R13, R3, R4, 0x7 ;  /* 0x00000004030d7211 */ /* 0x004fc800078e38ff */
[----:B------:R-:W-:-:S13]  /*ce90*/  ISETP.GE.AND P0, PT, R13, R2, PT ;  /* 0x000000020d00720c */ /* 0x000fda0003f06270 */
[----:B------:R-:W-:Y:S05]  /*cea0*/  @P0 BRA `(.L_x_111) ;  /* 0x000002d000000947 */ /* 0x000fea0003800000 */
[----:B------:R-:W2:Y:S04]  /*ceb0*/  LDL R4, [R1+0x48] ;  /* 0x0000480001047983 */ /* 0x000ea80000100800 */
[----:B------:R-:W3:Y:S01]  /*cec0*/  LDL.LU R22, [R1+0x54] ;  /* 0x0000540001167983 */ /* 0x000ee20000300800 */
[----:B------:R-:W-:Y:S01]  /*ced0*/  IMAD.MOV.U32 R2, RZ, RZ, 0x368 ;  /* 0x00000368ff027424 */ /* 0x000fe200078e00ff */
[----:B------:R-:W-:-:S04]  /*cee0*/  ISETP.GT.AND P2, PT, R19, 0x1, PT ;  /* 0x000000011300780c */ /* 0x000fc80003f44270 */
[----:B------:R-:W-:-:S04]  /*cef0*/  SEL R2, R2, 0x328, P2 ;  /* 0x0000032802027807 */ /* 0x000fc80001000000 */
[----:B------:R1:W4:Y:S08]  /*cf00*/  LDC.64 R8, c[0x0][R2+0x170] ;  /* 0x00005c0002087b82 */ /* 0x0003300000000a00 */
[----:B------:R1:W2:Y:S08]  /*cf10*/  LDC.64 R6, c[0x0][R2+0x168] ;  /* 0x00005a0002067b82 */ /* 0x0002b00000000a00 */
[----:B------:R1:W5:Y:S08]  /*cf20*/  LDC.64 R14, c[0x0][R2+0x178] ;  /* 0x00005e00020e7b82 */ /* 0x0003700000000a00 */
[----:B------:R1:W2:Y:S02]  /*cf30*/  LDC.64 R10, c[0x0][R2+0x160] ;  /* 0x00005800020a7b82 */ /* 0x0002a40000000a00 */
[----:B-1----:R-:W-:-:S02]  /*cf40*/  IMAD.MOV.U32 R2, RZ, RZ, c[0x0][0x4e8] ;  /* 0x00013a00ff027624 */ /* 0x002fc400078e00ff */
[----:B----4-:R-:W-:-:S03]  /*cf50*/  IMAD R3, R9, R12, RZ ;  /* 0x0000000c09037224 */ /* 0x010fc600078e02ff */
[----:B------:R-:W-:Y:S02]  /*cf60*/  ISETP.NE.AND P0, PT, R2, 0x1, PT ;  /* 0x000000010200780c */ /* 0x000fe40003f05270 */
[----:B------:R-:W-:-:S11]  /*cf70*/  MOV R2, R13 ;  /* 0x0000000d00027202 */ /* 0x000fd60000000f00 */
[----:B------:R-:W-:-:S05]  /*cf80*/  @P0 IMAD.HI.U32 R16, R13, c[0x0][0x4ec], RZ ;  /* 0x00013b000d100a27 */ /* 0x000fca00078e00ff */
[----:B------:R-:W-:Y:S01]  /*cf90*/  @P0 SHF.R.U32.HI R2, RZ, c[0x0][0x4f0], R16 ;  /* 0x00013c00ff020a19 */ /* 0x000fe20000011610 */
[-C--:B--2---:R-:W-:Y:S02]  /*cfa0*/  IMAD R9, R7, R4.reuse, RZ ;  /* 0x0000000407097224 */ /* 0x084fe400078e02ff */
[----:B------:R-:W-:-:S04]  /*cfb0*/  IMAD.WIDE.U32 R6, R6, R4, RZ ;  /* 0x0000000406067225 */ /* 0x000fc800078e00ff */
[----:B------:R-:W-:-:S04]  /*cfc0*/  IMAD.WIDE.U32 R4, R8, R12, RZ ;  /* 0x0000000c08047225 */ /* 0x000fc800078e00ff */
[----:B------:R-:W-:Y:S01]  /*cfd0*/  IMAD R8, R8, R21, R3 ;  /* 0x0000001508087224 */ /* 0x000fe200078e0203 */
[----:B---3--:R-:W-:Y:S01]  /*cfe0*/  SEL R3, R22, RZ, P2 ;  /* 0x000000ff16037207 */ /* 0x008fe20001000000 */
[----:B------:R-:W-:Y:S01]  /*cff0*/  IMAD.IADD R9, R7, 0x1, R9 ;  /* 0x0000000107097824 */ /* 0x000fe200078e0209 */
[----:B------:R-:W-:Y:S01]  /*d000*/  IADD3 R16, P1, P0, R4, R6, R0 ;  /* 0x0000000604107210 */ /* 0x000fe2000783e000 */
[----:B------:R-:W-:Y:S01]  /*d010*/  IMAD.MOV R6, RZ, RZ, -R2 ;  /* 0x000000ffff067224 */ /* 0x000fe200078e0a02 */
[----:B------:R-:W-:Y:S01]  /*d020*/  IADD3 R7, R5, R8, RZ ;  /* 0x0000000805077210 */ /* 0x000fe20007ffe0ff */
[-C--:B-----5:R-:W-:Y:S02]  /*d030*/  IMAD R8, R15, R3.reuse, RZ ;  /* 0x000000030f087224 */ /* 0x0a0fe400078e02ff */
[----:B------:R-:W-:Y:S01]  /*d040*/  IMAD.WIDE.U32 R4, R14, R3, RZ ;  /* 0x000000030e047225 */ /* 0x000fe200078e00ff */
[----:B------:R-:W-:-:S03]  /*d050*/  IADD3.X R9, R7, R9, R17, P1, P0 ;  /* 0x0000000907097210 */ /* 0x000fc60000fe0411 */
[----:B------:R-:W-:Y:S01]  /*d060*/  IMAD R3, R6, c[0x0][0x4e8], R13 ;  /* 0x00013a0006037a24 */ /* 0x000fe200078e020d */
[----:B------:R-:W-:Y:S02]  /*d070*/  IADD3 R7, R5, R8, RZ ;  /* 0x0000000805077210 */ /* 0x000fe40007ffe0ff */
[----:B------:R-:W-:Y:S02]  /*d080*/  IADD3 R4, P1, P0, R2, R16, R4 ;  /* 0x0000001002047210 */ /* 0x000fe4000783e004 */
[----:B------:R-:W-:Y:S01]  /*d090*/  SHF.R.S32.HI R5, RZ, 0x1f, R2 ;  /* 0x0000001fff057819 */ /* 0x000fe20000011402 */
[----:B------:R-:W-:Y:S01]  /*d0a0*/  IMAD R2, R11, R3, RZ ;  /* 0x000000030b027224 */ /* 0x000fe200078e02ff */
[----:B------:R-:W-:Y:S02]  /*d0b0*/  SHF.R.S32.HI R6, RZ, 0x1f, R3 ;  /* 0x0000001fff067819 */ /* 0x000fe40000011403 */
[----:B------:R-:W-:Y:S01]  /*d0c0*/  IADD3.X R5, R5, R9, R7, P1, P0 ;  /* 0x0000000905057210 */ /* 0x000fe20000fe0407 */
[----:B------:R-:W-:-:S02]  /*d0d0*/  IMAD.MOV.U32 R7, RZ, RZ, c[0x0][0x4a8] ;  /* 0x00012a00ff077624 */ /* 0x000fc400078e00ff */
[C---:B------:R-:W-:Y:S02]  /*d0e0*/  IMAD R6, R10.reuse, R6, R2 ;  /* 0x000000060a067224 */ /* 0x040fe400078e0202 */
[----:B------:R-:W-:Y:S01]  /*d0f0*/  IMAD.WIDE.U32 R2, R10, R3, R4 ;  /* 0x000000030a027225 */ /* 0x000fe200078e0004 */
[----:B------:R-:W-:Y:S02]  /*d100*/  MOV R5, c[0x0][0x4ac] ;  /* 0x00012b0000057a02 */ /* 0x000fe40000000f00 */
[----:B------:R-:W-:Y:S01]  /*d110*/  SEL R4, R7, c[0x0][0x450], P2 ;  /* 0x0001140007047a07 */ /* 0x000fe20001000000 */
[----:B------:R-:W-:Y:S01]  /*d120*/  IMAD.IADD R3, R3, 0x1, R6 ;  /* 0x0000000103037824 */ /* 0x000fe200078e0206 */
[----:B------:R-:W-:Y:S02]  /*d130*/  SEL R5, R5, c[0x0][0x454], P2 ;  /* 0x0001150005057a07 */ /* 0x000fe40001000000 */
[----:B------:R-:W-:-:S04]  /*d140*/  LEA R4, P0, R2, R4, 0x2 ;  /* 0x0000000402047211 */ /* 0x000fc800078010ff */
[----:B------:R-:W-:Y:S02]  /*d150*/  LEA.HI.X R5, R2, R5, R3, 0x2, P0 ;  /* 0x0000000502057211 */ /* 0x000fe400000f1403 */
[----:B------:R-:W-:-:S05]  /*d160*/  MOV R2, 0xff800000 ;  /* 0xff80000000027802 */ /* 0x000fca0000000f00 */
[----:B------:R1:W-:Y:S02]  /*d170*/  STG.E [R4.64], R2 ;  /* 0x0000000204007986 */ /* 0x0003e4000c101908 */
.L_x_111:
[----:B------:R-:W-:Y:S05]  /*d180*/  BSYNC B0 ;  /* 0x0000000000007941 */ /* 0x000fea0003800000 */
.L_x_110:
[----:B------:R-:W-:-:S13]  /*d190*/  ISETP.GT.AND P0, PT, R19, 0x1, PT ;  /* 0x000000011300780c */ /* 0x000fda0003f04270 */
[----:B------:R-:W-:Y:S05]  /*d1a0*/  @P0 BRA `(.L_x_96) ;  /* 0x0000076000000947 */ /* 0x000fea0003800000 */
[----:B------:R-:W2:Y:S04]  /*d1b0*/  LDL.LU R3, [R1+0x48] ;  /* 0x0000480001037983 */ /* 0x000ea80000300800 */
[----:B-1----:R-:W3:Y:S04]  /*d1c0*/  LDL.LU R2, [R1+0x24] ;  /* 0x0000240001027983 */ /* 0x002ee80000300800 */
[----:B------:R-:W4:Y:S04]  /*d1d0*/  LDL R5, [R1+0x74] ;  /* 0x0000740001057983 */ /* 0x000f280000100800 */
[----:B------:R-:W5:Y:S01]  /*d1e0*/  LDL.64 R10, [R1+0x18] ;  /* 0x00001800010a7983 */ /* 0x000f620000100a00 */
[----:B------:R-:W-:-:S03]  /*d1f0*/  IMAD R4, R17, c[0x0][0x3a0], RZ ;  /* 0x0000e80011047a24 */ /* 0x000fc600078e02ff */
[----:B------:R-:W1:Y:S02]  /*d200*/  S2R R13, SR_TID.X ;  /* 0x00000000000d7919 */ /* 0x000e640000002100 */
[----:B-1----:R-:W-:-:S04]  /*d210*/  SHF.R.S32.HI R9, RZ, 0x1f, R13 ;  /* 0x0000001fff097819 */ /* 0x002fc8000001140d */
[----:B------:R-:W-:-:S04]  /*d220*/  LEA.HI R9, R9, R13, RZ, 0x3 ;  /* 0x0000000d09097211 */ /* 0x000fc800078f18ff */
[----:B------:R-:W-:Y:S02]  /*d230*/  SHF.R.S32.HI R9, RZ, 0x3, R9 ;  /* 0x00000003ff097819 */ /* 0x000fe40000011409 */
[----:B--2---:R-:W-:Y:S02]  /*d240*/  MOV R7, R3 ;  /* 0x0000000300077202 */ /* 0x004fe40000000f00 */
[----:B---3--:R-:W-:Y:S02]  /*d250*/  MOV R8, R2 ;  /* 0x0000000200087202 */ /* 0x008fe40000000f00 */
[----:B------:R-:W-:-:S04]  /*d260*/  MOV R2, c[0x0][0x4e8] ;  /* 0x00013a0000027a02 */ /* 0x000fc80000000f00 */
[----:B------:R-:W-:Y:S01]  /*d270*/  ISETP.NE.AND P0, PT, R2, 0x1, PT ;  /* 0x000000010200780c */ /* 0x000fe20003f05270 */
[----:B------:R-:W-:-:S04]  /*d280*/  IMAD.WIDE.U32 R2, R0, c[0x0][0x3a0], RZ ;  /* 0x0000e80000027a25 */ /* 0x000fc800078e00ff */
[----:B------:R-:W-:Y:S01]  /*d290*/  IMAD R0, R0, c[0x0][0x3a4], R4 ;  /* 0x0000e90000007a24 */ /* 0x000fe200078e0204 */
[----:B----4-:R-:W-:-:S03]  /*d2a0*/  LEA R4, R8, R5, 0x7 ;  /* 0x0000000508047211 */ /* 0x010fc600078e38ff */
[----:B------:R-:W-:-:S04]  /*d2b0*/  IMAD.IADD R3, R3, 0x1, R0 ;  /* 0x0000000103037824 */ /* 0x000fc800078e0200 */
[----:B------:R-:W-:Y:S01]  /*d2c0*/  @P0 IMAD.HI.U32 R6, R4, c[0x0][0x4ec], RZ ;  /* 0x00013b0004060a27 */ /* 0x000fe200078e00ff */
[----:B------:R-:W-:-:S03]  /*d2d0*/  MOV R0, R4 ;  /* 0x0000000400007202 */ /* 0x000fc60000000f00 */
[----:B------:R-:W-:Y:S01]  /*d2e0*/  IMAD.WIDE.U32 R2, R7, c[0x0][0x3e8], R2 ;  /* 0x0000fa0007027a25 */ /* 0x000fe200078e0002 */
[----:B------:R-:W-:-:S03]  /*d2f0*/  @P0 SHF.R.U32.HI R0, RZ, c[0x0][0x4f0], R6 ;  /* 0x00013c00ff000a19 */ /* 0x000fc60000011606 */
[----:B------:R-:W-:Y:S02]  /*d300*/  IMAD R5, R21, c[0x0][0x3f0], RZ ;  /* 0x0000fc0015057a24 */ /* 0x000fe400078e02ff */
[----:B------:R-:W-:Y:S01]  /*d310*/  IMAD R3, R7, c[0x0][0x3ec], R3 ;  /* 0x0000fb0007037a24 */ /* 0x000fe200078e0203 */
[----:B------:R-:W-:Y:S01]  /*d320*/  SHF.R.S32.HI R6, RZ, 0x1f, R0 ;  /* 0x0000001fff067819 */ /* 0x000fe20000011400 */
[----:B------:R-:W-:Y:S01]  /*d330*/  IMAD R7, R12, c[0x0][0x3f4], R5 ;  /* 0x0000fd000c077a24 */ /* 0x000fe200078e0205 */
[----:B------:R-:W-:Y:S01]  /*d340*/  IADD3 R5, -R0, RZ, RZ ;  /* 0x000000ff00057210 */ /* 0x000fe20007ffe1ff */
[----:B------:R-:W-:-:S04]  /*d350*/  IMAD.WIDE.U32 R2, R12, c[0x0][0x3f0], R2 ;  /* 0x0000fc000c027a25 */ /* 0x000fc800078e0002 */
[----:B------:R-:W-:Y:S02]  /*d360*/  IMAD R6, R6, c[0x0][0x3e0], RZ ;  /* 0x0000f80006067a24 */ /* 0x000fe400078e02ff */
[----:B------:R-:W-:Y:S02]  /*d370*/  IMAD.IADD R3, R3, 0x1, R7 ;  /* 0x0000000103037824 */ /* 0x000fe400078e0207 */
        /* <DEDUP_REMOVED lines=9> */
[----:B------:R-:W-:Y:S02]  /*d410*/  IADD3 R4, R3, R4, RZ ;  /* 0x0000000403047210 */ /* 0x000fe40007ffe0ff */
[----:B-----5:R-:W-:Y:S02]  /*d420*/  ISETP.GE.AND P0, PT, R10, c[0x0][0x3c8], PT ;  /* 0x0000f2000a007a0c */ /* 0x020fe40003f06270 */
[----:B------:R-:W-:Y:S02]  /*d430*/  LEA R0, R8, R9, 0x7 ;  /* 0x0000000908007211 */ /* 0x000fe400078e38ff */
[----:B------:R-:W-:Y:S01]  /*d440*/  LEA.HI.X R6, R2, c[0x0][0x384], R4, 0x1, P1 ;  /* 0x0000e10002067a11 */ /* 0x000fe200008f0c04 */
[----:B------:R-:W-:Y:S06]  /*d450*/  BRA.DIV ~URZ, `(.L_x_112) ;  /* 0x000028b27f007947 */ /* 0x000fec000b800000 */
[----:B------:R1:W2:Y:S02]  /*d460*/  SHFL.IDX PT, R8, R6, RZ, 0x181f ;  /* 0x00181fff06087589 */ /* 0x0002a400000e0000 */
.L_x_178:
[----:B------:R-:W-:Y:S05]  /*d470*/  BRA.DIV ~URZ, `(.L_x_113) ;  /* 0x000029027f007947 */ /* 0x000fea000b800000 */
[----:B------:R3:W4:Y:S02]  /*d480*/  SHFL.IDX PT, R2, R7, RZ, 0x181f ;  /* 0x00181fff07027589 */ /* 0x00072400000e0000 */
.L_x_179:
[----:B------:R-:W5:Y:S01]  /*d490*/  LDL.64 R10, [R1+0x18] ;  /* 0x00001800010a7983 */ /* 0x000f620000100a00 */
[----:B------:R-:W-:-:S05]  /*d4a0*/  IMAD R4, R20, c[0x0][0x4e8], RZ ;  /* 0x00013a0014047a24 */ /* 0x000fca00078e02ff */
[----:B------:R-:W-:-:S13]  /*d4b0*/  ISETP.GE.OR P2, PT, R0, R4, P0 ;  /* 0x000000040000720c */ /* 0x000fda0000746670 */
[----:B----45:R-:W-:-:S04]  /*d4c0*/  @!P2 LEA R2, P1, R10, R2, 0x1 ;  /* 0x000000020a02a211 */ /* 0x030fc800078208ff */
[----:B--2---:R-:W-:-:S05]  /*d4d0*/  @!P2 LEA.HI.X R3, R10, R8, R18, 0x1, P1 ;  /* 0x000000080a03a211 */ /* 0x004fca00008f0c12 */
[----:B------:R2:W-:Y:S01]  /*d4e0*/  @!P2 ST.E.128 [R2.64], RZ ;  /* 0x000000ff0200a985 */ /* 0x0005e2000c101d08 */
[----:B------:R-:W-:Y:S05]  /*d4f0*/  BRA.DIV ~URZ, `(.L_x_114) ;  /* 0x000028f27f007947 */ /* 0x000fea000b800000 */
[----:B------:R4:W1:Y:S04]  /*d500*/  SHFL.IDX PT, R8, R6, 0x1, 0x181f ;  /* 0x00381f0006087f89 */ /* 0x00086800000e0000 */
[----:B--2---:R4:W2:Y:S02]  /*d510*/  SHFL.IDX PT, R2, R7, 0x1, 0x181f ;  /* 0x00381f0007027f89 */ /* 0x0048a400000e0000 */
.L_x_180:
[----:B------:R-:W5:Y:S01]  /*d520*/  LDL.64 R10, [R1+0x18] ;  /* 0x00001800010a7983 */ /* 0x000f620000100a00 */
[----:B------:R-:W-:-:S04]  /*d530*/  IADD3 R3, R0, 0x10, RZ ;  /* 0x0000001000037810 */ /* 0x000fc80007ffe0ff */
[----:B------:R-:W-:-:S13]  /*d540*/  ISETP.GE.OR P2, PT, R3, R4, P0 ;  /* 0x000000040300720c */ /* 0x000fda0000746670 */
[----:B--2--5:R-:W-:-:S04]  /*d550*/  @!P2 LEA R2, P1, R10, R2, 0x1 ;  /* 0x000000020a02a211 */ /* 0x024fc800078208ff */
[----:B-1----:R-:W-:-:S05]  /*d560*/  @!P2 LEA.HI.X R3, R10, R8, R18, 0x1, P1 ;  /* 0x000000080a03a211 */ /* 0x002fca00008f0c12 */
[----:B------:R1:W-:Y:S01]  /*d570*/  @!P2 ST.E.128 [R2.64], RZ ;  /* 0x000000ff0200a985 */ /* 0x0003e2000c101d08 */
[----:B------:R-:W-:Y:S05]  /*d580*/  BRA.DIV ~URZ, `(.L_x_115) ;  /* 0x000029327f007947 */ /* 0x000fea000b800000 */
[----:B------:R2:W1:Y:S02]  /*d590*/  SHFL.IDX PT, R8, R6, 0x2, 0x181f ;  /* 0x00581f0006087f89 */ /* 0x00046400000e0000 */
.L_x_181:
[----:B------:R-:W-:Y:S05]  /*d5a0*/  BRA.DIV ~URZ, `(.L_x_116) ;  /* 0x000029827f007947 */ /* 0x000fea000b800000 */
[----:B-1----:R1:W2:Y:S02]  /*d5b0*/  SHFL.IDX PT, R2, R7, 0x2, 0x181f ;  /* 0x00581f0007027f89 */ /* 0x0022a400000e0000 */
.L_x_182:
[----:B------:R-:W5:Y:S01]  /*d5c0*/  LDL.64 R10, [R1+0x18] ;  /* 0x00001800010a7983 */ /* 0x000f620000100a00 */
[----:B------:R-:W-:-:S04]  /*d5d0*/  IADD3 R3, R0, 0x20, RZ ;  /* 0x0000002000037810 */ /* 0x000fc80007ffe0ff */
[----:B------:R-:W-:-:S13]  /*d5e0*/  ISETP.GE.OR P2, PT, R3, R4, P0 ;  /* 0x000000040300720c */ /* 0x000fda0000746670 */
[----:B--2--5:R-:W-:-:S04]  /*d5f0*/  @!P2 LEA R2, P1, R10, R2, 0x1 ;  /* 0x000000020a02a211 */ /* 0x024fc800078208ff */
[----:B------:R-:W-:-:S05]  /*d600*/  @!P2 LEA.HI.X R3, R10, R8, R18, 0x1, P1 ;  /* 0x000000080a03a211 */ /* 0x000fca00008f0c12 */
[----:B------:R2:W-:Y:S01]  /*d610*/  @!P2 ST.E.128 [R2.64], RZ ;  /* 0x000000ff0200a985 */ /* 0x0005e2000c101d08 */
[----:B------:R-:W-:Y:S05]  /*d620*/  BRA.DIV ~URZ, `(.L_x_117) ;  /* 0x000029727f007947 */ /* 0x000fea000b800000 */
[----:B------:R1:W2:Y:S04]  /*d630*/  SHFL.IDX PT, R8, R6, 0x3, 0x181f ;  /* 0x00781f0006087f89 */ /* 0x0002a800000e0000 */
[----:B--2---:R1:W2:Y:S02]  /*d640*/  SHFL.IDX PT, R2, R7, 0x3, 0x181f ;  /* 0x00781f0007027f89 */ /* 0x0042a400000e0000 */
.L_x_183:
[----:B------:R-:W5:Y:S01]  /*d650*/  LDL.64 R10, [R1+0x18] ;  /* 0x00001800010a7983 */ /* 0x000f620000100a00 */
[----:B------:R-:W-:-:S04]  /*d660*/  IADD3 R3, R0, 0x30, RZ ;  /* 0x0000003000037810 */ /* 0x000fc80007ffe0ff */
[----:B------:R-:W-:-:S13]  /*d670*/  ISETP.GE.OR P2, PT, R3, R4, P0 ;  /* 0x000000040300720c */ /* 0x000fda0000746670 */
[----:B--2--5:R-:W-:-:S04]  /*d680*/  @!P2 LEA R2, P1, R10, R2, 0x1 ;  /* 0x000000020a02a211 */ /* 0x024fc800078208ff */
[----:B------:R-:W-:-:S05]  /*d690*/  @!P2 LEA.HI.X R3, R10, R8, R18, 0x1, P1 ;  /* 0x000000080a03a211 */ /* 0x000fca00008f0c12 */
[----:B------:R2:W-:Y:S01]  /*d6a0*/  @!P2 ST.E.128 [R2.64], RZ ;  /* 0x000000ff0200a985 */ /* 0x0005e2000c101d08 */
[----:B------:R-:W-:Y:S05]  /*d6b0*/  BRA.DIV ~URZ, `(.L_x_118) ;  /* 0x000029b27f007947 */ /* 0x000fea000b800000 */
[----:B------:R1:W2:Y:S02]  /*d6c0*/  SHFL.IDX PT, R8, R6, 0x4, 0x181f ;  /* 0x00981f0006087f89 */ /* 0x0002a400000e0000 */
.L_x_184:
[----:B------:R-:W-:Y:S05]  /*d6d0*/  BRA.DIV ~URZ, `(.L_x_119) ;  /* 0x00002a027f007947 */ /* 0x000fea000b800000 */
[----:B--2---:R2:W1:Y:S02]  /*d6e0*/  SHFL.IDX PT, R2, R7, 0x4, 0x181f ;  /* 0x00981f0007027f89 */ /* 0x00446400000e0000 */
.L_x_185:
[----:B------:R-:W5:Y:S01]  /*d6f0*/  LDL.64 R10, [R1+0x18] ;  /* 0x00001800010a7983 */ /* 0x000f620000100a00 */
[----:B------:R-:W-:-:S04]  /*d700*/  IADD3 R3, R0, 0x40, RZ ;  /* 0x0000004000037810 */ /* 0x000fc80007ffe0ff */
[----:B------:R-:W-:-:S13]  /*d710*/  ISETP.GE.OR P2, PT, R3, R4, P0 ;  /* 0x000000040300720c */ /* 0x000fda0000746670 */
[----:B-1---5:R-:W-:-:S04]  /*d720*/  @!P2 LEA R2, P1, R10, R2, 0x1 ;  /* 0x000000020a02a211 */ /* 0x022fc800078208ff */
[----:B------:R-:W-:-:S05]  /*d730*/  @!P2 LEA.HI.X R3, R10, R8, R18, 0x1, P1 ;  /* 0x000000080a03a211 */ /* 0x000fca00008f0c12 */
[----:B------:R1:W-:Y:S01]  /*d740*/  @!P2 ST.E.128 [R2.64], RZ ;  /* 0x000000ff0200a985 */ /* 0x0003e2000c101d08 */
[----:B------:R-:W-:Y:S05]  /*d750*/  BRA.DIV ~URZ, `(.L_x_120) ;  /* 0x000029f27f007947 */ /* 0x000fea000b800000 */
[----:B------:R1:W2:Y:S04]  /*d760*/  SHFL.IDX PT, R8, R6, 0x5, 0x181f ;  /* 0x00b81f0006087f89 */ /* 0x0002a800000e0000 */
[----:B-1----:R1:W3:Y:S02]  /*d770*/  SHFL.IDX PT, R2, R7, 0x5, 0x181f ;  /* 0x00b81f0007027f89 */ /* 0x0022e400000e0000 */
.L_x_186:
[----:B------:R-:W5:Y:S01]  /*d780*/  LDL.64 R10, [R1+0x18] ;  /* 0x00001800010a7983 */ /* 0x000f620000100a00 */
[----:B------:R-:W-:-:S04]  /*d790*/  IADD3 R3, R0, 0x50, RZ ;  /* 0x0000005000037810 */ /* 0x000fc80007ffe0ff */
[----:B------:R-:W-:-:S13]  /*d7a0*/  ISETP.GE.OR P2, PT, R3, R4, P0 ;  /* 0x000000040300720c */ /* 0x000fda0000746670 */
[----:B---3-5:R-:W-:-:S04]  /*d7b0*/  @!P2 LEA R2, P1, R10, R2, 0x1 ;  /* 0x000000020a02a211 */ /* 0x028fc800078208ff */
[----:B--2---:R-:W-:-:S05]  /*d7c0*/  @!P2 LEA.HI.X R3, R10, R8, R18, 0x1, P1 ;  /* 0x000000080a03a211 */ /* 0x004fca00008f0c12 */
[----:B------:R2:W-:Y:S01]  /*d7d0*/  @!P2 ST.E.128 [R2.64], RZ ;  /* 0x000000ff0200a985 */ /* 0x0005e2000c101d08 */
[----:B------:R-:W-:Y:S05]  /*d7e0*/  BRA.DIV ~URZ, `(.L_x_121) ;  /* 0x00002a327f007947 */ /* 0x000fea000b800000 */
[----:B------:R3:W1:Y:S02]  /*d7f0*/  SHFL.IDX PT, R8, R6, 0x6, 0x181f ;  /* 0x00d81f0006087f89 */ /* 0x00066400000e0000 */
.L_x_187:
[----:B------:R-:W-:Y:S05]  /*d800*/  BRA.DIV ~URZ, `(.L_x_122) ;  /* 0x00002a827f007947 */ /* 0x000fea000b800000 */
[----:B--2---:R2:W3:Y:S02]  /*d810*/  SHFL.IDX PT, R2, R7, 0x6, 0x181f ;  /* 0x00d81f0007027f89 */ /* 0x0044e400000e0000 */
.L_x_188:
[----:B------:R-:W5:Y:S01]  /*d820*/  LDL.64 R10, [R1+0x18] ;  /* 0x00001800010a7983 */ /* 0x000f620000100a00 */
[----:B------:R-:W-:-:S04]  /*d830*/  IADD3 R3, R0, 0x60, RZ ;  /* 0x0000006000037810 */ /* 0x000fc80007ffe0ff */
[----:B------:R-:W-:-:S13]  /*d840*/  ISETP.GE.OR P2, PT, R3, R4, P0 ;  /* 0x000000040300720c */ /* 0x000fda0000746670 */
[----:B---3-5:R-:W-:-:S04]  /*d850*/  @!P2 LEA R2, P1, R10, R2, 0x1 ;  /* 0x000000020a02a211 */ /* 0x028fc800078208ff */
[----:B-1----:R-:W-:-:S05]  /*d860*/  @!P2 LEA.HI.X R3, R10, R8, R18, 0x1, P1 ;  /* 0x000000080a03a211 */ /* 0x002fca00008f0c12 */
[----:B------:R1:W-:Y:S01]  /*d870*/  @!P2 ST.E.128 [R2.64], RZ ;  /* 0x000000ff0200a985 */ /* 0x0003e2000c101d08 */
[----:B------:R-:W-:Y:S05]  /*d880*/  BRA.DIV ~URZ, `(.L_x_123) ;  /* 0x00002a727f007947 */ /* 0x000fea000b800000 */
[----:B----4-:R-:W3:Y:S04]  /*d890*/  SHFL.IDX PT, R6, R6, 0x7, 0x181f ;  /* 0x00f81f0006067f89 */ /* 0x010ee800000e0000 */
[----:B-1----:R1:W4:Y:S02]  /*d8a0*/  SHFL.IDX PT, R2, R7, 0x7, 0x181f ;  /* 0x00f81f0007027f89 */ /* 0x00232400000e0000 */
.L_x_189:
[----:B------:R-:W5:Y:S01]  /*d8b0*/  LDL.64 R8, [R1+0x18] ;  /* 0x0000180001087983 */ /* 0x000f620000100a00 */
[----:B------:R-:W-:-:S04]  /*d8c0*/  IADD3 R0, R0, 0x70, RZ ;  /* 0x0000007000007810 */ /* 0x000fc80007ffe0ff */
[----:B------:R-:W-:-:S13]  /*d8d0*/  ISETP.GE.OR P1, PT, R0, R4, P0 ;  /* 0x000000040000720c */ /* 0x000fda0000726670 */
[----:B----45:R-:W-:-:S04]  /*d8e0*/  @!P1 LEA R2, P0, R8, R2, 0x1 ;  /* 0x0000000208029211 */ /* 0x030fc800078008ff */
[----:B---3--:R-:W-:-:S05]  /*d8f0*/  @!P1 LEA.HI.X R3, R8, R6, R18, 0x1, P0 ;  /* 0x0000000608039211 */ /* 0x008fca00000f0c12 */
[----:B------:R3:W-:Y:S04]  /*d900*/  @!P1 ST.E.128 [R2.64], RZ ;  /* 0x000000ff02009985 */ /* 0x0007e8000c101d08 */
.L_x_96:
[----:B------:R-:W-:Y:S05]  /*d910*/  BSYNC B1 ;  /* 0x0000000000017941 */ /* 0x000fea0003800000 */
.L_x_80:
[----:B------:R-:W5:Y:S02]  /*d920*/  LDL R0, [R1+0x80] ;  /* 0x0000800001007983 */ /* 0x000f640000100800 */
[----:B-----5:R-:W-:-:S13]  /*d930*/  ISETP.NE.AND P0, PT, R0, RZ, PT ;  /* 0x000000ff0000720c */ /* 0x020fda0003f05270 */
[----:B------:R-:W-:Y:S01]  /*d940*/  @P0 WARPSYNC 0xffffffff ;  /* 0xffffffff00000948 */ /* 0x000fe20003800000 */
[----:B------:R-:W-:Y:S06]  /*d950*/  @P0 BAR.SYNC.DEFER_BLOCKING 0x5, 0x80 ;  /* 0x0142000000000b1d */ /* 0x000fec0000010000 */
[----:B-123--:R-:W1:Y:S04]  /*d960*/  @P0 LDS.128 R4, [0x9100] ;  /* 0x00910000ff040984 */ /* 0x00ee680000000c00 */
[----:B-1----:R1:W-:Y:S04]  /*d970*/  @P0 STL.64 [R1+0x20], R4 ;  /* 0x0000200401000387 */ /* 0x0023e80000100a00 */
[----:B------:R1:W-:Y:S04]  /*d980*/  @P0 STL.64 [R1+0x28], R6 ;  /* 0x0000280601000387 */ /* 0x0003e80000100a00 */
[----:B------:R-:W-:Y:S06]  /*d990*/  @P0 BAR.ARV 0x4, 0x80 ;  /* 0x0102000000000b1d */ /* 0x000fec0000002000 */
[----:B------:R-:W-:Y:S05]  /*d9a0*/  @P0 BRA `(.L_x_124) ;  /* 0x00000ba000000947 */ /* 0x000fea0003800000 */
[----:B------:R-:W2:Y:S01]  /*d9b0*/  S2R R0, SR_TID.X ;  /* 0x0000000000007919 */ /* 0x000ea20000002100 */
[----:B-1----:R-:W-:Y:S01]  /*d9c0*/  IMAD.MOV.U32 R7, RZ, RZ, RZ ;  /* 0x000000ffff077224 */ /* 0x002fe200078e00ff */
[----:B--2---:R-:W-:-:S04]  /*d9d0*/  LOP3.LUT R14, R0, 0x1f, RZ, 0xc0, !PT ;  /* 0x0000001f000e7812 */ /* 0x004fc800078ec0ff */
[----:B------:R-:W-:Y:S01]  /*d9e0*/  ISETP.NE.AND P5, PT, R14, 0x1f, PT ;  /* 0x0000001f0e00780c */ /* 0x000fe20003fa5270 */
[----:B------:R-:W-:Y:S10]  /*d9f0*/  BRA.DIV ~URZ, `(.L_x_125) ;  /* 0x000029d27f007947 */ /* 0x000ff4000b800000 */
[----:B------:R1:W2:Y:S02]  /*da00*/  SHFL.IDX PT, R10, R70, RZ, 0x1f ;  /* 0x00001fff460a7589 */ /* 0x0002a400000e0000 */
.L_x_190:
[----:B------:R-:W-:Y:S05]  /*da10*/  BRA.DIV ~URZ, `(.L_x_126) ;  /* 0x00002a227f007947 */ /* 0x000fea000b800000 */
[----:B------:R3:W1:Y:S02]  /*da20*/  SHFL.IDX PT, R8, R70, 0x1, 0x1f ;  /* 0x00201f0046087f89 */ /* 0x00066400000e0000 */
.L_x_191:
[----:B------:R-:W5:Y:S01]  /*da30*/  LDL R0, [R1+0x2c] ;  /* 0x00002c0001007983 */ /* 0x000f620000100800 */
[----:B------:R-:W-:Y:S02]  /*da40*/  IMAD.MOV.U32 R6, RZ, RZ, RZ ;  /* 0x000000ffff067224 */ /* 0x000fe400078e00ff */
[----:B-----5:R-:W-:-:S05]  /*da50*/  IMAD.IADD R0, R0, 0x1, R14 ;  /* 0x0000000100007824 */ /* 0x020fca00078e020e */
[----:B------:R-:W-:-:S13]  /*da60*/  ISETP.GE.OR P0, PT, R0, c[0x0][0x53c], !P5 ;  /* 0x00014f0000007a0c */ /* 0x000fda0006f06670 */
[----:B----4-:R-:W-:Y:S01]  /*da70*/  @!P0 IMAD.MOV.U32 R2, RZ, RZ, 0x4 ;  /* 0x00000004ff028424 */ /* 0x010fe200078e00ff */
[----:B------:R-:W-:-:S03]  /*da80*/  @!P0 MOV R3, 0x4 ;  /* 0x0000000400038802 */ /* 0x000fc60000000f00 */
[----:B------:R-:W-:-:S04]  /*da90*/  @!P0 IMAD.WIDE R4, R0, R2, c[0x0][0x580] ;  /* 0x0001600000048625 */ /* 0x000fc800078e0202 */
[----:B------:R-:W-:Y:S01]  /*daa0*/  @!P0 IMAD.WIDE R2, R0, R3, c[0x0][0x578] ;  /* 0x00015e0000028625 */ /* 0x000fe200078e0203 */
[----:B------:R-:W4:Y:S04]  /*dab0*/  @!P0 LDG.E R6, [R4.64] ;  /* 0x0000000804068981 */ /* 0x000f28000c1e1900 */
[----:B------:R-:W4:Y:S01]  /*dac0*/  @!P0 LDG.E R7, [R2.64] ;  /* 0x0000000802078981 */ /* 0x000f22000c1e1900 */
[C---:B------:R-:W-:Y:S02]  /*dad0*/  ISETP.GE.U32.AND P4, PT, R14.reuse, 0x10, PT ;  /* 0x000000100e00780c */ /* 0x040fe40003f86070 */
[C---:B------:R-:W-:Y:S02]  /*dae0*/  ISETP.GE.U32.AND P3, PT, R14.reuse, 0x8, PT ;  /* 0x000000080e00780c */ /* 0x040fe40003f66070 */
[----:B------:R-:W-:-:S02]  /*daf0*/  ISETP.GE.U32.AND P2, PT, R14, 0x4, PT ;  /* 0x000000040e00780c */ /* 0x000fc40003f46070 */
[C---:B------:R-:W-:Y:S02]  /*db00*/  ISETP.GE.U32.AND P1, PT, R14.reuse, 0x2, PT ;  /* 0x000000020e00780c */ /* 0x040fe40003f26070 */
[----:B------:R-:W-:Y:S02]  /*db10*/  ISETP.NE.AND P0, PT, R14, RZ, PT ;  /* 0x000000ff0e00720c */ /* 0x000fe40003f05270 */
[----:B------:R-:W-:Y:S01]  /*db20*/  MOV R13, RZ ;  /* 0x000000ff000d7202 */ /* 0x000fe20000000f00 */
[----:B----4-:R-:W-:Y:S01]  /*db30*/  IMAD R0, R7, R6, RZ ;  /* 0x0000000607007224 */ /* 0x010fe200078e02ff */
[----:B------:R-:W-:Y:S07]  /*db40*/  BRA.DIV ~URZ, `(.L_x_127) ;  /* 0x000029627f007947 */ /* 0x000fee000b800000 */
[----:B------:R4:W3:Y:S02]  /*db50*/  SHFL.UP PT, R4, R0, 0x1, RZ ;  /* 0x0420000000047989 */ /* 0x0008e400000e00ff */
.L_x_192:
[----:B---3--:R-:W-:-:S04]  /*db60*/  SEL R4, R4, RZ, P0 ;  /* 0x000000ff04047207 */ /* 0x008fc80000000000 */
[----:B----4-:R-:W-:Y:S01]  /*db70*/  IADD3 R0, R0, R4, RZ ;  /* 0x0000000400007210 */ /* 0x010fe20007ffe0ff */
[----:B------:R-:W-:Y:S05]  /*db80*/  BRA.DIV ~URZ, `(.L_x_128) ;  /* 0x000029627f007947 */ /* 0x000fea000b800000 */
[----:B------:R-:W3:Y:S02]  /*db90*/  SHFL.UP PT, R2, R0, 0x2, RZ ;  /* 0x0440000000027989 */ /* 0x000ee400000e00ff */
[----:B---3--:R-:W-:-:S05]  /*dba0*/  SEL R2, R2, RZ, P1 ;  /* 0x000000ff02027207 */ /* 0x008fca0000800000 */
[----:B------:R-:W-:-:S05]  /*dbb0*/  IMAD.IADD R4, R0, 0x1, R2 ;  /* 0x0000000100047824 */ /* 0x000fca00078e0202 */
        /* <DEDUP_REMOVED lines=9> */
[----:B------:R3:W4:Y:S02]  /*dc50*/  SHFL.IDX PT, R0, R4, 0x1f, 0x1f ;  /* 0x03e01f0004007f89 */ /* 0x00072400000e0000 */
.L_x_193:
[----:B----4-:R-:W-:Y:S01]  /*dc60*/  IMAD R0, R0, c[0x0][0x538], RZ ;  /* 0x00014e0000007a24 */ /* 0x010fe200078e02ff */
[----:B------:R-:W-:Y:S04]  /*dc70*/  BSSY B1, `(.L_x_129) ;  /* 0x0000084000017945 */ /* 0x000fe80003800000 */
[----:B-1----:R-:W-:-:S04]  /*dc80*/  IADD3 R8, R0, R8, RZ ;  /* 0x0000000800087210 */ /* 0x002fc80007ffe0ff */
[----:B--2---:R-:W-:-:S13]  /*dc90*/  ISETP.GT.AND P6, PT, R8, R10, PT ;  /* 0x0000000a0800720c */ /* 0x004fda0003fc4270 */
[----:B------:R-:W-:Y:S05]  /*dca0*/  @P6 BRA `(.L_x_130) ;  /* 0x0000025000006947 */ /* 0x000fea0003800000 */
.L_x_134:
[----:B------:R-:W2:Y:S02]  /*dcb0*/  LDL.LU R0, [R1+0x2c] ;  /* 0x00002c0001007983 */ /* 0x000ea40000300800 */
[----:B--2---:R-:W-:-:S04]  /*dcc0*/  IADD3 R0, R0, 0x1f, RZ ;  /* 0x0000001f00007810 */ /* 0x004fc80007ffe0ff */
[----:B------:R-:W-:-:S13]  /*dcd0*/  ISETP.GE.AND P6, PT, R0, c[0x0][0x53c], PT ;  /* 0x00014f0000007a0c */ /* 0x000fda0003fc6270 */
[----:B------:R-:W-:Y:S05]  /*dce0*/  @P6 BRA `(.L_x_131) ;  /* 0x0000077000006947 */ /* 0x000fea0003800000 */
[----:B------:R1:W-:Y:S01]  /*dcf0*/  STL [R1+0x2c], R0 ;  /* 0x00002c0001007387 */ /* 0x0003e20000100800 */
[----:B------:R-:W-:Y:S01]  /*dd00*/  CS2R R6, SRZ ;  /* 0x0000000000067805 */ /* 0x000fe2000001ff00 */
[----:B-1----:R-:W-:-:S04]  /*dd10*/  IADD3 R0, R0, R14, RZ ;  /* 0x0000000e00007210 */ /* 0x002fc80007ffe0ff */
[----:B------:R-:W-:-:S13]  /*dd20*/  ISETP.GE.OR P6, PT, R0, c[0x0][0x53c], !P5 ;  /* 0x00014f0000007a0c */ /* 0x000fda0006fc6670 */
[----:B------:R-:W-:Y:S02]  /*dd30*/  @!P6 MOV R2, 0x4 ;  /* 0x000000040002e802 */ /* 0x000fe40000000f00 */
[----:B------:R-:W-:-:S03]  /*dd40*/  @!P6 MOV R3, 0x4 ;  /* 0x000000040003e802 */ /* 0x000fc60000000f00 */
[----:B---3--:R-:W-:-:S04]  /*dd50*/  @!P6 IMAD.WIDE R4, R0, R2, c[0x0][0x580] ;  /* 0x000160000004e625 */ /* 0x008fc800078e0202 */
[----:B------:R-:W-:Y:S01]  /*dd60*/  @!P6 IMAD.WIDE R2, R0, R3, c[0x0][0x578] ;  /* 0x00015e000002e625 */ /* 0x000fe200078e0203 */
[----:B------:R-:W2:Y:S04]  /*dd70*/  @!P6 LDG.E R6, [R4.64] ;  /* 0x000000080406e981 */ /* 0x000ea8000c1e1900 */
[----:B------:R-:W2:Y:S02]  /*dd80*/  @!P6 LDG.E R7, [R2.64] ;  /* 0x000000080207e981 */ /* 0x000ea4000c1e1900 */
[----:B--2---:R-:W-:Y:S01]  /*dd90*/  IMAD R0, R7, R6, RZ ;  /* 0x0000000607007224 */ /* 0x004fe200078e02ff */
[----:B------:R-:W-:Y:S05]  /*dda0*/  BRA.DIV ~URZ, `(.L_x_132) ;  /* 0x000028f27f007947 */ /* 0x000fea000b800000 */
[----:B------:R1:W2:Y:S02]  /*ddb0*/  SHFL.UP PT, R2, R0, 0x1, RZ ;  /* 0x0420000000027989 */ /* 0x0002a400000e00ff */
.L_x_194:
        /* <DEDUP_REMOVED lines=16> */
.L_x_195:
[----:B--2---:R-:W-:-:S05]  /*dec0*/  IMAD R0, R0, c[0x0][0x538], RZ ;  /* 0x00014e0000007a24 */ /* 0x004fca00078e02ff */
[----:B------:R-:W-:-:S04]  /*ded0*/  IADD3 R8, R0, R8, RZ ;  /* 0x0000000800087210 */ /* 0x000fc80007ffe0ff */
[----:B------:R-:W-:-:S13]  /*dee0*/  ISETP.GT.AND P6, PT, R8, R10, PT ;  /* 0x0000000a0800720c */ /* 0x000fda0003fc4270 */
[----:B-1----:R-:W-:Y:S05]  /*def0*/  @!P6 BRA `(.L_x_134) ;  /* 0xfffffdb00000e947 */ /* 0x002fea000383ffff */
.L_x_130:
[----:B------:R-:W-:-:S05]  /*df00*/  IADD3 R12, -R0, R8, RZ ;  /* 0x00000008000c7210 */ /* 0x000fca0007ffe1ff */
[----:B------:R-:W-:-:S05]  /*df10*/  IMAD R0, R4, c[0x0][0x538], R12 ;  /* 0x00014e0004007a24 */ /* 0x000fca00078e020c */
[----:B------:R-:W-:Y:S01]  /*df20*/  ISETP.GT.AND P0, PT, R0, R10, PT ;  /* 0x0000000a0000720c */ /* 0x000fe20003f04270 */
[----:B------:R-:W-:-:S12]  /*df30*/  BRA.DIV ~URZ, `(.L_x_135) ;  /* 0x000029627f007947 */ /* 0x000fd8000b800000 */
[----:B------:R-:W-:-:S04]  /*df40*/  VOTE.ANY R0, PT, !P0 ;  /* 0x0000000000007806 */ /* 0x000fc800040e0100 */
.L_x_196:
[----:B------:R1:W2:Y:S01]  /*df50*/  POPC R11, R0 ;  /* 0x00000000000b7309 */ /* 0x0002a20000000000 */
[----:B------:R-:W-:Y:S05]  /*df60*/  BRA.DIV ~URZ, `(.L_x_136) ;  /* 0x000029727f007947 */ /* 0x000fea000b800000 */
[----:B--2---:R2:W4:Y:S04]  /*df70*/  SHFL.IDX PT, R8, R6, R11, 0x1f ;  /* 0x00001f0b06087589 */ /* 0x00452800000e0000 */
[----:B------:R2:W1:Y:S02]  /*df80*/  SHFL.IDX PT, R7, R7, R11, 0x1f ;  /* 0x00001f0b07077589 */ /* 0x00046400000e0000 */
.L_x_197:
[----:B------:R-:W-:Y:S01]  /*df90*/  ISETP.NE.AND P0, PT, R0, RZ, PT ;  /* 0x000000ff0000720c */ /* 0x000fe20003f05270 */
[----:B------:R-:W-:-:S12]  /*dfa0*/  BSSY B0, `(.L_x_137) ;  /* 0x0000005000007945 */ /* 0x000fd80003800000 */
[----:B------:R-:W-:Y:S05]  /*dfb0*/  @!P0 BRA `(.L_x_138) ;  /* 0x0000003000008947 */ /* 0x000fea0003800000 */
[----:B------:R-:W-:Y:S01]  /*dfc0*/  IADD3 R5, R11, -0x1, RZ ;  /* 0xffffffff0b057810 */ /* 0x000fe20007ffe0ff */
[----:B------:R-:W-:Y:S05]  /*dfd0*/  BRA.DIV ~URZ, `(.L_x_139) ;  /* 0x000029d27f007947 */ /* 0x000fea000b800000 */
[----:B------:R2:W3:Y:S02]  /*dfe0*/  SHFL.IDX PT, R13, R4, R5, 0x1f ;  /* 0x00001f05040d7589 */ /* 0x0004e400000e0000 */
.L_x_138:
[----:B------:R-:W-:Y:S05]  /*dff0*/  BSYNC B0 ;  /* 0x0000000000007941 */ /* 0x000fea0003800000 */
.L_x_137:
[----:B--23--:R-:W-:Y:S01]  /*e000*/  IMAD R6, R13, c[0x0][0x538], R12 ;  /* 0x00014e000d067a24 */ /* 0x00cfe200078e020c */
[----:B----4-:R-:W-:Y:S02]  /*e010*/  IABS R2, R8 ;  /* 0x0000000800027213 */ /* 0x010fe40000000000 */
[----:B-1----:R-:W-:Y:S01]  /*e020*/  IABS R3, R7 ;  /* 0x0000000700037213 */ /* 0x002fe20000000000 */
[----:B------:R-:W-:Y:S01]  /*e030*/  IMAD.IADD R9, R10, 0x1, -R6 ;  /* 0x000000010a097824 */ /* 0x000fe200078e0a06 */
[----:B------:R1:W-:Y:S01]  /*e040*/  STL [R1+0x20], R6 ;  /* 0x0000200601007387 */ /* 0x0003e20000100800 */
[----:B------:R-:W2:Y:S03]  /*e050*/  I2F.RP R4, R2 ;  /* 0x0000000200047306 */ /* 0x000ea60000209400 */
[----:B------:R-:W3:Y:S05]  /*e060*/  LDL.LU R13, [R1+0x2c] ;  /* 0x00002c00010d7983 */ /* 0x000eea0000300800 */
[----:B--2---:R-:W2:Y:S02]  /*e070*/  MUFU.RCP R4, R4 ;  /* 0x0000000400047308 */ /* 0x004ea40000001000 */
[----:B--2---:R-:W-:-:S06]  /*e080*/  IADD3 R4, R4, 0xffffffe, RZ ;  /* 0x0ffffffe04047810 */ /* 0x004fcc0007ffe0ff */
[----:B------:R-:W2:Y:S01]  /*e090*/  F2I.FTZ.U32.TRUNC.NTZ R5, R4 ;  /* 0x0000000400057305 */ /* 0x000ea2000021f000 */
[----:B-1----:R-:W-:Y:S02]  /*e0a0*/  MOV R6, R3 ;  /* 0x0000000300067202 */ /* 0x002fe40000000f00 */
[----:B------:R-:W-:Y:S01]  /*e0b0*/  IABS R10, R9 ;  /* 0x00000009000a7213 */ /* 0x000fe20000000000 */
[----:B--2---:R-:W-:-:S04]  /*e0c0*/  IMAD.MOV R0, RZ, RZ, -R5 ;  /* 0x000000ffff007224 */ /* 0x004fc800078e0a05 */
[----:B------:R-:W-:Y:S01]  /*e0d0*/  IMAD.MOV.U32 R4, RZ, RZ, R0 ;  /* 0x000000ffff047224 */ /* 0x000fe200078e0000 */
[----:B------:R-:W-:-:S03]  /*e0e0*/  IABS R0, R8 ;  /* 0x0000000800007213 */ /* 0x000fc60000000000 */
[----:B------:R-:W-:Y:S02]  /*e0f0*/  IMAD R3, R4, R2, RZ ;  /* 0x0000000204037224 */ /* 0x000fe400078e02ff */
[----:B------:R-:W-:Y:S01]  /*e100*/  IMAD.MOV.U32 R4, RZ, RZ, RZ ;  /* 0x000000ffff047224 */ /* 0x000fe200078e00ff */
[----:B------:R-:W1:Y:S01]  /*e110*/  I2F.RP R12, R6 ;  /* 0x00000006000c7306 */ /* 0x000e620000209400 */
[----:B------:R-:W-:Y:S02]  /*e120*/  IMAD.MOV R0, RZ, RZ, -R0 ;  /* 0x000000ffff007224 */ /* 0x000fe400078e0a00 */
[----:B------:R-:W-:-:S04]  /*e130*/  IMAD.HI.U32 R5, R5, R3, R4 ;  /* 0x0000000305057227 */ /* 0x000fc800078e0004 */
[----:B------:R-:W-:Y:S01]  /*e140*/  IMAD.MOV.U32 R3, RZ, RZ, R10 ;  /* 0x000000ffff037224 */ /* 0x000fe200078e000a */
[----:B------:R-:W-:-:S03]  /*e150*/  MOV R4, R0 ;  /* 0x0000000000047202 */ /* 0x000fc60000000f00 */
[----:B------:R-:W-:-:S04]  /*e160*/  IMAD.HI.U32 R0, R5, R3, RZ ;  /* 0x0000000305007227 */ /* 0x000fc800078e00ff */
[----:B------:R-:W-:Y:S02]  /*e170*/  IMAD R3, R0, R4, R3 ;  /* 0x0000000400037224 */ /* 0x000fe400078e0203 */
[----:B-1----:R-:W1:Y:S03]  /*e180*/  MUFU.RCP R4, R12 ;  /* 0x0000000c00047308 */ /* 0x002e660000001000 */
[----:B------:R-:W-:-:S13]  /*e190*/  ISETP.GT.U32.AND P1, PT, R2, R3, PT ;  /* 0x000000030200720c */ /* 0x000fda0003f24070 */
[----:B------:R-:W-:Y:S01]  /*e1a0*/  @!P1 IMAD.IADD R3, R3, 0x1, -R2 ;  /* 0x0000000103039824 */ /* 0x000fe200078e0a02 */
[----:B-1----:R-:W-:-:S04]  /*e1b0*/  IADD3 R4, R4, 0xffffffe, RZ ;  /* 0x0ffffffe04047810 */ /* 0x002fc80007ffe0ff */
[----:B------:R-:W-:Y:S02]  /*e1c0*/  ISETP.GE.U32.AND P2, PT, R3, R2, PT ;  /* 0x000000020300720c */ /* 0x000fe40003f46070 */
[----:B------:R-:W1:Y:S01]  /*e1d0*/  F2I.FTZ.U32.TRUNC.NTZ R3, R4 ;  /* 0x0000000400037305 */ /* 0x000e62000021f000 */
[----:B------:R-:W-:Y:S02]  /*e1e0*/  LOP3.LUT R2, R9, R8, RZ, 0x3c, !PT ;  /* 0x0000000809027212 */ /* 0x000fe400078e3cff */
[----:B------:R-:W-:Y:S02]  /*e1f0*/  @!P1 IADD3 R0, R0, 0x1, RZ ;  /* 0x0000000100009810 */ /* 0x000fe40007ffe0ff */
[----:B------:R-:W-:Y:S02]  /*e200*/  ISETP.GE.AND P0, PT, R2, RZ, PT ;  /* 0x000000ff0200720c */ /* 0x000fe40003f06270 */
[----:B------:R-:W-:-:S04]  /*e210*/  ISETP.NE.AND P1, PT, R8, RZ, PT ;  /* 0x000000ff0800720c */ /* 0x000fc80003f25270 */
[----:B------:R-:W-:Y:S01]  /*e220*/  @P2 IADD3 R0, R0, 0x1, RZ ;  /* 0x0000000100002810 */ /* 0x000fe20007ffe0ff */
[----:B-1----:R-:W-:-:S06]  /*e230*/  IMAD.MOV R2, RZ, RZ, -R3 ;  /* 0x000000ffff027224 */ /* 0x002fcc00078e0a03 */
[----:B------:R-:W-:Y:S01]  /*e240*/  @!P0 IMAD.MOV R0, RZ, RZ, -R0 ;  /* 0x000000ffff008224 */ /* 0x000fe200078e0a00 */
[----:B------:R-:W-:Y:S02]  /*e250*/  MOV R4, R2 ;  /* 0x0000000200047202 */ /* 0x000fe40000000f00 */
[----:B------:R-:W-:Y:S02]  /*e260*/  IABS R2, R7 ;  /* 0x0000000700027213 */ /* 0x000fe40000000000 */
[----:B------:R-:W-:Y:S01]  /*e270*/  @!P1 LOP3.LUT R0, RZ, R8, RZ, 0x33, !PT ;  /* 0x00000008ff009212 */ /* 0x000fe200078e33ff */
[----:B------:R-:W-:Y:S02]  /*e280*/  IMAD R4, R4, R6, RZ ;  /* 0x0000000604047224 */ /* 0x000fe400078e02ff */
[----:B------:R-:W-:Y:S01]  /*e290*/  IMAD.MOV R5, RZ, RZ, -R2 ;  /* 0x000000ffff057224 */ /* 0x000fe200078e0a02 */
[----:B------:R-:W-:Y:S01]  /*e2a0*/  IABS R10, R0 ;  /* 0x00000000000a7213 */ /* 0x000fe20000000000 */
[----:B------:R-:W-:-:S04]  /*e2b0*/  IMAD.MOV.U32 R2, RZ, RZ, RZ ;  /* 0x000000ffff027224 */ /* 0x000fc800078e00ff */
[----:B------:R-:W-:Y:S01]  /*e2c0*/  IMAD.HI.U32 R2, R3, R4, R2 ;  /* 0x0000000403027227 */ /* 0x000fe200078e0002 */
[----:B------:R-:W-:-:S03]  /*e2d0*/  MOV R4, R5 ;  /* 0x0000000500047202 */ /* 0x000fc60000000f00 */
[----:B------:R-:W-:-:S04]  /*e2e0*/  IMAD.MOV.U32 R3, RZ, RZ, R10 ;  /* 0x000000ffff037224 */ /* 0x000fc800078e000a */
[----:B------:R-:W-:-:S04]  /*e2f0*/  IMAD.HI.U32 R2, R2, R3, RZ ;  /* 0x0000000302027227 */ /* 0x000fc800078e00ff */
[----:B------:R-:W-:-:S05]  /*e300*/  IMAD R3, R2, R4, R3 ;  /* 0x0000000402037224 */ /* 0x000fca00078e0203 */
[----:B------:R-:W-:-:S13]  /*e310*/  ISETP.GT.U32.AND P1, PT, R6, R3, PT ;  /* 0x000000030600720c */ /* 0x000fda0003f24070 */
[----:B------:R-:W-:-:S05]  /*e320*/  @!P1 IMAD.IADD R3, R3, 0x1, -R6 ;  /* 0x0000000103039824 */ /* 0x000fca00078e0a06 */
[----:B------:R-:W-:Y:S02]  /*e330*/  ISETP.GE.U32.AND P2, PT, R3, R6, PT ;  /* 0x000000060300720c */ /* 0x000fe40003f46070 */
[----:B------:R-:W-:Y:S02]  /*e340*/  LOP3.LUT R3, R0, R7, RZ, 0x3c, !PT ;  /* 0x0000000700037212 */ /* 0x000fe400078e3cff */
[----:B------:R-:W-:Y:S02]  /*e350*/  @!P1 IADD3 R2, R2, 0x1, RZ ;  /* 0x0000000102029810 */ /* 0x000fe40007ffe0ff */
[----:B------:R-:W-:Y:S02]  /*e360*/  ISETP.GE.AND P0, PT, R3, RZ, PT ;  /* 0x000000ff0300720c */ /* 0x000fe40003f06270 */
[----:B------:R-:W-:-:S05]  /*e370*/  ISETP.NE.AND P1, PT, R7, RZ, PT ;  /* 0x000000ff0700720c */ /* 0x000fca0003f25270 */
[----:B------:R-:W-:-:S06]  /*e380*/  @P2 IADD3 R2, R2, 0x1, RZ ;  /* 0x0000000102022810 */ /* 0x000fcc0007ffe0ff */
[----:B------:R-:W-:Y:S02]  /*e390*/  @!P0 IMAD.MOV R2, RZ, RZ, -R2 ;  /* 0x000000ffff028224 */ /* 0x000fe400078e0a02 */
[----:B------:R-:W-:-:S04]  /*e3a0*/  @!P1 LOP3.LUT R2, RZ, R7, RZ, 0x33, !PT ;  /* 0x00000007ff029212 */ /* 0x000fc800078e33ff */
[----:B------:R-:W-:Y:S01]  /*e3b0*/  IADD3 R3, -R2, RZ, RZ ;  /* 0x000000ff02037210 */ /* 0x000fe20007ffe1ff */
[----:B------:R-:W-:Y:S02]  /*e3c0*/  IMAD R4, R0, R8, RZ ;  /* 0x0000000800047224 */ /* 0x000fe400078e02ff */
[C---:B------:R-:W-:Y:S02]  /*e3d0*/  IMAD R2, R7.reuse, 0x1000000, R2 ;  /* 0x0100000007027824 */ /* 0x040fe400078e0202 */
[----:B------:R-:W-:Y:S01]  /*e3e0*/  IMAD R0, R7, R3, R0 ;  /* 0x0000000307007224 */ /* 0x000fe200078e0200 */
[----:B------:R-:W-:-:S03]  /*e3f0*/  IADD3 R3, R9, -R4, RZ ;  /* 0x8000000409037210 */ /* 0x000fc60007ffe0ff */
[----:B------:R-:W-:-:S05]  /*e400*/  IMAD R0, R0, 0x10000, R2 ;  /* 0x0001000000007824 */ /* 0x000fca00078e0202 */
[----:B------:R1:W-:Y:S01]  /*e410*/  STL [R1+0x28], R0 ;  /* 0x0000280001007387 */ /* 0x0003e20000100800 */
[----:B---3--:R-:W-:-:S05]  /*e420*/  IMAD.IADD R13, R11, 0x1, R13 ;  /* 0x000000010b0d7824 */ /* 0x008fca00078e020d */
[----:B------:R1:W-:Y:S04]  /*e430*/  STL [R1+0x2c], R13 ;  /* 0x00002c0d01007387 */ /* 0x0003e80000100800 */
[----:B------:R1:W-:Y:S01]  /*e440*/  STL [R1+0x24], R3 ;  /* 0x0000240301007387 */ /* 0x0003e20000100800 */
[----:B------:R-:W-:Y:S05]  /*e450*/  BRA `(.L_x_140) ;  /* 0x0000005000007947 */ /* 0x000fea0003800000 */
.L_x_131:
[----:B------:R-:W-:Y:S01]  /*e460*/  MOV R0, c[0x0][0x53c] ;  /* 0x00014f0000007a02 */ /* 0x000fe20000000f00 */
[----:B------:R1:W-:Y:S04]  /*e470*/  STL [R1+0x20], R10 ;  /* 0x0000200a01007387 */ /* 0x0003e80000100800 */
[----:B------:R1:W-:Y:S04]  /*e480*/  STL [R1+0x24], RZ ;  /* 0x000024ff01007387 */ /* 0x0003e80000100800 */
[----:B------:R1:W-:Y:S04]  /*e490*/  STL [R1+0x28], RZ ;  /* 0x000028ff01007387 */ /* 0x0003e80000100800 */
[----:B------:R1:W-:Y:S02]  /*e4a0*/  STL [R1+0x2c], R0 ;  /* 0x00002c0001007387 */ /* 0x0003e40000100800 */
.L_x_140:
[----:B------:R-:W-:Y:S05]  /*e4b0*/  BSYNC B1 ;  /* 0x0000000000017941 */ /* 0x000fea0003800000 */
.L_x_129:
[----:B---3--:R-:W2:Y:S04]  /*e4c0*/  LDL R4, [R1+0x20] ;  /* 0x0000200001047983 */ /* 0x008ea80000100800 */
[----:B------:R-:W2:Y:S04]  /*e4d0*/  LDL R5, [R1+0x24] ;  /* 0x0000240001057983 */ /* 0x000ea80000100800 */
[----:B------:R-:W2:Y:S04]  /*e4e0*/  LDL R6, [R1+0x28] ;  /* 0x0000280001067983 */ /* 0x000ea80000100800 */
[----:B------:R-:W2:Y:S01]  /*e4f0*/  LDL R7, [R1+0x2c] ;  /* 0x00002c0001077983 */ /* 0x000ea20000100800 */
[----:B------:R-:W-:Y:S03]  /*e500*/  WARPSYNC 0xffffffff ;  /* 0xffffffff00007948 */ /* 0x000fe60003800000 */
[----:B------:R-:W-:Y:S01]  /*e510*/  BAR.SYNC.DEFER_BLOCKING 0x4, 0x80 ;  /* 0x0102000000007b1d */ /* 0x000fe20000010000 */
[----:B------:R-:W-:-:S13]  /*e520*/  ISETP.NE.AND P0, PT, R14, RZ, PT ;  /* 0x000000ff0e00720c */ /* 0x000fda0003f05270 */
[----:B--2---:R2:W-:Y:S04]  /*e530*/  @!P0 STS.128 [0x9100], R4 ;  /* 0x00910004ff008388 */ /* 0x0045e80000000c00 */
[----:B------:R-:W-:Y:S06]  /*e540*/  BAR.ARV 0x5, 0x80 ;  /* 0x0142000000007b1d */ /* 0x000fec0000002000 */
.L_x_124:
[----:B-1----:R-:W3:Y:S02]  /*e550*/  LDL R0, [R1+0x2c] ;  /* 0x00002c0001007983 */ /* 0x002ee40000100800 */
[----:B---3--:R-:W-:-:S13]  /*e560*/  ISETP.GE.AND P0, PT, R0, c[0x0][0x53c], PT ;  /* 0x00014f0000007a0c */ /* 0x008fda0003f06270 */
[----:B--2-4-:R-:W-:Y:S01]  /*e570*/  @P0 CALL.REL.NOINC `(.L_x_141) ;  /* 0x0000001000000944 */ /* 0x014fe20003c00000 */
[----:B------:R-:W-:Y:S05]  /*e580*/  BRA `(.L_x_142) ;  /* 0xffff2f2000007947 */ /* 0x000fea000383ffff */
.L_x_141:
[----:B------:R-:W-:Y:S05]  /*e590*/  EXIT ;  /* 0x000000000000794d */ /* 0x000fea0003800000 */
.L_x_32:
[----:B------:R-:W-:Y:S01]  /*e5a0*/  IMAD.MOV.U32 R0, RZ, RZ, R5 ;  /* 0x000000ffff007224 */ /* 0x000fe200078e0005 */
[----:B------:R-:W-:Y:S02]  /*e5b0*/  MOV R2, 0x1 ;  /* 0x0000000100027802 */ /* 0x000fe40000000f00 */
[----:B------:R-:W-:Y:S02]  /*e5c0*/  MOV R3, 0xe5e0 ;  /* 0x0000e5e000037802 */ /* 0x000fe40000000f00 */
[----:B------:R-:W-:Y:S05]  /*e5d0*/  CALL.REL.NOINC `($__internal_2_$__cuda_sm70_shflsync_up_p) ;  /* 0x000024c000007944 */ /* 0x000fea0003c00000 */
[----:B------:R-:W-:Y:S01]  /*e5e0*/  MOV R0, R4 ;  /* 0x0000000400007202 */ /* 0x000fe20000000f00 */
[----:B------:R-:W-:Y:S05]  /*e5f0*/  BRA `(.L_x_143) ;  /* 0xffff1e8000007947 */ /* 0x000fea000383ffff */
.L_x_33:
[----:B------:R-:W-:Y:S01]  /*e600*/  IMAD.MOV.U32 R0, RZ, RZ, R5 ;  /* 0x000000ffff007224 */ /* 0x000fe200078e0005 */
[----:B------:R-:W-:Y:S02]  /*e610*/  MOV R2, 0x2 ;  /* 0x0000000200027802 */ /* 0x000fe40000000f00 */
[----:B------:R-:W-:Y:S02]  /*e620*/  MOV R3, 0xe640 ;  /* 0x0000e64000037802 */ /* 0x000fe40000000f00 */
[----:B------:R-:W-:Y:S05]  /*e630*/  CALL.REL.NOINC `($__internal_2_$__cuda_sm70_shflsync_up_p) ;  /* 0x0000246000007944 */ /* 0x000fea0003c00000 */
[----:B------:R-:W-:Y:S01]  /*e640*/  SEL R0, R4, RZ, P4 ;  /* 0x000000ff04007207 */ /* 0x000fe20002000000 */
[----:B------:R-:W-:Y:S01]  /*e650*/  IMAD.MOV.U32 R2, RZ, RZ, 0x4 ;  /* 0x00000004ff027424 */ /* 0x000fe200078e00ff */
[----:B------:R-:W-:-:S03]  /*e660*/  MOV R3, 0xe690 ;  /* 0x0000e69000037802 */ /* 0x000fc60000000f00 */
[----:B------:R-:W-:Y:S02]  /*e670*/  IMAD.IADD R0, R5, 0x1, R0 ;  /* 0x0000000105007824 */ /* 0x000fe400078e0200 */
        /* <DEDUP_REMOVED lines=13> */
[----:B------:R-:W-:Y:S02]  /*e750*/  MOV R3, 0x1f ;  /* 0x0000001f00037802 */ /* 0x000fe40000000f00 */
[----:B------:R-:W-:Y:S01]  /*e760*/  MOV R2, 0xe7a0 ;  /* 0x0000e7a000027802 */ /* 0x000fe20000000f00 */
[----:B------:R-:W-:-:S04]  /*e770*/  IMAD.IADD R4, R0, 0x1, R4 ;  /* 0x0000000100047824 */ /* 0x000fc800078e0204 */
[----:B------:R-:W-:Y:S02]  /*e780*/  IMAD.MOV.U32 R9, RZ, RZ, R4 ;  /* 0x000000ffff097224 */ /* 0x000fe400078e0004 */
[----:B------:R-:W-:Y:S05]  /*e790*/  CALL.REL.NOINC `($__internal_1_$__cuda_sm70_shflsync_idx_p) ;  /* 0x000022b000007944 */ /* 0x000fea0003c00000 */
[----:B------:R-:W-:Y:S01]  /*e7a0*/  MOV R0, R5 ;  /* 0x0000000500007202 */ /* 0x000fe20000000f00 */
[----:B------:R-:W-:Y:S05]  /*e7b0*/  BRA `(.L_x_144) ;  /* 0xffff1dc000007947 */ /* 0x000fea000383ffff */
.L_x_35:
[----:B------:R-:W-:Y:S02]  /*e7c0*/  SEL R0, RZ, 0x1, P0 ;  /* 0x00000001ff007807 */ /* 0x000fe40000000000 */
[----:B------:R-:W-:Y:S02]  /*e7d0*/  MOV R2, 0xe7f0 ;  /* 0x0000e7f000027802 */ /* 0x000fe40000000f00 */
[----:B------:R-:W-:Y:S05]  /*e7e0*/  CALL.REL.NOINC `($__internal_3_$__cuda_sm70_votesync_ballot) ;  /* 0x0000232000007944 */ /* 0x000fea0003c00000 */
[----:B------:R-:W-:Y:S05]  /*e7f0*/  BRA `(.L_x_145) ;  /* 0xffff1e1000007947 */ /* 0x000fea000383ffff */
.L_x_36:
[----:B------:R-:W-:Y:S01]  /*e800*/  IMAD.MOV.U32 R9, RZ, RZ, R8 ;  /* 0x000000ffff097224 */ /* 0x000fe200078e0008 */
[----:B--2---:R-:W-:Y:S01]  /*e810*/  MOV R5, R14 ;  /* 0x0000000e00057202 */ /* 0x004fe20000000f00 */
[----:B------:R-:W-:Y:S01]  /*e820*/  IMAD.MOV.U32 R3, RZ, RZ, 0x1f ;  /* 0x0000001fff037424 */ /* 0x000fe200078e00ff */
[----:B------:R-:W-:Y:S02]  /*e830*/  MOV R2, 0xe850 ;  /* 0x0000e85000027802 */ /* 0x000fe40000000f00 */
[----:B-1----:R-:W-:Y:S05]  /*e840*/  CALL.REL.NOINC `($__internal_1_$__cuda_sm70_shflsync_idx_p) ;  /* 0x0000220000007944 */ /* 0x002fea0003c00000 */
[----:B------:R-:W-:Y:S01]  /*e850*/  IMAD.MOV.U32 R12, RZ, RZ, R5 ;  /* 0x000000ffff0c7224 */ /* 0x000fe200078e0005 */
[----:B------:R-:W-:Y:S01]  /*e860*/  MOV R9, R7 ;  /* 0x0000000700097202 */ /* 0x000fe20000000f00 */
[----:B------:R-:W-:Y:S01]  /*e870*/  IMAD.MOV.U32 R6, RZ, RZ, RZ ;  /* 0x000000ffff067224 */ /* 0x000fe200078e00ff */
[----:B------:R-:W-:Y:S01]  /*e880*/  MOV R5, R14 ;  /* 0x0000000e00057202 */ /* 0x000fe20000000f00 */
[----:B------:R-:W-:Y:S01]  /*e890*/  IMAD.MOV.U32 R3, RZ, RZ, 0x1f ;  /* 0x0000001fff037424 */ /* 0x000fe200078e00ff */
[----:B------:R-:W-:-:S02]  /*e8a0*/  MOV R2, 0xe8c0 ;  /* 0x0000e8c000027802 */ /* 0x000fc40000000f00 */
[----:B------:R-:W-:Y:S05]  /*e8b0*/  CALL.REL.NOINC `($__internal_1_$__cuda_sm70_shflsync_idx_p) ;  /* 0x0000219000007944 */ /* 0x000fea0003c00000 */
[----:B------:R-:W-:Y:S01]  /*e8c0*/  MOV R11, R5 ;  /* 0x00000005000b7202 */ /* 0x000fe20000000f00 */
[----:B------:R-:W-:Y:S05]  /*e8d0*/  BRA `(.L_x_146) ;  /* 0xffff1d8000007947 */ /* 0x000fea000383ffff */
.L_x_39:
[----:B------:R-:W-:Y:S01]  /*e8e0*/  IMAD.MOV.U32 R9, RZ, RZ, R4 ;  /* 0x000000ffff097224 */ /* 0x000fe200078e0004 */
[----:B------:R-:W-:-:S02]  /*e8f0*/  MOV R3, 0x1f ;  /* 0x0000001f00037802 */ /* 0x000fc40000000f00 */
[----:B------:R-:W-:Y:S02]  /*e900*/  MOV R2, 0xe920 ;  /* 0x0000e92000027802 */ /* 0x000fe40000000f00 */
[----:B-1234-:R-:W-:Y:S05]  /*e910*/  CALL.REL.NOINC `($__internal_1_$__cuda_sm70_shflsync_idx_p) ;  /* 0x0000213000007944 */ /* 0x01efea0003c00000 */
[----:B------:R-:W-:Y:S01]  /*e920*/  MOV R6, R5 ;  /* 0x0000000500067202 */ /* 0x000fe20000000f00 */
[----:B------:R-:W-:Y:S05]  /*e930*/  BRA `(.L_x_38) ;  /* 0xffff1d8000007947 */ /* 0x000fea000383ffff */
.L_x_47:
[----:B-1----:R-:W-:Y:S01]  /*e940*/  IMAD.MOV.U32 R9, RZ, RZ, R6 ;  /* 0x000000ffff097224 */ /* 0x002fe200078e0006 */
[----:B------:R-:W-:Y:S01]  /*e950*/  MOV R5, RZ ;  /* 0x000000ff00057202 */ /* 0x000fe20000000f00 */
[----:B------:R-:W-:Y:S01]  /*e960*/  IMAD.MOV.U32 R3, RZ, RZ, 0x181f ;  /* 0x0000181fff037424 */ /* 0x000fe200078e00ff */
[----:B------:R-:W-:Y:S02]  /*e970*/  MOV R2, 0xe990 ;  /* 0x0000e99000027802 */ /* 0x000fe40000000f00 */
[----:B------:R-:W-:Y:S05]  /*e980*/  CALL.REL.NOINC `($__internal_1_$__cuda_sm70_shflsync_idx_p) ;  /* 0x000020c000007944 */ /* 0x000fea0003c00000 */
[----:B------:R-:W-:Y:S01]  /*e990*/  MOV R8, R5 ;  /* 0x0000000500087202 */ /* 0x000fe20000000f00 */
[----:B------:R-:W-:Y:S05]  /*e9a0*/  BRA `(.L_x_147) ;  /* 0xffff396000007947 */ /* 0x000fea000383ffff */
.L_x_48:
[----:B------:R-:W-:Y:S01]  /*e9b0*/  IMAD.MOV.U32 R9, RZ, RZ, R7 ;  /* 0x000000ffff097224 */ /* 0x000fe200078e0007 */
[----:B------:R-:W-:Y:S01]  /*e9c0*/  MOV R5, RZ ;  /* 0x000000ff00057202 */ /* 0x000fe20000000f00 */
[----:B------:R-:W-:Y:S01]  /*e9d0*/  IMAD.MOV.U32 R3, RZ, RZ, 0x181f ;  /* 0x0000181fff037424 */ /* 0x000fe200078e00ff */
[----:B------:R-:W-:Y:S02]  /*e9e0*/  MOV R2, 0xea00 ;  /* 0x0000ea0000027802 */ /* 0x000fe40000000f00 */
[----:B-12---:R-:W-:Y:S05]  /*e9f0*/  CALL.REL.NOINC `($__internal_1_$__cuda_sm70_shflsync_idx_p) ;  /* 0x0000205000007944 */ /* 0x006fea0003c00000 */
[----:B------:R-:W-:Y:S01]  /*ea00*/  MOV R2, R5 ;  /* 0x0000000500027202 */ /* 0x000fe20000000f00 */
[----:B------:R-:W-:Y:S05]  /*ea10*/  BRA `(.L_x_148) ;  /* 0xffff391000007947 */ /* 0x000fea000383ffff */
.L_x_51:
[----:B------:R-:W-:Y:S01]  /*ea20*/  IMAD.MOV.U32 R9, RZ, RZ, R6 ;  /* 0x000000ffff097224 */ /* 0x000fe200078e0006 */
[----:B------:R-:W-:Y:S01]  /*ea30*/  MOV R5, 0x1 ;  /* 0x0000000100057802 */ /* 0x000fe20000000f00 */
[----:B--2---:R-:W-:Y:S01]  /*ea40*/  IMAD.MOV.U32 R3, RZ, RZ, 0x181f ;  /* 0x0000181fff037424 */ /* 0x004fe200078e00ff */
[----:B----4-:R-:W-:-:S02]  /*ea50*/  MOV R2, 0xea70 ;  /* 0x0000ea7000027802 */ /* 0x010fc40000000f00 */
[----:B-1-3--:R-:W-:Y:S05]  /*ea60*/  CALL.REL.NOINC `($__internal_1_$__cuda_sm70_shflsync_idx_p) ;  /* 0x00001fe000007944 */ /* 0x00afea0003c00000 */
[----:B------:R-:W-:Y:S01]  /*ea70*/  IMAD.MOV.U32 R8, RZ, RZ, R5 ;  /* 0x000000ffff087224 */ /* 0x000fe200078e0005 */
[----:B------:R-:W-:Y:S01]  /*ea80*/  MOV R5, 0x1 ;  /* 0x0000000100057802 */ /* 0x000fe20000000f00 */
[----:B------:R-:W-:Y:S01]  /*ea90*/  IMAD.MOV.U32 R9, RZ, RZ, R7 ;  /* 0x000000ffff097224 */ /* 0x000fe200078e0007 */
[----:B------:R-:W-:-:S02]  /*eaa0*/  MOV R3, 0x181f ;  /* 0x0000181f00037802 */ /* 0x000fc40000000f00 */
[----:B------:R-:W-:Y:S02]  /*eab0*/  MOV R2, 0xead0 ;  /* 0x0000ead000027802 */ /* 0x000fe40000000f00 */
[----:B------:R-:W-:Y:S05]  /*eac0*/  CALL.REL.NOINC `($__internal_1_$__cuda_sm70_shflsync_idx_p) ;  /* 0x00001f8000007944 */ /* 0x000fea0003c00000 */
[----:B------:R-:W-:Y:S01]  /*ead0*/  MOV R2, R5 ;  /* 0x0000000500027202 */ /* 0x000fe20000000f00 */
[----:B------:R-:W-:Y:S05]  /*eae0*/  BRA `(.L_x_149) ;  /* 0xffff393000007947 */ /* 0x000fea000383ffff */
.L_x_54:
[----:B------:R-:W-:Y:S01]  /*eaf0*/  IMAD.MOV.U32 R9, RZ, RZ, R6 ;  /* 0x000000ffff097224 */ /* 0x000fe200078e0006 */
[----:B------:R-:W-:Y:S01]  /*eb00*/  MOV R5, 0x2 ;  /* 0x0000000200057802 */ /* 0x000fe20000000f00 */
[----:B-1----:R-:W-:Y:S01]  /*eb10*/  IMAD.MOV.U32 R3, RZ, RZ, 0x181f ;  /* 0x0000181fff037424 */ /* 0x002fe200078e00ff */
[----:B----4-:R-:W-:Y:S02]  /*eb20*/  MOV R2, 0xeb40 ;  /* 0x0000eb4000027802 */ /* 0x010fe40000000f00 */
[----:B--23--:R-:W-:Y:S05]  /*eb30*/  CALL.REL.NOINC `($__internal_1_$__cuda_sm70_shflsync_idx_p) ;  /* 0x00001f1000007944 */ /* 0x00cfea0003c00000 */
[----:B------:R-:W-:Y:S01]  /*eb40*/  MOV R8, R5 ;  /* 0x0000000500087202 */ /* 0x000fe20000000f00 */
[----:B------:R-:W-:Y:S05]  /*eb50*/  BRA `(.L_x_150) ;  /* 0xffff39a000007947 */ /* 0x000fea000383ffff */
.L_x_55:
[----:B------:R-:W-:Y:S01]  /*eb60*/  IMAD.MOV.U32 R9, RZ, RZ, R7 ;  /* 0x000000ffff097224 */ /* 0x000fe200078e0007 */
[----:B------:R-:W-:Y:S01]  /*eb70*/  MOV R5, 0x2 ;  /* 0x0000000200057802 */ /* 0x000fe20000000f00 */
[----:B------:R-:W-:Y:S01]  /*eb80*/  IMAD.MOV.U32 R3, RZ, RZ, 0x181f ;  /* 0x0000181fff037424 */ /* 0x000fe200078e00ff */
[----:B----4-:R-:W-:Y:S02]  /*eb90*/  MOV R2, 0xebb0 ;  /* 0x0000ebb000027802 */ /* 0x010fe40000000f00 */
[----:B-123--:R-:W-:Y:S05]  /*eba0*/  CALL.REL.NOINC `($__internal_1_$__cuda_sm70_shflsync_idx_p) ;  /* 0x00001ea000007944 */ /* 0x00efea0003c00000 */
[----:B------:R-:W-:Y:S01]  /*ebb0*/  MOV R2, R5 ;  /* 0x0000000500027202 */ /* 0x000fe20000000f00 */
[----:B------:R-:W-:Y:S05]  /*ebc0*/  BRA `(.L_x_151) ;  /* 0xffff395000007947 */ /* 0x000fea000383ffff */
.L_x_58:
[----:B------:R-:W-:Y:S01]  /*ebd0*/  IMAD.MOV.U32 R9, RZ, RZ, R6 ;  /* 0x000000ffff097224 */ /* 0x000fe200078e0006 */
[----:B------:R-:W-:Y:S01]  /*ebe0*/  MOV R5, 0x3 ;  /* 0x0000000300057802 */ /* 0x000fe20000000f00 */
[----:B-1----:R-:W-:Y:S01]  /*ebf0*/  IMAD.MOV.U32 R3, RZ, RZ, 0x181f ;  /* 0x0000181fff037424 */ /* 0x002fe200078e00ff */
[----:B------:R-:W-:-:S02]  /*ec00*/  MOV R2, 0xec20 ;  /* 0x0000ec2000027802 */ /* 0x000fc40000000f00 */
[----:B--234-:R-:W-:Y:S05]  /*ec10*/  CALL.REL.NOINC `($__internal_1_$__cuda_sm70_shflsync_idx_p) ;  /* 0x00001e3000007944 */ /* 0x01cfea0003c00000 */
        /* <DEDUP_REMOVED lines=8> */
.L_x_61:
[----:B------:R-:W-:Y:S01]  /*eca0*/  IMAD.MOV.U32 R9, RZ, RZ, R6 ;  /* 0x000000ffff097224 */ /* 0x000fe200078e0006 */
[----:B------:R-:W-:Y:S01]  /*ecb0*/  MOV R5, 0x4 ;  /* 0x0000000400057802 */ /* 0x000fe20000000f00 */
[----:B-1----:R-:W-:Y:S01]  /*ecc0*/  IMAD.MOV.U32 R3, RZ, RZ, 0x181f ;  /* 0x0000181fff037424 */ /* 0x002fe200078e00ff */
[----:B------:R-:W-:Y:S02]  /*ecd0*/  MOV R2, 0xecf0 ;  /* 0x0000ecf000027802 */ /* 0x000fe40000000f00 */
[----:B--234-:R-:W-:Y:S05]  /*ece0*/  CALL.REL.NOINC `($__internal_1_$__cuda_sm70_shflsync_idx_p) ;  /* 0x00001d6000007944 */ /* 0x01cfea0003c00000 */
[----:B------:R-:W-:Y:S01]  /*ecf0*/  MOV R8, R5 ;  /* 0x0000000500087202 */ /* 0x000fe20000000f00 */
[----:B------:R-:W-:Y:S05]  /*ed00*/  BRA `(.L_x_153) ;  /* 0xffff39e000007947 */ /* 0x000fea000383ffff */
.L_x_62:
[----:B------:R-:W-:Y:S01]  /*ed10*/  IMAD.MOV.U32 R9, RZ, RZ, R7 ;  /* 0x000000ffff097224 */ /* 0x000fe200078e0007 */
[----:B------:R-:W-:Y:S01]  /*ed20*/  MOV R5, 0x4 ;  /* 0x0000000400057802 */ /* 0x000fe20000000f00 */
[----:B-1----:R-:W-:Y:S01]  /*ed30*/  IMAD.MOV.U32 R3, RZ, RZ, 0x181f ;  /* 0x0000181fff037424 */ /* 0x002fe200078e00ff */
[----:B------:R-:W-:Y:S02]  /*ed40*/  MOV R2, 0xed60 ;  /* 0x0000ed6000027802 */ /* 0x000fe40000000f00 */
[----:B--234-:R-:W-:Y:S05]  /*ed50*/  CALL.REL.NOINC `($__internal_1_$__cuda_sm70_shflsync_idx_p) ;  /* 0x00001cf000007944 */ /* 0x01cfea0003c00000 */
[----:B------:R-:W-:Y:S01]  /*ed60*/  MOV R2, R5 ;  /* 0x0000000500027202 */ /* 0x000fe20000000f00 */
[----:B------:R-:W-:Y:S05]  /*ed70*/  BRA `(.L_x_154) ;  /* 0xffff399000007947 */ /* 0x000fea000383ffff */
.L_x_65:
[----:B------:R-:W-:Y:S01]  /*ed80*/  IMAD.MOV.U32 R9, RZ, RZ, R6 ;  /* 0x000000ffff097224 */ /* 0x000fe200078e0006 */
[----:B------:R-:W-:Y:S01]  /*ed90*/  MOV R5, 0x5 ;  /* 0x0000000500057802 */ /* 0x000fe20000000f00 */
[----:B--2---:R-:W-:Y:S01]  /*eda0*/  IMAD.MOV.U32 R3, RZ, RZ, 0x181f ;  /* 0x0000181fff037424 */ /* 0x004fe200078e00ff */
[----:B---3--:R-:W-:-:S02]  /*edb0*/  MOV R2, 0xedd0 ;  /* 0x0000edd000027802 */ /* 0x008fc40000000f00 */
[----:B-1--4-:R-:W-:Y:S05]  /*edc0*/  CALL.REL.NOINC `($__internal_1_$__cuda_sm70_shflsync_idx_p) ;  /* 0x00001c8000007944 */ /* 0x012fea0003c00000 */
        /* <DEDUP_REMOVED lines=8> */
.L_x_68:
[----:B------:R-:W-:Y:S01]  /*ee50*/  IMAD.MOV.U32 R9, RZ, RZ, R6 ;  /* 0x000000ffff097224 */ /* 0x000fe200078e0006 */
[----:B------:R-:W-:Y:S01]  /*ee60*/  MOV R5, 0x6 ;  /* 0x0000000600057802 */ /* 0x000fe20000000f00 */
[----:B-1----:R-:W-:Y:S01]  /*ee70*/  IMAD.MOV.U32 R3, RZ, RZ, 0x181f ;  /* 0x0000181fff037424 */ /* 0x002fe200078e00ff */
[----:B---3--:R-:W-:Y:S02]  /*ee80*/  MOV R2, 0xeea0 ;  /* 0x0000eea000027802 */ /* 0x008fe40000000f00 */
[----:B--2-4-:R-:W-:Y:S05]  /*ee90*/  CALL.REL.NOINC `($__internal_1_$__cuda_sm70_shflsync_idx_p) ;  /* 0x00001bb000007944 */ /* 0x014fea0003c00000 */
[----:B------:R-:W-:Y:S01]  /*eea0*/  MOV R8, R5 ;  /* 0x0000000500087202 */ /* 0x000fe20000000f00 */
[----:B------:R-:W-:Y:S05]  /*eeb0*/  BRA `(.L_x_156) ;  /* 0xffff3a2000007947 */ /* 0x000fea000383ffff */
.L_x_69:
[----:B------:R-:W-:Y:S01]  /*eec0*/  IMAD.MOV.U32 R9, RZ, RZ, R7 ;  /* 0x000000ffff097224 */ /* 0x000fe200078e0007 */
[----:B------:R-:W-:Y:S01]  /*eed0*/  MOV R5, 0x6 ;  /* 0x0000000600057802 */ /* 0x000fe20000000f00 */
[----:B------:R-:W-:Y:S01]  /*eee0*/  IMAD.MOV.U32 R3, RZ, RZ, 0x181f ;  /* 0x0000181fff037424 */ /* 0x000fe200078e00ff */
[----:B---3--:R-:W-:Y:S02]  /*eef0*/  MOV R2, 0xef10 ;  /* 0x0000ef1000027802 */ /* 0x008fe40000000f00 */
[----:B-12-4-:R-:W-:Y:S05]  /*ef00*/  CALL.REL.NOINC `($__internal_1_$__cuda_sm70_shflsync_idx_p) ;  /* 0x00001b4000007944 */ /* 0x016fea0003c00000 */
[----:B------:R-:W-:Y:S01]  /*ef10*/  MOV R2, R5 ;  /* 0x0000000500027202 */ /* 0x000fe20000000f00 */
[----:B------:R-:W-:Y:S05]  /*ef20*/  BRA `(.L_x_157) ;  /* 0xffff39d000007947 */ /* 0x000fea000383ffff */
.L_x_72:
        /* <DEDUP_REMOVED lines=13> */
.L_x_77:
[----:B---3--:R2:W5:Y:S01]  /*f000*/  LDL R0, [R1] ;  /* 0x0000000001007983 */ /* 0x0085620000100800 */
[----:B-1----:R-:W-:Y:S01]  /*f010*/  IMAD.MOV.U32 R3, RZ, RZ, 0x2 ;  /* 0x00000002ff037424 */ /* 0x002fe200078e00ff */
[----:B------:R-:W-:Y:S01]  /*f020*/  MOV R10, 0x1f ;  /* 0x0000001f000a7802 */ /* 0x000fe20000000f00 */
[----:B------:R-:W-:Y:S01]  /*f030*/  IMAD.MOV.U32 R9, RZ, RZ, -0x1 ;  /* 0xffffffffff097424 */ /* 0x000fe200078e00ff */
[----:B------:R-:W-:Y:S02]  /*f040*/  MOV R2, 0xf060 ;  /* 0x0000f06000027802 */ /* 0x000fe40000000f00 */
[----:B--2--5:R-:W-:Y:S05]  /*f050*/  CALL.REL.NOINC `($__internal_0_$__cuda_sm70_shflsync_bfly_p) ;  /* 0x000019b000007944 */ /* 0x024fea0003c00000 */
[----:B------:R-:W2:Y:S01]  /*f060*/  LDL.LU R2, [R1] ;  /* 0x0000000001027983 */ /* 0x000ea20000300800 */
[----:B------:R-:W-:Y:S01]  /*f070*/  MOV R3, 0x1 ;  /* 0x0000000100037802 */ /* 0x000fe20000000f00 */
[----:B--2---:R-:W-:Y:S01]  /*f080*/  FADD.FTZ R7, R2, R0 ;  /* 0x0000000002077221 */ /* 0x004fe20000010000 */
[----:B------:R-:W-:-:S04]  /*f090*/  MOV R2, 0xf0c0 ;  /* 0x0000f0c000027802 */ /* 0x000fc80000000f00 */
[----:B------:R-:W-:Y:S02]  /*f0a0*/  MOV R0, R7 ;  /* 0x0000000700007202 */ /* 0x000fe40000000f00 */
[----:B------:R-:W-:Y:S05]  /*f0b0*/  CALL.REL.NOINC `($__internal_0_$__cuda_sm70_shflsync_bfly_p) ;  /* 0x0000195000007944 */ /* 0x000fea0003c00000 */
[----:B------:R-:W-:Y:S02]  /*f0c0*/  FADD.FTZ R4, R7, R0 ;  /* 0x0000000007047221 */ /* 0x000fe40000010000 */
[----:B------:R1:W5:Y:S01]  /*f0d0*/  LDL R0, [R1+0x4] ;  /* 0x0000040001007983 */ /* 0x0003620000100800 */
[----:B------:R-:W-:Y:S02]  /*f0e0*/  MOV R3, 0x2 ;  /* 0x0000000200037802 */ /* 0x000fe40000000f00 */
[----:B------:R-:W-:Y:S02]  /*f0f0*/  MOV R2, 0xf110 ;  /* 0x0000f11000027802 */ /* 0x000fe40000000f00 */
[----:B-1---5:R-:W-:Y:S05]  /*f100*/  CALL.REL.NOINC `($__internal_0_$__cuda_sm70_shflsync_bfly_p) ;  /* 0x0000190000007944 */ /* 0x022fea0003c00000 */
[----:B------:R-:W2:Y:S01]  /*f110*/  LDL.LU R2, [R1+0x4] ;  /* 0x0000040001027983 */ /* 0x000ea20000300800 */
        /* <DEDUP_REMOVED lines=27> */
[----:B------:R-:W-:Y:S01]  /*f2d0*/  MOV R9, R0 ;  /* 0x0000000000097202 */ /* 0x000fe20000000f00 */
[----:B------:R-:W-:Y:S05]  /*f2e0*/  BRA `(.L_x_159) ;  /* 0xffffb1f000007947 */ /* 0x000fea000383ffff */
.L_x_84:
[----:B-1-34-:R-:W-:Y:S01]  /*f2f0*/  IMAD.MOV.U32 R9, RZ, RZ, R6 ;  /* 0x000000ffff097224 */ /* 0x01afe200078e0006 */
[----:B------:R-:W-:Y:S01]  /*f300*/  MOV R5, RZ ;  /* 0x000000ff00057202 */ /* 0x000fe20000000f00 */
[----:B------:R-:W-:Y:S01]  /*f310*/  IMAD.MOV.U32 R3, RZ, RZ, 0x181f ;  /* 0x0000181fff037424 */ /* 0x000fe200078e00ff */
[----:B------:R-:W-:Y:S02]  /*f320*/  MOV R2, 0xf340 ;  /* 0x0000f34000027802 */ /* 0x000fe40000000f00 */
[----:B------:R-:W-:Y:S05]  /*f330*/  CALL.REL.NOINC `($__internal_1_$__cuda_sm70_shflsync_idx_p) ;  /* 0x0000171000007944 */ /* 0x000fea0003c00000 */
[----:B------:R-:W-:Y:S01]  /*f340*/  MOV R8, R5 ;  /* 0x0000000500087202 */ /* 0x000fe20000000f00 */
[----:B------:R-:W-:Y:S05]  /*f350*/  BRA `(.L_x_160) ;  /* 0xffffc7c000007947 */ /* 0x000fea000383ffff */
.L_x_85:
[----:B------:R-:W-:Y:S01]  /*f360*/  IMAD.MOV.U32 R9, RZ, RZ, R7 ;  /* 0x000000ffff097224 */ /* 0x000fe200078e0007 */
[----:B------:R-:W-:Y:S01]  /*f370*/  MOV R5, RZ ;  /* 0x000000ff00057202 */ /* 0x000fe20000000f00 */
[----:B------:R-:W-:Y:S01]  /*f380*/  IMAD.MOV.U32 R3, RZ, RZ, 0x181f ;  /* 0x0000181fff037424 */ /* 0x000fe200078e00ff */
[----:B------:R-:W-:Y:S02]  /*f390*/  MOV R2, 0xf3b0 ;  /* 0x0000f3b000027802 */ /* 0x000fe40000000f00 */
[----:B-12---:R-:W-:Y:S05]  /*f3a0*/  CALL.REL.NOINC `($__internal_1_$__cuda_sm70_shflsync_idx_p) ;  /* 0x000016a000007944 */ /* 0x006fea0003c00000 */
[----:B------:R-:W-:Y:S01]  /*f3b0*/  MOV R2, R5 ;  /* 0x0000000500027202 */ /* 0x000fe20000000f00 */
[----:B------:R-:W-:Y:S05]  /*f3c0*/  BRA `(.L_x_161) ;  /* 0xffffc77000007947 */ /* 0x000fea000383ffff */
.L_x_86:
[----:B------:R-:W-:Y:S01]  /*f3d0*/  IMAD.MOV.U32 R9, RZ, RZ, R6 ;  /* 0x000000ffff097224 */ /* 0x000fe200078e0006 */
[----:B------:R-:W-:Y:S01]  /*f3e0*/  MOV R5, 0x1 ;  /* 0x0000000100057802 */ /* 0x000fe20000000f00 */
[----:B--2---:R-:W-:Y:S01]  /*f3f0*/  IMAD.MOV.U32 R3, RZ, RZ, 0x181f ;  /* 0x0000181fff037424 */ /* 0x004fe200078e00ff */
[----:B------:R-:W-:-:S02]  /*f400*/  MOV R2, 0xf420 ;  /* 0x0000f42000027802 */ /* 0x000fc40000000f00 */
        /* <DEDUP_REMOVED lines=9> */
.L_x_87:
[----:B------:R-:W-:Y:S01]  /*f4a0*/  IMAD.MOV.U32 R9, RZ, RZ, R6 ;  /* 0x000000ffff097224 */ /* 0x000fe200078e0006 */
[----:B------:R-:W-:Y:S01]  /*f4b0*/  MOV R5, 0x2 ;  /* 0x0000000200057802 */ /* 0x000fe20000000f00 */
[----:B-1----:R-:W-:Y:S01]  /*f4c0*/  IMAD.MOV.U32 R3, RZ, RZ, 0x181f ;  /* 0x0000181fff037424 */ /* 0x002fe200078e00ff */
[----:B------:R-:W-:Y:S02]  /*f4d0*/  MOV R2, 0xf4f0 ;  /* 0x0000f4f000027802 */ /* 0x000fe40000000f00 */
[----:B---34-:R-:W-:Y:S05]  /*f4e0*/  CALL.REL.NOINC `($__internal_1_$__cuda_sm70_shflsync_idx_p) ;  /* 0x0000156000007944 */ /* 0x018fea0003c00000 */
[----:B------:R-:W-:Y:S01]  /*f4f0*/  MOV R8, R5 ;  /* 0x0000000500087202 */ /* 0x000fe20000000f00 */
[----:B------:R-:W-:Y:S05]  /*f500*/  BRA `(.L_x_163) ;  /* 0xffffc74000007947 */ /* 0x000fea000383ffff */
.L_x_88:
[----:B------:R-:W-:Y:S01]  /*f510*/  IMAD.MOV.U32 R9, RZ, RZ, R7 ;  /* 0x000000ffff097224 */ /* 0x000fe200078e0007 */
[----:B------:R-:W-:Y:S01]  /*f520*/  MOV R5, 0x2 ;  /* 0x0000000200057802 */ /* 0x000fe20000000f00 */
[----:B-1----:R-:W-:Y:S01]  /*f530*/  IMAD.MOV.U32 R3, RZ, RZ, 0x181f ;  /* 0x0000181fff037424 */ /* 0x002fe200078e00ff */
[----:B------:R-:W-:Y:S02]  /*f540*/  MOV R2, 0xf560 ;  /* 0x0000f56000027802 */ /* 0x000fe40000000f00 */
[----:B--234-:R-:W-:Y:S05]  /*f550*/  CALL.REL.NOINC `($__internal_1_$__cuda_sm70_shflsync_idx_p) ;  /* 0x000014f000007944 */ /* 0x01cfea0003c00000 */
[----:B------:R-:W-:Y:S01]  /*f560*/  MOV R2, R5 ;  /* 0x0000000500027202 */ /* 0x000fe20000000f00 */
[----:B------:R-:W-:Y:S05]  /*f570*/  BRA `(.L_x_164) ;  /* 0xffffc6f000007947 */ /* 0x000fea000383ffff */
.L_x_89:
[----:B------:R-:W-:Y:S01]  /*f580*/  IMAD.MOV.U32 R9, RZ, RZ, R6 ;  /* 0x000000ffff097224 */ /* 0x000fe200078e0006 */
[----:B------:R-:W-:Y:S01]  /*f590*/  MOV R5, 0x3 ;  /* 0x0000000300057802 */ /* 0x000fe20000000f00 */
[----:B--2---:R-:W-:Y:S01]  /*f5a0*/  IMAD.MOV.U32 R3, RZ, RZ, 0x181f ;  /* 0x0000181fff037424 */ /* 0x004fe200078e00ff */
[----:B------:R-:W-:-:S02]  /*f5b0*/  MOV R2, 0xf5d0 ;  /* 0x0000f5d000027802 */ /* 0x000fc40000000f00 */
[----:B-1-34-:R-:W-:Y:S05]  /*f5c0*/  CALL.REL.NOINC `($__internal_1_$__cuda_sm70_shflsync_idx_p) ;  /* 0x0000148000007944 */ /* 0x01afea0003c00000 */
        /* <DEDUP_REMOVED lines=8> */
.L_x_90:
[----:B------:R-:W-:Y:S01]  /*f650*/  IMAD.MOV.U32 R9, RZ, RZ, R6 ;  /* 0x000000ffff097224 */ /* 0x000fe200078e0006 */
[----:B------:R-:W-:Y:S01]  /*f660*/  MOV R5, 0x4 ;  /* 0x0000000400057802 */ /* 0x000fe20000000f00 */
[----:B--2---:R-:W-:Y:S01]  /*f670*/  IMAD.MOV.U32 R3, RZ, RZ, 0x181f ;  /* 0x0000181fff037424 */ /* 0x004fe200078e00ff */
[----:B------:R-:W-:Y:S02]  /*f680*/  MOV R2, 0xf6a0 ;  /* 0x0000f6a000027802 */ /* 0x000fe40000000f00 */
[----:B-1-34-:R-:W-:Y:S05]  /*f690*/  CALL.REL.NOINC `($__internal_1_$__cuda_sm70_shflsync_idx_p) ;  /* 0x000013b000007944 */ /* 0x01afea0003c00000 */
[----:B------:R-:W-:Y:S01]  /*f6a0*/  MOV R8, R5 ;  /* 0x0000000500087202 */ /* 0x000fe20000000f00 */
[----:B------:R-:W-:Y:S05]  /*f6b0*/  BRA `(.L_x_166) ;  /* 0xffffc6c000007947 */ /* 0x000fea000383ffff */
.L_x_91:
[----:B------:R-:W-:Y:S01]  /*f6c0*/  IMAD.MOV.U32 R9, RZ, RZ, R7 ;  /* 0x000000ffff097224 */ /* 0x000fe200078e0007 */
[----:B------:R-:W-:Y:S01]  /*f6d0*/  MOV R5, 0x4 ;  /* 0x0000000400057802 */ /* 0x000fe20000000f00 */
[----:B--2---:R-:W-:Y:S01]  /*f6e0*/  IMAD.MOV.U32 R3, RZ, RZ, 0x181f ;  /* 0x0000181fff037424 */ /* 0x004fe200078e00ff */
[----:B------:R-:W-:Y:S02]  /*f6f0*/  MOV R2, 0xf710 ;  /* 0x0000f71000027802 */ /* 0x000fe40000000f00 */
[----:B-1-34-:R-:W-:Y:S05]  /*f700*/  CALL.REL.NOINC `($__internal_1_$__cuda_sm70_shflsync_idx_p) ;  /* 0x0000134000007944 */ /* 0x01afea0003c00000 */
[----:B------:R-:W-:Y:S01]  /*f710*/  MOV R2, R5 ;  /* 0x0000000500027202 */ /* 0x000fe20000000f00 */
[----:B------:R-:W-:Y:S05]  /*f720*/  BRA `(.L_x_167) ;  /* 0xffffc67000007947 */ /* 0x000fea000383ffff */
.L_x_92:
        /* <DEDUP_REMOVED lines=13> */
.L_x_93:
[----:B------:R-:W-:Y:S01]  /*f800*/  IMAD.MOV.U32 R9, RZ, RZ, R6 ;  /* 0x000000ffff097224 */ /* 0x000fe200078e0006 */
[----:B------:R-:W-:Y:S01]  /*f810*/  MOV R5, 0x6 ;  /* 0x0000000600057802 */ /* 0x000fe20000000f00 */
[----:B--2---:R-:W-:Y:S01]  /*f820*/  IMAD.MOV.U32 R3, RZ, RZ, 0x181f ;  /* 0x0000181fff037424 */ /* 0x004fe200078e00ff */
[----:B------:R-:W-:Y:S02]  /*f830*/  MOV R2, 0xf850 ;  /* 0x0000f85000027802 */ /* 0x000fe40000000f00 */
[----:B-1--4-:R-:W-:Y:S05]  /*f840*/  CALL.REL.NOINC `($__internal_1_$__cuda_sm70_shflsync_idx_p) ;  /* 0x0000120000007944 */ /* 0x012fea0003c00000 */
[----:B------:R-:W-:Y:S01]  /*f850*/  MOV R8, R5 ;  /* 0x0000000500087202 */ /* 0x000fe20000000f00 */
[----:B------:R-:W-:Y:S05]  /*f860*/  BRA `(.L_x_169) ;  /* 0xffffc64000007947 */ /* 0x000fea000383ffff */
.L_x_94:
[----:B------:R-:W-:Y:S01]  /*f870*/  IMAD.MOV.U32 R9, RZ, RZ, R7 ;  /* 0x000000ffff097224 */ /* 0x000fe200078e0007 */
[----:B------:R-:W-:Y:S01]  /*f880*/  MOV R5, 0x6 ;  /* 0x0000000600057802 */ /* 0x000fe20000000f00 */
[----:B--2---:R-:W-:Y:S01]  /*f890*/  IMAD.MOV.U32 R3, RZ, RZ, 0x181f ;  /* 0x0000181fff037424 */ /* 0x004fe200078e00ff */
[----:B------:R-:W-:Y:S02]  /*f8a0*/  MOV R2, 0xf8c0 ;  /* 0x0000f8c000027802 */ /* 0x000fe40000000f00 */
[----:B-1-34-:R-:W-:Y:S05]  /*f8b0*/  CALL.REL.NOINC `($__internal_1_$__cuda_sm70_shflsync_idx_p) ;  /* 0x0000119000007944 */ /* 0x01afea0003c00000 */
[----:B------:R-:W-:Y:S01]  /*f8c0*/  MOV R2, R5 ;  /* 0x0000000500027202 */ /* 0x000fe20000000f00 */
[----:B------:R-:W-:Y:S05]  /*f8d0*/  BRA `(.L_x_170) ;  /* 0xffffc5f000007947 */ /* 0x000fea000383ffff */
.L_x_95:
[----:B------:R-:W-:Y:S01]  /*f8e0*/  IMAD.MOV.U32 R9, RZ, RZ, R6 ;  /* 0x000000ffff097224 */ /* 0x000fe200078e0006 */
[----:B------:R-:W-:Y:S01]  /*f8f0*/  MOV R5, 0x7 ;  /* 0x0000000700057802 */ /* 0x000fe20000000f00 */
[----:B-1----:R-:W-:Y:S01]  /*f900*/  IMAD.MOV.U32 R3, RZ, RZ, 0x181f ;  /* 0x0000181fff037424 */ /* 0x002fe200078e00ff */
[----:B------:R-:W-:-:S02]  /*f910*/  MOV R2, 0xf930 ;  /* 0x0000f93000027802 */ /* 0x000fc40000000f00 */
[----:B--2-4-:R-:W-:Y:S05]  /*f920*/  CALL.REL.NOINC `($__internal_1_$__cuda_sm70_shflsync_idx_p) ;  /* 0x0000112000007944 */ /* 0x014fea0003c00000 */
        /* <DEDUP_REMOVED lines=8> */
.L_x_97:
[----:B------:R-:W-:Y:S01]  /*f9b0*/  IMAD.MOV.U32 R9, RZ, RZ, R13 ;  /* 0x000000ffff097224 */ /* 0x000fe200078e000d */
[----:B------:R-:W-:Y:S01]  /*f9c0*/  MOV R5, RZ ;  /* 0x000000ff00057202 */ /* 0x000fe20000000f00 */
[----:B------:R-:W-:Y:S01]  /*f9d0*/  IMAD.MOV.U32 R3, RZ, RZ, 0x1c1f ;  /* 0x00001c1fff037424 */ /* 0x000fe200078e00ff */
[----:B------:R-:W-:Y:S02]  /*f9e0*/  MOV R2, 0xfa00 ;  /* 0x0000fa0000027802 */ /* 0x000fe40000000f00 */
[----:B------:R-:W-:Y:S05]  /*f9f0*/  CALL.REL.NOINC `($__internal_1_$__cuda_sm70_shflsync_idx_p) ;  /* 0x0000105000007944 */ /* 0x000fea0003c00000 */
[----:B------:R-:W-:Y:S01]  /*fa00*/  MOV R12, R5 ;  /* 0x00000005000c7202 */ /* 0x000fe20000000f00 */
[----:B------:R-:W-:Y:S05]  /*fa10*/  BRA `(.L_x_172) ;  /* 0xffffc7e000007947 */ /* 0x000fea000383ffff */
.L_x_98:
[----:B------:R-:W-:Y:S01]  /*fa20*/  IMAD.MOV.U32 R9, RZ, RZ, R20 ;  /* 0x000000ffff097224 */ /* 0x000fe200078e0014 */
[----:B------:R-:W-:Y:S01]  /*fa30*/  MOV R5, RZ ;  /* 0x000000ff00057202 */ /* 0x000fe20000000f00 */
[----:B------:R-:W-:Y:S01]  /*fa40*/  IMAD.MOV.U32 R3, RZ, RZ, 0x1c1f ;  /* 0x00001c1fff037424 */ /* 0x000fe200078e00ff */
[----:B------:R-:W-:Y:S02]  /*fa50*/  MOV R2, 0xfa70 ;  /* 0x0000fa7000027802 */ /* 0x000fe40000000f00 */
[----:B-12---:R-:W-:Y:S05]  /*fa60*/  CALL.REL.NOINC `($__internal_1_$__cuda_sm70_shflsync_idx_p) ;  /* 0x00000fe000007944 */ /* 0x006fea0003c00000 */
[----:B------:R-:W-:Y:S01]  /*fa70*/  MOV R2, R5 ;  /* 0x0000000500027202 */ /* 0x000fe20000000f00 */
[----:B------:R-:W-:Y:S05]  /*fa80*/  BRA `(.L_x_173) ;  /* 0xffffc79000007947 */ /* 0x000fea000383ffff */
.L_x_101:
        /* <DEDUP_REMOVED lines=13> */
.L_x_104:
[----:B------:R-:W-:Y:S01]  /*fb60*/  IMAD.MOV.U32 R9, RZ, RZ, R13 ;  /* 0x000000ffff097224 */ /* 0x000fe200078e000d */
[----:B------:R-:W-:Y:S01]  /*fb70*/  MOV R5, 0x2 ;  /* 0x0000000200057802 */ /* 0x000fe20000000f00 */
[----:B--2---:R-:W-:Y:S01]  /*fb80*/  IMAD.MOV.U32 R3, RZ, RZ, 0x1c1f ;  /* 0x00001c1fff037424 */ /* 0x004fe200078e00ff */
[----:B----4-:R-:W-:Y:S02]  /*fb90*/  MOV R2, 0xfbb0 ;  /* 0x0000fbb000027802 */ /* 0x010fe40000000f00 */
[----:B-1-3--:R-:W-:Y:S05]  /*fba0*/  CALL.REL.NOINC `($__internal_1_$__cuda_sm70_shflsync_idx_p) ;  /* 0x00000ea000007944 */ /* 0x00afea0003c00000 */
[----:B------:R-:W-:Y:S01]  /*fbb0*/  MOV R12, R5 ;  /* 0x00000005000c7202 */ /* 0x000fe20000000f00 */
[----:B------:R-:W-:Y:S05]  /*fbc0*/  BRA `(.L_x_175) ;  /* 0xffffcc0000007947 */ /* 0x000fea000383ffff */
.L_x_105:
[----:B------:R-:W-:Y:S01]  /*fbd0*/  IMAD.MOV.U32 R9, RZ, RZ, R20 ;  /* 0x000000ffff097224 */ /* 0x000fe200078e0014 */
[----:B------:R-:W-:Y:S01]  /*fbe0*/  MOV R5, 0x2 ;  /* 0x0000000200057802 */ /* 0x000fe20000000f00 */
[----:B--2---:R-:W-:Y:S01]  /*fbf0*/  IMAD.MOV.U32 R3, RZ, RZ, 0x1c1f ;  /* 0x00001c1fff037424 */ /* 0x004fe200078e00ff */
[----:B----4-:R-:W-:Y:S02]  /*fc00*/  MOV R2, 0xfc20 ;  /* 0x0000fc2000027802 */ /* 0x010fe40000000f00 */
[----:B-1-3--:R-:W-:Y:S05]  /*fc10*/  CALL.REL.NOINC `($__internal_1_$__cuda_sm70_shflsync_idx_p) ;  /* 0x00000e3000007944 */ /* 0x00afea0003c00000 */
[----:B------:R-:W-:Y:S01]  /*fc20*/  MOV R2, R5 ;  /* 0x0000000500027202 */ /* 0x000fe20000000f00 */
[----:B------:R-:W-:Y:S05]  /*fc30*/  BRA `(.L_x_176) ;  /* 0xffffcbb000007947 */ /* 0x000fea000383ffff */
.L_x_108:
[----:B------:R-:W-:Y:S01]  /*fc40*/  IMAD.MOV.U32 R9, RZ, RZ, R13 ;  /* 0x000000ffff097224 */ /* 0x000fe200078e000d */
[----:B------:R-:W-:Y:S01]  /*fc50*/  MOV R5, 0x3 ;  /* 0x0000000300057802 */ /* 0x000fe20000000f00 */
[----:B-1----:R-:W-:Y:S01]  /*fc60*/  IMAD.MOV.U32 R3, RZ, RZ, 0x1c1f ;  /* 0x00001c1fff037424 */ /* 0x002fe200078e00ff */
[----:B----4-:R-:W-:-:S02]  /*fc70*/  MOV R2, 0xfc90 ;  /* 0x0000fc9000027802 */ /* 0x010fc40000000f00 */
[----:B--23--:R-:W-:Y:S05]  /*fc80*/  CALL.REL.NOINC `($__internal_1_$__cuda_sm70_shflsync_idx_p) ;  /* 0x00000dc000007944 */ /* 0x00cfea0003c00000 */
        /* <DEDUP_REMOVED lines=8> */
.L_x_112:
[----:B------:R-:W-:Y:S01]  /*fd10*/  IMAD.MOV.U32 R9, RZ, RZ, R6 ;  /* 0x000000ffff097224 */ /* 0x000fe200078e0006 */
[----:B------:R-:W-:Y:S01]  /*fd20*/  MOV R5, RZ ;  /* 0x000000ff00057202 */ /* 0x000fe20000000f00 */
[----:B------:R-:W-:Y:S01]  /*fd30*/  IMAD.MOV.U32 R3, RZ, RZ, 0x181f ;  /* 0x0000181fff037424 */ /* 0x000fe200078e00ff */
[----:B------:R-:W-:Y:S02]  /*fd40*/  MOV R2, 0xfd60 ;  /* 0x0000fd6000027802 */ /* 0x000fe40000000f00 */
[----:B------:R-:W-:Y:S05]  /*fd50*/  CALL.REL.NOINC `($__internal_1_$__cuda_sm70_shflsync_idx_p) ;  /* 0x00000cf000007944 */ /* 0x000fea0003c00000 */
[----:B------:R-:W-:Y:S01]  /*fd60*/  MOV R8, R5 ;  /* 0x0000000500087202 */ /* 0x000fe20000000f00 */
[----:B------:R-:W-:Y:S05]  /*fd70*/  BRA `(.L_x_178) ;  /* 0xffffd6f000007947 */ /* 0x000fea000383ffff */
.L_x_113:
[----:B------:R-:W-:Y:S01]  /*fd80*/  IMAD.MOV.U32 R9, RZ, RZ, R7 ;  /* 0x000000ffff097224 */ /* 0x000fe200078e0007 */
[----:B------:R-:W-:Y:S01]  /*fd90*/  MOV R5, RZ ;  /* 0x000000ff00057202 */ /* 0x000fe20000000f00 */
[----:B------:R-:W-:Y:S01]  /*fda0*/  IMAD.MOV.U32 R3, RZ, RZ, 0x181f ;  /* 0x0000181fff037424 */ /* 0x000fe200078e00ff */
[----:B------:R-:W-:Y:S02]  /*fdb0*/  MOV R2, 0xfdd0 ;  /* 0x0000fdd000027802 */ /* 0x000fe40000000f00 */
[----:B-12---:R-:W-:Y:S05]  /*fdc0*/  CALL.REL.NOINC `($__internal_1_$__cuda_sm70_shflsync_idx_p) ;  /* 0x00000c8000007944 */ /* 0x006fea0003c00000 */
[----:B------:R-:W-:Y:S01]  /*fdd0*/  MOV R2, R5 ;  /* 0x0000000500027202 */ /* 0x000fe20000000f00 */
[----:B------:R-:W-:Y:S05]  /*fde0*/  BRA `(.L_x_179) ;  /* 0xffffd6a000007947 */ /* 0x000fea000383ffff */
.L_x_114:
        /* <DEDUP_REMOVED lines=13> */
.L_x_115:
[----:B------:R-:W-:Y:S01]  /*fec0*/  IMAD.MOV.U32 R9, RZ, RZ, R6 ;  /* 0x000000ffff097224 */ /* 0x000fe200078e0006 */
[----:B------:R-:W-:Y:S01]  /*fed0*/  MOV R5, 0x2 ;  /* 0x0000000200057802 */ /* 0x000fe20000000f00 */
[----:B-1----:R-:W-:Y:S01]  /*fee0*/  IMAD.MOV.U32 R3, RZ, RZ, 0x181f ;  /* 0x0000181fff037424 */ /* 0x002fe200078e00ff */
[----:B------:R-:W-:Y:S02]  /*fef0*/  MOV R2, 0xff10 ;  /* 0x0000ff1000027802 */ /* 0x000fe40000000f00 */
[----:B---34-:R-:W-:Y:S05]  /*ff00*/  CALL.REL.NOINC `($__internal_1_$__cuda_sm70_shflsync_idx_p) ;  /* 0x00000b4000007944 */ /* 0x018fea0003c00000 */
[----:B------:R-:W-:Y:S01]  /*ff10*/  MOV R8, R5 ;  /* 0x0000000500087202 */ /* 0x000fe20000000f00 */
[----:B------:R-:W-:Y:S05]  /*ff20*/  BRA `(.L_x_181) ;  /* 0xffffd67000007947 */ /* 0x000fea000383ffff */
.L_x_116:
[----:B------:R-:W-:Y:S01]  /*ff30*/  IMAD.MOV.U32 R9, RZ, RZ, R7 ;  /* 0x000000ffff097224 */ /* 0x000fe200078e0007 */
[----:B------:R-:W-:Y:S01]  /*ff40*/  MOV R5, 0x2 ;  /* 0x0000000200057802 */ /* 0x000fe20000000f00 */
[----:B-1----:R-:W-:Y:S01]  /*ff50*/  IMAD.MOV.U32 R3, RZ, RZ, 0x181f ;  /* 0x0000181fff037424 */ /* 0x002fe200078e00ff */
[----:B------:R-:W-:Y:S02]  /*ff60*/  MOV R2, 0xff80 ;  /* 0x0000ff8000027802 */ /* 0x000fe40000000f00 */
[----:B--234-:R-:W-:Y:S05]  /*ff70*/  CALL.REL.NOINC `($__internal_1_$__cuda_sm70_shflsync_idx_p) ;  /* 0x00000ad000007944 */ /* 0x01cfea0003c00000 */
[----:B------:R-:W-:Y:S01]  /*ff80*/  MOV R2, R5 ;  /* 0x0000000500027202 */ /* 0x000fe20000000f00 */
[----:B------:R-:W-:Y:S05]  /*ff90*/  BRA `(.L_x_182) ;  /* 0xffffd62000007947 */ /* 0x000fea000383ffff */
.L_x_117:
        /* <DEDUP_REMOVED lines=13> */
.L_x_118:
[----:B------:R-:W-:Y:S01]  /*10070*/  IMAD.MOV.U32 R9, RZ, RZ, R6 ;  /* 0x000000ffff097224 */ /* 0x000fe200078e0006 */
[----:B------:R-:W-:Y:S01]  /*10080*/  MOV R5, 0x4 ;  /* 0x0000000400057802 */ /* 0x000fe20000000f00 */
[----:B--2---:R-:W-:Y:S01]  /*10090*/  IMAD.MOV.U32 R3, RZ, RZ, 0x181f ;  /* 0x0000181fff037424 */ /* 0x004fe200078e00ff */
[----:B------:R-:W-:Y:S02]  /*100a0*/  MOV R2, 0x100c0 ;  /* 0x000100c000027802 */ /* 0x000fe40000000f00 */
[----:B-1-34-:R-:W-:Y:S05]  /*100b0*/  CALL.REL.NOINC `($__internal_1_$__cuda_sm70_shflsync_idx_p) ;  /* 0x0000099000007944 */ /* 0x01afea0003c00000 */
[----:B------:R-:W-:Y:S01]  /*100c0*/  MOV R8, R5 ;  /* 0x0000000500087202 */ /* 0x000fe20000000f00 */
[----:B------:R-:W-:Y:S05]  /*100d0*/  BRA `(.L_x_184) ;  /* 0xffffd5f000007947 */ /* 0x000fea000383ffff */
.L_x_119:
[----:B------:R-:W-:Y:S01]  /*100e0*/  IMAD.MOV.U32 R9, RZ, RZ, R7 ;  /* 0x000000ffff097224 */ /* 0x000fe200078e0007 */
[----:B------:R-:W-:Y:S01]  /*100f0*/  MOV R5, 0x4 ;  /* 0x0000000400057802 */ /* 0x000fe20000000f00 */
[----:B--2---:R-:W-:Y:S01]  /*10100*/  IMAD.MOV.U32 R3, RZ, RZ, 0x181f ;  /* 0x0000181fff037424 */ /* 0x004fe200078e00ff */
[----:B------:R-:W-:Y:S02]  /*10110*/  MOV R2, 0x10130 ;  /* 0x0001013000027802 */ /* 0x000fe40000000f00 */
[----:B-1-34-:R-:W-:Y:S05]  /*10120*/  CALL.REL.NOINC `($__internal_1_$__cuda_sm70_shflsync_idx_p) ;  /* 0x0000092000007944 */ /* 0x01afea0003c00000 */
[----:B------:R-:W-:Y:S01]  /*10130*/  MOV R2, R5 ;  /* 0x0000000500027202 */ /* 0x000fe20000000f00 */
[----:B------:R-:W-:Y:S05]  /*10140*/  BRA `(.L_x_185) ;  /* 0xffffd5a000007947 */ /* 0x000fea000383ffff */
.L_x_120:
        /* <DEDUP_REMOVED lines=13> */
.L_x_121:
[----:B------:R-:W-:Y:S01]  /*10220*/  IMAD.MOV.U32 R9, RZ, RZ, R6 ;  /* 0x000000ffff097224 */ /* 0x000fe200078e0006 */
[----:B------:R-:W-:Y:S01]  /*10230*/  MOV R5, 0x6 ;  /* 0x0000000600057802 */ /* 0x000fe20000000f00 */
[----:B--2---:R-:W-:Y:S01]  /*10240*/  IMAD.MOV.U32 R3, RZ, RZ, 0x181f ;  /* 0x0000181fff037424 */ /* 0x004fe200078e00ff */
[----:B------:R-:W-:Y:S02]  /*10250*/  MOV R2, 0x10270 ;  /* 0x0001027000027802 */ /* 0x000fe40000000f00 */
[----:B-1--4-:R-:W-:Y:S05]  /*10260*/  CALL.REL.NOINC `($__internal_1_$__cuda_sm70_shflsync_idx_p) ;  /* 0x000007e000007944 */ /* 0x012fea0003c00000 */
[----:B------:R-:W-:Y:S01]  /*10270*/  MOV R8, R5 ;  /* 0x0000000500087202 */ /* 0x000fe20000000f00 */
[----:B------:R-:W-:Y:S05]  /*10280*/  BRA `(.L_x_187) ;  /* 0xffffd57000007947 */ /* 0x000fea000383ffff */
.L_x_122:
[----:B------:R-:W-:Y:S01]  /*10290*/  IMAD.MOV.U32 R9, RZ, RZ, R7 ;  /* 0x000000ffff097224 */ /* 0x000fe200078e0007 */
[----:B------:R-:W-:Y:S01]  /*102a0*/  MOV R5, 0x6 ;  /* 0x0000000600057802 */ /* 0x000fe20000000f00 */
[----:B--2---:R-:W-:Y:S01]  /*102b0*/  IMAD.MOV.U32 R3, RZ, RZ, 0x181f ;  /* 0x0000181fff037424 */ /* 0x004fe200078e00ff */
[----:B------:R-:W-:Y:S02]  /*102c0*/  MOV R2, 0x102e0 ;  /* 0x000102e000027802 */ /* 0x000fe40000000f00 */
[----:B-1-34-:R-:W-:Y:S05]  /*102d0*/  CALL.REL.NOINC `($__internal_1_$__cuda_sm70_shflsync_idx_p) ;  /* 0x0000077000007944 */ /* 0x01afea0003c00000 */
[----:B------:R-:W-:Y:S01]  /*102e0*/  MOV R2, R5 ;  /* 0x0000000500027202 */ /* 0x000fe20000000f00 */
[----:B------:R-:W-:Y:S05]  /*102f0*/  BRA `(.L_x_188) ;  /* 0xffffd52000007947 */ /* 0x000fea000383ffff */
.L_x_123:
        /* <DEDUP_REMOVED lines=13> */
.L_x_125:
[----:B------:R-:W-:Y:S01]  /*103d0*/  IMAD.MOV.U32 R9, RZ, RZ, R70 ;  /* 0x000000ffff097224 */ /* 0x000fe200078e0046 */
[----:B------:R-:W-:Y:S01]  /*103e0*/  MOV R5, RZ ;  /* 0x000000ff00057202 */ /* 0x000fe20000000f00 */
[----:B----4-:R-:W-:Y:S01]  /*103f0*/  IMAD.MOV.U32 R3, RZ, RZ, 0x1f ;  /* 0x0000001fff037424 */ /* 0x010fe200078e00ff */
[----:B------:R-:W-:Y:S02]  /*10400*/  MOV R2, 0x10420 ;  /* 0x0001042000027802 */ /* 0x000fe40000000f00 */
[----:B------:R-:W-:Y:S05]  /*10410*/  CALL.REL.NOINC `($__internal_1_$__cuda_sm70_shflsync_idx_p) ;  /* 0x0000063000007944 */ /* 0x000fea0003c00000 */
[----:B------:R-:W-:Y:S01]  /*10420*/  MOV R10, R5 ;  /* 0x00000005000a7202 */ /* 0x000fe20000000f00 */
[----:B------:R-:W-:Y:S05]  /*10430*/  BRA `(.L_x_190) ;  /* 0xffffd5d000007947 */ /* 0x000fea000383ffff */
.L_x_126:
[----:B------:R-:W-:Y:S01]  /*10440*/  IMAD.MOV.U32 R9, RZ, RZ, R70 ;  /* 0x000000ffff097224 */ /* 0x000fe200078e0046 */
[----:B------:R-:W-:Y:S01]  /*10450*/  MOV R5, 0x1 ;  /* 0x0000000100057802 */ /* 0x000fe20000000f00 */
[----:B----4-:R-:W-:Y:S01]  /*10460*/  IMAD.MOV.U32 R3, RZ, RZ, 0x1f ;  /* 0x0000001fff037424 */ /* 0x010fe200078e00ff */
[----:B------:R-:W-:Y:S02]  /*10470*/  MOV R2, 0x10490 ;  /* 0x0001049000027802 */ /* 0x000fe40000000f00 */
[----:B-12---:R-:W-:Y:S05]  /*10480*/  CALL.REL.NOINC `($__internal_1_$__cuda_sm70_shflsync_idx_p) ;  /* 0x000005c000007944 */ /* 0x006fea0003c00000 */
[----:B------:R-:W-:Y:S01]  /*10490*/  MOV R8, R5 ;  /* 0x0000000500087202 */ /* 0x000fe20000000f00 */
[----:B------:R-:W-:Y:S05]  /*104a0*/  BRA `(.L_x_191) ;  /* 0xffffd58000007947 */ /* 0x000fea000383ffff */
.L_x_127:
[----:B------:R-:W-:Y:S02]  /*104b0*/  MOV R2, 0x1 ;  /* 0x0000000100027802 */ /* 0x000fe40000000f00 */
[----:B------:R-:W-:-:S02]  /*104c0*/  MOV R3, 0x104e0 ;  /* 0x000104e000037802 */ /* 0x000fc40000000f00 */
[----:B-123--:R-:W-:Y:S05]  /*104d0*/  CALL.REL.NOINC `($__internal_2_$__cuda_sm70_shflsync_up_p) ;  /* 0x000005c000007944 */ /* 0x00efea0003c00000 */
[----:B------:R-:W-:Y:S05]  /*104e0*/  BRA `(.L_x_192) ;  /* 0xffffd67000007947 */ /* 0x000fea000383ffff */
.L_x_128:
[----:B------:R-:W-:Y:S02]  /*104f0*/  MOV R2, 0x2 ;  /* 0x0000000200027802 */ /* 0x000fe40000000f00 */
[----:B------:R-:W-:-:S02]  /*10500*/  MOV R3, 0x10520 ;  /* 0x0001052000037802 */ /* 0x000fc40000000f00 */
[----:B-12---:R-:W-:Y:S05]  /*10510*/  CALL.REL.NOINC `($__internal_2_$__cuda_sm70_shflsync_up_p) ;  /* 0x0000058000007944 */ /* 0x006fea0003c00000 */
        /* <DEDUP_REMOVED lines=24> */
.L_x_132:
[----:B------:R-:W-:Y:S02]  /*106a0*/  MOV R2, 0x1 ;  /* 0x0000000100027802 */ /* 0x000fe40000000f00 */
[----:B------:R-:W-:Y:S02]  /*106b0*/  MOV R3, 0x106d0 ;  /* 0x000106d000037802 */ /* 0x000fe40000000f00 */
[----:B------:R-:W-:Y:S05]  /*106c0*/  CALL.REL.NOINC `($__internal_2_$__cuda_sm70_shflsync_up_p) ;  /* 0x000003d000007944 */ /* 0x000fea0003c00000 */
[----:B------:R-:W-:Y:S01]  /*106d0*/  MOV R2, R4 ;  /* 0x0000000400027202 */ /* 0x000fe20000000f00 */
[----:B------:R-:W-:Y:S05]  /*106e0*/  BRA `(.L_x_194) ;  /* 0xffffd6d000007947 */ /* 0x000fea000383ffff */
.L_x_133:
        /* <DEDUP_REMOVED lines=27> */
.L_x_135:
[----:B------:R-:W-:Y:S02]  /*108a0*/  SEL R0, RZ, 0x1, P0 ;  /* 0x00000001ff007807 */ /* 0x000fe40000000000 */
[----:B------:R-:W-:Y:S02]  /*108b0*/  MOV R2, 0x108d0 ;  /* 0x000108d000027802 */ /* 0x000fe40000000f00 */
[----:B---3--:R-:W-:Y:S05]  /*108c0*/  CALL.REL.NOINC `($__internal_3_$__cuda_sm70_votesync_ballot) ;  /* 0x0000024000007944 */ /* 0x008fea0003c00000 */
[----:B------:R-:W-:Y:S05]  /*108d0*/  BRA `(.L_x_196) ;  /* 0xffffd67000007947 */ /* 0x000fea000383ffff */
.L_x_136:
[----:B------:R-:W-:Y:S01]  /*108e0*/  IMAD.MOV.U32 R9, RZ, RZ, R6 ;  /* 0x000000ffff097224 */ /* 0x000fe200078e0006 */
[----:B--2---:R-:W-:Y:S01]  /*108f0*/  MOV R5, R11 ;  /* 0x0000000b00057202 */ /* 0x004fe20000000f00 */
[----:B------:R-:W-:Y:S01]  /*10900*/  IMAD.MOV.U32 R3, RZ, RZ, 0x1f ;  /* 0x0000001fff037424 */ /* 0x000fe200078e00ff */
[----:B------:R-:W-:Y:S02]  /*10910*/  MOV R2, 0x10930 ;  /* 0x0001093000027802 */ /* 0x000fe40000000f00 */
[----:B-1-3--:R-:W-:Y:S05]  /*10920*/  CALL.REL.NOINC `($__internal_1_$__cuda_sm70_shflsync_idx_p) ;  /* 0x0000012000007944 */ /* 0x00afea0003c00000 */
[----:B------:R-:W-:Y:S01]  /*10930*/  IMAD.MOV.U32 R8, RZ, RZ, R5 ;  /* 0x000000ffff087224 */ /* 0x000fe200078e0005 */
[----:B------:R-:W-:Y:S01]  /*10940*/  MOV R5, R11 ;  /* 0x0000000b00057202 */ /* 0x000fe20000000f00 */
[----:B------:R-:W-:Y:S01]  /*10950*/  IMAD.MOV.U32 R9, RZ, RZ, R7 ;  /* 0x000000ffff097224 */ /* 0x000fe200078e0007 */
[----:B------:R-:W-:Y:S02]  /*10960*/  MOV R3, 0x1f ;  /* 0x0000001f00037802 */ /* 0x000fe40000000f00 */
[----:B------:R-:W-:-:S02]  /*10970*/  MOV R2, 0x10990 ;  /* 0x0001099000027802 */ /* 0x000fc40000000f00 */
[----:B------:R-:W-:Y:S05]  /*10980*/  CALL.REL.NOINC `($__internal_1_$__cuda_sm70_shflsync_idx_p) ;  /* 0x000000c000007944 */ /* 0x000fea0003c00000 */
[----:B------:R-:W-:Y:S01]  /*10990*/  MOV R7, R5 ;  /* 0x0000000500077202 */ /* 0x000fe20000000f00 */
[----:B------:R-:W-:Y:S05]  /*109a0*/  BRA `(.L_x_197) ;  /* 0xffffd5e000007947 */ /* 0x000fea000383ffff */
.L_x_139:
[----:B------:R-:W-:Y:S01]  /*109b0*/  IMAD.MOV.U32 R9, RZ, RZ, R4 ;  /* 0x000000ffff097224 */ /* 0x000fe200078e0004 */
[----:B------:R-:W-:-:S02]  /*109c0*/  MOV R3, 0x1f ;  /* 0x0000001f00037802 */ /* 0x000fc40000000f00 */
[----:B------:R-:W-:Y:S02]  /*109d0*/  MOV R2, 0x109f0 ;  /* 0x000109f000027802 */ /* 0x000fe40000000f00 */
[----:B-1234-:R-:W-:Y:S05]  /*109e0*/  CALL.REL.NOINC `($__internal_1_$__cuda_sm70_shflsync_idx_p) ;  /* 0x0000006000007944 */ /* 0x01efea0003c00000 */
[----:B------:R-:W-:Y:S01]  /*109f0*/  MOV R13, R5 ;  /* 0x00000005000d7202 */ /* 0x000fe20000000f00 */
[----:B------:R-:W-:Y:S05]  /*10a00*/  BRA `(.L_x_138) ;  /* 0xffffd5e000007947 */ /* 0x000fea000383ffff */
        .weak           $__internal_0_$__cuda_sm70_shflsync_bfly_p
        .type           $__internal_0_$__cuda_sm70_shflsync_bfly_p,@function
        .size           $__internal_0_$__cuda_sm70_shflsync_bfly_p,($__internal_1_$__cuda_sm70_shflsync_idx_p - $__internal_0_$__cuda_sm70_shflsync_bfly_p)
$__internal_0_$__cuda_sm70_shflsync_bfly_p:
[----:B------:R-:W-:Y:S04]  /*10a10*/  WARPSYNC R9 ;  /* 0x0000000900007348 */ /* 0x000fe80003800000 */
[----:B------:R1:W2:Y:S02]  /*10a20*/  SHFL.BFLY PT, R0, R0, R3, R10 ;  /* 0x0c00000300007389 */ /* 0x0002a400000e000a */
[----:B-1----:R-:W-:-:S04]  /*10a30*/  MOV R3, 0x0 ;  /* 0x0000000000037802 */ /* 0x002fc80000000f00 */
[----:B--2---:R-:W-:Y:S05]  /*10a40*/  RET.REL.NODEC R2 `(_ZN7cutlass13device_kernelIN5flash19enable_sm80_to_sm89INS1_16FlashAttnFwdSm80INS1_25CollectiveMainloopFwdSm80ILi4ELi1ELb0EN4cute5tupleIJNS5_1CILi128EEENS7_ILi80EEENS7_ILi64EEEEEELi64ENS_10bfloat16_tEfNS_4arch4Sm80ELb0ELb0ELb1ELb1ELb0ELb0ELb1ELb1EEENS1_21CollectiveEpilogueFwdINS6_IJS8_SA_S9_EEENS6_IJNS7_ILi1EEESI_SI_EEESC_SE_Li128ELb1ELb1ELb1ELb0EEENS1_36VarlenDynamicPersistentTileSchedulerILi128ELi80ELi128ELi128ELb1ELb1ELb0ELb0ELb1ELb1EEEEEEEEEvNT_6ParamsE) ;  /* 0xfffef5b002007950 */ /* 0x004fea0003c3ffff */
        .weak           $__internal_1_$__cuda_sm70_shflsync_idx_p
        .type           $__internal_1_$__cuda_sm70_shflsync_idx_p,@function
        .size           $__internal_1_$__cuda_sm70_shflsync_idx_p,($__internal_2_$__cuda_sm70_shflsync_up_p - $__internal_1_$__cuda_sm70_shflsync_idx_p)
$__internal_1_$__cuda_sm70_shflsync_idx_p:
[----:B------:R-:W-:-:S04]  /*10a50*/  MOV R16, 0xffffffff ;  /* 0xffffffff00107802 */ /* 0x000fc80000000f00 */
[----:B------:R-:W-:Y:S04]  /*10a60*/  WARPSYNC R16 ;  /* 0x0000001000007348 */ /* 0x000fe80003800000 */
[----:B------:R1:W2:Y:S02]  /*10a70*/  SHFL.IDX PT, R5, R9, R5, R3 ;  /* 0x0000000509057389 */ /* 0x0002a400000e0003 */
[----:B-1----:R-:W-:-:S04]  /*10a80*/  MOV R3, 0x0 ;  /* 0x0000000000037802 */ /* 0x002fc80000000f00 */
[----:B--2---:R-:W-:Y:S05]  /*10a90*/  RET.REL.NODEC R2 `(_ZN7cutlass13device_kernelIN5flash19enable_sm80_to_sm89INS1_16FlashAttnFwdSm80INS1_25CollectiveMainloopFwdSm80ILi4ELi1ELb0EN4cute5tupleIJNS5_1CILi128EEENS7_ILi80EEENS7_ILi64EEEEEELi64ENS_10bfloat16_tEfNS_4arch4Sm80ELb0ELb0ELb1ELb1ELb0ELb0ELb1ELb1EEENS1_21CollectiveEpilogueFwdINS6_IJS8_SA_S9_EEENS6_IJNS7_ILi1EEESI_SI_EEESC_SE_Li128ELb1ELb1ELb1ELb0EEENS1_36VarlenDynamicPersistentTileSchedulerILi128ELi80ELi128ELi128ELb1ELb1ELb0ELb0ELb1ELb1EEEEEEEEEvNT_6ParamsE) ;  /* 0xfffef56002007950 */ /* 0x004fea0003c3ffff */
        .weak           $__internal_2_$__cuda_sm70_shflsync_up_p
        .type           $__internal_2_$__cuda_sm70_shflsync_up_p,@function
        .size           $__internal_2_$__cuda_sm70_shflsync_up_p,($__internal_3_$__cuda_sm70_votesync_ballot - $__internal_2_$__cuda_sm70_shflsync_up_p)
$__internal_2_$__cuda_sm70_shflsync_up_p:
[----:B------:R-:W-:Y:S02]  /*10aa0*/  IMAD.MOV.U32 R4, RZ, RZ, RZ ;  /* 0x000000ffff047224 */ /* 0x000fe400078e00ff */
[----:B------:R-:W-:-:S04]  /*10ab0*/  IMAD.MOV.U32 R9, RZ, RZ, -0x1 ;  /* 0xffffffffff097424 */ /* 0x000fc800078e00ff */
[----:B------:R-:W-:Y:S04]  /*10ac0*/  WARPSYNC R9 ;  /* 0x0000000900007348 */ /* 0x000fe80003800000 */
[----:B------:R1:W2:Y:S02]  /*10ad0*/  SHFL.UP PT, R4, R0, R2, R4 ;  /* 0x0400000200047389 */ /* 0x0002a400000e0004 */
[----:B-1----:R-:W-:Y:S02]  /*10ae0*/  MOV R2, R3 ;  /* 0x0000000300027202 */ /* 0x002fe40000000f00 */
[----:B------:R-:W-:-:S04]  /*10af0*/  MOV R3, 0x0 ;  /* 0x0000000000037802 */ /* 0x000fc80000000f00 */
[----:B--2---:R-:W-:Y:S05]  /*10b00*/  RET.REL.NODEC R2 `(_ZN7cutlass13device_kernelIN5flash19enable_sm80_to_sm89INS1_16FlashAttnFwdSm80INS1_25CollectiveMainloopFwdSm80ILi4ELi1ELb0EN4cute5tupleIJNS5_1CILi128EEENS7_ILi80EEENS7_ILi64EEEEEELi64ENS_10bfloat16_tEfNS_4arch4Sm80ELb0ELb0ELb1ELb1ELb0ELb0ELb1ELb1EEENS1_21CollectiveEpilogueFwdINS6_IJS8_SA_S9_EEENS6_IJNS7_ILi1EEESI_SI_EEESC_SE_Li128ELb1ELb1ELb1ELb0EEENS1_36VarlenDynamicPersistentTileSchedulerILi128ELi80ELi128ELi128ELb1ELb1ELb0ELb0ELb1ELb1EEEEEEEEEvNT_6ParamsE) ;  /* 0xfffef4f002007950 */ /* 0x004fea0003c3ffff */
        .weak           $__internal_3_$__cuda_sm70_votesync_ballot
        .type           $__internal_3_$__cuda_sm70_votesync_ballot,@function
        .size           $__internal_3_$__cuda_sm70_votesync_ballot,(.L_x_1615 - $__internal_3_$__cuda_sm70_votesync_ballot)
$__internal_3_$__cuda_sm70_votesync_ballot:
[----:B------:R-:W-:Y:S01]  /*10b10*/  ISETP.NE.U32.AND P0, PT, R0, 0x1, PT ;  /* 0x000000010000780c */ /* 0x000fe20003f05070 */
[----:B------:R-:W-:-:S04]  /*10b20*/  IMAD.MOV.U32 R3, RZ, RZ, -0x1 ;  /* 0xffffffffff037424 */ /* 0x000fc800078e00ff */
[----:B------:R-:W-:Y:S08]  /*10b30*/  WARPSYNC R3 ;  /* 0x0000000300007348 */ /* 0x000ff00003800000 */
[----:B------:R-:W-:-:S04]  /*10b40*/  VOTE.ANY R0, PT, !P0 ;  /* 0x0000000000007806 */ /* 0x000fc800040e0100 */
[----:B------:R-:W-:Y:S01]  /*10b50*/  LOP3.LUT R0, R0, R3, RZ, 0xc0, !PT ;  /* 0x0000000300007212 */ /* 0x000fe200078ec0ff */
[----:B------:R-:W-:-:S04]  /*10b60*/  IMAD.MOV.U32 R3, RZ, RZ, 0x0 ;  /* 0x00000000ff037424 */ /* 0x000fc800078e00ff */
[----:B------:R-:W-:Y:S05]  /*10b70*/  RET.REL.NODEC R2 `(_ZN7cutlass13device_kernelIN5flash19enable_sm80_to_sm89INS1_16FlashAttnFwdSm80INS1_25CollectiveMainloopFwdSm80ILi4ELi1ELb0EN4cute5tupleIJNS5_1CILi128EEENS7_ILi80EEENS7_ILi64EEEEEELi64ENS_10bfloat16_tEfNS_4arch4Sm80ELb0ELb0ELb1ELb1ELb0ELb0ELb1ELb1EEENS1_21CollectiveEpilogueFwdINS6_IJS8_SA_S9_EEENS6_IJNS7_ILi1EEESI_SI_EEESC_SE_Li128ELb1ELb1ELb1ELb0EEENS1_36VarlenDynamicPersistentTileSchedulerILi128ELi80ELi128ELi128ELb1ELb1ELb0ELb0ELb1ELb1EEEEEEEEEvNT_6ParamsE) ;  /* 0xfffef48002007950 */ /* 0x000fea0003c3ffff */
.L_x_198:
        /* <DEDUP_REMOVED lines=16> */
.L_x_1615:


//--------------------- .text._ZN7cutlass13device_kernelIN5flash19enable_sm80_to_sm89INS1_16FlashAttnFwdSm80INS1_25CollectiveMainloopFwdSm80ILi4ELi1ELb0EN4cute5tupleIJNS5_1CILi128EEENS7_ILi80EEENS7_ILi64EEEEEELi64ENS_10bfloat16_tEfNS_4arch4Sm80ELb0ELb0ELb1ELb1ELb0ELb1ELb1ELb1EEENS1_21CollectiveEpilogueFwdINS6_IJS8_SA_S9_EEENS6_IJNS7_ILi1EEESI_SI_EEESC_SE_Li128ELb1ELb1ELb1ELb0EEENS1_36VarlenDynamicPersistentTileSchedulerILi128ELi80ELi128ELi128ELb1ELb1ELb0ELb0ELb1ELb1EEEEEEEEEvNT_6ParamsE --------------------------
	.section	.text._ZN7cutlass13device_kernelIN5flash19enable_sm80_to_sm89INS1_16FlashAttnFwdSm80INS1_25CollectiveMainloopFwdSm80ILi4ELi1ELb0EN4cute5tupleIJNS5_1CILi128EEENS7_ILi80EEENS7_ILi64EEEEEELi64ENS_10bfloat16_tEfNS_4arch4Sm80ELb0ELb0ELb1ELb1ELb0ELb1ELb1ELb1EEENS1_21CollectiveEpilogueFwdINS6_IJS8_SA_S9_EEENS6_IJNS7_ILi1EEESI_SI_EEESC_SE_Li128ELb1ELb1ELb1ELb0EEENS1_36VarlenDynamicPersistentTileSchedulerILi128ELi80ELi128ELi128ELb1ELb1ELb0ELb0ELb1ELb1EEEEEEEEEvNT_6ParamsE,"ax",@progbits
	.sectioninfo	@"SHI_REGISTERS=255"
	.align	128
.text._ZN7cutlass13device_kernelIN5flash19enable_sm80_to_sm89INS1_16FlashAttnFwdSm80INS1_25CollectiveMainloopFwdSm80ILi4ELi1ELb0EN4cute5tupleIJNS5_1CILi128EEENS7_ILi80EEENS7_ILi64EEEEEELi64ENS_10bfloat16_tEfNS_4arch4Sm80ELb0ELb0ELb1ELb1ELb0ELb1ELb1ELb1EEENS1_21CollectiveEpilogueFwdINS6_IJS8_SA_S9_EEENS6_IJNS7_ILi1EEESI_SI_EEESC_SE_Li128ELb1ELb1ELb1ELb0EEENS1_36VarlenDynamicPersistentTileSchedulerILi128ELi80ELi128ELi128ELb1ELb1ELb0ELb0ELb1ELb1EEEEEEEEEvNT_6ParamsE:
        .type           _ZN7cutlass13device_kernelIN5flash19enable_sm80_to_sm89INS1_16FlashAttnFwdSm80INS1_25CollectiveMainloopFwdSm80ILi4ELi1ELb0EN4cute5tupleIJNS5_1CILi128EEENS7_ILi80EEENS7_ILi64EEEEEELi64ENS_10bfloat16_tEfNS_4arch4Sm80ELb0ELb0ELb1ELb1ELb0ELb1ELb1ELb1EEENS1_21CollectiveEpilogueFwdINS6_IJS8_SA_S9_EEENS6_IJNS7_ILi1EEESI_SI_EEESC_SE_Li128ELb1ELb1ELb1ELb0EEENS1_36VarlenDynamicPersistentTileSchedulerILi128ELi80ELi128ELi128ELb1ELb1ELb0ELb0ELb1ELb1EEEEEEEEEvNT_6ParamsE,@function
        .size           _ZN7cutlass13device_kernelIN5flash19enable_sm80_to_sm89INS1_16FlashAttnFwdSm80INS1_25CollectiveMainloopFwdSm80ILi4ELi1ELb0EN4cute5tupleIJNS5_1CILi128EEENS7_ILi80EEENS7_ILi64EEEEEELi64ENS_10bfloat16_tEfNS_4arch4Sm80ELb0ELb0ELb1ELb1ELb0ELb1ELb1ELb1EEENS1_21CollectiveEpilogueFwdINS6_IJS8_SA_S9_EEENS6_IJNS7_ILi1EEESI_SI_EEESC_SE_Li128ELb1ELb1ELb1ELb0EEENS1_36VarlenDynamicPersistentTileSchedulerILi128ELi80ELi128ELi128ELb1ELb1ELb0ELb0ELb1ELb1EEEEEEEEEvNT_6ParamsE,(.L_x_1620 - _ZN7cutlass13device_kernelIN5flash19enable_sm80_to_sm89INS1_16FlashAttnFwdSm80INS1_25CollectiveMainloopFwdSm80ILi4ELi1ELb0EN4cute5tupleIJNS5_1CILi128EEENS7_ILi80EEENS7_ILi64EEEEEELi64ENS_10bfloat16_tEfNS_4arch4Sm80ELb0ELb0ELb1ELb1ELb0ELb1ELb1ELb1EEENS1_21CollectiveEpilogueFwdINS6_IJS8_SA_S9_EEENS6_IJNS7_ILi1EEESI_SI_EEESC_SE_Li128ELb1ELb1ELb1ELb0EEENS1_36VarlenDynamicPersistentTileSchedulerILi128ELi80ELi128ELi128ELb1ELb1ELb0ELb0ELb1ELb1EEEEEEEEEvNT_6ParamsE)
        .other          _ZN7cutlass13device_kernelIN5flash19enable_sm80_to_sm89INS1_16FlashAttnFwdSm80INS1_25CollectiveMainloopFwdSm80ILi4ELi1ELb0EN4cute5tupleIJNS5_1CILi128EEENS7_ILi80EEENS7_ILi64EEEEEELi64ENS_10bfloat16_tEfNS_4arch4Sm80ELb0ELb0ELb1ELb1ELb0ELb1ELb1ELb1EEENS1_21CollectiveEpilogueFwdINS6_IJS8_SA_S9_EEENS6_IJNS7_ILi1EEESI_SI_EEESC_SE_Li128ELb1ELb1ELb1ELb0EEENS1_36VarlenDynamicPersistentTileSchedulerILi128ELi80ELi128ELi128ELb1ELb1ELb0ELb0ELb1ELb1EEEEEEEEEvNT_6ParamsE,@"STO_CUDA_ENTRY STV_DEFAULT"
_ZN7cutlass13device_kernelIN5flash19enable_sm80_to_sm89INS1_16FlashAttnFwdSm80INS1_25CollectiveMainloopFwdSm80ILi4ELi1ELb0EN4cute5tupleIJNS5_1CILi128EEENS7_ILi80EEENS7_ILi64EEEEEELi64ENS_10bfloat16_tEfNS_4arch4Sm80ELb0ELb0ELb1ELb1ELb0ELb1ELb1ELb1EEENS1_21CollectiveEpilogueFwdINS6_IJS8_SA_S9_EEENS6_IJNS7_ILi1EEESI_SI_EEESC_SE_Li128ELb1ELb1ELb1ELb0EEENS1_36VarlenDynamicPersistentTileSchedulerILi128ELi80ELi128ELi128ELb1ELb1ELb0ELb0ELb1ELb1EEEEEEEEEvNT_6ParamsE:
        /* <DEDUP_REMOVED lines=15> */
[----:B------:R-:W-:Y:S01]  /*00f0*/  CS2R R8, SRZ ;  /* 0x0000000000087805 */ /* 0x000fe2000001ff00 */
[----:B-1----:R-:W-:-:S02]  /*0100*/  IMAD.MOV.U32 R7, RZ, RZ, RZ ;  /* 0x000000ffff077224 */ /* 0x002fc400078e00ff */
        /* <DEDUP_REMOVED lines=13> */
[----:B------:R-:W-:Y:S01]  /*01e0*/  ISETP.GE.U32.AND P1, PT, R16, 0x10, PT ;  /* 0x000000101000780c */ /* 0x000fe20003f26070 */
[----:B--2---:R-:W-:-:S05]  /*01f0*/  IMAD R4, R8, R7, RZ ;  /* 0x0000000708047224 */ /* 0x004fca00078e02ff */
        /* <DEDUP_REMOVED lines=22> */
.L_x_204:
        /* <DEDUP_REMOVED lines=17> */
.L_x_381:
        /* <DEDUP_REMOVED lines=16> */
.L_x_382:
[----:B--2---:R-:W-:-:S05]  /*0570*/  IMAD R0, R0, c[0x0][0x538], RZ ;  /* 0x00014e0000007a24 */ /* 0x004fca00078e02ff */
[----:B------:R-:W-:-:S04]  /*0580*/  IADD3 R6, R0, R6, RZ ;  /* 0x0000000600067210 */ /* 0x000fc80007ffe0ff */
[----:B------:R-:W-:-:S13]  /*0590*/  ISETP.GT.AND P0, PT, R6, UR4, PT ;  /* 0x0000000406007c0c */ /* 0x000fda000bf04270 */
[----:B-1----:R-:W-:Y:S05]  /*05a0*/  @!P0 BRA `(.L_x_204) ;  /* 0xfffffdb000008947 */ /* 0x002fea000383ffff */
.L_x_200:
[----:B------:R-:W-:-:S05]  /*05b0*/  IADD3 R14, -R0, R6, RZ ;  /* 0x00000006000e7210 */ /* 0x000fca0007ffe1ff */
[----:B------:R-:W-:-:S05]  /*05c0*/  IMAD R0, R4, c[0x0][0x538], R14 ;  /* 0x00014e0004007a24 */ /* 0x000fca00078e020e */
[----:B------:R-:W-:Y:S01]  /*05d0*/  ISETP.GT.AND P0, PT, R0, UR4, PT ;  /* 0x0000000400007c0c */ /* 0x000fe2000bf04270 */
[----:B------:R-:W-:-:S12]  /*05e0*/  BRA.DIV ~URZ, `(.L_x_205) ;  /* 0x00016f827f007947 */ /* 0x000fd8000b800000 */
[----:B------:R-:W-:-:S04]  /*05f0*/  VOTE.ANY R0, PT, !P0 ;  /* 0x0000000000007806 */ /* 0x000fc800040e0100 */
.L_x_383:
[----:B------:R1:W2:Y:S01]  /*0600*/  POPC R15, R0 ;  /* 0x00000000000f7309 */ /* 0x0002a20000000000 */
[----:B------:R-:W-:Y:S05]  /*0610*/  BRA.DIV ~URZ, `(.L_x_206) ;  /* 0x00016f927f007947 */ /* 0x000fea000b800000 */
[----:B--2---:R2:W3:Y:S01]  /*0620*/  SHFL.IDX PT, R13, R8, R15, 0x1f ;  /* 0x00001f0f080d7589 */ /* 0x0044e200000e0000 */
[----:B------:R-:W-:-:S03]  /*0630*/  MOV R6, RZ ;  /* 0x000000ff00067202 */ /* 0x000fc60000000f00 */
[----:B------:R2:W4:Y:S04]  /*0640*/  SHFL.IDX PT, R10, R7, R15, 0x1f ;  /* 0x00001f0f070a7589 */ /* 0x00052800000e0000 */
.L_x_384:
[----:B------:R-:W-:Y:S01]  /*0650*/  ISETP.NE.AND P0, PT, R0, RZ, PT ;  /* 0x000000ff0000720c */ /* 0x000fe20003f05270 */
[----:B------:R-:W-:-:S12]  /*0660*/  BSSY B0, `(.L_x_207) ;  /* 0x0000005000007945 */ /* 0x000fd80003800000 */
[----:B------:R-:W-:Y:S05]  /*0670*/  @!P0 BRA `(.L_x_208) ;  /* 0x0000003000008947 */ /* 0x000fea0003800000 */
[----:B------:R-:W-:Y:S01]  /*0680*/  IADD3 R11, R15, -0x1, RZ ;  /* 0xffffffff0f0b7810 */ /* 0x000fe20007ffe0ff */
[----:B------:R-:W-:Y:S05]  /*0690*/  BRA.DIV ~URZ, `(.L_x_209) ;  /* 0x00016ff27f007947 */ /* 0x000fea000b800000 */
[----:B------:R1:W2:Y:S02]  /*06a0*/  SHFL.IDX PT, R6, R4, R11, 0x1f ;  /* 0x00001f0b04067589 */ /* 0x0002a400000e0000 */
.L_x_208:
[----:B------:R-:W-:Y:S05]  /*06b0*/  BSYNC B0 ;  /* 0x0000000000007941 */ /* 0x000fea0003800000 */
.L_x_207:
        /* <DEDUP_REMOVED lines=23> */
[----:B------:R-:W-:Y:S02]  /*0830*/  ISETP.GT.U32.AND P0, PT, R5, R0, PT ;  /* 0x000000000500720c */ /* 0x000fe40003f04070 */
[----:B-1----:R-:W-:-:S11]  /*0840*/  IADD3 R3, R3, 0xffffffe, RZ ;  /* 0x0ffffffe03037810 */ /* 0x002fd60007ffe0ff */
[----:B------:R-:W-:Y:S01]  /*0850*/  @!P0 IMAD.IADD R0, R0, 0x1, -R5 ;  /* 0x0000000100008824 */ /* 0x000fe200078e0a05 */
[----:B------:R-:W-:Y:S02]  /*0860*/  @!P0 IADD3 R2, R2, 0x1, RZ ;  /* 0x0000000102028810 */ /* 0x000fe40007ffe0ff */
[----:B------:R-:W-:Y:S01]  /*0870*/  ISETP.NE.AND P0, PT, R13, RZ, PT ;  /* 0x000000ff0d00720c */ /* 0x000fe20003f05270 */
[----:B------:R-:W1:Y:S01]  /*0880*/  F2I.FTZ.U32.TRUNC.NTZ R3, R3 ;  /* 0x0000000300037305 */ /* 0x000e62000021f000 */
[----:B------:R-:W-:Y:S02]  /*0890*/  ISETP.GE.U32.AND P2, PT, R0, R5, PT ;  /* 0x000000050000720c */ /* 0x000fe40003f46070 */
[----:B------:R-:W-:-:S04]  /*08a0*/  LOP3.LUT R0, R11, R13, RZ, 0x3c, !PT ;  /* 0x0000000d0b007212 */ /* 0x000fc800078e3cff */
[----:B------:R-:W-:-:S07]  /*08b0*/  ISETP.GE.AND P1, PT, R0, RZ, PT ;  /* 0x000000ff0000720c */ /* 0x000fce0003f26270 */
[----:B------:R-:W-:Y:S02]  /*08c0*/  @P2 IADD3 R2, R2, 0x1, RZ ;  /* 0x0000000102022810 */ /* 0x000fe40007ffe0ff */
[----:B-1----:R-:W-:-:S03]  /*08d0*/  IADD3 R0, RZ, -R3, RZ ;  /* 0x80000003ff007210 */ /* 0x002fc60007ffe0ff */
[----:B------:R-:W-:Y:S02]  /*08e0*/  IMAD.MOV.U32 R4, RZ, RZ, R2 ;  /* 0x000000ffff047224 */ /* 0x000fe400078e0002 */
[----:B------:R-:W-:Y:S01]  /*08f0*/  IMAD.MOV.U32 R2, RZ, RZ, R0 ;  /* 0x000000ffff027224 */ /* 0x000fe200078e0000 */
[----:B------:R-:W-:Y:S01]  /*0900*/  IABS R0, R10 ;  /* 0x0000000a00007213 */ /* 0x000fe20000000000 */
[----:B------:R-:W-:Y:S01]  /*0910*/  @!P1 IMAD.MOV R4, RZ, RZ, -R4 ;  /* 0x000000ffff049224 */ /* 0x000fe200078e0a04 */
[----:B------:R-:W-:Y:S01]  /*0920*/  @!P0 LOP3.LUT R4, RZ, R13, RZ, 0x33, !PT ;  /* 0x0000000dff048212 */ /* 0x000fe200078e33ff */
[----:B------:R-:W-:Y:S01]  /*0930*/  IMAD R5, R2, R7, RZ ;  /* 0x0000000702057224 */ /* 0x000fe200078e02ff */
[----:B------:R-:W-:Y:S01]  /*0940*/  MOV R2, RZ ;  /* 0x000000ff00027202 */ /* 0x000fe20000000f00 */
[----:B------:R-:W-:Y:S01]  /*0950*/  IMAD.MOV R6, RZ, RZ, -R0 ;  /* 0x000000ffff067224 */ /* 0x000fe200078e0a00 */
[----:B------:R-:W-:-:S03]  /*0960*/  IABS R8, R4 ;  /* 0x0000000400087213 */ /* 0x000fc60000000000 */
        /* <DEDUP_REMOVED lines=26> */
.L_x_201:
[----:B------:R-:W-:Y:S01]  /*0b10*/  MOV R0, UR4 ;  /* 0x0000000400007c02 */ /* 0x000fe20008000f00 */
[----:B------:R-:W-:Y:S04]  /*0b20*/  STL [R1+0x34], RZ ;  /* 0x000034ff01007387 */ /* 0x000fe80000100800 */
[----:B------:R-:W-:Y:S04]  /*0b30*/  STL [R1+0x38], RZ ;  /* 0x000038ff01007387 */ /* 0x000fe80000100800 */
[----:B------:R1:W-:Y:S02]  /*0b40*/  STL [R1+0x30], R0 ;  /* 0x0000300001007387 */ /* 0x0003e40000100800 */
[----:B-1----:R-:W-:-:S05]  /*0b50*/  MOV R0, c[0x0][0x53c] ;  /* 0x00014f0000007a02 */ /* 0x002fca0000000f00 */
[----:B------:R1:W-:Y:S02]  /*0b60*/  STL [R1+0x3c], R0 ;  /* 0x00003c0001007387 */ /* 0x0003e40000100800 */
.L_x_210:
        /* <DEDUP_REMOVED lines=8> */
.L_x_199:
[----:B------:R-:W2:Y:S02]  /*0bf0*/  LDL R0, [R1+0x3c] ;  /* 0x00003c0001007983 */ /* 0x000ea40000100800 */
[----:B--2---:R-:W-:-:S13]  /*0c00*/  ISETP.GE.AND P0, PT, R0, c[0x0][0x53c], PT ;  /* 0x00014f0000007a0c */ /* 0x004fda0003f06270 */
[----:B------:R-:W-:Y:S05]  /*0c10*/  @P0 EXIT ;  /* 0x000000000000094d */ /* 0x000fea0003800000 */
[----:B------:R-:W2:Y:S02]  /*0c20*/  S2R R15, SR_TID.X ;  /* 0x00000000000f7919 */ /* 0x000ea40000002100 */
[----:B--2---:R-:W-:-:S04]  /*0c30*/  SHF.R.S32.HI R12, RZ, 0x1f, R15 ;  /* 0x0000001fff0c7819 */ /* 0x004fc8000001140f */
[CC--:B------:R-:W-:Y:S02]  /*0c40*/  LEA.HI R2, R12.reuse, R15.reuse, RZ, 0x4 ;  /* 0x0000000f0c027211 */ /* 0x0c0fe400078f20ff */
[----:B------:R-:W-:Y:S02]  /*0c50*/  LEA.HI R10, R12, R15, RZ, 0x3 ;  /* 0x0000000f0c0a7211 */ /* 0x000fe400078f18ff */
[----:B------:R-:W-:Y:S02]  /*0c60*/  SHF.R.S32.HI R3, RZ, 0x4, R2 ;  /* 0x00000004ff037819 */ /* 0x000fe40000011402 */
[----:B-1----:R-:W-:Y:S02]  /*0c70*/  SHF.R.S32.HI R4, RZ, 0x3, R10 ;  /* 0x00000003ff047819 */ /* 0x002fe4000001140a */
[C---:B------:R-:W-:Y:S02]  /*0c80*/  LEA.HI R0, R2.reuse, R3, RZ, 0x1 ;  /* 0x0000000302007211 */ /* 0x040fe400078f08ff */
[----:B------:R-:W-:Y:S01]  /*0c90*/  LOP3.LUT R2, R2, 0xfffffff0, RZ, 0xc0, !PT ;  /* 0xfffffff002027812 */ /* 0x000fe200078ec0ff */
[----:B------:R-:W-:Y:S01]  /*0ca0*/  IMAD.SHL.U32 R4, R4, 0x40, RZ ;  /* 0x0000004004047824 */ /* 0x000fe200078e00ff */
[----:B------:R-:W-:-:S02]  /*0cb0*/  LOP3.LUT R0, R0, 0xfffffffe, RZ, 0xc0, !PT ;  /* 0xfffffffe00007812 */ /* 0x000fc400078ec0ff */
[CC--:B------:R-:W-:Y:S02]  /*0cc0*/  LEA.HI R13, R12.reuse, R15.reuse, RZ, 0x2 ;  /* 0x0000000f0c0d7211 */ /* 0x0c0fe400078f10ff */
[----:B------:R-:W-:Y:S01]  /*0cd0*/  LEA.HI R9, R12, R15, RZ, 0x6 ;  /* 0x0000000f0c097211 */ /* 0x000fe200078f30ff */
[----:B------:R-:W-:Y:S01]  /*0ce0*/  IMAD.IADD R11, R3, 0x1, -R0 ;  /* 0x00000001030b7824 */ /* 0x000fe200078e0a00 */
[----:B------:R-:W-:Y:S01]  /*0cf0*/  LOP3.LUT R0, R10, 0xfffffff8, RZ, 0xc0, !PT ;  /* 0xfffffff80a007812 */ /* 0x000fe200078ec0ff */
[C---:B------:R-:W-:Y:S01]  /*0d00*/  IMAD.IADD R3, R15.reuse, 0x1, -R2 ;  /* 0x000000010f037824 */ /* 0x040fe200078e0a02 */
[--C-:B------:R-:W-:Y:S02]  /*0d10*/  SHF.R.S32.HI R14, RZ, 0x2, R13.reuse ;  /* 0x00000002ff0e7819 */ /* 0x100fe4000001140d */
[----:B------:R-:W-:Y:S01]  /*0d20*/  SHF.R.S32.HI R5, RZ, 0x1f, R13 ;  /* 0x0000001fff057819 */ /* 0x000fe2000001140d */
[----:B------:R-:W-:Y:S01]  /*0d30*/  IMAD.IADD R0, R15, 0x1, -R0 ;  /* 0x000000010f007824 */ /* 0x000fe200078e0a00 */
[----:B------:R-:W-:-:S02]  /*0d40*/  LOP3.LUT R2, R4, 0x1c0, RZ, 0xc0, !PT ;  /* 0x000001c004027812 */ /* 0x000fc400078ec0ff */
[----:B------:R-:W-:Y:S01]  /*0d50*/  SHF.R.S32.HI R8, RZ, 0x1f, R3 ;  /* 0x0000001fff087819 */ /* 0x000fe20000011403 */
[C---:B------:R-:W-:Y:S01]  /*0d60*/  IMAD.SHL.U32 R6, R0.reuse, 0x8, RZ ;  /* 0x0000000800067824 */ /* 0x040fe200078e00ff */
[----:B------:R-:W-:Y:S02]  /*0d70*/  LEA.HI R4, R5, R14, RZ, 0x3 ;  /* 0x0000000e05047211 */ /* 0x000fe400078f18ff */
[----:B------:R-:W-:Y:S02]  /*0d80*/  LOP3.LUT P4, RZ, R0, 0x2, RZ, 0xc0, !PT ;  /* 0x0000000200ff7812 */ /* 0x000fe4000788c0ff */
[----:B------:R-:W-:Y:S02]  /*0d90*/  LOP3.LUT R6, R2, 0x38, R6, 0xf8, !PT ;  /* 0x0000003802067812 */ /* 0x000fe400078ef806 */
[C---:B------:R-:W-:Y:S01]  /*0da0*/  LOP3.LUT P3, RZ, R0.reuse, 0x4, RZ, 0xc0, !PT ;  /* 0x0000000400ff7812 */ /* 0x040fe2000786c0ff */
[----:B------:R-:W-:Y:S01]  /*0db0*/  IMAD.SHL.U32 R0, R0, 0x40, RZ ;  /* 0x0000004000007824 */ /* 0x000fe200078e00ff */
[----:B------:R-:W-:-:S02]  /*0dc0*/  LEA.HI R8, R8, R3, RZ, 0x3 ;  /* 0x0000000308087211 */ /* 0x000fc400078f18ff */
[----:B------:R-:W-:Y:S02]  /*0dd0*/  SHF.R.U32.HI R2, RZ, 0x3, R2 ;  /* 0x00000003ff027819 */ /* 0x000fe40000011602 */
[----:B------:R-:W-:Y:S02]  /*0de0*/  LOP3.LUT R4, R4, 0xfffffff8, RZ, 0xc0, !PT ;  /* 0xfffffff804047812 */ /* 0x000fe400078ec0ff */
[----:B------:R-:W-:Y:S02]  /*0df0*/  LOP3.LUT R5, R8, 0xfffffff8, RZ, 0xc0, !PT ;  /* 0xfffffff808057812 */ /* 0x000fe400078ec0ff */
[----:B------:R-:W-:Y:S02]  /*0e00*/  LOP3.LUT R6, R6, R2, RZ, 0x3c, !PT ;  /* 0x0000000206067212 */ /* 0x000fe400078e3cff */
[----:B------:R-:W-:Y:S01]  /*0e10*/  LOP3.LUT R2, R0, 0x1c0, RZ, 0xc0, !PT ;  /* 0x000001c000027812 */ /* 0x000fe200078ec0ff */
[----:B------:R-:W-:Y:S02]  /*0e20*/  IMAD.IADD R0, R14, 0x1, -R4 ;  /* 0x000000010e007824 */ /* 0x000fe400078e0a04 */
[----:B------:R-:W-:Y:S01]  /*0e30*/  IMAD.IADD R7, R3, 0x1, -R5 ;  /* 0x0000000103077824 */ /* 0x000fe200078e0a05 */
[----:B------:R-:W-:Y:S01]  /*0e40*/  LOP3.LUT R5, R2, 0x8, R10, 0xf8, !PT ;  /* 0x0000000802057812 */ /* 0x000fe200078ef80a */
[----:B------:R-:W-:Y:S01]  /*0e50*/  IMAD.SHL.U32 R4, R9, 0x8, RZ ;  /* 0x0000000809047824 */ /* 0x000fe200078e00ff */
[----:B------:R-:W-:-:S02]  /*0e60*/  SHF.R.U32.HI R3, RZ, 0x3, R2 ;  /* 0x00000003ff037819 */ /* 0x000fc40000011602 */
[C---:B------:R-:W-:Y:S02]  /*0e70*/  LOP3.LUT R2, R0.reuse, 0x1, RZ, 0xc0, !PT ;  /* 0x0000000100027812 */ /* 0x040fe400078ec0ff */
[----:B------:R-:W-:Y:S01]  /*0e80*/  LOP3.LUT R10, R5, R3, RZ, 0x3c, !PT ;  /* 0x00000003050a7212 */ /* 0x000fe200078e3cff */
[----:B------:R-:W-:Y:S01]  /*0e90*/  IMAD.SHL.U32 R3, R0, 0x40, RZ ;  /* 0x0000004000037824 */ /* 0x000fe200078e00ff */
[----:B------:R-:W-:Y:S01]  /*0ea0*/  ISETP.NE.U32.AND P1, PT, R2, 0x1, PT ;  /* 0x000000010200780c */ /* 0x000fe20003f25070 */
[----:B------:R-:W-:Y:S01]  /*0eb0*/  IMAD.SHL.U32 R2, R7, 0x40, RZ ;  /* 0x0000004007027824 */ /* 0x000fe200078e00ff */
[----:B------:R-:W-:Y:S02]  /*0ec0*/  LEA.HI R9, R12, R15, RZ, 0x5 ;  /* 0x0000000f0c097211 */ /* 0x000fe400078f28ff */
[----:B------:R-:W-:Y:S01]  /*0ed0*/  LOP3.LUT R216, R6, 0x7ffffe00, R4, 0xf8, !PT ;  /* 0x7ffffe0006d87812 */ /* 0x000fe200078ef804 */
[----:B------:R-:W-:Y:S01]  /*0ee0*/  IMAD.SHL.U32 R4, R11, 0x8, RZ ;  /* 0x000000080b047824 */ /* 0x000fe200078e00ff */
[----:B------:R-:W-:-:S02]  /*0ef0*/  LOP3.LUT P2, RZ, R0, 0x4, RZ, 0xc0, !PT ;  /* 0x0000000400ff7812 */ /* 0x000fc4000784c0ff */
[----:B------:R-:W-:Y:S01]  /*0f00*/  LOP3.LUT P0, RZ, R0, 0x2, RZ, 0xc0, !PT ;  /* 0x0000000200ff7812 */ /* 0x000fe2000780c0ff */
[----:B------:R-:W-:Y:S01]  /*0f10*/  IMAD.SHL.U32 R216, R216, 0x2, RZ ;  /* 0x00000002d8d87824 */ /* 0x000fe200078e00ff */
[----:B------:R-:W-:Y:S02]  /*0f20*/  LOP3.LUT R0, R2, 0x1c0, RZ, 0xc0, !PT ;  /* 0x000001c002007812 */ /* 0x000fe400078ec0ff */
[----:B------:R-:W-:Y:S02]  /*0f30*/  SHF.R.S32.HI R5, RZ, 0x5, R9 ;  /* 0x00000005ff057819 */ /* 0x000fe40000011409 */
[----:B------:R-:W-:Y:S02]  /*0f40*/  LOP3.LUT R2, R13, 0xfffffffc, RZ, 0xc0, !PT ;  /* 0xfffffffc0d027812 */ /* 0x000fe400078ec0ff */
[----:B------:R-:W-:Y:S01]  /*0f50*/  LOP3.LUT R14, R3, 0x1c0, RZ, 0xc0, !PT ;  /* 0x000001c0030e7812 */ /* 0x000fe200078ec0ff */
[----:B------:R-:W-:Y:S01]  /*0f60*/  IMAD.SHL.U32 R6, R5, 0x400, RZ ;  /* 0x0000040005067824 */ /* 0x000fe200078e00ff */
[----:B------:R-:W-:-:S02]  /*0f70*/  LOP3.LUT R4, R0, 0x8, R4, 0xf8, !PT ;  /* 0x0000000800047812 */ /* 0x000fc400078ef804 */
[----:B------:R-:W-:Y:S01]  /*0f80*/  SHF.R.U32.HI R3, RZ, 0x3, R0 ;  /* 0x00000003ff037819 */ /* 0x000fe20000011600 */
[----:B------:R-:W-:Y:S01]  /*0f90*/  IMAD.IADD R0, R15, 0x1, -R2 ;  /* 0x000000010f007824 */ /* 0x000fe200078e0a02 */
[----:B------:R-:W-:Y:S01]  /*0fa0*/  SHF.R.U32.HI R9, RZ, 0x3, R14 ;  /* 0x00000003ff097819 */ /* 0x000fe2000001160e */
[----:B------:R-:W-:Y:S01]  /*0fb0*/  IMAD.SHL.U32 R2, R8, 0x40, RZ ;  /* 0x0000004008027824 */ /* 0x000fe200078e00ff */
[----:B------:R-:W-:Y:S01]  /*0fc0*/  LOP3.LUT R5, R4, R3, RZ, 0x3c, !PT ;  /* 0x0000000304057212 */ /* 0x000fe200078e3cff */
[----:B------:R-:W-:Y:S01]  /*0fd0*/  IMAD R4, R0, 0x2, R6 ;  /* 0x0000000200047824 */ /* 0x000fe200078e0206 */
[----:B------:R-:W-:Y:S01]  /*0fe0*/  LOP3.LUT R3, R9, R14, RZ, 0xfc, !PT ;  /* 0x0000000e09037212 */ /* 0x000fe200078efcff */
[----:B------:R-:W-:Y:S01]  /*0ff0*/  STL [R1+0x54], R14 ;  /* 0x0000540e01007387 */ /* 0x000fe20000100800 */
[----:B------:R-:W-:Y:S01]  /*1000*/  LOP3.LUT R2, R2, 0xfffffe00, RZ, 0xc0, !PT ;  /* 0xfffffe0002027812 */ /* 0x000fe200078ec0ff */
[----:B------:R-:W-:Y:S01]  /*1010*/  IMAD R0, R11, 0x200, R10 ;  /* 0x000002000b007824 */ /* 0x000fe200078e020a */
[----:B------:R-:W-:Y:S01]  /*1020*/  LOP3.LUT P6, RZ, R7, 0x2, RZ, 0xc0, !PT ;  /* 0x0000000207ff7812 */ /* 0x000fe200078cc0ff */
[----:B------:R1:W-:Y:S01]  /*1030*/  STL [R1+0x5c], R9 ;  /* 0x00005c0901007387 */ /* 0x0003e20000100800 */
[----:B------:R-:W-:Y:S01]  /*1040*/  IMAD.IADD R3, R4, 0x1, R3 ;  /* 0x0000000104037824 */ /* 0x000fe200078e0203 */
[CC--:B------:R-:W-:Y:S01]  /*1050*/  IADD3 R4, R5.reuse, R2.reuse, R6 ;  /* 0x0000000205047210 */ /* 0x0c0fe20007ffe006 */
[----:B------:R-:W-:Y:S01]  /*1060*/  IMAD.MOV.U32 R8, RZ, RZ, -0x10 ;  /* 0xfffffff0ff087424 */ /* 0x000fe200078e00ff */
[----:B------:R-:W-:Y:S01]  /*1070*/  LOP3.LUT R5, R5, R2, RZ, 0xfc, !PT ;  /* 0x0000000205057212 */ /* 0x000fe200078efcff */
[----:B------:R-:W-:Y:S01]  /*1080*/  IMAD.MOV.U32 R2, RZ, RZ, 0x20 ;  /* 0x00000020ff027424 */ /* 0x000fe200078e00ff */
[----:B------:R-:W-:-:S02]  /*1090*/  LEA R200, R0, 0x2900, 0x1 ;  /* 0x0000290000c87811 */ /* 0x000fc400078e08ff */
[----:B------:R-:W-:Y:S02]  /*10a0*/  LEA R12, R3, 0x80, 0x1 ;  /* 0x00000080030c7811 */ /* 0x000fe400078e08ff */
[C---:B------:R-:W-:Y:S02]  /*10b0*/  IADD3 R211, R200.reuse, 0x20, RZ ;  /* 0x00000020c8d37810 */ /* 0x040fe40007ffe0ff */
[----:B------:R-:W-:Y:S01]  /*10c0*/  LOP3.LUT P5, RZ, R7, 0x4, RZ, 0xc0, !PT ;  /* 0x0000000407ff7812 */ /* 0x000fe200078ac0ff */
[----:B------:R-:W-:Y:S01]  /*10d0*/  STL [R1+0x50], R12 ;  /* 0x0000500c01007387 */ /* 0x000fe20000100800 */
[----:B------:R-:W-:Y:S02]  /*10e0*/  @P4 IADD3 R211, R200, -0x20, RZ ;  /* 0xffffffe0c8d34810 */ /* 0x000fe40007ffe0ff */
[----:B------:R-:W-:Y:S02]  /*10f0*/  SEL R7, R2, 0xffffffe0, !P0 ;  /* 0xffffffe002077807 */ /* 0x000fe40004000000 */
[----:B------:R-:W-:-:S02]  /*1100*/  SEL R8, R8, 0x10, !P1 ;  /* 0x0000001008087807 */ /* 0x000fc40004800000 */
[----:B------:R-:W-:Y:S02]  /*1110*/  LEA R207, R4, 0x5100, 0x1 ;  /* 0x0000510004cf7811 */ /* 0x000fe400078e08ff */
[----:B------:R-:W-:Y:S02]  /*1120*/  LEA R201, R5, 0x100, 0x1 ;  /* 0x0000010005c97811 */ /* 0x000fe400078e08ff */
[----:B------:R-:W-:Y:S01]  /*1130*/  SEL R2, R2, 0xffffffe0, !P6 ;  /* 0xffffffe002027807 */ /* 0x000fe20007000000 */
[----:B-1----:R-:W-:Y:S01]  /*1140*/  IMAD.MOV.U32 R9, RZ, RZ, 0x40 ;  /* 0x00000040ff097424 */ /* 0x002fe200078e00ff */
[C---:B------:R-:W-:Y:S02]  /*1150*/  IADD3 R215, R211.reuse, 0x800, RZ ;  /* 0x00000800d3d77810 */ /* 0x040fe40007ffe0ff */
[----:B------:R-:W-:Y:S01]  /*1160*/  IADD3 R214, R211, 0x1000, RZ ;  /* 0x00001000d3d67810 */ /* 0x000fe20007ffe0ff */
[----:B------:R-:W-:Y:S01]  /*1170*/  IMAD.IADD R210, R207, 0x1, R2 ;  /* 0x00000001cfd27824 */ /* 0x000fe200078e0202 */
[C---:B------:R-:W-:Y:S01]  /*1180*/  SEL R6, R9.reuse, 0xffffffc0, !P2 ;  /* 0xffffffc009067807 */ /* 0x040fe20005000000 */
[----:B------:R-:W-:Y:S01]  /*1190*/  IMAD.IADD R205, R2, 0x1, R201 ;  /* 0x0000000102cd7824 */ /* 0x000fe200078e02c9 */
[----:B------:R-:W-:-:S02]  /*11a0*/  SEL R0, R9, 0xffffffc0, !P3 ;  /* 0xffffffc009007807 */ /* 0x000fc40005800000 */
[----:B------:R-:W-:Y:S01]  /*11b0*/  SEL R3, R9, 0xffffffc0, !P5 ;  /* 0xffffffc009037807 */ /* 0x000fe20006800000 */
[----:B------:R-:W-:Y:S01]  /*11c0*/  IMAD.IADD R6, R12, 0x1, R6 ;  /* 0x000000010c067824 */ /* 0x000fe200078e0206 */
[C---:B------:R-:W-:Y:S01]  /*11d0*/  IADD3 R213, R211.reuse, 0x1800, RZ ;  /* 0x00001800d3d57810 */ /* 0x040fe20007ffe0ff */
[----:B------:R-:W-:Y:S01]  /*11e0*/  IMAD.IADD R206, R200, 0x1, R0 ;  /* 0x00000001c8ce7824 */ /* 0x000fe200078e0200 */
[----:B------:R-:W-:Y:S01]  /*11f0*/  IADD3 R212, R211, 0x2000, RZ ;  /* 0x00002000d3d47810 */ /* 0x000fe20007ffe0ff */
[----:B------:R-:W-:Y:S01]  /*1200*/  IMAD.IADD R203, R0, 0x1, R211 ;  /* 0x0000000100cb7824 */ /* 0x000fe200078e02d3 */
[----:B------:R-:W-:Y:S01]  /*1210*/  STL [R1+0x58], R6 ;  /* 0x0000580601007387 */ /* 0x000fe20000100800 */
[----:B------:R-:W-:Y:S02]  /*1220*/  IMAD.IADD R0, R7, 0x1, R6 ;  /* 0x0000000107007824 */ /* 0x000fe400078e0206 */
[----:B------:R-:W-:Y:S02]  /*1230*/  IMAD.IADD R208, R207, 0x1, R3 ;  /* 0x00000001cfd07824 */ /* 0x000fe400078e0203 */
[----:B------:R-:W-:Y:S01]  /*1240*/  IMAD.IADD R202, R3, 0x1, R201 ;  /* 0x0000000103ca7824 */ /* 0x000fe200078e02c9 */
[----:B------:R1:W-:Y:S01]  /*1250*/  STL [R1+0x60], R0 ;  /* 0x0000600001007387 */ /* 0x0003e20000100800 */
[----:B------:R-:W-:-:S02]  /*1260*/  IMAD.IADD R209, R2, 0x1, R208 ;  /* 0x0000000102d17824 */ /* 0x000fc400078e02d0 */
[----:B------:R-:W-:Y:S02]  /*1270*/  IMAD.IADD R204, R2, 0x1, R202 ;  /* 0x0000000102cc7824 */ /* 0x000fe400078e02ca */
[----:B-1----:R-:W-:-:S05]  /*1280*/  IMAD.IADD R0, R8, 0x1, R0 ;  /* 0x0000000108007824 */ /* 0x002fca00078e0200 */
[----:B------:R1:W-:Y:S02]  /*1290*/  STL [R1+0x64], R0 ;  /* 0x0000640001007387 */ /* 0x0003e40000100800 */
.L_x_380:
[----:B-1----:R-:W2:Y:S01]  /*12a0*/  LDL R0, [R1+0x3c] ;  /* 0x00003c0001007983 */ /* 0x002ea20000100800 */
[----:B------:R-:W-:Y:S01]  /*12b0*/  IMAD.MOV.U32 R14, RZ, RZ, 0x4 ;  /* 0x00000004ff0e7424 */ /* 0x000fe200078e00ff */
[----:B------:R-:W-:Y:S02]  /*12c0*/  ISETP.NE.U32.AND P4, PT, RZ, c[0x0][0x360], PT ;  /* 0x0000d800ff007a0c */ /* 0x000fe40003f85070 */
[----:B------:R-:W-:Y:S01]  /*12d0*/  ISETP.NE.U32.AND P0, PT, RZ, c[0x0][0x370], PT ;  /* 0x0000dc00ff007a0c */ /* 0x000fe20003f05070 */
[----:B------:R-:W3:Y:S01]  /*12e0*/  LDL R9, [R1+0x38] ;  /* 0x0000380001097983 */ /* 0x000ee20000100800 */
[----:B------:R-:W-:Y:S01]  /*12f0*/  ISETP.NE.AND.EX P4, PT, RZ, c[0x0][0x364], PT, P4 ;  /* 0x0000d900ff007a0c */ /* 0x000fe20003f85340 */
[----:B--2---:R-:W-:-:S05]  /*1300*/  IMAD.WIDE R2, R0, R14, c[0x0][0x588] ;  /* 0x0001620000027625 */ /* 0x004fca00078e020e */
[----:B------:R-:W2:Y:S01]  /*1310*/  LDG.E R42, [R2.64] ;  /* 0x00000008022a7981 */ /* 0x000ea2000c1e1900 */
[----:B------:R-:W-:Y:S01]  /*1320*/  ISETP.NE.AND.EX P2, PT, RZ, c[0x0][0x374], PT, P0 ;  /* 0x0000dd00ff007a0c */ /* 0x000fe20003f45300 */
[----:B------:R-:W-:Y:S01]  /*1330*/  CS2R R160, SRZ ;  /* 0x0000000000a07805 */ /* 0x000fe2000001ff00 */
[----:B------:R-:W-:Y:S02]  /*1340*/  ISETP.NE.U32.AND P3, PT, RZ, c[0x0][0x348], PT ;  /* 0x0000d200ff007a0c */ /* 0x000fe40003f65070 */
[----:B------:R-:W-:Y:S02]  /*1350*/  ISETP.NE.U32.AND P5, PT, RZ, c[0x0][0x358], PT ;  /* 0x0000d600ff007a0c */ /* 0x000fe40003fa5070 */
[----:B------:R-:W-:Y:S02]  /*1360*/  ISETP.NE.AND.EX P3, PT, RZ, c[0x0][0x34c], PT, P3 ;  /* 0x0000d300ff007a0c */ /* 0x000fe40003f65330 */
[----:B------:R-:W-:Y:S01]  /*1370*/  ISETP.NE.AND.EX P5, PT, RZ, c[0x0][0x35c], PT, P5 ;  /* 0x0000d700ff007a0c */ /* 0x000fe20003fa5350 */
[----:B------:R-:W-:-:S02]  /*1380*/  IMAD.MOV.U32 R159, RZ, RZ, RZ ;  /* 0x000000ffff9f7224 */ /* 0x000fc400078e00ff */
[----:B------:R-:W-:Y:S01]  /*1390*/  IMAD.MOV.U32 R12, RZ, RZ, RZ ;  /* 0x000000ffff0c7224 */ /* 0x000fe200078e00ff */
[----:B--2---:R-:W-:Y:S02]  /*13a0*/  SHF.R.S32.HI R137, RZ, 0x1f, R42 ;  /* 0x0000001fff897819 */ /* 0x004fe4000001142a */
[C---:B------:R-:W-:Y:S02]  /*13b0*/  @P4 LEA R2, P0, R42.reuse, c[0x0][0x360], 0x2 ;  /* 0x0000d8002a024a11 */ /* 0x040fe400078010ff */
[C---:B------:R-:W-:Y:S02]  /*13c0*/  @P2 LEA R4, P1, R42.reuse, c[0x0][0x370], 0x2 ;  /* 0x0000dc002a042a11 */ /* 0x040fe400078210ff */
[C-C-:B------:R-:W-:Y:S02]  /*13d0*/  @P4 LEA.HI.X R3, R42.reuse, c[0x0][0x364], R137.reuse, 0x2, P0 ;  /* 0x0000d9002a034a11 */ /* 0x140fe400000f1489 */
[----:B------:R-:W-:Y:S02]  /*13e0*/  ISETP.NE.U32.AND P0, PT, RZ, c[0x0][0x350], PT ;  /* 0x0000d400ff007a0c */ /* 0x000fe40003f05070 */
[----:B------:R-:W-:Y:S01]  /*13f0*/  @P2 LEA.HI.X R5, R42, c[0x0][0x374], R137, 0x2, P1 ;  /* 0x0000dd002a052a11 */ /* 0x000fe200008f1489 */
[----:B------:R1:W5:Y:S01]  /*1400*/  @P4 LDG.E R164, [R2.64] ;  /* 0x0000000802a44981 */ /* 0x000362000c1e1900 */
[----:B------:R-:W-:-:S03]  /*1410*/  ISETP.NE.AND.EX P6, PT, RZ, c[0x0][0x354], PT, P0 ;  /* 0x0000d500ff007a0c */ /* 0x000fc60003fc5300 */
[----:B------:R2:W5:Y:S01]  /*1420*/  @P2 LDG.E R161, [R4.64] ;  /* 0x0000000804a12981 */ /* 0x000562000c1e1900 */
[----:B------:R-:W-:-:S04]  /*1430*/  LEA R6, P2, R42, c[0x0][0x348], 0x2 ;  /* 0x0000d2002a067a11 */ /* 0x000fc800078410ff */
[----:B------:R-:W-:-:S05]  /*1440*/  LEA.HI.X R7, R42, c[0x0][0x34c], R137, 0x2, P2 ;  /* 0x0000d3002a077a11 */ /* 0x000fca00010f1489 */
[----:B------:R4:W5:Y:S01]  /*1450*/  @P3 LDG.E R159, [R6.64] ;  /* 0x00000008069f3981 */ /* 0x000962000c1e1900 */
[C---:B-1----:R-:W-:Y:S02]  /*1460*/  LEA R2, P0, R42.reuse, c[0x0][0x358], 0x2 ;  /* 0x0000d6002a027a11 */ /* 0x042fe400078010ff */
[C---:B--2---:R-:W-:Y:S02]  /*1470*/  LEA R4, P1, R42.reuse, c[0x0][0x350], 0x2 ;  /* 0x0000d4002a047a11 */ /* 0x044fe400078210ff */
[C-C-:B------:R-:W-:Y:S02]  /*1480*/  LEA.HI.X R3, R42.reuse, c[0x0][0x35c], R137.reuse, 0x2, P0 ;  /* 0x0000d7002a037a11 */ /* 0x140fe400000f1489 */
[----:B------:R-:W-:-:S03]  /*1490*/  LEA.HI.X R5, R42, c[0x0][0x354], R137, 0x2, P1 ;  /* 0x0000d5002a057a11 */ /* 0x000fc600008f1489 */
[----:B------:R4:W5:Y:S04]  /*14a0*/  @P5 LDG.E R12, [R2.64] ;  /* 0x00000008020c5981 */ /* 0x000968000c1e1900 */
[----:B------:R4:W5:Y:S01]  /*14b0*/  @P6 LDG.E R160, [R4.64] ;  /* 0x0000000804a06981 */ /* 0x000962000c1e1900 */
[----:B---3--:R-:W-:-:S03]  /*14c0*/  LOP3.LUT R40, R9, 0xffff, RZ, 0xc0, !PT ;  /* 0x0000ffff09287812 */ /* 0x008fc600078ec0ff */
[----:B------:R4:W-:Y:S04]  /*14d0*/  STL [R1+0x10], R42 ;  /* 0x0000102a01007387 */ /* 0x0009e80000100800 */
[----:B------:R4:W-:Y:S01]  /*14e0*/  STL [R1+0x40], R40 ;  /* 0x0000402801007387 */ /* 0x0009e20000100800 */
[----:B------:R-:W-:Y:S01]  /*14f0*/  YIELD ;  /* 0x0000000000007946 */ /* 0x000fe20003800000 */
[----:B------:R-:W-:Y:S01]  /*1500*/  P2R R13, PR, RZ, 0x40 ;  /* 0x00000040ff0d7803 */ /* 0x000fe20000000000 */
[----:B------:R-:W-:Y:S05]  /*1510*/  @P4 BRA `(.L_x_211) ;  /* 0x0000005000004947 */ /* 0x000fea0003800000 */
[----:B-----5:R-:W-:Y:S01]  /*1520*/  MOV R164, c[0x0][0x168] ;  /* 0x00005a0000a47a02 */ /* 0x020fe20000000f00 */
[----:B------:R-:W-:Y:S05]  /*1530*/  @!P3 BRA `(.L_x_211) ;  /* 0x000000300000b947 */ /* 0x000fea0003800000 */
[----:B------:R-:W2:Y:S04]  /*1540*/  LDG.E R8, [R6.64] ;  /* 0x0000000806087981 */ /* 0x000ea8000c1e1900 */
[----:B------:R-:W2:Y:S02]  /*1550*/  LDG.E R0, [R6.64+0x4] ;  /* 0x0000040806007981 */ /* 0x000ea4000c1e1900 */
[----:B--2---:R-:W-:-:S02]  /*1560*/  IADD3 R164, -R8, R0, RZ ;  /* 0x0000000008a47210 */ /* 0x004fc40007ffe1ff */
.L_x_211:
[----:B------:R-:W-:-:S04]  /*1570*/  ISETP.NE.U32.AND P0, PT, RZ, c[0x0][0x368], PT ;  /* 0x0000da00ff007a0c */ /* 0x000fc80003f05070 */
[----:B------:R-:W-:-:S13]  /*1580*/  ISETP.NE.AND.EX P0, PT, RZ, c[0x0][0x36c], PT, P0 ;  /* 0x0000db00ff007a0c */ /* 0x000fda0003f05300 */
[----:B------:R-:W-:Y:S05]  /*1590*/  @!P0 BRA `(.L_x_212) ;  /* 0x0000004000008947 */ /* 0x000fea0003800000 */
[----:B----4-:R-:W-:-:S04]  /*15a0*/  LEA R4, P0, R42, c[0x0][0x368], 0x2 ;  /* 0x0000da002a047a11 */ /* 0x010fc800078010ff */
[----:B------:R-:W-:-:S05]  /*15b0*/  LEA.HI.X R5, R42, c[0x0][0x36c], R137, 0x2, P0 ;  /* 0x0000db002a057a11 */ /* 0x000fca00000f1489 */
[----:B------:R1:W5:Y:S01]  /*15c0*/  LDG.E R11, [R4.64] ;  /* 0x00000008040b7981 */ /* 0x000362000c1e1900 */
[----:B------:R-:W-:Y:S05]  /*15d0*/  BRA `(.L_x_213) ;  /* 0x0000005000007947 */ /* 0x000fea0003800000 */
.L_x_212:
[----:B------:R-:W-:Y:S01]  /*15e0*/  MOV R11, c[0x0][0x1d0] ;  /* 0x00007400000b7a02 */ /* 0x000fe20000000f00 */
[----:B------:R-:W-:Y:S05]  /*15f0*/  @!P6 BRA `(.L_x_213) ;  /* 0x000000300000e947 */ /* 0x000fea0003800000 */
[----:B----4-:R-:W2:Y:S04]  /*1600*/  LDG.E R6, [R4.64] ;  /* 0x0000000804067981 */ /* 0x010ea8000c1e1900 */
[----:B------:R-:W2:Y:S02]  /*1610*/  LDG.E R0, [R4.64+0x4] ;  /* 0x0000040804007981 */ /* 0x000ea4000c1e1900 */
[----:B--2---:R-:W-:Y:S02]  /*1620*/  IADD3 R11, -R6, R0, RZ ;  /* 0x00000000060b7210 */ /* 0x004fe40007ffe1ff */
.L_x_213:
[----:B-1--4-:R1:W2:Y:S04]  /*1630*/  @P5 LDG.E R5, [R2.64] ;  /* 0x0000000802055981 */ /* 0x0122a8000c1e1900 */
[----:B------:R1:W2:Y:S01]  /*1640*/  @P5 LDG.E R4, [R2.64+0x4] ;  /* 0x0000040802045981 */ /* 0x0002a2000c1e1900 */
[----:B------:R-:W-:Y:S01]  /*1650*/  ISETP.NE.U32.AND P0, PT, RZ, c[0x0][0x378], PT ;  /* 0x0000de00ff007a0c */ /* 0x000fe20003f05070 */
[----:B-----5:R-:W-:-:S03]  /*1660*/  IMAD.MOV.U32 R136, RZ, RZ, R11 ;  /* 0x000000ffff887224 */ /* 0x020fc600078e000b */
[----:B------:R-:W-:Y:S01]  /*1670*/  ISETP.NE.AND.EX P1, PT, RZ, c[0x0][0x37c], PT, P0 ;  /* 0x0000df00ff007a0c */ /* 0x000fe20003f25300 */
[----:B------:R-:W-:-:S12]  /*1680*/  IMAD.MOV.U32 R0, RZ, RZ, c[0x0][0x228] ;  /* 0x00008a00ff007624 */ /* 0x000fd800078e00ff */
[----:B-1----:R-:W-:-:S04]  /*1690*/  @P1 LEA R2, P0, R42, c[0x0][0x378], 0x2 ;  /* 0x0000de002a021a11 */ /* 0x002fc800078010ff */
[----:B------:R-:W-:-:S05]  /*16a0*/  @P1 LEA.HI.X R3, R42, c[0x0][0x37c], R137, 0x2, P0 ;  /* 0x0000df002a031a11 */ /* 0x000fca00000f1489 */
[----:B------:R1:W5:Y:S01]  /*16b0*/  @P1 LDG.E R136, [R2.64] ;  /* 0x0000000802881981 */ /* 0x000362000c1e1900 */
[----:B------:R-:W-:Y:S01]  /*16c0*/  IMAD.IADD R6, R11, 0x1, -R161 ;  /* 0x000000010b067824 */ /* 0x000fe200078e0aa1 */
[----:B------:R-:W-:Y:S01]  /*16d0*/  BSSY B0, `(.L_x_214) ;  /* 0x0000030000007945 */ /* 0x000fe20003800000 */
[C---:B-1----:R-:W-:Y:S02]  /*16e0*/  LOP3.LUT R2, R9.reuse, 0xff000000, RZ, 0xc0, !PT ;  /* 0xff00000009027812 */ /* 0x042fe400078ec0ff */
[----:B------:R-:W-:Y:S01]  /*16f0*/  LOP3.LUT R3, R9, 0xff0000, RZ, 0xc0, !PT ;  /* 0x00ff000009037812 */ /* 0x000fe200078ec0ff */
[----:B--2---:R-:W-:Y:S01]  /*1700*/  @P5 IMAD.IADD R0, R4, 0x1, -R5 ;  /* 0x0000000104005824 */ /* 0x004fe200078e0a05 */
[----:B------:R-:W-:-:S03]  /*1710*/  SHF.R.U32.HI R4, RZ, 0x8, R2 ;  /* 0x00000008ff047819 */ /* 0x000fc60000011602 */
[----:B------:R-:W-:Y:S01]  /*1720*/  IMAD.IADD R172, R6, 0x1, R0 ;  /* 0x0000000106ac7824 */ /* 0x000fe200078e0200 */
[----:B------:R-:W-:-:S04]  /*1730*/  LEA.HI R4, R3, R4, RZ, 0x10 ;  /* 0x0000000403047211 */ /* 0x000fc800078f80ff */
[----:B------:R-:W-:Y:S02]  /*1740*/  SHF.R.U32.HI R5, RZ, 0x10, R4 ;  /* 0x00000010ff057819 */ /* 0x000fe40000011604 */
[----:B------:R-:W-:Y:S02]  /*1750*/  LOP3.LUT R15, R4, 0xff, RZ, 0xc0, !PT ;  /* 0x000000ff040f7812 */ /* 0x000fe400078ec0ff */
[C---:B------:R-:W-:Y:S01]  /*1760*/  IADD3 R2, R172.reuse, 0x4f, RZ ;  /* 0x0000004fac027810 */ /* 0x040fe20007ffe0ff */
[----:B------:R1:W-:Y:S01]  /*1770*/  STL [R1+0x48], R5 ;  /* 0x0000480501007387 */ /* 0x0003e20000100800 */
[----:B------:R-:W-:Y:S02]  /*1780*/  ISETP.GE.AND P0, PT, R172, 0x1, PT ;  /* 0x00000001ac00780c */ /* 0x000fe40003f06270 */
[----:B------:R-:W-:Y:S01]  /*1790*/  ISETP.NE.AND P1, PT, R5, RZ, PT ;  /* 0x000000ff0500720c */ /* 0x000fe20003f25270 */
[----:B------:R1:W-:Y:S01]  /*17a0*/  STL [R1+0x4c], R15 ;  /* 0x00004c0f01007387 */ /* 0x0003e20000100800 */
[----:B------:R-:W-:-:S02]  /*17b0*/  IMAD.HI R2, R2, 0x66666667, RZ ;  /* 0x6666666702027827 */ /* 0x000fc400078e02ff */
[----:B------:R-:W-:-:S03]  /*17c0*/  SEL R133, R5, c[0x0][0x338], P1 ;  /* 0x0000ce0005857a07 */ /* 0x000fc60000800000 */
[----:B------:R-:W-:-:S04]  /*17d0*/  SHF.R.U32.HI R3, RZ, 0x1f, R2 ;  /* 0x0000001fff037819 */ /* 0x000fc80000011602 */
[----:B------:R-:W-:Y:S01]  /*17e0*/  LEA.HI.SX32 R152, R2, R3, 0x1b ;  /* 0x0000000302987211 */ /* 0x000fe200078fdaff */
[----:B------:R-:W-:Y:S01]  /*17f0*/  IMAD.MOV.U32 R2, RZ, RZ, RZ ;  /* 0x000000ffff027224 */ /* 0x000fe200078e00ff */
[----:B------:R-:W-:Y:S05]  /*1800*/  @!P0 BRA `(.L_x_215) ;  /* 0x000001c000008947 */ /* 0x000fea0003800000 */
        /* <DEDUP_REMOVED lines=11> */
[----:B------:R-:W-:Y:S02]  /*18c0*/  IMAD.MOV.U32 R4, RZ, RZ, RZ ;  /* 0x000000ffff047224 */ /* 0x000fe400078e00ff */
        /* <DEDUP_REMOVED lines=16> */
.L_x_215:
[----:B------:R-:W-:Y:S05]  /*19d0*/  BSYNC B0 ;  /* 0x0000000000007941 */ /* 0x000fea0003800000 */
.L_x_214:
[----:B------:R-:W2:Y:S01]  /*19e0*/  LDL R39, [R1+0x54] ;  /* 0x0000540001277983 */ /* 0x000ea20000100800 */
[----:B------:R-:W-:-:S03]  /*19f0*/  IMAD R3, R15, R2, RZ ;  /* 0x000000020f037224 */ /* 0x000fc600078e02ff */
[----:B------:R-:W3:Y:S01]  /*1a00*/  LDL R38, [R1+0x5c] ;  /* 0x00005c0001267983 */ /* 0x000ee20000100800 */
[----:B------:R-:W-:-:S03]  /*1a10*/  IMAD.IADD R2, R3, 0x1, R2 ;  /* 0x0000000103027824 */ /* 0x000fc600078e0202 */
[----:B-1----:R-:W1:Y:S02]  /*1a20*/  S2R R15, SR_TID.X ;  /* 0x00000000000f7919 */ /* 0x002e640000002100 */
[----:B------:R-:W-:Y:S01]  /*1a30*/  IMNMX R2, R152, R2, PT ;  /* 0x0000000298027217 */ /* 0x000fe20003800200 */
[----:B------:R-:W-:-:S04]  /*1a40*/  IMAD R3, R3, 0x50, -R6 ;  /* 0x0000005003037824 */ /* 0x000fc800078e0a06 */
[----:B------:R-:W-:Y:S01]  /*1a50*/  IMAD R2, R2, 0x50, -R6 ;  /* 0x0000005002027824 */ /* 0x000fe200078e0a06 */
[----:B------:R-:W-:-:S04]  /*1a60*/  IMNMX R3, RZ, R3, !PT ;  /* 0x00000003ff037217 */ /* 0x000fc80007800200 */
[----:B------:R-:W-:-:S04]  /*1a70*/  IMNMX R2, R2, R0, PT ;  /* 0x0000000002027217 */ /* 0x000fc80003800200 */
[----:B------:R-:W-:Y:S02]  /*1a80*/  ISETP.GT.AND P0, PT, R2, R3, PT ;  /* 0x000000030200720c */ /* 0x000fe40003f04270 */
[--C-:B-1----:R-:W-:Y:S02]  /*1a90*/  SHF.R.S32.HI R7, RZ, 0x1f, R15.reuse ;  /* 0x0000001fff077819 */ /* 0x102fe4000001140f */
[----:B------:R-:W-:Y:S02]  /*1aa0*/  SHF.R.S32.HI R41, RZ, 0x1f, R15 ;  /* 0x0000001fff297819 */ /* 0x000fe4000001140f */
[-C--:B------:R-:W-:Y:S02]  /*1ab0*/  LEA.HI R8, R7, R15.reuse, RZ, 0x2 ;  /* 0x0000000f07087211 */ /* 0x080fe400078f10ff */
[----:B------:R-:W-:Y:S02]  /*1ac0*/  LEA.HI R41, R41, R15, RZ, 0x2 ;  /* 0x0000000f29297211 */ /* 0x000fe400078f10ff */
[----:B------:R-:W-:-:S02]  /*1ad0*/  SHF.R.S32.HI R6, RZ, 0x1f, R8 ;  /* 0x0000001fff067819 */ /* 0x000fc40000011408 */
[----:B------:R-:W-:Y:S02]  /*1ae0*/  SHF.R.S32.HI R41, RZ, 0x2, R41 ;  /* 0x00000002ff297819 */ /* 0x000fe40000011429 */
[----:B------:R-:W-:Y:S01]  /*1af0*/  @P0 IADD3 R2, R2, 0x4f, RZ ;  /* 0x0000004f02020810 */ /* 0x000fe20007ffe0ff */
[----:B------:R-:W-:Y:S01]  /*1b00*/  IMAD.WIDE.U32 R4, R3, -0x33333333, RZ ;  /* 0xcccccccd03047825 */ /* 0x000fe200078e00ff */
[----:B------:R-:W-:-:S03]  /*1b10*/  LEA.HI R3, R6, R41, RZ, 0x3 ;  /* 0x0000002906037211 */ /* 0x000fc600078f18ff */
[----:B------:R-:W-:Y:S01]  /*1b20*/  @P0 IMAD.HI R2, R2, 0x66666667, RZ ;  /* 0x6666666702020827 */ /* 0x000fe200078e02ff */
[----:B------:R-:W-:Y:S02]  /*1b30*/  LOP3.LUT R3, R3, 0xfffffff8, RZ, 0xc0, !PT ;  /* 0xfffffff803037812 */ /* 0x000fe400078ec0ff */
[----:B------:R-:W-:Y:S02]  /*1b40*/  SHF.R.U32.HI R127, RZ, 0x6, R5 ;  /* 0x00000006ff7f7819 */ /* 0x000fe40000011605 */
[----:B------:R-:W-:Y:S02]  /*1b50*/  @P0 SHF.R.U32.HI R5, RZ, 0x1f, R2 ;  /* 0x0000001fff050819 */ /* 0x000fe40000011602 */
[C---:B------:R-:W-:Y:S01]  /*1b60*/  IADD3 R150, R41.reuse, 0x40, RZ ;  /* 0x0000004029967810 */ /* 0x040fe20007ffe0ff */
[C---:B------:R-:W-:Y:S01]  /*1b70*/  IMAD.IADD R3, R41.reuse, 0x1, -R3 ;  /* 0x0000000129037824 */ /* 0x040fe200078e0a03 */
[----:B------:R-:W-:Y:S01]  /*1b80*/  IADD3 R148, R41, 0x20, RZ ;  /* 0x0000002029947810 */ /* 0x000fe20007ffe0ff */
[----:B------:R-:W-:Y:S01]  /*1b90*/  IMAD.MOV.U32 R4, RZ, RZ, R127 ;  /* 0x000000ffff047224 */ /* 0x000fe200078e007f */
[----:B------:R-:W-:Y:S01]  /*1ba0*/  @P0 LEA.HI.SX32 R4, R2, R5, 0x1b ;  /* 0x0000000502040211 */ /* 0x000fe200078fdaff */
[----:B------:R-:W-:Y:S01]  /*1bb0*/  IMAD.SHL.U32 R2, R150, 0x40, RZ ;  /* 0x0000004096027824 */ /* 0x000fe200078e00ff */
[----:B------:R-:W-:-:S02]  /*1bc0*/  LOP3.LUT R5, R8, 0xfffffffc, RZ, 0xc0, !PT ;  /* 0xfffffffc08057812 */ /* 0x000fc400078ec0ff */
[----:B------:R-:W-:Y:S01]  /*1bd0*/  LOP3.LUT P1, RZ, R3, 0x4, RZ, 0xc0, !PT ;  /* 0x0000000403ff7812 */ /* 0x000fe2000782c0ff */
[----:B------:R-:W-:Y:S01]  /*1be0*/  IMAD.SHL.U32 R3, R148, 0x40, RZ ;  /* 0x0000004094037824 */ /* 0x000fe200078e00ff */
[-C--:B------:R-:W-:Y:S02]  /*1bf0*/  LEA.HI R189, R7, R15.reuse, RZ, 0x5 ;  /* 0x0000000f07bd7211 */ /* 0x080fe400078f28ff */
[----:B------:R-:W-:Y:S01]  /*1c00*/  LOP3.LUT R151, R2, 0x1c0, RZ, 0xc0, !PT ;  /* 0x000001c002977812 */ /* 0x000fe200078ec0ff */
[----:B------:R-:W-:Y:S01]  /*1c10*/  IMAD.IADD R2, R15, 0x1, -R5 ;  /* 0x000000010f027824 */ /* 0x000fe200078e0a05 */
[----:B------:R-:W-:Y:S02]  /*1c20*/  LOP3.LUT R149, R3, 0x1c0, RZ, 0xc0, !PT ;  /* 0x000001c003957812 */ /* 0x000fe400078ec0ff */
[----:B------:R-:W-:Y:S01]  /*1c30*/  SHF.R.S32.HI R3, RZ, 0x5, R189 ;  /* 0x00000005ff037819 */ /* 0x000fe200000114bd */
[----:B------:R-:W-:Y:S01]  /*1c40*/  IMAD.SHL.U32 R28, R2, 0x8, RZ ;  /* 0x00000008021c7824 */ /* 0x000fe200078e00ff */
[----:B------:R-:W-:-:S02]  /*1c50*/  LEA.HI R6, R7, R15, RZ, 0x3 ;  /* 0x0000000f07067211 */ /* 0x000fc400078f18ff */
[----:B------:R-:W-:Y:S01]  /*1c60*/  ISETP.GT.AND P0, PT, R4, R127, PT ;  /* 0x0000007f0400720c */ /* 0x000fe20003f04270 */
[----:B------:R-:W-:Y:S01]  /*1c70*/  IMAD.SHL.U32 R153, R3, 0x200, RZ ;  /* 0x0000020003997824 */ /* 0x000fe200078e00ff */
[----:B------:R-:W-:Y:S02]  /*1c80*/  SHF.R.S32.HI R7, RZ, 0x1f, R148 ;  /* 0x0000001fff077819 */ /* 0x000fe40000011494 */
[----:B------:R-:W-:Y:S02]  /*1c90*/  SHF.R.S32.HI R9, RZ, 0x1f, R150 ;  /* 0x0000001fff097819 */ /* 0x000fe40000011496 */
[----:B------:R-:W-:Y:S01]  /*1ca0*/  LOP3.LUT R8, R6, 0xfffffff8, RZ, 0xc0, !PT ;  /* 0xfffffff806087812 */ /* 0x000fe200078ec0ff */
[----:B------:R-:W-:Y:S01]  /*1cb0*/  IMAD.SHL.U32 R24, R2, 0x4, RZ ;  /* 0x0000000402187824 */ /* 0x000fe200078e00ff */
[----:B------:R-:W-:Y:S01]  /*1cc0*/  SHF.R.S32.HI R139, RZ, 0x3, R6 ;  /* 0x00000003ff8b7819 */ /* 0x000fe20000011406 */
[----:B------:R-:W-:Y:S01]  /*1cd0*/  IMAD.MOV.U32 R10, RZ, RZ, 0x40 ;  /* 0x00000040ff0a7424 */ /* 0x000fe200078e00ff */
[----:B------:R-:W-:Y:S01]  /*1ce0*/  LEA.HI R7, R7, R148, RZ, 0x3 ;  /* 0x0000009407077211 */ /* 0x000fe200078f18ff */
[----:B------:R-:W-:Y:S01]  /*1cf0*/  IMAD.IADD R165, R15, 0x1, -R8 ;  /* 0x000000010fa57824 */ /* 0x000fe200078e0a08 */
[----:B------:R-:W-:-:S03]  /*1d00*/  LEA.HI R6, R9, R150, RZ, 0x3 ;  /* 0x0000009609067211 */ /* 0x000fc600078f18ff */
[----:B------:R-:W-:Y:S02]  /*1d10*/  IMAD.SHL.U32 R7, R7, 0x40, RZ ;  /* 0x0000004007077824 */ /* 0x000fe400078e00ff */
[----:B------:R-:W-:Y:S02]  /*1d20*/  IMAD.SHL.U32 R6, R6, 0x40, RZ ;  /* 0x0000004006067824 */ /* 0x000fe400078e00ff */
[----:B------:R-:W-:Y:S01]  /*1d30*/  IMAD.SHL.U32 R134, R165, 0x8, RZ ;  /* 0x00000008a5867824 */ /* 0x000fe200078e00ff */
[----:B------:R-:W-:Y:S02]  /*1d40*/  SHF.R.S32.HI R185, RZ, 0x1f, R139 ;  /* 0x0000001fffb97819 */ /* 0x000fe4000001148b */
[----:B------:R-:W-:Y:S02]  /*1d50*/  SHF.R.U32.HI R186, RZ, 0x3, R149 ;  /* 0x00000003ffba7819 */ /* 0x000fe40000011695 */
[----:B------:R-:W-:Y:S02]  /*1d60*/  SHF.R.U32.HI R187, RZ, 0x3, R151 ;  /* 0x00000003ffbb7819 */ /* 0x000fe40000011697 */
[----:B------:R-:W-:-:S02]  /*1d70*/  LOP3.LUT R162, R7, 0xfffffe00, RZ, 0xc0, !PT ;  /* 0xfffffe0007a27812 */ /* 0x000fc400078ec0ff */
[----:B------:R-:W-:Y:S02]  /*1d80*/  LOP3.LUT R163, R6, 0xfffffe00, RZ, 0xc0, !PT ;  /* 0xfffffe0006a37812 */ /* 0x000fe400078ec0ff */
[----:B------:R-:W-:Y:S02]  /*1d90*/  SHF.R.S32.HI R29, RZ, 0x1f, R28 ;  /* 0x0000001fff1d7819 */ /* 0x000fe4000001141c */
[----:B------:R-:W-:Y:S02]  /*1da0*/  SHF.R.S32.HI R135, RZ, 0x1f, R134 ;  /* 0x0000001fff877819 */ /* 0x000fe40000011486 */
[----:B------:R-:W-:Y:S02]  /*1db0*/  IADD3 R26, R24, 0x10, RZ ;  /* 0x00000010181a7810 */ /* 0x000fe40007ffe0ff */
[----:B--2---:R-:W-:-:S04]  /*1dc0*/  LOP3.LUT R3, R39, 0x18, R28, 0xf8, !PT ;  /* 0x0000001827037812 */ /* 0x004fc800078ef81c */
[----:B---3--:R-:W-:-:S04]  /*1dd0*/  LOP3.LUT R2, R153, R3, R38, 0xf6, !PT ;  /* 0x0000000399027212 */ /* 0x008fc800078ef626 */
[----:B------:R-:W-:Y:S02]  /*1de0*/  LEA R80, R2, 0x100, 0x1 ;  /* 0x0000010002507811 */ /* 0x000fe400078e08ff */
[----:B------:R-:W-:-:S05]  /*1df0*/  SEL R2, R10, 0xffffffc0, !P1 ;  /* 0xffffffc00a027807 */ /* 0x000fca0004800000 */
[----:B------:R-:W-:Y:S01]  /*1e00*/  IMAD.IADD R81, R2, 0x1, R80 ;  /* 0x0000000102517824 */ /* 0x000fe200078e0250 */
[----:B------:R-:W-:Y:S05]  /*1e10*/  @!P0 BRA `(.L_x_216) ;  /* 0x0000530000008947 */ /* 0x000fea0003800000 */
[----:B------:R-:W-:-:S04]  /*1e20*/  ISETP.NE.U32.AND P0, PT, RZ, c[0x0][0x340], PT ;  /* 0x0000d000ff007a0c */ /* 0x000fc80003f05070 */
[----:B------:R-:W-:-:S13]  /*1e30*/  ISETP.NE.AND.EX P4, PT, RZ, c[0x0][0x344], PT, P0 ;  /* 0x0000d100ff007a0c */ /* 0x000fda0003f85300 */
[----:B------:R-:W-:-:S05]  /*1e40*/  @P4 IMAD.WIDE R2, R42, R14, c[0x0][0x340] ;  /* 0x0000d0002a024625 */ /* 0x000fca00078e020e */
[----:B------:R1:W2:Y:S01]  /*1e50*/  @P4 LDG.E R30, [R2.64] ;  /* 0x00000008021e4981 */ /* 0x0002a2000c1e1900 */
[----:B------:R-:W-:Y:S01]  /*1e60*/  IADD3 R122, P0, R139, R12, RZ ;  /* 0x0000000c8b7a7210 */ /* 0x000fe20007f1e0ff */
[----:B------:R-:W-:Y:S01]  /*1e70*/  IMAD.MOV.U32 R142, RZ, RZ, 0x50 ;  /* 0x00000050ff8e7424 */ /* 0x000fe200078e00ff */
[----:B------:R-:W-:Y:S01]  /*1e80*/  SEL R34, R137, RZ, !P5 ;  /* 0x000000ff89227207 */ /* 0x000fe20006800000 */
[----:B------:R-:W-:Y:S01]  /*1e90*/  IMAD.MOV.U32 R37, RZ, RZ, c[0x0][0x23c] ;  /* 0x00008f00ff257624 */ /* 0x000fe200078e00ff */
[----:B------:R-:W-:Y:S01]  /*1ea0*/  LEA.HI.X.SX32 R131, R12, R185, 0x1, P0 ;  /* 0x000000b90c837211 */ /* 0x000fe200000f0eff */
[----:B------:R-:W-:Y:S01]  /*1eb0*/  IMAD R171, R142, c[0x0][0x23c], RZ ;  /* 0x00008f008eab7a24 */ /* 0x000fe200078e02ff */
[----:B------:R-:W-:Y:S01]  /*1ec0*/  IADD3 R33, R4, -0x1, RZ ;  /* 0xffffffff04217810 */ /* 0x000fe20007ffe0ff */
[----:B------:R-:W-:Y:S01]  /*1ed0*/  IMAD R4, R34, c[0x0][0x248], RZ ;  /* 0x0000920022047a24 */ /* 0x000fe200078e02ff */
[----:B------:R-:W-:Y:S01]  /*1ee0*/  IADD3 R116, -R139, R0, RZ ;  /* 0x000000008b747210 */ /* 0x000fe20007ffe1ff */
[----:B------:R-:W-:Y:S01]  /*1ef0*/  IMAD R5, R131, c[0x0][0x238], RZ ;  /* 0x00008e0083057a24 */ /* 0x000fe200078e02ff */
[----:B------:R-:W-:Y:S01]  /*1f00*/  SEL R32, R42, RZ, !P5 ;  /* 0x000000ff2a207207 */ /* 0x000fe20006800000 */
[----:B------:R-:W-:Y:S01]  /*1f10*/  IMAD.WIDE.U32 R146, R142, c[0x0][0x238], RZ ;  /* 0x00008e008e927a25 */ /* 0x000fe200078e00ff */
[----:B------:R-:W-:-:S02]  /*1f20*/  MOV R154, c[0x0][0x238] ;  /* 0x00008e00009a7a02 */ /* 0x000fc40000000f00 */
[----:B------:R-:W-:Y:S01]  /*1f30*/  ISETP.GE.AND P6, PT, R134, c[0x0][0x1d4], PT ;  /* 0x0000750086007a0c */ /* 0x000fe20003fc6270 */
[----:B------:R-:W-:Y:S01]  /*1f40*/  IMAD R5, R122, c[0x0][0x23c], R5 ;  /* 0x00008f007a057a24 */ /* 0x000fe200078e0205 */
[----:B------:R-:W-:Y:S01]  /*1f50*/  SHF.R.S32.HI R36, RZ, 0x1f, R41 ;  /* 0x0000001fff247819 */ /* 0x000fe20000011429 */
[----:B------:R-:W-:Y:S01]  /*1f60*/  IMAD R8, R33, -0x50, R116 ;  /* 0xffffffb021087824 */ /* 0x000fe200078e0274 */
[----:B------:R-:W-:Y:S01]  /*1f70*/  SHF.R.S32.HI R25, RZ, 0x1f, R24 ;  /* 0x0000001fff197819 */ /* 0x000fe20000011418 */
[----:B------:R-:W-:Y:S01]  /*1f80*/  IMAD R4, R32, c[0x0][0x24c], R4 ;  /* 0x0000930020047a24 */ /* 0x000fe200078e0204 */
[----:B------:R-:W-:Y:S01]  /*1f90*/  SHF.L.U32 R17, R37, 0x5, RZ ;  /* 0x0000000525117819 */ /* 0x000fe200000006ff */
[----:B------:R-:W-:Y:S01]  /*1fa0*/  IMAD.IADD R171, R147, 0x1, R171 ;  /* 0x0000000193ab7824 */ /* 0x000fe200078e02ab */
[C---:B------:R-:W-:Y:S01]  /*1fb0*/  ISETP.GE.AND P0, PT, R8.reuse, 0x1, PT ;  /* 0x000000010800780c */ /* 0x040fe20003f06270 */
[----:B------:R-:W-:Y:S01]  /*1fc0*/  IMAD.IADD R31, R11, 0x1, R160 ;  /* 0x000000010b1f7824 */ /* 0x000fe200078e02a0 */
[----:B------:R-:W-:Y:S01]  /*1fd0*/  ISETP.GE.AND P3, PT, R8, 0x11, PT ;  /* 0x000000110800780c */ /* 0x000fe20003f66270 */
[----:B-1----:R-:W-:Y:S01]  /*1fe0*/  IMAD.WIDE.U32 R2, R122, c[0x0][0x238], R134 ;  /* 0x00008e007a027a25 */ /* 0x002fe200078e0086 */
[----:B------:R-:W-:-:S02]  /*1ff0*/  ISETP.NE.AND P5, PT, R13, RZ, PT ;  /* 0x000000ff0d00720c */ /* 0x000fc40003fa5270 */
[----:B------:R-:W-:Y:S01]  /*2000*/  SHF.R.S32.HI R35, RZ, 0x1f, R31 ;  /* 0x0000001fff237819 */ /* 0x000fe2000001141f */
[----:B------:R-:W-:Y:S01]  /*2010*/  IMAD.IADD R3, R3, 0x1, R5 ;  /* 0x0000000103037824 */ /* 0x000fe200078e0205 */
[----:B------:R-:W-:Y:S01]  /*2020*/  IADD3 R91, R28, 0x20, RZ ;  /* 0x000000201c5b7810 */ /* 0x000fe20007ffe0ff */
[----:B------:R-:W-:Y:S01]  /*2030*/  IMAD.WIDE.U32 R14, R154, 0x20, RZ ;  /* 0x000000209a0e7825 */ /* 0x000fe200078e00ff */
[----:B------:R-:W-:Y:S02]  /*2040*/  MOV R188, c[0x0][0x27c] ;  /* 0x00009f0000bc7a02 */ /* 0x000fe40000000f00 */
[----:B------:R-:W-:Y:S01]  /*2050*/  MOV R168, 0x5 ;  /* 0x0000000500a87802 */ /* 0x000fe20000000f00 */
[----:B------:R-:W-:Y:S01]  /*2060*/  IMAD.WIDE.U32 R2, R40, c[0x0][0x240], R2 ;  /* 0x0000900028027a25 */ /* 0x000fe200078e0002 */
[----:B------:R-:W-:-:S03]  /*2070*/  P2R R132, PR, RZ, 0x40 ;  /* 0x00000040ff847803 */ /* 0x000fc60000000000 */
[----:B------:R-:W-:Y:S02]  /*2080*/  IMAD R3, R40, c[0x0][0x244], R3 ;  /* 0x0000910028037a24 */ /* 0x000fe400078e0203 */
[----:B------:R-:W-:-:S04]  /*2090*/  IMAD.WIDE.U32 R10, R31, c[0x0][0x1e0], RZ ;  /* 0x000078001f0a7a25 */ /* 0x000fc800078e00ff */
[----:B------:R-:W-:Y:S01]  /*20a0*/  IMAD.WIDE.U32 R114, R32, c[0x0][0x248], R2 ;  /* 0x0000920020727a25 */ /* 0x000fe200078e0002 */
[----:B------:R-:W-:-:S03]  /*20b0*/  SHF.R.S32.HI R3, RZ, 0x1f, R33 ;  /* 0x0000001fff037819 */ /* 0x000fc60000011421 */
[----:B------:R-:W-:Y:S01]  /*20c0*/  IMAD R2, R171, R33, RZ ;  /* 0x00000021ab027224 */ /* 0x000fe200078e02ff */
[----:B------:R-:W-:Y:S01]  /*20d0*/  IADD3 R113, R115, R4, RZ ;  /* 0x0000000473717210 */ /* 0x000fe20007ffe0ff */
[----:B------:R-:W-:Y:S02]  /*20e0*/  IMAD.MOV.U32 R112, RZ, RZ, R114 ;  /* 0x000000ffff707224 */ /* 0x000fe400078e0072 */
[-C--:B------:R-:W-:Y:S02]  /*20f0*/  IMAD R4, R3, R146.reuse, R2 ;  /* 0x0000009203047224 */ /* 0x080fe400078e0202 */
[----:B------:R-:W-:-:S04]  /*2100*/  IMAD.WIDE.U32 R2, R33, R146, R112 ;  /* 0x0000009221027225 */ /* 0x000fc800078e0070 */
[----:B------:R-:W-:Y:S01]  /*2110*/  IMAD R12, R36, c[0x0][0x290], RZ ;  /* 0x0000a400240c7a24 */ /* 0x000fe200078e02ff */
[----:B------:R-:W-:Y:S01]  /*2120*/  IADD3 R3, R3, R4, RZ ;  /* 0x0000000403037210 */ /* 0x000fe20007ffe0ff */
[C---:B------:R-:W-:Y:S01]  /*2130*/  IMAD.WIDE.U32 R182, R41.reuse, c[0x0][0x1e0], RZ ;  /* 0x0000780029b67a25 */ /* 0x040fe200078e00ff */
[----:B------:R-:W-:Y:S02]  /*2140*/  @P0 LEA R6, P2, R2, c[0x0][0x220], 0x1 ;  /* 0x0000880002060a11 */ /* 0x000fe400078408ff */
[----:B------:R-:W-:Y:S01]  /*2150*/  @P3 LEA R5, P1, R154, R2, 0x4 ;  /* 0x000000029a053211 */ /* 0x000fe200078220ff */
[----:B------:R-:W-:Y:S01]  /*2160*/  IMAD R27, R41, c[0x0][0x294], R12 ;  /* 0x0000a500291b7a24 */ /* 0x000fe200078e020c */
[----:B------:R-:W-:Y:S01]  /*2170*/  @P0 LEA.HI.X R7, R2, c[0x0][0x224], R3, 0x1, P2 ;  /* 0x0000890002070a11 */ /* 0x000fe200010f0c03 */
[----:B------:R-:W-:Y:S01]  /*2180*/  IMAD.MOV.U32 R155, RZ, RZ, c[0x0][0x280] ;  /* 0x0000a000ff9b7624 */ /* 0x000fe200078e00ff */
[----:B------:R-:W-:Y:S01]  /*2190*/  @P3 LEA.HI.X R9, R154, R3, R37, 0x4, P1 ;  /* 0x000000039a093211 */ /* 0x000fe200008f2425 */
[----:B------:R-:W-:Y:S01]  /*21a0*/  IMAD.MOV.U32 R156, RZ, RZ, c[0x0][0x290] ;  /* 0x0000a400ff9c7624 */ /* 0x000fe200078e00ff */
[----:B------:R-:W-:Y:S01]  /*21b0*/  @P3 LEA R4, P1, R5, c[0x0][0x220], 0x1 ;  /* 0x0000880005043a11 */ /* 0x000fe200078208ff */
[----:B------:R-:W-:Y:S01]  /*21c0*/  @!PT LDS RZ, [RZ] ;  /* 0x00000000fffff984 */ /* 0x000fe20000000800 */
[----:B------:R-:W-:Y:S01]  /*21d0*/  @!PT LDS RZ, [RZ] ;  /* 0x00000000fffff984 */ /* 0x000fe20000000800 */
[----:B------:R-:W-:Y:S01]  /*21e0*/  @!PT LDS RZ, [RZ] ;  /* 0x00000000fffff984 */ /* 0x000fe20000000800 */
[----:B------:R1:W-:Y:S01]  /*21f0*/  @P0 LDGSTS.E.BYPASS.LTC128B.128 [R216+0x2900], [R6.64], !P6 ;  /* 0x0290000006d80fae */ /* 0x0003e2000f101d48 */
[----:B------:R-:W-:Y:S01]  /*2200*/  ISETP.GE.AND P2, PT, R8, 0x21, PT ;  /* 0x000000210800780c */ /* 0x000fe20003f46270 */
[----:B------:R-:W-:Y:S01]  /*2210*/  IMAD.SHL.U32 R175, R155, 0x20, RZ ;  /* 0x000000209baf7824 */ /* 0x000fe200078e00ff */
[----:B------:R-:W-:-:S02]  /*2220*/  @P3 LEA.HI.X R5, R5, c[0x0][0x224], R9, 0x1, P1 ;  /* 0x0000890005053a11 */ /* 0x000fc400008f0c09 */
[C---:B------:R-:W-:Y:S02]  /*2230*/  ISETP.GE.AND P0, PT, R8.reuse, 0x31, PT ;  /* 0x000000310800780c */ /* 0x040fe40003f06270 */
[----:B------:R-:W-:Y:S01]  /*2240*/  ISETP.GE.AND P1, PT, R8, 0x41, PT ;  /* 0x000000410800780c */ /* 0x000fe20003f26270 */
[----:B------:R3:W-:Y:S01]  /*2250*/  @P3 LDGSTS.E.BYPASS.LTC128B.128 [R216+0x3100], [R4.64], !P6 ;  /* 0x0310000004d83fae */ /* 0x0007e2000f101d48 */
[----:B------:R-:W-:Y:S01]  /*2260*/  IMAD.WIDE.U32 R8, R41, c[0x0][0x290], R24 ;  /* 0x0000a40029087a25 */ /* 0x000fe200078e0018 */
[-C--:B------:R-:W-:Y:S02]  /*2270*/  SHF.L.U64.HI R157, R155, R168.reuse, c[0x0][0x284] ;  /* 0x0000a1009b9d7619 */ /* 0x080fe400000102a8 */
[----:B------:R-:W-:Y:S01]  /*2280*/  SHF.L.U64.HI R158, R156, R168, c[0x0][0x294] ;  /* 0x0000a5009c9e7619 */ /* 0x000fe200000102a8 */
[----:B------:R-:W-:Y:S01]  /*2290*/  IMAD.MOV.U32 R12, RZ, RZ, R8 ;  /* 0x000000ffff0c7224 */ /* 0x000fe200078e0008 */
[----:B------:R-:W-:Y:S02]  /*22a0*/  @P2 IADD3 R16, P3, R2, R14, RZ ;  /* 0x0000000e02102210 */ /* 0x000fe40007f7e0ff */
[----:B------:R-:W-:Y:S01]  /*22b0*/  IADD3 R13, R9, R27, RZ ;  /* 0x0000001b090d7210 */ /* 0x000fe20007ffe0ff */
[----:B------:R-:W-:Y:S01]  /*22c0*/  IMAD.WIDE.U32 R8, R41, c[0x0][0x280], R28 ;  /* 0x0000a00029087a25 */ /* 0x000fe200078e001c */
[----:B------:R-:W-:-:S02]  /*22d0*/  @P2 IADD3.X R17, R3, R15, R17, P3, !PT ;  /* 0x0000000f03112210 */ /* 0x000fc40001ffe411 */
[----:B------:R-:W-:Y:S01]  /*22e0*/  @P2 LEA R20, P3, R16, c[0x0][0x220], 0x1 ;  /* 0x0000880010142a11 */ /* 0x000fe200078608ff */
[----:B------:R-:W-:Y:S01]  /*22f0*/  @P0 IMAD R18, R37, 0x30, RZ ;  /* 0x0000003025120824 */ /* 0x000fe200078e02ff */
[----:B------:R-:W-:Y:S01]  /*2300*/  SHF.L.U32 R176, R156, 0x5, RZ ;  /* 0x000000059cb07819 */ /* 0x000fe200000006ff */
[----:B-----5:R-:W-:Y:S01]  /*2310*/  IMAD.WIDE.U32 R98, R136, c[0x0][0x290], R12 ;  /* 0x0000a40088627a25 */ /* 0x020fe200078e000c */
[----:B------:R-:W-:-:S03]  /*2320*/  @P2 LEA.HI.X R21, R16, c[0x0][0x224], R17, 0x1, P3 ;  /* 0x0000890010152a11 */ /* 0x000fc600018f0c11 */
[C---:B-1----:R-:W-:Y:S02]  /*2330*/  IMAD.WIDE.U32 R6, R41.reuse, c[0x0][0x280], R24 ;  /* 0x0000a00029067a25 */ /* 0x042fe400078e0018 */
[----:B------:R1:W-:Y:S02]  /*2340*/  @P2 LDGSTS.E.BYPASS.LTC128B.128 [R216+0x3900], [R20.64], !P6 ;  /* 0x0390000014d82fae */ /* 0x0003e4000f101d48 */
[----:B------:R-:W-:Y:S01]  /*2350*/  IMAD.WIDE.U32 R16, R41, c[0x0][0x290], R28 ;  /* 0x0000a40029107a25 */ /* 0x000fe200078e001c */
[----:B------:R-:W-:Y:S02]  /*2360*/  MOV R14, R6 ;  /* 0x00000006000e7202 */ /* 0x000fe40000000f00 */
[----:B------:R-:W-:Y:S01]  /*2370*/  MOV R6, R10 ;  /* 0x0000000a00067202 */ /* 0x000fe20000000f00 */
[----:B---3--:R-:W-:Y:S02]  /*2380*/  IMAD R5, R36, c[0x0][0x280], RZ ;  /* 0x0000a00024057a24 */ /* 0x008fe400078e02ff */
[----:B------:R-:W-:-:S02]  /*2390*/  IMAD R4, R35, c[0x0][0x1e0], RZ ;  /* 0x0000780023047a24 */ /* 0x000fc400078e02ff */
[----:B------:R-:W-:Y:S02]  /*23a0*/  IMAD R23, R41, c[0x0][0x284], R5 ;  /* 0x0000a10029177a24 */ /* 0x000fe400078e0205 */
[----:B------:R-:W-:Y:S02]  /*23b0*/  IMAD R4, R31, c[0x0][0x1e4], R4 ;  /* 0x000079001f047a24 */ /* 0x000fe400078e0204 */
[----:B------:R-:W-:Y:S02]  /*23c0*/  IMAD.IADD R15, R7, 0x1, R23 ;  /* 0x00000001070f7824 */ /* 0x000fe400078e0217 */
[----:B------:R-:W-:Y:S02]  /*23d0*/  IMAD.IADD R7, R11, 0x1, R4 ;  /* 0x000000010b077824 */ /* 0x000fe400078e0204 */
[----:B------:R-:W-:-:S04]  /*23e0*/  @P0 IMAD.WIDE.U32 R4, R154, 0x30, R2 ;  /* 0x000000309a040825 */ /* 0x000fc800078e0002 */
[----:B------:R-:W-:Y:S01]  /*23f0*/  @P0 IMAD.IADD R5, R5, 0x1, R18 ;  /* 0x0000000105050824 */ /* 0x000fe200078e0212 */
[----:B------:R-:W-:Y:S01]  /*2400*/  @P0 LEA R18, P3, R4, c[0x0][0x220], 0x1 ;  /* 0x0000880004120a11 */ /* 0x000fe200078608ff */
[----:B------:R-:W-:Y:S01]  /*2410*/  IMAD.WIDE.U32 R10, R40, c[0x0][0x1e8], R6 ;  /* 0x00007a00280a7a25 */ /* 0x000fe200078e0006 */
[----:B------:R-:W-:Y:S02]  /*2420*/  IADD3 R7, R23, R9, RZ ;  /* 0x0000000917077210 */ /* 0x000fe40007ffe0ff */
[----:B------:R-:W-:Y:S01]  /*2430*/  @P0 LEA.HI.X R19, R4, c[0x0][0x224], R5, 0x1, P3 ;  /* 0x0000890004130a11 */ /* 0x000fe200018f0c05 */
[----:B------:R-:W-:Y:S01]  /*2440*/  IMAD R9, R40, c[0x0][0x1ec], R11 ;  /* 0x00007b0028097a24 */ /* 0x000fe200078e020b */
[C---:B------:R-:W-:Y:S01]  /*2450*/  @P1 LEA R22, P3, R154.reuse, R2, 0x6 ;  /* 0x000000029a161211 */ /* 0x040fe200078630ff */
[----:B------:R-:W-:Y:S01]  /*2460*/  IMAD.IADD R5, R27, 0x1, R17 ;  /* 0x000000011b057824 */ /* 0x000fe200078e0211 */
[----:B------:R-:W-:Y:S01]  /*2470*/  MOV R6, R8 ;  /* 0x0000000800067202 */ /* 0x000fe20000000f00 */
[----:B------:R3:W-:Y:S01]  /*2480*/  @P0 LDGSTS.E.BYPASS.LTC128B.128 [R216+0x4100], [R18.64], !P6 ;  /* 0x0410000012d80fae */ /* 0x0007e2000f101d48 */
[----:B------:R-:W-:Y:S01]  /*2490*/  @P1 LEA.HI.X R3, R154, R3, R37, 0x6, P3 ;  /* 0x000000039a031211 */ /* 0x000fe200018f3425 */
[----:B------:R-:W-:Y:S01]  /*24a0*/  IMAD.MOV.U32 R4, RZ, RZ, R16 ;  /* 0x000000ffff047224 */ /* 0x000fe200078e0010 */
[----:B------:R-:W-:Y:S01]  /*24b0*/  @P1 LEA R2, P3, R22, c[0x0][0x220], 0x1 ;  /* 0x0000880016021a11 */ /* 0x000fe200078608ff */
[----:B------:R-:W-:Y:S01]  /*24c0*/  IMAD.WIDE.U32 R100, R136, c[0x0][0x280], R14 ;  /* 0x0000a00088647a25 */ /* 0x000fe200078e000e */
[----:B------:R-:W-:-:S02]  /*24d0*/  MOV R8, R10 ;  /* 0x0000000a00087202 */ /* 0x000fc40000000f00 */
[----:B------:R-:W-:Y:S01]  /*24e0*/  @P1 LEA.HI.X R3, R22, c[0x0][0x224], R3, 0x1, P3 ;  /* 0x0000890016031a11 */ /* 0x000fe200018f0c03 */
[----:B------:R-:W-:Y:S01]  /*24f0*/  IMAD.WIDE.U32 R96, R136, c[0x0][0x280], R6 ;  /* 0x0000a00088607a25 */ /* 0x000fe200078e0006 */
[----:B------:R-:W-:-:S03]  /*2500*/  ISETP.GE.AND P0, PT, R91, c[0x0][0x1d4], PT ;  /* 0x000075005b007a0c */ /* 0x000fc60003f06270 */
[----:B------:R4:W-:Y:S01]  /*2510*/  @P1 LDGSTS.E.BYPASS.LTC128B.128 [R216+0x4900], [R2.64], !P6 ;  /* 0x0490000002d81fae */ /* 0x0009e2000f101d48 */
[----:B------:R-:W-:Y:S01]  /*2520*/  P2R R90, PR, RZ, 0x1 ;  /* 0x00000001ff5a7803 */ /* 0x000fe20000000000 */
[----:B------:R-:W-:Y:S01]  /*2530*/  IMAD.WIDE.U32 R94, R136, c[0x0][0x290], R4 ;  /* 0x0000a400885e7a25 */ /* 0x000fe200078e0004 */
[----:B------:R-:W-:Y:S01]  /*2540*/  ISETP.GE.AND P6, PT, R28, c[0x0][0x1d4], PT ;  /* 0x000075001c007a0c */ /* 0x000fe20003fc6270 */
[----:B------:R-:W0:Y:S01]  /*2550*/  LDGDEPBAR ;  /* 0x00000000000079af */ /* 0x000e220000000000 */
[----:B------:R-:W-:Y:S01]  /*2560*/  WARPSYNC 0xffffffff ;  /* 0xffffffff00007948 */ /* 0x000fe20003800000 */
[----:B------:R-:W-:Y:S01]  /*2570*/  IMAD.SHL.U32 R10, R188, 0x2, RZ ;  /* 0x00000002bc0a7824 */ /* 0x000fe200078e00ff */
[----:B----4-:R-:W-:Y:S01]  /*2580*/  SHF.R.S32.HI R2, RZ, 0x1f, R136 ;  /* 0x0000001fff027819 */ /* 0x010fe20000011488 */
[----:B------:R-:W-:-:S04]  /*2590*/  IMAD R3, R36, c[0x0][0x1e0], RZ ;  /* 0x0000780024037a24 */ /* 0x000fc800078e02ff */
[C---:B------:R-:W-:Y:S02]  /*25a0*/  IMAD R11, R2.reuse, c[0x0][0x280], RZ ;  /* 0x0000a000020b7a24 */ /* 0x040fe400078e02ff */
[----:B---3--:R-:W-:Y:S02]  /*25b0*/  IMAD R18, R2, c[0x0][0x290], RZ ;  /* 0x0000a40002127a24 */ /* 0x008fe400078e02ff */
[----:B------:R-:W-:Y:S02]  /*25c0*/  IMAD R17, R41, c[0x0][0x1e4], R3 ;  /* 0x0000790029117a24 */ /* 0x000fe400078e0203 */
[----:B------:R-:W-:-:S03]  /*25d0*/  IMAD R3, R136, c[0x0][0x284], R11 ;  /* 0x0000a10088037a24 */ /* 0x000fc600078e020b */
[----:B------:R-:W-:Y:S01]  /*25e0*/  IADD3 R120, R183, R17, RZ ;  /* 0x00000011b7787210 */ /* 0x000fe20007ffe0ff */
[----:B------:R-:W-:Y:S02]  /*25f0*/  IMAD.IADD R111, R101, 0x1, R3 ;  /* 0x00000001656f7824 */ /* 0x000fe400078e0203 */
[----:B------:R-:W-:Y:S01]  /*2600*/  IMAD.IADD R108, R3, 0x1, R97 ;  /* 0x00000001036c7824 */ /* 0x000fe200078e0261 */
[----:B--2---:R-:W-:Y:S01]  /*2610*/  @P4 SHF.R.S32.HI R2, RZ, 0x1f, R30 ;  /* 0x0000001fff024819 */ /* 0x004fe2000001141e */
[----:B------:R-:W-:Y:S01]  /*2620*/  @!P4 IMAD.MOV.U32 R30, RZ, RZ, R42 ;  /* 0x000000ffff1ec224 */ /* 0x000fe200078e002a */
[----:B------:R-:W-:-:S04]  /*2630*/  @!P4 MOV R2, R137 ;  /* 0x000000890002c202 */ /* 0x000fc80000000f00 */
[----:B------:R-:W-:Y:S01]  /*2640*/  SEL R16, R2, RZ, !P5 ;  /* 0x000000ff02107207 */ /* 0x000fe20006800000 */
[----:B------:R-:W-:Y:S01]  /*2650*/  IMAD R2, R136, c[0x0][0x294], R18 ;  /* 0x0000a50088027a24 */ /* 0x000fe200078e0212 */
[----:B------:R-:W-:-:S03]  /*2660*/  SEL R11, R30, RZ, !P5 ;  /* 0x000000ff1e0b7207 */ /* 0x000fc60006800000 */
[----:B------:R-:W-:Y:S01]  /*2670*/  IMAD R17, R16, c[0x0][0x1f0], RZ ;  /* 0x00007c0010117a24 */ /* 0x000fe200078e02ff */
[----:B------:R-:W-:Y:S01]  /*2680*/  IADD3 R109, R99, R2, RZ ;  /* 0x00000002636d7210 */ /* 0x000fe20007ffe0ff */
[----:B------:R-:W-:-:S04]  /*2690*/  IMAD.WIDE.U32 R82, R11, c[0x0][0x1f0], R8 ;  /* 0x00007c000b527a25 */ /* 0x000fc800078e0008 */
[----:B------:R-:W-:Y:S01]  /*26a0*/  IMAD R8, R11, c[0x0][0x1f4], R17 ;  /* 0x00007d000b087a24 */ /* 0x000fe200078e0211 */
[----:B------:R-:W-:Y:S01]  /*26b0*/  IADD3 R110, P1, P0, R82, R182, R28 ;  /* 0x000000b6526e7210 */ /* 0x000fe2000783e01c */
[----:B------:R-:W-:-:S03]  /*26c0*/  IMAD.IADD R107, R2, 0x1, R95 ;  /* 0x00000001026b7824 */ /* 0x000fc600078e025f */
[----:B------:R-:W-:-:S04]  /*26d0*/  IADD3 R85, R83, R8, RZ ;  /* 0x0000000853557210 */ /* 0x000fc80007ffe0ff */
[----:B------:R-:W-:Y:S02]  /*26e0*/  IADD3.X R106, R85, R120, R29, P1, P0 ;  /* 0x00000078556a7210 */ /* 0x000fe40000fe041d */
[----:B-1----:R-:W-:Y:S01]  /*26f0*/  ISETP.GE.AND P0, PT, R28, c[0x0][0x27c], PT ;  /* 0x00009f001c007a0c */ /* 0x002fe20003f06270 */
[C---:B------:R-:W-:Y:S01]  /*2700*/  IMAD.WIDE.U32 R2, R40.reuse, c[0x0][0x260], R134 ;  /* 0x0000980028027a25 */ /* 0x040fe200078e0086 */
[----:B------:R-:W-:Y:S01]  /*2710*/  BAR.SYNC.DEFER_BLOCKING 0x0 ;  /* 0x0000000000007b1d */ /* 0x000fe20000010000 */
[----:B------:R-:W-:Y:S02]  /*2720*/  SHF.L.U32 R173, R155, 0x6, RZ ;  /* 0x000000069bad7819 */ /* 0x000fe400000006ff */
[----:B------:R-:W-:Y:S01]  /*2730*/  IMAD.WIDE.U32 R6, R40, c[0x0][0x210], R28 ;  /* 0x0000840028067a25 */ /* 0x000fe200078e001c */
[----:B------:R-:W-:Y:S02]  /*2740*/  SHF.L.U64.HI R138, R154, R168, c[0x0][0x23c] ;  /* 0x00008f009a8a7619 */ /* 0x000fe400000102a8 */
[----:B------:R-:W-:Y:S01]  /*2750*/  ULDC.U8 UR4, c[0x0][0x298] ;  /* 0x0000a60000047ab9 */ /* 0x000fe20000000000 */
[----:B------:R-:W-:Y:S01]  /*2760*/  IMAD.MOV.U32 R4, RZ, RZ, R2 ;  /* 0x000000ffff047224 */ /* 0x000fe200078e0002 */
[----:B------:R-:W-:Y:S01]  /*2770*/  IADD3 R130, P1, R41, R31, RZ ;  /* 0x0000001f29827210 */ /* 0x000fe20007f3e0ff */
[----:B------:R-:W-:Y:S01]  /*2780*/  IMAD.MOV.U32 R2, RZ, RZ, R6 ;  /* 0x000000ffff027224 */ /* 0x000fe200078e0006 */
[----:B------:R-:W-:Y:S01]  /*2790*/  SEL R6, RZ, c[0x0][0x27c], !P0 ;  /* 0x00009f00ff067a07 */ /* 0x000fe20004000000 */
[----:B------:R-:W-:Y:S01]  /*27a0*/  IMAD R5, R40, c[0x0][0x264], R3 ;  /* 0x0000990028057a24 */ /* 0x000fe200078e0203 */
[----:B------:R-:W-:Y:S01]  /*27b0*/  @P0 IADD3 R10, -R10, c[0x0][0x1d4], RZ ;  /* 0x000075000a0a0a10 */ /* 0x000fe20007ffe1ff */
[----:B------:R-:W-:Y:S01]  /*27c0*/  IMAD R3, R40, c[0x0][0x214], R7 ;  /* 0x0000850028037a24 */ /* 0x000fe200078e0207 */
[----:B------:R-:W-:Y:S01]  /*27d0*/  IADD3 R6, R28, R6, RZ ;  /* 0x000000061c067210 */ /* 0x000fe20007ffe0ff */
[----:B------:R-:W-:Y:S01]  /*27e0*/  IMAD R7, R34, c[0x0][0x268], RZ ;  /* 0x00009a0022077a24 */ /* 0x000fe200078e02ff */
[----:B------:R-:W-:Y:S01]  /*27f0*/  ISETP.NE.AND P0, PT, RZ, UR4, PT ;  /* 0x00000004ff007c0c */ /* 0x000fe2000bf05270 */
[----:B------:R-:W-:Y:S01]  /*2800*/  IMAD.WIDE.U32 R86, R32, c[0x0][0x268], R4 ;  /* 0x00009a0020567a25 */ /* 0x000fe200078e0004 */
[----:B------:R-:W-:-:S02]  /*2810*/  SHF.R.S32.HI R4, RZ, 0x1f, R10 ;  /* 0x0000001fff047819 */ /* 0x000fc4000001140a */
[----:B------:R-:W-:Y:S01]  /*2820*/  ISETP.GE.AND P2, PT, R188, 0x1, PT ;  /* 0x00000001bc00780c */ /* 0x000fe20003f46270 */
[----:B------:R-:W-:Y:S01]  /*2830*/  IMAD R9, R32, c[0x0][0x26c], R7 ;  /* 0x00009b0020097a24 */ /* 0x000fe200078e0207 */
[----:B------:R-:W-:Y:S01]  /*2840*/  SHF.R.S32.HI R7, RZ, 0x1f, R6 ;  /* 0x0000001fff077819 */ /* 0x000fe20000011406 */
[----:B------:R-:W-:Y:S01]  /*2850*/  IMAD.WIDE.U32 R92, R11, c[0x0][0x218], R2 ;  /* 0x000086000b5c7a25 */ /* 0x000fe200078e0002 */
[----:B------:R-:W-:Y:S02]  /*2860*/  SHF.R.S32.HI R3, RZ, 0x1f, R148 ;  /* 0x0000001fff037819 */ /* 0x000fe40000011494 */
[----:B------:R-:W-:Y:S01]  /*2870*/  LEA.HI R2, R7, R6, RZ, 0x3 ;  /* 0x0000000607027211 */ /* 0x000fe200078f18ff */
[----:B------:R-:W-:Y:S01]  /*2880*/  IMAD.WIDE.U32 R180, R148, c[0x0][0x1e0], RZ ;  /* 0x0000780094b47a25 */ /* 0x000fe200078e00ff */
[----:B------:R-:W-:Y:S02]  /*2890*/  LEA.HI R5, R4, R10, RZ, 0x4 ;  /* 0x0000000a04057211 */ /* 0x000fe400078f20ff */
[----:B------:R-:W-:Y:S01]  /*28a0*/  SHF.R.S32.HI R6, RZ, 0x1f, R150 ;  /* 0x0000001fff067819 */ /* 0x000fe20000011496 */
[----:B------:R-:W-:Y:S01]  /*28b0*/  IMAD R4, R3, c[0x0][0x1e0], RZ ;  /* 0x0000780003047a24 */ /* 0x000fe200078e02ff */
[----:B------:R-:W-:Y:S01]  /*28c0*/  LOP3.LUT R103, R2, 0xfffffff8, RZ, 0xc0, !PT ;  /* 0xfffffff802677812 */ /* 0x000fe200078ec0ff */
[----:B------:R-:W-:Y:S01]  /*28d0*/  IMAD.WIDE.U32 R178, R150, c[0x0][0x1e0], RZ ;  /* 0x0000780096b27a25 */ /* 0x000fe200078e00ff */
[----:B------:R-:W-:-:S02]  /*28e0*/  P2R R128, PR, RZ, 0x1 ;  /* 0x00000001ff807803 */ /* 0x000fc40000000000 */
[----:B------:R-:W-:Y:S01]  /*28f0*/  SHF.R.S32.HI R105, RZ, 0x1f, R103 ;  /* 0x0000001fff697819 */ /* 0x000fe20000011467 */
[----:B------:R-:W-:Y:S02]  /*2900*/  IMAD R3, R6, c[0x0][0x1e0], RZ ;  /* 0x0000780006037a24 */ /* 0x000fe400078e02ff */
[----:B------:R-:W-:Y:S02]  /*2910*/  IMAD R4, R148, c[0x0][0x1e4], R4 ;  /* 0x0000790094047a24 */ /* 0x000fe400078e0204 */
[----:B------:R-:W-:Y:S02]  /*2920*/  IMAD R3, R150, c[0x0][0x1e4], R3 ;  /* 0x0000790096037a24 */ /* 0x000fe400078e0203 */
[----:B------:R-:W-:Y:S01]  /*2930*/  IMAD.IADD R126, R181, 0x1, R4 ;  /* 0x00000001b57e7824 */ /* 0x000fe200078e0204 */
[----:B------:R-:W-:Y:S01]  /*2940*/  SHF.R.S32.HI R4, RZ, 0x4, R5 ;  /* 0x00000004ff047819 */ /* 0x000fe20000011405 */
[----:B------:R-:W-:Y:S01]  /*2950*/  IMAD.MOV.U32 R167, RZ, RZ, 0x6 ;  /* 0x00000006ffa77424 */ /* 0x000fe200078e00ff */
[----:B------:R-:W-:Y:S01]  /*2960*/  IADD3 R125, R179, R3, RZ ;  /* 0x00000003b37d7210 */ /* 0x000fe20007ffe0ff */
[----:B------:R-:W-:Y:S01]  /*2970*/  IMAD.MOV.U32 R7, RZ, RZ, c[0x0][0x1e0] ;  /* 0x00007800ff077624 */ /* 0x000fe200078e00ff */
[----:B------:R-:W-:Y:S01]  /*2980*/  LEA.HI.SX32 R6, R2, R4, 0x1d ;  /* 0x0000000402067211 */ /* 0x000fe200078feaff */
[----:B------:R-:W-:Y:S01]  /*2990*/  IMAD.SHL.U32 R174, R156, 0x40, RZ ;  /* 0x000000409cae7824 */ /* 0x000fe200078e00ff */
[--C-:B------:R-:W-:Y:S01]  /*29a0*/  LOP3.LUT R5, R39, 0x38, R2.reuse, 0xf8, !PT ;  /* 0x0000003827057812 */ /* 0x100fe200078ef802 */
[----:B------:R-:W-:Y:S01]  /*29b0*/  IMAD.WIDE.U32 R140, R7, 0x50, RZ ;  /* 0x00000050078c7825 */ /* 0x000fe200078e00ff */
[----:B------:R-:W-:-:S02]  /*29c0*/  LOP3.LUT R4, R149, 0x38, R2, 0xf8, !PT ;  /* 0x0000003895047812 */ /* 0x000fc400078ef802 */
[----:B------:R-:W-:Y:S01]  /*29d0*/  LOP3.LUT R3, R151, 0x38, R2, 0xf8, !PT ;  /* 0x0000003897037812 */ /* 0x000fe200078ef802 */
[----:B------:R-:W-:Y:S01]  /*29e0*/  IMAD.SHL.U32 R184, R7, 0x40, RZ ;  /* 0x0000004007b87824 */ /* 0x000fe200078e00ff */
[----:B------:R-:W-:Y:S01]  /*29f0*/  LOP3.LUT R5, R5, R38, RZ, 0x3c, !PT ;  /* 0x0000002605057212 */ /* 0x000fe200078e3cff */
[----:B------:R-:W-:Y:S01]  /*2a00*/  IMAD R8, R16, c[0x0][0x218], RZ ;  /* 0x0000860010087a24 */ /* 0x000fe200078e02ff */
[----:B------:R-:W-:Y:S01]  /*2a10*/  LOP3.LUT R2, R4, R186, RZ, 0x3c, !PT ;  /* 0x000000ba04027212 */ /* 0x000fe200078e3cff */
[----:B------:R-:W-:Y:S01]  /*2a20*/  IMAD R169, R142, c[0x0][0x294], RZ ;  /* 0x0000a5008ea97a24 */ /* 0x000fe200078e02ff */
[----:B------:R-:W-:Y:S01]  /*2a30*/  LOP3.LUT R3, R3, R187, RZ, 0x3c, !PT ;  /* 0x000000bb03037212 */ /* 0x000fe200078e3cff */
[----:B------:R-:W-:Y:S01]  /*2a40*/  IMAD.IADD R5, R153, 0x1, R5 ;  /* 0x0000000199057824 */ /* 0x000fe200078e0205 */
[----:B------:R-:W-:Y:S01]  /*2a50*/  SHF.L.U32 R84, R6, 0x3, RZ ;  /* 0x0000000306547819 */ /* 0x000fe200000006ff */
[----:B------:R-:W-:Y:S01]  /*2a60*/  IMAD.IADD R6, R162, 0x1, R2 ;  /* 0x00000001a2067824 */ /* 0x000fe200078e0202 */
[-C--:B------:R-:W-:Y:S01]  /*2a70*/  SHF.L.U64.HI R155, R155, R167.reuse, c[0x0][0x284] ;  /* 0x0000a1009b9b7619 */ /* 0x080fe200000102a7 */
[----:B------:R-:W-:Y:S01]  /*2a80*/  IMAD.SHL.U32 R124, R5, 0x2, RZ ;  /* 0x00000002057c7824 */ /* 0x000fe200078e00ff */
[-C--:B------:R-:W-:Y:S01]  /*2a90*/  SHF.L.U64.HI R156, R156, R167.reuse, c[0x0][0x294] ;  /* 0x0000a5009c9c7619 */ /* 0x080fe200000102a7 */
[C---:B------:R-:W-:Y:S01]  /*2aa0*/  IMAD R170, R142.reuse, c[0x0][0x284], RZ ;  /* 0x0000a1008eaa7a24 */ /* 0x040fe200078e02ff */
[C---:B------:R-:W-:Y:S01]  /*2ab0*/  SHF.L.U64.HI R167, R7.reuse, R167, c[0x0][0x1e4] ;  /* 0x0000790007a77619 */ /* 0x040fe200000102a7 */
[C---:B------:R-:W-:Y:S01]  /*2ac0*/  IMAD R166, R142.reuse, c[0x0][0x1e4], RZ ;  /* 0x000079008ea67a24 */ /* 0x040fe200078e02ff */
[C---:B------:R-:W-:Y:S01]  /*2ad0*/  SHF.L.U64.HI R168, R7.reuse, R168, c[0x0][0x1e4] ;  /* 0x0000790007a87619 */ /* 0x040fe200000102a8 */
[----:B------:R-:W-:Y:S01]  /*2ae0*/  IMAD.WIDE.U32 R144, R142, c[0x0][0x290], RZ ;  /* 0x0000a4008e907a25 */ /* 0x000fe200078e00ff */
[----:B------:R-:W-:-:S02]  /*2af0*/  SHF.L.U32 R177, R7, 0x5, RZ ;  /* 0x0000000507b17819 */ /* 0x000fc400000006ff */
[----:B------:R-:W-:Y:S01]  /*2b00*/  IADD3 R7, R163, R3, RZ ;  /* 0x00000003a3077210 */ /* 0x000fe20007ffe0ff */
[----:B------:R-:W-:Y:S01]  /*2b10*/  IMAD R8, R11, c[0x0][0x21c], R8 ;  /* 0x000087000b087a24 */ /* 0x000fe200078e0208 */
[--C-:B------:R-:W-:Y:S01]  /*2b20*/  LOP3.LUT R3, R39, 0x38, R84.reuse, 0xf8, !PT ;  /* 0x0000003827037812 */ /* 0x100fe200078ef854 */
[----:B------:R-:W-:Y:S01]  /*2b30*/  IMAD.WIDE.U32 R142, R142, c[0x0][0x280], RZ ;  /* 0x0000a0008e8e7a25 */ /* 0x000fe200078e00ff */
[--C-:B------:R-:W-:Y:S02]  /*2b40*/  LOP3.LUT R2, R149, 0x38, R84.reuse, 0xf8, !PT ;  /* 0x0000003895027812 */ /* 0x100fe400078ef854 */
[----:B------:R-:W-:Y:S01]  /*2b50*/  LOP3.LUT R4, R151, 0x38, R84, 0xf8, !PT ;  /* 0x0000003897047812 */ /* 0x000fe200078ef854 */
[----:B------:R-:W-:Y:S01]  /*2b60*/  IMAD.X R129, R35, 0x1, R36, P1 ;  /* 0x0000000123817824 */ /* 0x000fe200008e0624 */
[----:B------:R-:W-:Y:S01]  /*2b70*/  LOP3.LUT R5, R3, R38, RZ, 0x3c, !PT ;  /* 0x0000002603057212 */ /* 0x000fe200078e3cff */
[----:B------:R-:W-:Y:S01]  /*2b80*/  IMAD.SHL.U32 R154, R154, 0x20, RZ ;  /* 0x000000209a9a7824 */ /* 0x000fe200078e00ff */
[----:B------:R-:W-:Y:S01]  /*2b90*/  LOP3.LUT R3, R2, R186, RZ, 0x3c, !PT ;  /* 0x000000ba02037212 */ /* 0x000fe200078e3cff */
[----:B------:R-:W-:Y:S01]  /*2ba0*/  IMAD.IADD R170, R143, 0x1, R170 ;  /* 0x000000018faa7824 */ /* 0x000fe200078e02aa */
[----:B------:R-:W-:Y:S01]  /*2bb0*/  LOP3.LUT R2, R4, R187, RZ, 0x3c, !PT ;  /* 0x000000bb04027212 */ /* 0x000fe200078e3cff */
[----:B------:R-:W-:Y:S01]  /*2bc0*/  IMAD.IADD R166, R141, 0x1, R166 ;  /* 0x000000018da67824 */ /* 0x000fe200078e02a6 */
[----:B------:R-:W-:Y:S01]  /*2bd0*/  IADD3 R4, R153, R5, RZ ;  /* 0x0000000599047210 */ /* 0x000fe20007ffe0ff */
[----:B------:R-:W-:Y:S01]  /*2be0*/  IMAD.IADD R3, R162, 0x1, R3 ;  /* 0x00000001a2037824 */ /* 0x000fe200078e0203 */
[----:B------:R-:W-:Y:S01]  /*2bf0*/  IADD3 R169, R145, R169, RZ ;  /* 0x000000a991a97210 */ /* 0x000fe20007ffe0ff */
[----:B------:R-:W-:Y:S01]  /*2c00*/  IMAD.IADD R2, R163, 0x1, R2 ;  /* 0x00000001a3027824 */ /* 0x000fe200078e0202 */
[----:B------:R-:W-:Y:S01]  /*2c10*/  SHF.R.S32.HI R104, RZ, 0x1f, R84 ;  /* 0x0000001fff687819 */ /* 0x000fe20000011454 */
[----:B------:R-:W-:Y:S01]  /*2c20*/  IMAD.IADD R89, R87, 0x1, R9 ;  /* 0x0000000157597824 */ /* 0x000fe200078e0209 */
[----:B------:R-:W-:Y:S01]  /*2c30*/  SHF.L.U32 R121, R7, 0x1, RZ ;  /* 0x0000000107797819 */ /* 0x000fe200000006ff */
[----:B------:R-:W-:Y:S01]  /*2c40*/  IMAD.IADD R102, R93, 0x1, R8 ;  /* 0x000000015d667824 */ /* 0x000fe200078e0208 */
[----:B------:R-:W-:Y:S01]  /*2c50*/  SHF.L.U32 R117, R2, 0x1, RZ ;  /* 0x0000000102757819 */ /* 0x000fe200000006ff */
[----:B------:R-:W-:-:S02]  /*2c60*/  IMAD.SHL.U32 R123, R6, 0x2, RZ ;  /* 0x00000002067b7824 */ /* 0x000fc400078e00ff */
[----:B------:R-:W-:Y:S02]  /*2c70*/  IMAD.SHL.U32 R119, R4, 0x2, RZ ;  /* 0x0000000204777824 */ /* 0x000fe400078e00ff */
[----:B------:R-:W-:Y:S02]  /*2c80*/  IMAD.SHL.U32 R118, R3, 0x2, RZ ;  /* 0x0000000203767824 */ /* 0x000fe400078e00ff */
.L_x_251:
[----:B------:R-:W-:Y:S01]  /*2c90*/  SHF.R.S32.HI R88, RZ, 0x1f, R33 ;  /* 0x0000001fff587819 */ /* 0x000fe20000011421 */
[----:B-1----:R-:W1:Y:S01]  /*2ca0*/  S2R R6, SR_TID.X ;  /* 0x0000000000067919 */ /* 0x002e620000002100 */
[----:B------:R-:W-:Y:S01]  /*2cb0*/  ISETP.GE.AND P2, PT, R188, 0x1, PT ;  /* 0x00000001bc00780c */ /* 0x000fe20003f46270 */
[-C--:B------:R-:W-:Y:S01]  /*2cc0*/  IMAD R2, R166, R33.reuse, RZ ;  /* 0x00000021a6027224 */ /* 0x080fe200078e02ff */
[----:B------:R-:W-:Y:S04]  /*2cd0*/  DEPBAR.LE SB0, 0x0 ;  /* 0x000080000000791a */ /* 0x000fe80000000000 */
[----:B------:R-:W-:Y:S01]  /*2ce0*/  IMAD.WIDE.U32 R64, R140, R33, RZ ;  /* 0x000000218c407225 */ /* 0x000fe200078e00ff */
[----:B------:R-:W-:Y:S01]  /*2cf0*/  WARPSYNC 0xffffffff ;  /* 0xffffffff00007948 */ /* 0x000fe20003800000 */
[----:B------:R-:W-:Y:S02]  /*2d00*/  BAR.SYNC.DEFER_BLOCKING 0x0 ;  /* 0x0000000000007b1d */ /* 0x000fe40000010000 */
[----:B------:R-:W-:Y:S01]  /*2d10*/  IMAD R2, R88, R140, R2 ;  /* 0x0000008c58027224 */ /* 0x000fe200078e0202 */
[----:B------:R-:W-:Y:S03]  /*2d20*/  IADD3 R3, P1, P0, R110, R64, R177 ;  /* 0x000000406e037210 */ /* 0x000fe6000783e0b1 */
[----:B------:R-:W-:Y:S05]  /*2d30*/  IMAD.IADD R68, R65, 0x1, R2 ;  /* 0x0000000141447824 */ /* 0x000fea00078e0202 */
[----:B------:R-:W-:Y:S02]  /*2d40*/  IADD3.X R5, R106, R68, R168, P1, P0 ;  /* 0x000000446a057210 */ /* 0x000fe40000fe04a8 */
[----:B------:R-:W-:Y:S02]  /*2d50*/  IADD3 R2, P1, R110, R64, RZ ;  /* 0x000000406e027210 */ /* 0x000fe40007f3e0ff */
[----:B-1----:R-:W-:Y:S02]  /*2d60*/  SHF.R.S32.HI R190, RZ, 0x1f, R6 ;  /* 0x0000001fffbe7819 */ /* 0x002fe40000011406 */
[----:B------:R-:W-:Y:S01]  /*2d70*/  LEA R54, P0, R2, c[0x0][0x1c8], 0x1 ;  /* 0x0000720002367a11 */ /* 0x000fe200078008ff */
[----:B------:R-:W-:Y:S01]  /*2d80*/  IMAD.X R4, R68, 0x1, R106, P1 ;  /* 0x0000000144047824 */ /* 0x000fe200008e066a */
[----:B------:R-:W-:Y:S04]  /*2d90*/  LEA.HI R190, R190, R6, RZ, 0x2 ;  /* 0x00000006bebe7211 */ /* 0x000fe800078f10ff */
[----:B------:R-:W-:Y:S02]  /*2da0*/  LEA.HI.X R55, R2, c[0x0][0x1cc], R4, 0x1, P0 ;  /* 0x0000730002377a11 */ /* 0x000fe400000f0c04 */
[----:B------:R-:W-:Y:S01]  /*2db0*/  IADD3 R2, P1, P0, R110, R64, R184 ;  /* 0x000000406e027210 */ /* 0x000fe2000783e0b8 */
[----:B------:R-:W-:Y:S01]  /*2dc0*/  BSSY B2, `(.L_x_217) ;  /* 0x0000390000027945 */ /* 0x000fe20003800000 */
[----:B------:R-:W-:Y:S02]  /*2dd0*/  SHF.R.S32.HI R190, RZ, 0x2, R190 ;  /* 0x00000002ffbe7819 */ /* 0x000fe400000114be */
[----:B------:R-:W-:Y:S02]  /*2de0*/  IADD3.X R4, R106, R68, R167, P1, P0 ;  /* 0x000000446a047210 */ /* 0x000fe40000fe04a7 */
[C---:B------:R-:W-:Y:S02]  /*2df0*/  LEA R60, P1, R3.reuse, c[0x0][0x1c8], 0x1 ;  /* 0x00007200033c7a11 */ /* 0x040fe400078208ff */
[C---:B------:R-:W-:Y:S02]  /*2e00*/  LEA R62, P0, R2.reuse, c[0x0][0x1c8], 0x1 ;  /* 0x00007200023e7a11 */ /* 0x040fe400078008ff */
[----:B------:R-:W-:Y:S02]  /*2e10*/  LEA.HI.X R61, R3, c[0x0][0x1cc], R5, 0x1, P1 ;  /* 0x00007300033d7a11 */ /* 0x000fe400008f0c05 */
[----:B------:R-:W-:Y:S01]  /*2e20*/  LEA.HI.X R63, R2, c[0x0][0x1cc], R4, 0x1, P0 ;  /* 0x00007300023f7a11 */ /* 0x000fe200000f0c04 */
[----:B------:R-:W-:-:S05]  /*2e30*/  @!P2 BRA `(.L_x_218) ;  /* 0x000036f00000a947 */ /* 0x000fca0003800000 */
[-C--:B------:R-:W-:Y:S01]  /*2e40*/  IMAD R4, R170, R33.reuse, RZ ;  /* 0x00000021aa047224 */ /* 0x080fe200078e02ff */
[----:B------:R-:W-:Y:S01]  /*2e50*/  ISETP.NE.AND P2, PT, R128, RZ, PT ;  /* 0x000000ff8000720c */ /* 0x000fe20003f45270 */
[-C--:B------:R-:W-:Y:S02]  /*2e60*/  IMAD R3, R169, R33.reuse, RZ ;  /* 0x00000021a9037224 */ /* 0x080fe400078e02ff */
[----:B------:R-:W-:Y:S02]  /*2e70*/  IMAD R2, R33, -0x50, R0 ;  /* 0xffffffb021027824 */ /* 0x000fe400078e0200 */
[-C--:B------:R-:W-:Y:S03]  /*2e80*/  IMAD.WIDE.U32 R10, R142, R33.reuse, RZ ;  /* 0x000000218e0a7225 */ /* 0x080fe600078e00ff */
[----:B------:R-:W-:Y:S01]  /*2e90*/  IMNMX R66, R2, 0x50, PT ;  /* 0x0000005002427817 */ /* 0x000fe20003800200 */
[----:B------:R-:W-:Y:S04]  /*2ea0*/  IMAD.WIDE.U32 R30, R144, R33, RZ ;  /* 0x00000021901e7225 */ /* 0x000fe800078e00ff */
[C---:B------:R-:W-:Y:S02]  /*2eb0*/  IMAD R4, R88.reuse, R142, R4 ;  /* 0x0000008e58047224 */ /* 0x040fe400078e0204 */
[----:B------:R-:W-:Y:S03]  /*2ec0*/  IMAD R3, R88, R144, R3 ;  /* 0x0000009058037224 */ /* 0x000fe600078e0203 */
[----:B------:R-:W-:Y:S02]  /*2ed0*/  IADD3 R32, R11, R4, RZ ;  /* 0x000000040b207210 */ /* 0x000fe40007ffe0ff */
[----:B------:R-:W-:Y:S01]  /*2ee0*/  IADD3 R36, R31, R3, RZ ;  /* 0x000000031f247210 */ /* 0x000fe20007ffe0ff */
[----:B------:R-:W-:-:S05]  /*2ef0*/  @!P2 BRA `(.L_x_219) ;  /* 0x00001ba00000a947 */ /* 0x000fca0003800000 */
[----:B------:R-:W-:Y:S01]  /*2f00*/  ISETP.GE.AND P4, PT, R190, R66, PT ;  /* 0x00000042be00720c */ /* 0x000fe20003f86270 */
[----:B------:R-:W-:Y:S01]  /*2f10*/  BSSY B0, `(.L_x_220) ;  /* 0x0000019000007945 */ /* 0x000fe20003800000 */
[----:B------:R-:W-:Y:S01]  /*2f20*/  CS2R R16, SRZ ;  /* 0x0000000000107805 */ /* 0x000fe2000001ff00 */
[----:B------:R-:W-:Y:S01]  /*2f30*/  CS2R R6, SRZ ;  /* 0x0000000000067805 */ /* 0x000fe2000001ff00 */
[----:B------:R-:W-:Y:S01]  /*2f40*/  CS2R R2, SRZ ;  /* 0x0000000000027805 */ /* 0x000fe2000001ff00 */
[----:B------:R-:W-:Y:S01]  /*2f50*/  CS2R R40, SRZ ;  /* 0x0000000000287805 */ /* 0x000fe2000001ff00 */
[----:B------:R-:W-:Y:S07]  /*2f60*/  CS2R R34, SRZ ;  /* 0x0000000000227805 */ /* 0x000fee000001ff00 */
[----:B------:R-:W-:-:S05]  /*2f70*/  @P4 BRA `(.L_x_221) ;  /* 0x0000012000004947 */ /* 0x000fca0003800000 */
[----:B------:R-:W-:Y:S01]  /*2f80*/  IADD3 R2, P0, R100, R10, RZ ;  /* 0x0000000a64027210 */ /* 0x000fe20007f1e0ff */
[----:B------:R-:W-:Y:S01]  /*2f90*/  CS2R R34, SRZ ;  /* 0x0000000000227805 */ /* 0x000fe2000001ff00 */
[----:B------:R-:W-:Y:S01]  /*2fa0*/  CS2R R6, SRZ ;  /* 0x0000000000067805 */ /* 0x000fe2000001ff00 */
[----:B------:R-:W-:Y:S02]  /*2fb0*/  CS2R R40, SRZ ;  /* 0x0000000000287805 */ /* 0x000fe4000001ff00 */
[----:B------:R-:W-:Y:S01]  /*2fc0*/  IMAD.X R4, R32, 0x1, R111, P0 ;  /* 0x0000000120047824 */ /* 0x000fe200000e066f */
[----:B------:R-:W-:Y:S05]  /*2fd0*/  IADD3 R3, P0, R98, R30, RZ ;  /* 0x0000001e62037210 */ /* 0x000fea0007f1e0ff */
[----:B------:R-:W-:Y:S01]  /*2fe0*/  IMAD.X R5, R36, 0x1, R109, P0 ;  /* 0x0000000124057824 */ /* 0x000fe200000e066d */
[C---:B------:R-:W-:Y:S04]  /*2ff0*/  LEA R8, P0, R2.reuse, c[0x0][0x270], 0x1 ;  /* 0x00009c0002087a11 */ /* 0x040fe800078008ff */
[----:B------:R-:W-:Y:S02]  /*3000*/  LEA.HI.X R9, R2, c[0x0][0x274], R4, 0x1, P0 ;  /* 0x00009d0002097a11 */ /* 0x000fe400000f0c04 */
[C---:B------:R-:W-:Y:S04]  /*3010*/  LEA R4, P0, R3.reuse, c[0x0][0x288], 0x1 ;  /* 0x0000a20003047a11 */ /* 0x040fe800078008ff */
[----:B------:R-:W-:Y:S02]  /*3020*/  LEA.HI.X R5, R3, c[0x0][0x28c], R5, 0x1, P0 ;  /* 0x0000a30003057a11 */ /* 0x000fe400000f0c05 */
[----:B------:R-:W-:Y:S01]  /*3030*/  ISETP.GE.AND P0, PT, R24, c[0x0][0x27c], PT ;  /* 0x00009f0018007a0c */ /* 0x000fe20003f06270 */
[----:B------:R-:W-:-:S12]  /*3040*/  CS2R R2, SRZ ;  /* 0x0000000000027805 */ /* 0x000fd8000001ff00 */
[----:B------:R1:W5:Y:S04]  /*3050*/  @!P0 LDG.E.64 R2, [R8.64] ;  /* 0x0000000808028981 */ /* 0x000368000c1e1b00 */
[----:B------:R1:W5:Y:S01]  /*3060*/  @!P0 LDG.E.64 R34, [R4.64] ;  /* 0x0000000804228981 */ /* 0x000362000c1e1b00 */
[----:B------:R-:W-:-:S13]  /*3070*/  ISETP.GE.AND P0, PT, R26, c[0x0][0x27c], PT ;  /* 0x00009f001a007a0c */ /* 0x000fda0003f06270 */
[----:B------:R1:W5:Y:S04]  /*3080*/  @!P0 LDG.E.64 R6, [R8.64+0x20] ;  /* 0x0000200808068981 */ /* 0x000368000c1e1b00 */
[----:B------:R1:W5:Y:S02]  /*3090*/  @!P0 LDG.E.64 R40, [R4.64+0x20] ;  /* 0x0000200804288981 */ /* 0x000364000c1e1b00 */
.L_x_221:
[----:B------:R-:W-:Y:S05]  /*30a0*/  BSYNC B0 ;  /* 0x0000000000007941 */ /* 0x000fea0003800000 */
.L_x_220:
[----:B------:R-:W-:Y:S01]  /*30b0*/  ISETP.GE.AND P3, PT, R148, R66, PT ;  /* 0x000000429400720c */ /* 0x000fe20003f66270 */
[----:B-1---5:R-:W-:Y:S01]  /*30c0*/  IMAD.MOV.U32 R4, RZ, RZ, R6 ;  /* 0x000000ffff047224 */ /* 0x022fe200078e0006 */
[----:B------:R-:W-:Y:S01]  /*30d0*/  MOV R9, R40 ;  /* 0x0000002800097202 */ /* 0x000fe20000000f00 */
[----:B------:R-:W-:Y:S01]  /*30e0*/  IMAD.MOV.U32 R8, RZ, RZ, R7 ;  /* 0x000000ffff087224 */ /* 0x000fe200078e0007 */
[----:B------:R-:W-:Y:S01]  /*30f0*/  BSSY B0, `(.L_x_222) ;  /* 0x0000021000007945 */ /* 0x000fe20003800000 */
[----:B------:R-:W-:Y:S01]  /*3100*/  IMAD.MOV.U32 R5, RZ, RZ, R2 ;  /* 0x000000ffff057224 */ /* 0x000fe200078e0002 */
[----:B------:R-:W-:Y:S01]  /*3110*/  PRMT R39, R9, 0x7610, R39 ;  /* 0x0000761009277816 */ /* 0x000fe20000000027 */
[----:B------:R-:W-:Y:S01]  /*3120*/  CS2R R14, SRZ ;  /* 0x00000000000e7805 */ /* 0x000fe2000001ff00 */
[----:B------:R-:W-:Y:S01]  /*3130*/  PRMT R22, R8, 0x5410, R4 ;  /* 0x0000541008167816 */ /* 0x000fe20000000004 */
[----:B------:R-:W-:Y:S01]  /*3140*/  IMAD.MOV.U32 R4, RZ, RZ, R3 ;  /* 0x000000ffff047224 */ /* 0x000fe200078e0003 */
[----:B------:R-:W-:Y:S01]  /*3150*/  CS2R R44, SRZ ;  /* 0x00000000002c7805 */ /* 0x000fe2000001ff00 */
[----:B------:R-:W-:Y:S01]  /*3160*/  IMAD.MOV.U32 R8, RZ, RZ, R41 ;  /* 0x000000ffff087224 */ /* 0x000fe200078e0029 */
[----:B------:R-:W-:Y:S02]  /*3170*/  CS2R R42, SRZ ;  /* 0x00000000002a7805 */ /* 0x000fe4000001ff00 */
[----:B------:R-:W-:Y:S01]  /*3180*/  PRMT R12, R4, 0x5410, R5 ;  /* 0x00005410040c7816 */ /* 0x000fe20000000005 */
[----:B------:R-:W-:Y:S01]  /*3190*/  IMAD.MOV.U32 R5, RZ, RZ, R34 ;  /* 0x000000ffff057224 */ /* 0x000fe200078e0022 */
[----:B------:R-:W-:Y:S02]  /*31a0*/  MOV R4, R35 ;  /* 0x0000002300047202 */ /* 0x000fe40000000f00 */
[----:B------:R-:W-:Y:S02]  /*31b0*/  PRMT R39, R39, 0x5410, R8 ;  /* 0x0000541027277816 */ /* 0x000fe40000000008 */
[----:B------:R-:W-:Y:S01]  /*31c0*/  PRMT R13, R5, 0x5410, R4 ;  /* 0x00005410050d7816 */ /* 0x000fe20000000004 */
[----:B------:R-:W-:-:S05]  /*31d0*/  @P3 BRA `(.L_x_223) ;  /* 0x0000012000003947 */ /* 0x000fca0003800000 */
[----:B------:R-:W-:Y:S01]  /*31e0*/  IADD3 R4, P1, P0, R100, R10, R175 ;  /* 0x0000000a64047210 */ /* 0x000fe2000783e0af */
[----:B------:R-:W-:Y:S01]  /*31f0*/  CS2R R42, SRZ ;  /* 0x00000000002a7805 */ /* 0x000fe2000001ff00 */
[----:B------:R-:W-:Y:S01]  /*3200*/  CS2R R16, SRZ ;  /* 0x0000000000107805 */ /* 0x000fe2000001ff00 */
[----:B------:R-:W-:Y:S01]  /*3210*/  CS2R R44, SRZ ;  /* 0x00000000002c7805 */ /* 0x000fe2000001ff00 */
[----:B------:R-:W-:Y:S02]  /*3220*/  IADD3.X R9, R111, R32, R157, P1, P0 ;  /* 0x000000206f097210 */ /* 0x000fe40000fe049d */
[----:B------:R-:W-:Y:S04]  /*3230*/  IADD3 R5, P1, P0, R98, R30, R176 ;  /* 0x0000001e62057210 */ /* 0x000fe8000783e0b0 */
[----:B------:R-:W-:Y:S02]  /*3240*/  IADD3.X R14, R109, R36, R158, P1, P0 ;  /* 0x000000246d0e7210 */ /* 0x000fe40000fe049e */
        /* <DEDUP_REMOVED lines=11> */
.L_x_223:
[----:B------:R-:W-:Y:S05]  /*3300*/  BSYNC B0 ;  /* 0x0000000000007941 */ /* 0x000fea0003800000 */
.L_x_222:
[----:B------:R-:W-:Y:S01]  /*3310*/  ISETP.GE.AND P2, PT, R150, R66, PT ;  /* 0x000000429600720c */ /* 0x000fe20003f46270 */
[----:B-1---5:R-:W-:Y:S01]  /*3320*/  IMAD.MOV.U32 R9, RZ, RZ, R16 ;  /* 0x000000ffff097224 */ /* 0x022fe200078e0010 */
[----:B------:R-:W-:Y:S01]  /*3330*/  MOV R5, R14 ;  /* 0x0000000e00057202 */ /* 0x000fe20000000f00 */
[----:B------:R-:W-:Y:S01]  /*3340*/  IMAD.MOV.U32 R8, RZ, RZ, R17 ;  /* 0x000000ffff087224 */ /* 0x000fe200078e0011 */
[----:B------:R-:W-:Y:S01]  /*3350*/  BSSY B0, `(.L_x_224) ;  /* 0x000001f000007945 */ /* 0x000fe20003800000 */
[----:B------:R-:W-:Y:S01]  /*3360*/  IMAD.MOV.U32 R4, RZ, RZ, R15 ;  /* 0x000000ffff047224 */ /* 0x000fe200078e000f */
[----:B------:R-:W-:Y:S01]  /*3370*/  CS2R R20, SRZ ;  /* 0x0000000000147805 */ /* 0x000fe2000001ff00 */
[----:B------:R-:W-:Y:S01]  /*3380*/  CS2R R18, SRZ ;  /* 0x0000000000127805 */ /* 0x000fe2000001ff00 */
[----:B------:R-:W-:Y:S01]  /*3390*/  PRMT R27, R8, 0x5410, R9 ;  /* 0x00005410081b7816 */ /* 0x000fe20000000009 */
[----:B------:R-:W-:Y:S01]  /*33a0*/  IMAD.MOV.U32 R9, RZ, RZ, R44 ;  /* 0x000000ffff097224 */ /* 0x000fe200078e002c */
[----:B------:R-:W-:Y:S01]  /*33b0*/  PRMT R23, R4, 0x5410, R5 ;  /* 0x0000541004177816 */ /* 0x000fe20000000005 */
[----:B------:R-:W-:Y:S01]  /*33c0*/  IMAD.MOV.U32 R5, RZ, RZ, R42 ;  /* 0x000000ffff057224 */ /* 0x000fe200078e002a */
[----:B------:R-:W-:Y:S01]  /*33d0*/  MOV R8, R45 ;  /* 0x0000002d00087202 */ /* 0x000fe20000000f00 */
[----:B------:R-:W-:Y:S01]  /*33e0*/  CS2R R48, SRZ ;  /* 0x0000000000307805 */ /* 0x000fe2000001ff00 */
[----:B------:R-:W-:Y:S01]  /*33f0*/  MOV R4, R43 ;  /* 0x0000002b00047202 */ /* 0x000fe20000000f00 */
[----:B------:R-:W-:Y:S01]  /*3400*/  CS2R R46, SRZ ;  /* 0x00000000002e7805 */ /* 0x000fe2000001ff00 */
[----:B------:R-:W-:Y:S02]  /*3410*/  PRMT R51, R9, 0x5410, R8 ;  /* 0x0000541009337816 */ /* 0x000fe40000000008 */
[----:B------:R-:W-:Y:S01]  /*3420*/  PRMT R50, R5, 0x5410, R4 ;  /* 0x0000541005327816 */ /* 0x000fe20000000004 */
[----:B------:R-:W-:-:S05]  /*3430*/  @P2 BRA `(.L_x_225) ;  /* 0x0000010000002947 */ /* 0x000fca0003800000 */
[----:B------:R-:W-:Y:S01]  /*3440*/  IADD3 R4, P1, P0, R100, R173, R10 ;  /* 0x000000ad64047210 */ /* 0x000fe2000783e00a */
[----:B------:R-:W-:Y:S01]  /*3450*/  CS2R R20, SRZ ;  /* 0x0000000000147805 */ /* 0x000fe2000001ff00 */
[----:B------:R-:W-:Y:S02]  /*3460*/  CS2R R48, SRZ ;  /* 0x0000000000307805 */ /* 0x000fe4000001ff00 */
[----:B------:R-:W-:Y:S02]  /*3470*/  IADD3.X R9, R111, R155, R32, P1, P0 ;  /* 0x0000009b6f097210 */ /* 0x000fe40000fe0420 */
[----:B------:R-:W-:Y:S04]  /*3480*/  IADD3 R5, P1, P0, R98, R174, R30 ;  /* 0x000000ae62057210 */ /* 0x000fe8000783e01e */
[----:B------:R-:W-:Y:S02]  /*3490*/  IADD3.X R10, R109, R156, R36, P1, P0 ;  /* 0x0000009c6d0a7210 */ /* 0x000fe40000fe0424 */
[C---:B------:R-:W-:Y:S04]  /*34a0*/  LEA R8, P0, R4.reuse, c[0x0][0x270], 0x1 ;  /* 0x00009c0004087a11 */ /* 0x040fe800078008ff */
[----:B------:R-:W-:Y:S02]  /*34b0*/  LEA.HI.X R9, R4, c[0x0][0x274], R9, 0x1, P0 ;  /* 0x00009d0004097a11 */ /* 0x000fe400000f0c09 */
[C---:B------:R-:W-:Y:S04]  /*34c0*/  LEA R4, P0, R5.reuse, c[0x0][0x288], 0x1 ;  /* 0x0000a20005047a11 */ /* 0x040fe800078008ff */
[----:B------:R-:W-:Y:S02]  /*34d0*/  LEA.HI.X R5, R5, c[0x0][0x28c], R10, 0x1, P0 ;  /* 0x0000a30005057a11 */ /* 0x000fe400000f0c0a */
[----:B------:R-:W-:-:S13]  /*34e0*/  ISETP.GE.AND P0, PT, R24, c[0x0][0x27c], PT ;  /* 0x00009f0018007a0c */ /* 0x000fda0003f06270 */
[----:B------:R1:W5:Y:S04]  /*34f0*/  @!P0 LDG.E.64 R18, [R8.64] ;  /* 0x0000000808128981 */ /* 0x000368000c1e1b00 */
[----:B------:R1:W5:Y:S01]  /*3500*/  @!P0 LDG.E.64 R46, [R4.64] ;  /* 0x00000008042e8981 */ /* 0x000362000c1e1b00 */
[----:B------:R-:W-:-:S13]  /*3510*/  ISETP.GE.AND P0, PT, R26, c[0x0][0x27c], PT ;  /* 0x00009f001a007a0c */ /* 0x000fda0003f06270 */
[----:B------:R1:W5:Y:S04]  /*3520*/  @!P0 LDG.E.64 R20, [R8.64+0x20] ;  /* 0x0000200808148981 */ /* 0x000368000c1e1b00 */
[----:B------:R1:W5:Y:S02]  /*3530*/  @!P0 LDG.E.64 R48, [R4.64+0x20] ;  /* 0x0000200804308981 */ /* 0x000364000c1e1b00 */
.L_x_225:
[----:B------:R-:W-:Y:S05]  /*3540*/  BSYNC B0 ;  /* 0x0000000000007941 */ /* 0x000fea0003800000 */
.L_x_224:
[----:B-1---5:R-:W-:Y:S01]  /*3550*/  MOV R5, R18 ;  /* 0x0000001200057202 */ /* 0x022fe20000000f00 */
[----:B------:R-:W-:Y:S01]  /*3560*/  IMAD.MOV.U32 R9, RZ, RZ, R20 ;  /* 0x000000ffff097224 */ /* 0x000fe200078e0014 */
[----:B------:R-:W-:Y:S01]  /*3570*/  BSSY B1, `(.L_x_226) ;  /* 0x0000077000017945 */ /* 0x000fe20003800000 */
[----:B------:R-:W-:Y:S02]  /*3580*/  IMAD.MOV.U32 R8, RZ, RZ, R21 ;  /* 0x000000ffff087224 */ /* 0x000fe400078e0015 */
[----:B------:R-:W-:Y:S03]  /*3590*/  IMAD.MOV.U32 R4, RZ, RZ, R19 ;  /* 0x000000ffff047224 */ /* 0x000fe600078e0013 */
[----:B------:R-:W-:Y:S01]  /*35a0*/  PRMT R31, R8, 0x5410, R9 ;  /* 0x00005410081f7816 */ /* 0x000fe20000000009 */
[----:B------:R-:W-:Y:S01]  /*35b0*/  IMAD.MOV.U32 R9, RZ, RZ, R48 ;  /* 0x000000ffff097224 */ /* 0x000fe200078e0030 */
[----:B------:R-:W-:Y:S01]  /*35c0*/  PRMT R30, R4, 0x5410, R5 ;  /* 0x00005410041e7816 */ /* 0x000fe20000000005 */
[----:B------:R-:W-:Y:S01]  /*35d0*/  IMAD.MOV.U32 R5, RZ, RZ, R46 ;  /* 0x000000ffff057224 */ /* 0x000fe200078e002e */
[----:B------:R-:W-:Y:S02]  /*35e0*/  MOV R8, R49 ;  /* 0x0000003100087202 */ /* 0x000fe40000000f00 */
[----:B------:R-:W-:Y:S02]  /*35f0*/  MOV R4, R47 ;  /* 0x0000002f00047202 */ /* 0x000fe40000000f00 */
[----:B------:R-:W-:Y:S02]  /*3600*/  PRMT R53, R9, 0x5410, R8 ;  /* 0x0000541009357816 */ /* 0x000fe40000000008 */
[----:B------:R-:W-:Y:S01]  /*3610*/  PRMT R52, R5, 0x5410, R4 ;  /* 0x0000541005347816 */ /* 0x000fe20000000004 */
[----:B------:R-:W-:-:S05]  /*3620*/  @P4 BRA `(.L_x_227) ;  /* 0x000006b000004947 */ /* 0x000fca0003800000 */
[----:B------:R-:W-:Y:S01]  /*3630*/  BSSY B0, `(.L_x_228) ;  /* 0x0000035000007945 */ /* 0x000fe20003800000 */
[----:B------:R-:W-:-:S05]  /*3640*/  @P6 BRA `(.L_x_229) ;  /* 0x0000033000006947 */ /* 0x000fca0003800000 */
[----:B------:R-:W-:Y:S01]  /*3650*/  ISETP.GE.AND P0, PT, R24, c[0x0][0x27c], PT ;  /* 0x00009f0018007a0c */ /* 0x000fe20003f06270 */
[----:B------:R-:W1:-:S12]  /*3660*/  LDS.128 R8, [R80+0x2800] ;  /* 0x0028000050087984 */ /* 0x000e580000000c00 */
[----:B------:R-:W-:Y:S02]  /*3670*/  @!P0 SHF.R.U64 R5, R34, 0x10, R35 ;  /* 0x0000001022058819 */ /* 0x000fe40000001223 */
[--C-:B------:R-:W-:Y:S02]  /*3680*/  @!P0 SHF.R.U64 R2, R2, 0x10, R3.reuse ;  /* 0x0000001002028819 */ /* 0x100fe40000001203 */
[----:B------:R-:W-:Y:S02]  /*3690*/  @!P0 SHF.R.U32.HI R3, RZ, 0x10, R3 ;  /* 0x00000010ff038819 */ /* 0x000fe40000011603 */
[----:B------:R-:W-:Y:S02]  /*36a0*/  @!P0 PRMT R5, R13, 0x5410, R5 ;  /* 0x000054100d058816 */ /* 0x000fe40000000005 */
[C---:B------:R-:W-:Y:S02]  /*36b0*/  @!P0 PRMT R2, R12.reuse, 0x5432, R2 ;  /* 0x000054320c028816 */ /* 0x040fe40000000002 */
[----:B------:R-:W-:Y:S01]  /*36c0*/  @!P0 SHF.R.U32.HI R4, RZ, 0x10, R35 ;  /* 0x00000010ff048819 */ /* 0x000fe20000011623 */
[----:B------:R-:W-:Y:S01]  /*36d0*/  @!P0 IMAD.U32 R32, R5, 0x10000, RZ ;  /* 0x0001000005208824 */ /* 0x000fe200078e00ff */
[----:B------:R-:W-:Y:S02]  /*36e0*/  @!P0 PRMT R12, R12, 0x5410, R3 ;  /* 0x000054100c0c8816 */ /* 0x000fe40000000003 */
[----:B------:R-:W-:Y:S01]  /*36f0*/  @!P0 PRMT R37, R13, 0x5432, R4 ;  /* 0x000054320d258816 */ /* 0x000fe20000000004 */
[C---:B------:R-:W-:Y:S01]  /*3700*/  @!P0 IMAD.U32 R13, R2.reuse, 0x10000, RZ ;  /* 0x00010000020d8824 */ /* 0x040fe200078e00ff */
[----:B------:R-:W-:Y:S02]  /*3710*/  @!P0 LOP3.LUT R35, R5, 0xffff0000, RZ, 0xc0, !PT ;  /* 0xffff000005238812 */ /* 0x000fe400078ec0ff */
[----:B------:R-:W-:Y:S01]  /*3720*/  @!P0 LOP3.LUT R5, R2, 0xffff0000, RZ, 0xc0, !PT ;  /* 0xffff000002058812 */ /* 0x000fe200078ec0ff */
[C---:B-1----:R-:W-:Y:S01]  /*3730*/  @!P0 IMAD.U32 R36, R9.reuse, 0x10000, RZ ;  /* 0x0001000009248824 */ /* 0x042fe200078e00ff */
[C---:B------:R-:W-:Y:S02]  /*3740*/  @!P0 LOP3.LUT R3, R8.reuse, 0xffff0000, RZ, 0xc0, !PT ;  /* 0xffff000008038812 */ /* 0x040fe400078ec0ff */
[----:B------:R-:W-:Y:S02]  /*3750*/  @!P0 LOP3.LUT R4, R9, 0xffff0000, RZ, 0xc0, !PT ;  /* 0xffff000009048812 */ /* 0x000fe400078ec0ff */
[----:B------:R-:W-:Y:S01]  /*3760*/  @!P0 SHF.L.U32 R34, R8, 0x10, RZ ;  /* 0x0000001008228819 */ /* 0x000fe200000006ff */
[C---:B------:R-:W-:Y:S02]  /*3770*/  @!P0 FMUL.FTZ R38, R3.reuse, R32 ;  /* 0x0000002003268220 */ /* 0x040fe40000410000 */
[----:B------:R-:W-:Y:S02]  /*3780*/  @!P0 FMUL.FTZ R2, R3, R13 ;  /* 0x0000000d03028220 */ /* 0x000fe40000410000 */
[C---:B------:R-:W-:Y:S02]  /*3790*/  @!P0 FMUL.FTZ R56, R4.reuse, R35 ;  /* 0x0000002304388220 */ /* 0x040fe40000410000 */
[----:B------:R-:W-:Y:S01]  /*37a0*/  @!P0 FMUL.FTZ R3, R4, R5 ;  /* 0x0000000504038220 */ /* 0x000fe20000410000 */
[----:B------:R-:W-:Y:S01]  /*37b0*/  @!P0 LOP3.LUT R4, R10, 0xffff0000, RZ, 0xc0, !PT ;  /* 0xffff00000a048812 */ /* 0x000fe200078ec0ff */
[----:B------:R-:W-:Y:S01]  /*37c0*/  @!P0 FFMA.FTZ R59, R34, R13, -R38 ;  /* 0x0000000d223b8223 */ /* 0x000fe20000010826 */
[----:B------:R-:W-:Y:S01]  /*37d0*/  @!P0 SHF.L.U32 R38, R11, 0x10, RZ ;  /* 0x000000100b268819 */ /* 0x000fe200000006ff */
[----:B------:R-:W-:Y:S01]  /*37e0*/  @!P0 FFMA.FTZ R2, R32, R34, R2 ;  /* 0x0000002220028223 */ /* 0x000fe20000010002 */
[----:B------:R-:W-:Y:S01]  /*37f0*/  @!P0 SHF.L.U32 R34, R10, 0x10, RZ ;  /* 0x000000100a228819 */ /* 0x000fe200000006ff */
[C---:B------:R-:W-:Y:S01]  /*3800*/  @!P0 IMAD.U32 R32, R37.reuse, 0x10000, RZ ;  /* 0x0001000025208824 */ /* 0x040fe200078e00ff */
[----:B------:R-:W-:Y:S01]  /*3810*/  @!P0 LOP3.LUT R37, R37, 0xffff0000, RZ, 0xc0, !PT ;  /* 0xffff000025258812 */ /* 0x000fe200078ec0ff */
[C---:B------:R-:W-:Y:S01]  /*3820*/  @!P0 IMAD.U32 R13, R12.reuse, 0x10000, RZ ;  /* 0x000100000c0d8824 */ /* 0x040fe200078e00ff */
[----:B------:R-:W-:Y:S01]  /*3830*/  @!P0 LOP3.LUT R12, R12, 0xffff0000, RZ, 0xc0, !PT ;  /* 0xffff00000c0c8812 */ /* 0x000fe200078ec0ff */
[----:B------:R-:W-:Y:S01]  /*3840*/  @!P0 FFMA.FTZ R58, R36, R5, -R56 ;  /* 0x00000005243a8223 */ /* 0x000fe20000010838 */
[----:B------:R-:W-:Y:S01]  /*3850*/  @!P0 LOP3.LUT R5, R11, 0xffff0000, RZ, 0xc0, !PT ;  /* 0xffff00000b058812 */ /* 0x000fe200078ec0ff */
[C---:B------:R-:W-:Y:S02]  /*3860*/  @!P0 FMUL.FTZ R56, R4.reuse, R32 ;  /* 0x0000002004388220 */ /* 0x040fe40000410000 */
[----:B------:R-:W-:Y:S02]  /*3870*/  @!P0 FMUL.FTZ R4, R4, R13 ;  /* 0x0000000d04048220 */ /* 0x000fe40000410000 */
[C---:B------:R-:W-:Y:S02]  /*3880*/  @!P0 FMUL.FTZ R57, R5.reuse, R37 ;  /* 0x0000002505398220 */ /* 0x040fe40000410000 */
[----:B------:R-:W-:Y:S02]  /*3890*/  @!P0 FMUL.FTZ R5, R5, R12 ;  /* 0x0000000c05058220 */ /* 0x000fe40000410000 */
[----:B------:R-:W-:Y:S02]  /*38a0*/  @!P0 FFMA.FTZ R3, R35, R36, R3 ;  /* 0x0000002423038223 */ /* 0x000fe40000010003 */
[----:B------:R-:W-:Y:S02]  /*38b0*/  @!P0 FFMA.FTZ R4, R32, R34, R4 ;  /* 0x0000002220048223 */ /* 0x000fe40000010004 */
[----:B------:R-:W-:Y:S01]  /*38c0*/  @!P0 FFMA.FTZ R56, R34, R13, -R56 ;  /* 0x0000000d22388223 */ /* 0x000fe20000010838 */
[----:B------:R-:W-:Y:S01]  /*38d0*/  @!P0 F2FP.BF16.PACK_AB R13, R2, R59 ;  /* 0x0000003b020d823e */ /* 0x000fe200000010ff */
[----:B------:R-:W-:Y:S01]  /*38e0*/  @!P0 FFMA.FTZ R57, R38, R12, -R57 ;  /* 0x0000000c26398223 */ /* 0x000fe20000010839 */
[----:B------:R-:W-:Y:S01]  /*38f0*/  @!P0 F2FP.BF16.PACK_AB R12, R3, R58 ;  /* 0x0000003a030c823e */ /* 0x000fe200000010ff */
[----:B------:R-:W-:Y:S01]  /*3900*/  @!P0 FFMA.FTZ R5, R37, R38, R5 ;  /* 0x0000002625058223 */ /* 0x000fe20000010005 */
[----:B------:R-:W-:Y:S01]  /*3910*/  @!P0 F2FP.BF16.PACK_AB R3, R4, R56 ;  /* 0x000000380403823e */ /* 0x000fe200000010ff */
[----:B------:R-:W-:Y:S01]  /*3920*/  @!P0 IMAD.MOV.U32 R8, RZ, RZ, R13 ;  /* 0x000000ffff088224 */ /* 0x000fe200078e000d */
[----:B------:R-:W-:Y:S02]  /*3930*/  @!P0 MOV R9, R12 ;  /* 0x0000000c00098202 */ /* 0x000fe40000000f00 */
[----:B------:R-:W-:Y:S01]  /*3940*/  @!P0 F2FP.BF16.PACK_AB R2, R5, R57 ;  /* 0x000000390502823e */ /* 0x000fe200000010ff */
[----:B------:R-:W-:Y:S03]  /*3950*/  @!P0 IMAD.MOV.U32 R10, RZ, RZ, R3 ;  /* 0x000000ffff0a8224 */ /* 0x000fe600078e0003 */
[----:B------:R-:W-:Y:S05]  /*3960*/  @!P0 MOV R11, R2 ;  /* 0x00000002000b8202 */ /* 0x000fea0000000f00 */
[----:B------:R1:W-:Y:S02]  /*3970*/  STG.E.128 [R54.64], R8 ;  /* 0x0000000836007986 */ /* 0x0003e4000c101d08 */
.L_x_229:
[----:B------:R-:W-:Y:S05]  /*3980*/  BSYNC B0 ;  /* 0x0000000000007941 */ /* 0x000fea0003800000 */
.L_x_228:
[----:B------:R-:W-:-:S13]  /*3990*/  ISETP.NE.AND P0, PT, R90, RZ, PT ;  /* 0x000000ff5a00720c */ /* 0x000fda0003f05270 */
[----:B------:R-:W-:-:S05]  /*39a0*/  @P0 BRA `(.L_x_227) ;  /* 0x0000033000000947 */ /* 0x000fca0003800000 */
[----:B------:R-:W-:Y:S01]  /*39b0*/  ISETP.GE.AND P0, PT, R26, c[0x0][0x27c], PT ;  /* 0x00009f001a007a0c */ /* 0x000fe20003f06270 */
[----:B-1----:R-:W1:-:S12]  /*39c0*/  LDS.128 R8, [R81+0x2800] ;  /* 0x0028000051087984 */ /* 0x002e580000000c00 */
[----:B------:R-:W-:Y:S02]  /*39d0*/  @!P0 SHF.R.U64 R5, R40, 0x10, R41 ;  /* 0x0000001028058819 */ /* 0x000fe40000001229 */
[--C-:B------:R-:W-:Y:S02]  /*39e0*/  @!P0 SHF.R.U64 R2, R6, 0x10, R7.reuse ;  /* 0x0000001006028819 */ /* 0x100fe40000001207 */
[----:B------:R-:W-:Y:S02]  /*39f0*/  @!P0 SHF.R.U32.HI R3, RZ, 0x10, R7 ;  /* 0x00000010ff038819 */ /* 0x000fe40000011607 */
[----:B------:R-:W-:Y:S02]  /*3a00*/  @!P0 PRMT R5, R39, 0x5410, R5 ;  /* 0x0000541027058816 */ /* 0x000fe40000000005 */
[C---:B------:R-:W-:Y:S02]  /*3a10*/  @!P0 PRMT R2, R22.reuse, 0x5432, R2 ;  /* 0x0000543216028816 */ /* 0x040fe40000000002 */
[----:B------:R-:W-:Y:S01]  /*3a20*/  @!P0 SHF.R.U32.HI R4, RZ, 0x10, R41 ;  /* 0x00000010ff048819 */ /* 0x000fe20000011629 */
[----:B------:R-:W-:Y:S01]  /*3a30*/  @!P0 IMAD.U32 R12, R5, 0x10000, RZ ;  /* 0x00010000050c8824 */ /* 0x000fe200078e00ff */
[----:B------:R-:W-:Y:S01]  /*3a40*/  @!P0 PRMT R6, R22, 0x5410, R3 ;  /* 0x0000541016068816 */ /* 0x000fe20000000003 */
[C---:B------:R-:W-:Y:S01]  /*3a50*/  @!P0 IMAD.U32 R7, R2.reuse, 0x10000, RZ ;  /* 0x0001000002078824 */ /* 0x040fe200078e00ff */
[----:B------:R-:W-:Y:S02]  /*3a60*/  @!P0 PRMT R34, R39, 0x5432, R4 ;  /* 0x0000543227228816 */ /* 0x000fe40000000004 */
        /* <DEDUP_REMOVED lines=12> */
[C---:B------:R-:W-:Y:S01]  /*3b30*/  @!P0 SHF.L.U32 R35, R11.reuse, 0x10, RZ ;  /* 0x000000100b238819 */ /* 0x040fe200000006ff */
        /* <DEDUP_REMOVED lines=25> */
[----:B------:R1:W-:Y:S02]  /*3cd0*/  STG.E.128 [R54.64+0x40], R8 ;  /* 0x0000400836007986 */ /* 0x0003e4000c101d08 */
.L_x_227:
[----:B------:R-:W-:Y:S05]  /*3ce0*/  BSYNC B1 ;  /* 0x0000000000017941 */ /* 0x000fea0003800000 */
.L_x_226:
[----:B------:R-:W-:Y:S01]  /*3cf0*/  BSSY B1, `(.L_x_230) ;  /* 0x000006d000017945 */ /* 0x000fe20003800000 */
[----:B------:R-:W-:-:S05]  /*3d00*/  @P3 BRA `(.L_x_231) ;  /* 0x000006b000003947 */ /* 0x000fca0003800000 */
[----:B------:R-:W-:Y:S01]  /*3d10*/  BSSY B0, `(.L_x_232) ;  /* 0x0000035000007945 */ /* 0x000fe20003800000 */
[----:B------:R-:W-:-:S05]  /*3d20*/  @P6 BRA `(.L_x_233) ;  /* 0x0000033000006947 */ /* 0x000fca0003800000 */
[----:B------:R-:W-:Y:S01]  /*3d30*/  ISETP.GE.AND P0, PT, R24, c[0x0][0x27c], PT ;  /* 0x00009f0018007a0c */ /* 0x000fe20003f06270 */
[----:B-1----:R-:W1:-:S12]  /*3d40*/  LDS.128 R8, [R80+0x3800] ;  /* 0x0038000050087984 */ /* 0x002e580000000c00 */
[----:B------:R-:W-:Y:S02]  /*3d50*/  @!P0 SHF.R.U64 R5, R42, 0x10, R43 ;  /* 0x000000102a058819 */ /* 0x000fe4000000122b */
[--C-:B------:R-:W-:Y:S02]  /*3d60*/  @!P0 SHF.R.U64 R2, R14, 0x10, R15.reuse ;  /* 0x000000100e028819 */ /* 0x100fe4000000120f */
[----:B------:R-:W-:Y:S02]  /*3d70*/  @!P0 SHF.R.U32.HI R3, RZ, 0x10, R15 ;  /* 0x00000010ff038819 */ /* 0x000fe4000001160f */
[----:B------:R-:W-:Y:S02]  /*3d80*/  @!P0 PRMT R5, R50, 0x5410, R5 ;  /* 0x0000541032058816 */ /* 0x000fe40000000005 */
[----:B------:R-:W-:Y:S02]  /*3d90*/  @!P0 PRMT R2, R23, 0x5432, R2 ;  /* 0x0000543217028816 */ /* 0x000fe40000000002 */
[----:B------:R-:W-:Y:S01]  /*3da0*/  @!P0 SHF.R.U32.HI R4, RZ, 0x10, R43 ;  /* 0x00000010ff048819 */ /* 0x000fe2000001162b */
[----:B------:R-:W-:Y:S01]  /*3db0*/  @!P0 IMAD.U32 R12, R5, 0x10000, RZ ;  /* 0x00010000050c8824 */ /* 0x000fe200078e00ff */
[----:B------:R-:W-:Y:S01]  /*3dc0*/  @!P0 PRMT R6, R23, 0x5410, R3 ;  /* 0x0000541017068816 */ /* 0x000fe20000000003 */
[----:B------:R-:W-:Y:S01]  /*3dd0*/  @!P0 IMAD.U32 R7, R2, 0x10000, RZ ;  /* 0x0001000002078824 */ /* 0x000fe200078e00ff */
        /* <DEDUP_REMOVED lines=40> */
.L_x_233:
[----:B------:R-:W-:Y:S05]  /*4060*/  BSYNC B0 ;  /* 0x0000000000007941 */ /* 0x000fea0003800000 */
.L_x_232:
        /* <DEDUP_REMOVED lines=53> */
.L_x_231:
[----:B------:R-:W-:Y:S05]  /*43c0*/  BSYNC B1 ;  /* 0x0000000000017941 */ /* 0x000fea0003800000 */
.L_x_230:
        /* <DEDUP_REMOVED lines=11> */
[C---:B------:R-:W-:Y:S01]  /*4480*/  @!P0 IMAD.U32 R12, R5.reuse, 0x10000, RZ ;  /* 0x00010000050c8824 */ /* 0x040fe200078e00ff */
        /* <DEDUP_REMOVED lines=27> */
[-C--:B------:R-:W-:Y:S02]  /*4640*/  @!P0 FMUL.FTZ R5, R5, R6.reuse ;  /* 0x0000000605058220 */ /* 0x080fe40000410000 */
        /* <DEDUP_REMOVED lines=14> */
.L_x_236:
[----:B------:R-:W-:Y:S05]  /*4730*/  BSYNC B0 ;  /* 0x0000000000007941 */ /* 0x000fea0003800000 */
.L_x_235:
        /* <DEDUP_REMOVED lines=52> */
[----:B------:R1:W-:Y:S01]  /*4a80*/  STG.E.128 [R62.64+0x40], R8 ;  /* 0x000040083e007986 */ /* 0x0003e2000c101d08 */
[----:B------:R-:W-:-:S05]  /*4a90*/  BRA `(.L_x_234) ;  /* 0x00001c2000007947 */ /* 0x000fca0003800000 */
.L_x_219:
[----:B------:R-:W-:Y:S01]  /*4aa0*/  ISETP.GE.AND P0, PT, R148, R66, PT ;  /* 0x000000429400720c */ /* 0x000fe20003f06270 */
[----:B------:R-:W-:Y:S01]  /*4ab0*/  CS2R R18, SRZ ;  /* 0x0000000000127805 */ /* 0x000fe2000001ff00 */
[----:B------:R-:W-:Y:S01]  /*4ac0*/  CS2R R16, SRZ ;  /* 0x0000000000107805 */ /* 0x000fe2000001ff00 */
[----:B------:R-:W-:Y:S01]  /*4ad0*/  CS2R R54, SRZ ;  /* 0x0000000000367805 */ /* 0x000fe2000001ff00 */
[----:B------:R-:W-:Y:S01]  /*4ae0*/  ISETP.GE.OR P3, PT, R28, c[0x0][0x27c], P0 ;  /* 0x00009f001c007a0c */ /* 0x000fe20000766670 */
[----:B------:R-:W-:Y:S01]  /*4af0*/  CS2R R52, SRZ ;  /* 0x0000000000347805 */ /* 0x000fe2000001ff00 */
[----:B------:R-:W-:Y:S01]  /*4b00*/  CS2R R22, SRZ ;  /* 0x0000000000167805 */ /* 0x000fe2000001ff00 */
[----:B------:R-:W-:Y:S01]  /*4b10*/  CS2R R20, SRZ ;  /* 0x0000000000147805 */ /* 0x000fe2000001ff00 */
[----:B------:R-:W-:Y:S01]  /*4b20*/  CS2R R58, SRZ ;  /* 0x00000000003a7805 */ /* 0x000fe2000001ff00 */
[----:B------:R-:W-:Y:S01]  /*4b30*/  CS2R R56, SRZ ;  /* 0x0000000000387805 */ /* 0x000fe2000001ff00 */
[----:B------:R-:W-:Y:S01]  /*4b40*/  CS2R R38, SRZ ;  /* 0x0000000000267805 */ /* 0x000fe2000001ff00 */
[----:B------:R-:W-:Y:S06]  /*4b50*/  BSSY B0, `(.L_x_237) ;  /* 0x00000b7000007945 */ /* 0x000fec0003800000 */
[----:B------:R-:W-:Y:S04]  /*4b60*/  @!P3 IADD3 R3, P1, P0, R96, R10, R175 ;  /* 0x0000000a6003b210 */ /* 0x000fe8000783e0af */
[----:B------:R-:W-:Y:S02]  /*4b70*/  @!P3 IADD3.X R6, R108, R32, R157, P1, P0 ;  /* 0x000000206c06b210 */ /* 0x000fe40000fe049d */
[----:B------:R-:W-:Y:S04]  /*4b80*/  @!P3 IADD3 R4, P1, P0, R94, R30, R176 ;  /* 0x0000001e5e04b210 */ /* 0x000fe8000783e0b0 */
[----:B------:R-:W-:Y:S02]  /*4b90*/  @!P3 IADD3.X R7, R107, R36, R158, P1, P0 ;  /* 0x000000246b07b210 */ /* 0x000fe40000fe049e */
[----:B------:R-:W-:Y:S04]  /*4ba0*/  ISETP.GE.AND P0, PT, R150, R66, PT ;  /* 0x000000429600720c */ /* 0x000fe80003f06270 */
[----:B------:R-:W-:-:S13]  /*4bb0*/  ISETP.GE.OR P2, PT, R28, c[0x0][0x27c], P0 ;  /* 0x00009f001c007a0c */ /* 0x000fda0000746670 */
[----:B------:R-:W-:Y:S04]  /*4bc0*/  @!P2 IADD3 R5, P1, P0, R96, R173, R10 ;  /* 0x000000ad6005a210 */ /* 0x000fe8000783e00a */
[----:B------:R-:W-:Y:S02]  /*4bd0*/  @!P2 IADD3.X R9, R108, R155, R32, P1, P0 ;  /* 0x0000009b6c09a210 */ /* 0x000fe40000fe0420 */
[----:B------:R-:W-:Y:S04]  /*4be0*/  @!P2 IADD3 R11, P1, P0, R94, R174, R30 ;  /* 0x000000ae5e0ba210 */ /* 0x000fe8000783e01e */
[----:B------:R-:W-:Y:S02]  /*4bf0*/  @!P2 IADD3.X R13, R107, R156, R36, P1, P0 ;  /* 0x0000009c6b0da210 */ /* 0x000fe40000fe0424 */
[C---:B------:R-:W-:Y:S04]  /*4c00*/  @!P3 LEA R2, P0, R3.reuse, c[0x0][0x270], 0x1 ;  /* 0x00009c000302ba11 */ /* 0x040fe800078008ff */
[----:B------:R-:W-:Y:S02]  /*4c10*/  @!P3 LEA.HI.X R3, R3, c[0x0][0x274], R6, 0x1, P0 ;  /* 0x00009d000303ba11 */ /* 0x000fe400000f0c06 */
[C---:B------:R-:W-:Y:S03]  /*4c20*/  @!P3 LEA R6, P0, R4.reuse, c[0x0][0x288], 0x1 ;  /* 0x0000a2000406ba11 */ /* 0x040fe600078008ff */
[----:B------:R1:W2:Y:S01]  /*4c30*/  @!P3 LDG.E.128 R16, [R2.64] ;  /* 0x000000080210b981 */ /* 0x0002a2000c1e1d00 */
[----:B------:R-:W-:Y:S02]  /*4c40*/  @!P3 LEA.HI.X R7, R4, c[0x0][0x28c], R7, 0x1, P0 ;  /* 0x0000a3000407ba11 */ /* 0x000fe400000f0c07 */
[C---:B------:R-:W-:Y:S04]  /*4c50*/  @!P2 LEA R8, P0, R5.reuse, c[0x0][0x270], 0x1 ;  /* 0x00009c000508aa11 */ /* 0x040fe800078008ff */
[----:B------:R-:W-:Y:S01]  /*4c60*/  @!P2 LEA.HI.X R9, R5, c[0x0][0x274], R9, 0x1, P0 ;  /* 0x00009d000509aa11 */ /* 0x000fe200000f0c09 */
[----:B------:R3:W4:Y:S01]  /*4c70*/  @!P3 LDG.E.128 R52, [R6.64] ;  /* 0x000000080634b981 */ /* 0x000722000c1e1d00 */
[C---:B------:R-:W-:Y:S04]  /*4c80*/  @!P2 LEA R12, P0, R11.reuse, c[0x0][0x288], 0x1 ;  /* 0x0000a2000b0caa11 */ /* 0x040fe800078008ff */
[----:B------:R-:W-:Y:S02]  /*4c90*/  @!P2 LEA.HI.X R13, R11, c[0x0][0x28c], R13, 0x1, P0 ;  /* 0x0000a3000b0daa11 */ /* 0x000fe400000f0c0d */
[----:B------:R-:W-:Y:S01]  /*4ca0*/  ISETP.GE.AND P0, PT, R190, R66, PT ;  /* 0x00000042be00720c */ /* 0x000fe20003f06270 */
[----:B------:R2:W4:Y:S03]  /*4cb0*/  @!P2 LDG.E.128 R20, [R8.64] ;  /* 0x000000080814a981 */ /* 0x000526000c1e1d00 */
[----:B------:R-:W-:Y:S05]  /*4cc0*/  ISETP.GE.OR P0, PT, R28, c[0x0][0x27c], P0 ;  /* 0x00009f001c007a0c */ /* 0x000fea0000706670 */
[----:B------:R-:W4:Y:S08]  /*4cd0*/  @!P2 LDG.E.128 R56, [R12.64] ;  /* 0x000000080c38a981 */ /* 0x000f30000c1e1d00 */
[----:B------:R-:W-:Y:S01]  /*4ce0*/  @!P0 IADD3 R4, P1, R96, R10, RZ ;  /* 0x0000000a60048210 */ /* 0x000fe20007f3e0ff */
[----:B---3--:R-:W-:Y:S04]  /*4cf0*/  CS2R R6, SRZ ;  /* 0x0000000000067805 */ /* 0x008fe8000001ff00 */
[----:B------:R-:W-:Y:S01]  /*4d00*/  @!P0 IMAD.X R5, R32, 0x1, R108, P1 ;  /* 0x0000000120058824 */ /* 0x000fe200008e066c */
[C---:B------:R-:W-:Y:S04]  /*4d10*/  @!P0 LEA R10, P1, R4.reuse, c[0x0][0x270], 0x1 ;  /* 0x00009c00040a8a11 */ /* 0x040fe800078208ff */
[----:B------:R-:W-:Y:S02]  /*4d20*/  @!P0 LEA.HI.X R11, R4, c[0x0][0x274], R5, 0x1, P1 ;  /* 0x00009d00040b8a11 */ /* 0x000fe400008f0c05 */
[----:B-1----:R-:W-:Y:S05]  /*4d30*/  @!P0 IADD3 R3, P1, R94, R30, RZ ;  /* 0x0000001e5e038210 */ /* 0x002fea0007f3e0ff */
[----:B------:R-:W-:Y:S01]  /*4d40*/  @!P0 IMAD.X R4, R36, 0x1, R107, P1 ;  /* 0x0000000124048824 */ /* 0x000fe200008e066b */
[C---:B------:R-:W-:Y:S01]  /*4d50*/  @!P0 LEA R2, P1, R3.reuse, c[0x0][0x288], 0x1 ;  /* 0x0000a20003028a11 */ /* 0x040fe200078208ff */
[----:B------:R-:W-:Y:S03]  /*4d60*/  CS2R R36, SRZ ;  /* 0x0000000000247805 */ /* 0x000fe6000001ff00 */
[----:B------:R-:W-:Y:S02]  /*4d70*/  @!P0 LEA.HI.X R3, R3, c[0x0][0x28c], R4, 0x1, P1 ;  /* 0x0000a30003038a11 */ /* 0x000fe400008f0c04 */
[----:B------:R-:W-:Y:S01]  /*4d80*/  CS2R R4, SRZ ;  /* 0x0000000000047805 */ /* 0x000fe2000001ff00 */
[----:B------:R-:W-:Y:S02]  /*4d90*/  ISETP.GE.OR P1, PT, R190, R66, P6 ;  /* 0x00000042be00720c */ /* 0x000fe40003726670 */
[----:B------:R1:W5:Y:S08]  /*4da0*/  @!P0 LDG.E.128 R36, [R2.64] ;  /* 0x0000000802248981 */ /* 0x000370000c1e1d00 */
[----:B------:R3:W5:Y:S01]  /*4db0*/  @!P0 LDG.E.128 R4, [R10.64] ;  /* 0x000000080a048981 */ /* 0x000762000c1e1d00 */
[----:B------:R-:W-:Y:S01]  /*4dc0*/  ISETP.GE.AND P0, PT, R28, c[0x0][0x27c], PT ;  /* 0x00009f001c007a0c */ /* 0x000fe20003f06270 */
[----:B--2---:R-:W-:Y:S02]  /*4dd0*/  IMAD.MOV.U32 R9, RZ, RZ, R18 ;  /* 0x000000ffff097224 */ /* 0x004fe400078e0012 */
[----:B------:R-:W-:Y:S02]  /*4de0*/  IMAD.MOV.U32 R8, RZ, RZ, R19 ;  /* 0x000000ffff087224 */ /* 0x000fe400078e0013 */
[----:B-1----:R-:W-:Y:S02]  /*4df0*/  IMAD.MOV.U32 R3, RZ, RZ, R16 ;  /* 0x000000ffff037224 */ /* 0x002fe400078e0010 */
[----:B------:R-:W-:Y:S01]  /*4e00*/  IMAD.MOV.U32 R2, RZ, RZ, R17 ;  /* 0x000000ffff027224 */ /* 0x000fe200078e0011 */
[----:B------:R-:W-:Y:S01]  /*4e10*/  PRMT R30, R8, 0x5410, R9 ;  /* 0x00005410081e7816 */ /* 0x000fe20000000009 */
[----:B----4-:R-:W-:Y:S02]  /*4e20*/  IMAD.MOV.U32 R9, RZ, RZ, R54 ;  /* 0x000000ffff097224 */ /* 0x010fe400078e0036 */
[----:B------:R-:W-:Y:S01]  /*4e30*/  IMAD.MOV.U32 R8, RZ, RZ, R55 ;  /* 0x000000ffff087224 */ /* 0x000fe200078e0037 */
[----:B------:R-:W-:Y:S01]  /*4e40*/  PRMT R27, R2, 0x5410, R3 ;  /* 0x00005410021b7816 */ /* 0x000fe20000000003 */
[----:B------:R-:W-:Y:S02]  /*4e50*/  IMAD.MOV.U32 R3, RZ, RZ, R52 ;  /* 0x000000ffff037224 */ /* 0x000fe400078e0034 */
        /* <DEDUP_REMOVED lines=13> */
[----:B------:R-:W-:Y:S04]  /*4f30*/  PRMT R63, R8, 0x5410, R9 ;  /* 0x00005410083f7816 */ /* 0x000fe80000000009 */
[----:B------:R-:W-:Y:S01]  /*4f40*/  PRMT R62, R2, 0x5410, R3 ;  /* 0x00005410023e7816 */ /* 0x000fe20000000003 */
[----:B------:R-:W-:-:S05]  /*4f50*/  @P1 BRA `(.L_x_238) ;  /* 0x0000076000001947 */ /* 0x000fca0003800000 */
[----:B---3--:R-:W-:Y:S01]  /*4f60*/  IADD3 R2, P1, R182, R64, RZ ;  /* 0x00000040b6027210 */ /* 0x008fe20007f3e0ff */
[----:B------:R-:W-:Y:S01]  /*4f70*/  LDS.128 R12, [R119+0x2900] ;  /* 0x00290000770c7984 */ /* 0x000fe20000000c00 */
[----:B-----5:R-:W-:Y:S01]  /*4f80*/  @!P0 SHF.R.U64 R35, R36, 0x10, R37 ;  /* 0x0000001024238819 */ /* 0x020fe20000001225 */
[----:B------:R-:W-:Y:S01]  /*4f90*/  IMAD.MOV.U32 R11, RZ, RZ, R7 ;  /* 0x000000ffff0b7224 */ /* 0x000fe200078e0007 */
[----:B------:R-:W-:Y:S01]  /*4fa0*/  @!P0 SHF.R.U32.HI R34, RZ, 0x10, R37 ;  /* 0x00000010ff228819 */ /* 0x000fe20000011625 */
[----:B------:R-:W-:Y:S01]  /*4fb0*/  IMAD.X R3, R68, 0x1, R120, P1 ;  /* 0x0000000144037824 */ /* 0x000fe200008e0678 */
[-C--:B------:R-:W-:Y:S01]  /*4fc0*/  IADD3 R8, P2, P1, R82, R2.reuse, R103 ;  /* 0x0000000252087210 */ /* 0x080fe2000795e067 */
[----:B------:R-:W-:Y:S02]  /*4fd0*/  IMAD.MOV.U32 R41, RZ, RZ, R39 ;  /* 0x000000ffff297224 */ /* 0x000fe400078e0027 */
[----:B------:R-:W1:Y:S01]  /*4fe0*/  LDS.128 R48, [R124+0x2900] ;  /* 0x002900007c307984 */ /* 0x000e620000000c00 */
[-C--:B------:R-:W-:Y:S01]  /*4ff0*/  IADD3.X R9, R85, R3.reuse, R105, P2, P1 ;  /* 0x0000000355097210 */ /* 0x080fe200017e2469 */
[----:B------:R-:W-:Y:S01]  /*5000*/  IMAD.MOV.U32 R10, RZ, RZ, R36 ;  /* 0x000000ffff0a7224 */ /* 0x000fe200078e0024 */
[----:B------:R-:W-:Y:S01]  /*5010*/  ISETP.GE.AND P1, PT, R84, c[0x0][0x1d4], PT ;  /* 0x0000750054007a0c */ /* 0x000fe20003f26270 */
[----:B------:R-:W-:Y:S01]  /*5020*/  IMAD.MOV.U32 R40, RZ, RZ, R37 ;  /* 0x000000ffff287224 */ /* 0x000fe200078e0025 */
[----:B------:R-:W-:Y:S01]  /*5030*/  @!P0 SHF.R.U64 R37, R38, 0x10, R39 ;  /* 0x0000001026258819 */ /* 0x000fe20000001227 */
[----:B------:R-:W-:Y:S01]  /*5040*/  IMAD.MOV.U32 R36, RZ, RZ, R38 ;  /* 0x000000ffff247224 */ /* 0x000fe200078e0026 */
[----:B------:R-:W-:Y:S02]  /*5050*/  @!P0 PRMT R35, R10, 0x5410, R35 ;  /* 0x000054100a238816 */ /* 0x000fe40000000023 */
[----:B------:R-:W-:Y:S02]  /*5060*/  @!P0 SHF.R.U32.HI R38, RZ, 0x10, R39 ;  /* 0x00000010ff268819 */ /* 0x000fe40000011627 */
[----:B------:R-:W-:Y:S02]  /*5070*/  @!P0 PRMT R42, R36, 0x5410, R37 ;  /* 0x00005410242a8816 */ /* 0x000fe40000000025 */
[----:B------:R-:W-:Y:S02]  /*5080*/  @!P0 PRMT R46, R41, 0x5410, R38 ;  /* 0x00005410292e8816 */ /* 0x000fe40000000026 */
[----:B------:R-:W-:Y:S02]  /*5090*/  @!P0 PRMT R34, R40, 0x5410, R34 ;  /* 0x0000541028228816 */ /* 0x000fe40000000022 */
[----:B------:R-:W-:Y:S03]  /*50a0*/  @!P1 IADD3 R2, P3, P2, R82, R2, R84 ;  /* 0x0000000252029210 */ /* 0x000fe60007a7e054 */
[----:B------:R-:W-:Y:S01]  /*50b0*/  @!P0 IMAD.U32 R36, R34, 0x10000, RZ ;  /* 0x0001000022248824 */ /* 0x000fe200078e00ff */
[----:B------:R-:W-:Y:S02]  /*50c0*/  @!P1 IADD3.X R3, R85, R3, R104, P3, P2 ;  /* 0x0000000355039210 */ /* 0x000fe40001fe4468 */
[C---:B------:R-:W-:Y:S04]  /*50d0*/  LEA R72, P2, R8.reuse, c[0x0][0x1c8], 0x1 ;  /* 0x0000720008487a11 */ /* 0x040fe800078408ff */
[----:B------:R-:W-:Y:S01]  /*50e0*/  LEA.HI.X R73, R8, c[0x0][0x1cc], R9, 0x1, P2 ;  /* 0x0000730008497a11 */ /* 0x000fe200010f0c09 */
[----:B------:R-:W-:Y:S01]  /*50f0*/  IMAD.MOV.U32 R9, RZ, RZ, R4 ;  /* 0x000000ffff097224 */ /* 0x000fe200078e0004 */
[----:B------:R-:W-:Y:S02]  /*5100*/  @!P1 LEA R70, P2, R2, c[0x0][0x1c8], 0x1 ;  /* 0x0000720002469a11 */ /* 0x000fe400078408ff */
[----:B------:R-:W-:Y:S02]  /*5110*/  @!P0 SHF.R.U64 R4, R4, 0x10, R5 ;  /* 0x0000001004048819 */ /* 0x000fe40000001205 */
[----:B------:R-:W-:Y:S02]  /*5120*/  @!P1 LEA.HI.X R71, R2, c[0x0][0x1cc], R3, 0x1, P2 ;  /* 0x0000730002479a11 */ /* 0x000fe400010f0c03 */
[----:B------:R-:W-:Y:S02]  /*5130*/  @!P0 PRMT R9, R9, 0x5410, R4 ;  /* 0x0000541009098816 */ /* 0x000fe40000000004 */
[----:B------:R-:W-:Y:S02]  /*5140*/  @!P0 SHF.R.U32.HI R2, RZ, 0x10, R7 ;  /* 0x00000010ff028819 */ /* 0x000fe40000011607 */
[----:B------:R-:W-:Y:S01]  /*5150*/  MOV R8, R5 ;  /* 0x0000000500087202 */ /* 0x000fe20000000f00 */
[----:B-1----:R-:W-:Y:S01]  /*5160*/  @!P0 IMAD.U32 R37, R49, 0x10000, RZ ;  /* 0x0001000031258824 */ /* 0x002fe200078e00ff */
[----:B------:R-:W-:Y:S02]  /*5170*/  @!P0 SHF.L.U32 R4, R13, 0x10, RZ ;  /* 0x000000100d048819 */ /* 0x000fe400000006ff */
[C---:B------:R-:W-:Y:S02]  /*5180*/  @!P0 SHF.L.U32 R41, R50.reuse, 0x10, RZ ;  /* 0x0000001032298819 */ /* 0x040fe400000006ff */
[----:B------:R-:W-:Y:S01]  /*5190*/  @!P0 LOP3.LUT R43, R50, 0xffff0000, RZ, 0xc0, !PT ;  /* 0xffff0000322b8812 */ /* 0x000fe200078ec0ff */
[----:B------:R-:W-:Y:S01]  /*51a0*/  @!P0 FMUL.FTZ R39, R4, R36 ;  /* 0x0000002404278220 */ /* 0x000fe20000410000 */
[C---:B------:R-:W-:Y:S02]  /*51b0*/  @!P0 SHF.L.U32 R45, R51.reuse, 0x10, RZ ;  /* 0x00000010332d8819 */ /* 0x040fe400000006ff */
[----:B------:R-:W-:Y:S02]  /*51c0*/  @!P0 LOP3.LUT R47, R51, 0xffff0000, RZ, 0xc0, !PT ;  /* 0xffff0000332f8812 */ /* 0x000fe400078ec0ff */
[----:B------:R-:W-:Y:S01]  /*51d0*/  @!P0 PRMT R11, R11, 0x5410, R2 ;  /* 0x000054100b0b8816 */ /* 0x000fe20000000002 */
[----:B------:R-:W-:Y:S01]  /*51e0*/  @!P0 IMAD.U32 R2, R12, 0x10000, RZ ;  /* 0x000100000c028824 */ /* 0x000fe200078e00ff */
[----:B------:R-:W-:Y:S02]  /*51f0*/  @!P0 SHF.R.U32.HI R3, RZ, 0x10, R5 ;  /* 0x00000010ff038819 */ /* 0x000fe40000011605 */
[----:B------:R-:W-:Y:S02]  /*5200*/  @!P0 SHF.R.U64 R5, R6, 0x10, R7 ;  /* 0x0000001006058819 */ /* 0x000fe40000001207 */
[----:B------:R-:W-:Y:S02]  /*5210*/  @!P0 SHF.L.U32 R7, R48, 0x10, RZ ;  /* 0x0000001030078819 */ /* 0x000fe400000006ff */
[----:B------:R-:W-:Y:S01]  /*5220*/  @!P0 PRMT R8, R8, 0x5410, R3 ;  /* 0x0000541008088816 */ /* 0x000fe20000000003 */
[----:B------:R-:W-:Y:S01]  /*5230*/  @!P0 IMAD.U32 R3, R9, 0x10000, RZ ;  /* 0x0001000009038824 */ /* 0x000fe200078e00ff */
[----:B------:R-:W-:Y:S01]  /*5240*/  @!P0 PRMT R10, R6, 0x5410, R5 ;  /* 0x00005410060a8816 */ /* 0x000fe20000000005 */
[----:B------:R-:W-:Y:S02]  /*5250*/  @!P0 IMAD.U32 R6, R35, 0x10000, RZ ;  /* 0x0001000023068824 */ /* 0x000fe400078e00ff */
[----:B------:R-:W-:Y:S02]  /*5260*/  @!P0 IMAD.U32 R5, R8, 0x10000, RZ ;  /* 0x0001000008058824 */ /* 0x000fe400078e00ff */
[C---:B------:R-:W-:Y:S02]  /*5270*/  @!P0 FMUL.FTZ R38, R2.reuse, R6 ;  /* 0x0000000602268220 */ /* 0x040fe40000410000 */
[-C--:B------:R-:W-:Y:S02]  /*5280*/  @!P0 FMUL.FTZ R2, R2, R3.reuse ;  /* 0x0000000302028220 */ /* 0x080fe40000410000 */
[----:B------:R-:W-:Y:S01]  /*5290*/  @!P0 FFMA.FTZ R79, R7, R3, -R38 ;  /* 0x00000003074f8223 */ /* 0x000fe20000010826 */
[----:B------:R-:W-:Y:S01]  /*52a0*/  @!P0 LOP3.LUT R3, R13, 0xffff0000, RZ, 0xc0, !PT ;  /* 0xffff00000d038812 */ /* 0x000fe200078ec0ff */
[----:B------:R-:W-:Y:S01]  /*52b0*/  @!P0 FFMA.FTZ R2, R6, R7, R2 ;  /* 0x0000000706028223 */ /* 0x000fe20000010002 */
[----:B------:R-:W-:Y:S01]  /*52c0*/  @!P0 LOP3.LUT R7, R12, 0xffff0000, RZ, 0xc0, !PT ;  /* 0xffff00000c078812 */ /* 0x000fe200078ec0ff */
[-C--:B------:R-:W-:Y:S01]  /*52d0*/  @!P0 FFMA.FTZ R78, R37, R5.reuse, -R39 ;  /* 0x00000005254e8223 */ /* 0x080fe20000010827 */
[----:B------:R-:W-:Y:S01]  /*52e0*/  @!P0 LOP3.LUT R39, R49, 0xffff0000, RZ, 0xc0, !PT ;  /* 0xffff000031278812 */ /* 0x000fe200078ec0ff */
[----:B------:R-:W-:Y:S01]  /*52f0*/  @!P0 FMUL.FTZ R4, R4, R5 ;  /* 0x0000000504048220 */ /* 0x000fe20000410000 */
[----:B------:R-:W-:Y:S02]  /*5300*/  @!P0 LOP3.LUT R38, R34, 0xffff0000, RZ, 0xc0, !PT ;  /* 0xffff000022268812 */ /* 0x000fe400078ec0ff */
[----:B------:R-:W-:Y:S02]  /*5310*/  @!P0 LOP3.LUT R34, R35, 0xffff0000, RZ, 0xc0, !PT ;  /* 0xffff000023228812 */ /* 0x000fe400078ec0ff */
[----:B------:R-:W-:Y:S02]  /*5320*/  @!P0 LOP3.LUT R35, R48, 0xffff0000, RZ, 0xc0, !PT ;  /* 0xffff000030238812 */ /* 0x000fe400078ec0ff */
[----:B------:R-:W-:Y:S01]  /*5330*/  @!P0 LOP3.LUT R6, R8, 0xffff0000, RZ, 0xc0, !PT ;  /* 0xffff000008068812 */ /* 0x000fe200078ec0ff */
[----:B------:R-:W-:Y:S01]  /*5340*/  @!P0 FMUL.FTZ R40, R7, R34 ;  /* 0x0000002207288220 */ /* 0x000fe20000410000 */
[----:B------:R-:W-:Y:S01]  /*5350*/  @!P0 LOP3.LUT R8, R9, 0xffff0000, RZ, 0xc0, !PT ;  /* 0xffff000009088812 */ /* 0x000fe200078ec0ff */
[C---:B------:R-:W-:Y:S02]  /*5360*/  @!P0 FMUL.FTZ R9, R3.reuse, R38 ;  /* 0x0000002603098220 */ /* 0x040fe40000410000 */
[----:B------:R-:W-:Y:S02]  /*5370*/  @!P0 FMUL.FTZ R5, R3, R6 ;  /* 0x0000000603058220 */ /* 0x000fe40000410000 */
[-C--:B------:R-:W-:Y:S02]  /*5380*/  @!P0 FMUL.FTZ R3, R7, R8.reuse ;  /* 0x0000000807038220 */ /* 0x080fe40000410000 */
[----:B------:R-:W-:Y:S01]  /*5390*/  @!P0 FFMA.FTZ R76, R35, R8, -R40 ;  /* 0x00000008234c8223 */ /* 0x000fe20000010828 */
[----:B------:R-:W-:Y:S01]  /*53a0*/  @!P0 LOP3.LUT R8, R14, 0xffff0000, RZ, 0xc0, !PT ;  /* 0xffff00000e088812 */ /* 0x000fe200078ec0ff */
[C---:B------:R-:W-:Y:S01]  /*53b0*/  @!P0 IMAD.U32 R40, R42.reuse, 0x10000, RZ ;  /* 0x000100002a288824 */ /* 0x040fe200078e00ff */
[----:B------:R-:W-:Y:S01]  /*53c0*/  @!P0 LOP3.LUT R42, R42, 0xffff0000, RZ, 0xc0, !PT ;  /* 0xffff00002a2a8812 */ /* 0x000fe200078ec0ff */
[----:B------:R-:W-:Y:S01]  /*53d0*/  @!P0 FFMA.FTZ R77, R39, R6, -R9 ;  /* 0x00000006274d8223 */ /* 0x000fe20000010809 */
[----:B------:R-:W-:Y:S01]  /*53e0*/  @!P0 LOP3.LUT R9, R10, 0xffff0000, RZ, 0xc0, !PT ;  /* 0xffff00000a098812 */ /* 0x000fe200078ec0ff */
[----:B------:R-:W-:Y:S02]  /*53f0*/  @!P0 IMAD.U32 R6, R14, 0x10000, RZ ;  /* 0x000100000e068824 */ /* 0x000fe400078e00ff */
[----:B------:R-:W-:Y:S02]  /*5400*/  @!P0 IMAD.U32 R7, R10, 0x10000, RZ ;  /* 0x000100000a078824 */ /* 0x000fe400078e00ff */
[----:B------:R-:W-:Y:S02]  /*5410*/  @!P0 FMUL.FTZ R10, R6, R40 ;  /* 0x00000028060a8220 */ /* 0x000fe40000410000 */
[----:B------:R-:W-:Y:S02]  /*5420*/  @!P0 FMUL.FTZ R44, R8, R42 ;  /* 0x0000002a082c8220 */ /* 0x000fe40000410000 */
[----:B------:R-:W-:Y:S01]  /*5430*/  @!P0 FFMA.FTZ R75, R41, R7, -R10 ;  /* 0x00000007294b8223 */ /* 0x000fe2000001080a */
[----:B------:R-:W-:Y:S01]  /*5440*/  @!P0 LOP3.LUT R10, R15, 0xffff0000, RZ, 0xc0, !PT ;  /* 0xffff00000f0a8812 */ /* 0x000fe200078ec0ff */
[----:B------:R-:W-:Y:S02]  /*5450*/  @!P0 FFMA.FTZ R74, R43, R9, -R44 ;  /* 0x000000092b4a8223 */ /* 0x000fe4000001082c */
[C---:B------:R-:W-:Y:S01]  /*5460*/  @!P0 IMAD.U32 R44, R46.reuse, 0x10000, RZ ;  /* 0x000100002e2c8824 */ /* 0x040fe200078e00ff */
[----:B------:R-:W-:Y:S01]  /*5470*/  @!P0 LOP3.LUT R46, R46, 0xffff0000, RZ, 0xc0, !PT ;  /* 0xffff00002e2e8812 */ /* 0x000fe200078ec0ff */
[----:B------:R-:W-:Y:S02]  /*5480*/  @!P0 FMUL.FTZ R6, R6, R7 ;  /* 0x0000000706068220 */ /* 0x000fe40000410000 */
[----:B------:R-:W-:Y:S02]  /*5490*/  @!P0 FMUL.FTZ R7, R8, R9 ;  /* 0x0000000908078220 */ /* 0x000fe40000410000 */
[----:B------:R-:W-:Y:S02]  /*54a0*/  @!P0 IMAD.U32 R8, R15, 0x10000, RZ ;  /* 0x000100000f088824 */ /* 0x000fe400078e00ff */
[C---:B------:R-:W-:Y:S01]  /*54b0*/  @!P0 IMAD.U32 R9, R11.reuse, 0x10000, RZ ;  /* 0x000100000b098824 */ /* 0x040fe200078e00ff */
[----:B------:R-:W-:Y:S01]  /*54c0*/  @!P0 LOP3.LUT R11, R11, 0xffff0000, RZ, 0xc0, !PT ;  /* 0xffff00000b0b8812 */ /* 0x000fe200078ec0ff */
[----:B------:R-:W-:Y:S01]  /*54d0*/  @!P0 FFMA.FTZ R3, R34, R35, R3 ;  /* 0x0000002322038223 */ /* 0x000fe20000010003 */
[----:B------:R-:W-:Y:S01]  /*54e0*/  @!P0 F2FP.BF16.PACK_AB R34, R74, R75 ;  /* 0x0000004b4a22823e */ /* 0x000fe200000010ff */
[----:B------:R-:W-:Y:S02]  /*54f0*/  @!P0 FMUL.FTZ R67, R8, R44 ;  /* 0x0000002c08438220 */ /* 0x000fe40000410000 */
[----:B------:R-:W-:Y:S02]  /*5500*/  @!P0 FMUL.FTZ R69, R10, R46 ;  /* 0x0000002e0a458220 */ /* 0x000fe40000410000 */
[----:B------:R-:W-:Y:S02]  /*5510*/  @!P0 FFMA.FTZ R4, R36, R37, R4 ;  /* 0x0000002524048223 */ /* 0x000fe40000010004 */
[----:B------:R-:W-:Y:S02]  /*5520*/  @!P0 FFMA.FTZ R5, R38, R39, R5 ;  /* 0x0000002726058223 */ /* 0x000fe40000010005 */
[----:B------:R-:W-:Y:S02]  /*5530*/  @!P0 FFMA.FTZ R67, R45, R9, -R67 ;  /* 0x000000092d438223 */ /* 0x000fe40000010843 */
[----:B------:R-:W-:Y:S01]  /*5540*/  @!P0 FFMA.FTZ R69, R47, R11, -R69 ;  /* 0x0000000b2f458223 */ /* 0x000fe20000010845 */
[----:B------:R-:W-:Y:S01]  /*5550*/  @!P0 F2FP.BF16.PACK_AB R4, R5, R4 ;  /* 0x000000040504823e */ /* 0x000fe200000010ff */
[----:B------:R-:W-:Y:S02]  /*5560*/  @!P0 FMUL.FTZ R8, R8, R9 ;  /* 0x0000000908088220 */ /* 0x000fe40000410000 */
[----:B------:R-:W-:Y:S01]  /*5570*/  @!P0 FFMA.FTZ R6, R40, R41, R6 ;  /* 0x0000002928068223 */ /* 0x000fe20000010006 */
[----:B------:R-:W-:Y:S01]  /*5580*/  @!P0 F2FP.BF16.PACK_AB R35, R69, R67 ;  /* 0x000000434523823e */ /* 0x000fe200000010ff */
[----:B------:R-:W-:Y:S01]  /*5590*/  @!P0 FMUL.FTZ R9, R10, R11 ;  /* 0x0000000b0a098220 */ /* 0x000fe20000410000 */
[----:B------:R-:W-:Y:S01]  /*55a0*/  @!P0 F2FP.BF16.PACK_AB R11, R77, R78 ;  /* 0x0000004e4d0b823e */ /* 0x000fe200000010ff */
[----:B------:R-:W-:Y:S01]  /*55b0*/  @!P0 FFMA.FTZ R7, R42, R43, R7 ;  /* 0x0000002b2a078223 */ /* 0x000fe20000010007 */
[----:B------:R-:W-:Y:S01]  /*55c0*/  @!P0 F2FP.BF16.PACK_AB R10, R76, R79 ;  /* 0x0000004f4c0a823e */ /* 0x000fe200000010ff */
[----:B------:R-:W-:Y:S01]  /*55d0*/  @!P0 FFMA.FTZ R8, R44, R45, R8 ;  /* 0x0000002d2c088223 */ /* 0x000fe20000010008 */
[----:B------:R-:W-:Y:S01]  /*55e0*/  @!P0 MOV R51, R35 ;  /* 0x0000002300338202 */ /* 0x000fe20000000f00 */
[----:B------:R-:W-:Y:S01]  /*55f0*/  @!P0 FFMA.FTZ R9, R46, R47, R9 ;  /* 0x0000002f2e098223 */ /* 0x000fe20000010009 */
[----:B------:R-:W-:Y:S01]  /*5600*/  @!P0 MOV R48, R10 ;  /* 0x0000000a00308202 */ /* 0x000fe20000000f00 */
[----:B------:R-:W-:Y:S01]  /*5610*/  @!P0 IMAD.MOV.U32 R49, RZ, RZ, R11 ;  /* 0x000000ffff318224 */ /* 0x000fe200078e000b */
[----:B------:R-:W-:Y:S01]  /*5620*/  @!P0 F2FP.BF16.PACK_AB R10, R3, R2 ;  /* 0x00000002030a823e */ /* 0x000fe200000010ff */
[----:B------:R-:W-:Y:S01]  /*5630*/  @!P0 IMAD.MOV.U32 R50, RZ, RZ, R34 ;  /* 0x000000ffff328224 */ /* 0x000fe200078e0022 */
[----:B------:R-:W-:Y:S01]  /*5640*/  @!P0 F2FP.BF16.PACK_AB R2, R9, R8 ;  /* 0x000000080902823e */ /* 0x000fe200000010ff */
[----:B------:R-:W-:Y:S01]  /*5650*/  @!P0 IMAD.MOV.U32 R13, RZ, RZ, R4 ;  /* 0x000000ffff0d8224 */ /* 0x000fe200078e0004 */
[----:B------:R-:W-:Y:S01]  /*5660*/  @!P0 F2FP.BF16.PACK_AB R3, R7, R6 ;  /* 0x000000060703823e */ /* 0x000fe200000010ff */
[----:B------:R-:W-:Y:S01]  /*5670*/  @!P0 IMAD.MOV.U32 R12, RZ, RZ, R10 ;  /* 0x000000ffff0c8224 */ /* 0x000fe200078e000a */
[----:B------:R1:W-:Y:S01]  /*5680*/  STG.E.128 [R72.64], R48 ;  /* 0x0000003048007986 */ /* 0x0003e2000c101d08 */
[----:B------:R-:W-:Y:S01]  /*5690*/  @!P0 IMAD.MOV.U32 R15, RZ, RZ, R2 ;  /* 0x000000ffff0f8224 */ /* 0x000fe200078e0002 */
[----:B------:R-:W-:Y:S06]  /*56a0*/  @!P0 MOV R14, R3 ;  /* 0x00000003000e8202 */ /* 0x000fec0000000f00 */
[----:B------:R1:W-:Y:S02]  /*56b0*/  @!P1 STG.E.128 [R70.64], R12 ;  /* 0x0000000c46009986 */ /* 0x0003e4000c101d08 */
.L_x_238:
[----:B---3--:R-:W-:Y:S05]  /*56c0*/  BSYNC B0 ;  /* 0x0000000000007941 */ /* 0x008fea0003800000 */
.L_x_237:
[----:B------:R-:W-:Y:S01]  /*56d0*/  ISETP.GE.OR P1, PT, R148, R66, P6 ;  /* 0x000000429400720c */ /* 0x000fe20003726670 */
[----:B------:R-:W-:-:S12]  /*56e0*/  BSSY B0, `(.L_x_239) ;  /* 0x0000071000007945 */ /* 0x000fd80003800000 */
[----:B------:R-:W-:-:S05]  /*56f0*/  @P1 BRA `(.L_x_240) ;  /* 0x000006f000001947 */ /* 0x000fca0003800000 */
[----:B------:R-:W-:Y:S01]  /*5700*/  IADD3 R2, P1, R180, R64, RZ ;  /* 0x00000040b4027210 */ /* 0x000fe20007f3e0ff */
[----:B-1----:R-:W1:Y:S01]  /*5710*/  LDS.128 R12, [R118+0x2900] ;  /* 0x00290000760c7984 */ /* 0x002e620000000c00 */
[--C-:B-----5:R-:W-:Y:S02]  /*5720*/  @!P0 SHF.R.U64 R6, R52, 0x10, R53.reuse ;  /* 0x0000001034068819 */ /* 0x120fe40000001235 */
[----:B------:R-:W-:Y:S01]  /*5730*/  @!P0 SHF.R.U32.HI R7, RZ, 0x10, R53 ;  /* 0x00000010ff078819 */ /* 0x000fe20000011635 */
[----:B------:R-:W-:Y:S01]  /*5740*/  IMAD.X R3, R68, 0x1, R126, P1 ;  /* 0x0000000144037824 */ /* 0x000fe200008e067e */
[-C--:B------:R-:W-:Y:S02]  /*5750*/  IADD3 R4, P2, P1, R82, R2.reuse, R103 ;  /* 0x0000000252047210 */ /* 0x080fe4000795e067 */
[----:B------:R-:W-:Y:S01]  /*5760*/  @!P0 SHF.R.U64 R9, R54, 0x10, R55 ;  /* 0x0000001036098819 */ /* 0x000fe20000001237 */
[----:B------:R-:W2:Y:S01]  /*5770*/  LDS.128 R44, [R123+0x2900] ;  /* 0x002900007b2c7984 */ /* 0x000ea20000000c00 */
[-C--:B------:R-:W-:Y:S02]  /*5780*/  IADD3.X R5, R85, R3.reuse, R105, P2, P1 ;  /* 0x0000000355057210 */ /* 0x080fe400017e2469 */
[----:B------:R-:W-:Y:S02]  /*5790*/  ISETP.GE.AND P1, PT, R84, c[0x0][0x1d4], PT ;  /* 0x0000750054007a0c */ /* 0x000fe40003f26270 */
[C---:B------:R-:W-:Y:S02]  /*57a0*/  @!P0 PRMT R36, R61.reuse, 0x5432, R9 ;  /* 0x000054323d248816 */ /* 0x040fe40000000009 */
[----:B------:R-:W-:Y:S04]  /*57b0*/  @!P0 SHF.R.U32.HI R10, RZ, 0x10, R55 ;  /* 0x00000010ff0a8819 */ /* 0x000fe80000011637 */
[----:B------:R-:W-:Y:S04]  /*57c0*/  @!P0 PRMT R34, R61, 0x5410, R10 ;  /* 0x000054103d228816 */ /* 0x000fe8000000000a */
[C---:B------:R-:W-:Y:S01]  /*57d0*/  @!P0 LOP3.LUT R40, R34.reuse, 0xffff0000, RZ, 0xc0, !PT ;  /* 0xffff000022288812 */ /* 0x040fe200078ec0ff */
[----:B------:R-:W-:Y:S01]  /*57e0*/  @!P0 IMAD.U32 R38, R34, 0x10000, RZ ;  /* 0x0001000022268824 */ /* 0x000fe200078e00ff */
[----:B------:R-:W-:Y:S04]  /*57f0*/  @!P1 IADD3 R2, P3, P2, R82, R2, R84 ;  /* 0x0000000252029210 */ /* 0x000fe80007a7e054 */
[----:B------:R-:W-:Y:S02]  /*5800*/  @!P1 IADD3.X R3, R85, R3, R104, P3, P2 ;  /* 0x0000000355039210 */ /* 0x000fe40001fe4468 */
[C---:B------:R-:W-:Y:S04]  /*5810*/  LEA R70, P2, R4.reuse, c[0x0][0x1c8], 0x1 ;  /* 0x0000720004467a11 */ /* 0x040fe800078408ff */
[----:B------:R-:W-:Y:S02]  /*5820*/  LEA.HI.X R71, R4, c[0x0][0x1cc], R5, 0x1, P2 ;  /* 0x0000730004477a11 */ /* 0x000fe400010f0c05 */
[----:B------:R-:W-:Y:S02]  /*5830*/  @!P1 LEA R50, P2, R2, c[0x0][0x1c8], 0x1 ;  /* 0x0000720002329a11 */ /* 0x000fe400078408ff */
[----:B------:R-:W-:Y:S02]  /*5840*/  @!P0 SHF.R.U64 R4, R18, 0x10, R19 ;  /* 0x0000001012048819 */ /* 0x000fe40000001213 */
[----:B------:R-:W-:Y:S02]  /*5850*/  @!P1 LEA.HI.X R51, R2, c[0x0][0x1cc], R3, 0x1, P2 ;  /* 0x0000730002339a11 */ /* 0x000fe400010f0c03 */
[----:B------:R-:W-:Y:S02]  /*5860*/  @!P0 SHF.R.U64 R2, R16, 0x10, R17 ;  /* 0x0000001010028819 */ /* 0x000fe40000001211 */
[----:B------:R-:W-:Y:S02]  /*5870*/  @!P0 PRMT R11, R30, 0x5432, R4 ;  /* 0x000054321e0b8816 */ /* 0x000fe40000000004 */
[----:B------:R-:W-:Y:S01]  /*5880*/  @!P0 PRMT R8, R27, 0x5432, R2 ;  /* 0x000054321b088816 */ /* 0x000fe20000000002 */
[----:B-1----:R-:W-:Y:S01]  /*5890*/  @!P0 IMAD.U32 R2, R12, 0x10000, RZ ;  /* 0x000100000c028824 */ /* 0x002fe200078e00ff */
[----:B------:R-:W-:Y:S01]  /*58a0*/  @!P0 SHF.L.U32 R4, R13, 0x10, RZ ;  /* 0x000000100d048819 */ /* 0x000fe200000006ff */
[----:B--2---:R-:W-:Y:S01]  /*58b0*/  @!P0 IMAD.U32 R9, R44, 0x10000, RZ ;  /* 0x000100002c098824 */ /* 0x004fe200078e00ff */
[C---:B------:R-:W-:Y:S01]  /*58c0*/  @!P0 LOP3.LUT R41, R47.reuse, 0xffff0000, RZ, 0xc0, !PT ;  /* 0xffff00002f298812 */ /* 0x040fe200078ec0ff */
[----:B------:R-:W-:Y:S01]  /*58d0*/  @!P0 IMAD.U32 R39, R47, 0x10000, RZ ;  /* 0x000100002f278824 */ /* 0x000fe200078e00ff */
[----:B------:R-:W-:Y:S02]  /*58e0*/  @!P0 LOP3.LUT R37, R46, 0xffff0000, RZ, 0xc0, !PT ;  /* 0xffff00002e258812 */ /* 0x000fe400078ec0ff */
[----:B------:R-:W-:Y:S01]  /*58f0*/  @!P0 SHF.R.U32.HI R5, RZ, 0x10, R19 ;  /* 0x00000010ff058819 */ /* 0x000fe20000011613 */
[----:B------:R-:W-:Y:S01]  /*5900*/  @!P0 IMAD.U32 R19, R45, 0x10000, RZ ;  /* 0x000100002d138824 */ /* 0x000fe200078e00ff */
[----:B------:R-:W-:Y:S02]  /*5910*/  @!P0 SHF.R.U32.HI R3, RZ, 0x10, R17 ;  /* 0x00000010ff038819 */ /* 0x000fe40000011611 */
[C---:B------:R-:W-:Y:S02]  /*5920*/  @!P0 PRMT R17, R60.reuse, 0x5410, R6 ;  /* 0x000054103c118816 */ /* 0x040fe40000000006 */
[----:B------:R-:W-:Y:S02]  /*5930*/  @!P0 PRMT R16, R60, 0x5432, R7 ;  /* 0x000054323c108816 */ /* 0x000fe40000000007 */
[----:B------:R-:W-:Y:S01]  /*5940*/  @!P0 PRMT R6, R27, 0x5410, R3 ;  /* 0x000054101b068816 */ /* 0x000fe20000000003 */
[----:B------:R-:W-:Y:S01]  /*5950*/  @!P0 IMAD.U32 R7, R17, 0x10000, RZ ;  /* 0x0001000011078824 */ /* 0x000fe200078e00ff */
[----:B------:R-:W-:Y:S01]  /*5960*/  @!P0 PRMT R10, R30, 0x5410, R5 ;  /* 0x000054101e0a8816 */ /* 0x000fe20000000005 */
[C---:B------:R-:W-:Y:S01]  /*5970*/  @!P0 IMAD.U32 R3, R8.reuse, 0x10000, RZ ;  /* 0x0001000008038824 */ /* 0x040fe200078e00ff */
[----:B------:R-:W-:Y:S01]  /*5980*/  @!P0 LOP3.LUT R8, R8, 0xffff0000, RZ, 0xc0, !PT ;  /* 0xffff000008088812 */ /* 0x000fe200078ec0ff */
[----:B------:R-:W-:Y:S02]  /*5990*/  @!P0 IMAD.U32 R18, R16, 0x10000, RZ ;  /* 0x0001000010128824 */ /* 0x000fe400078e00ff */
[----:B------:R-:W-:Y:S02]  /*59a0*/  @!P0 FMUL.FTZ R27, R2, R7 ;  /* 0x00000007021b8220 */ /* 0x000fe40000410000 */
[C---:B------:R-:W-:Y:S01]  /*59b0*/  @!P0 IMAD.U32 R5, R6.reuse, 0x10000, RZ ;  /* 0x0001000006058824 */ /* 0x040fe200078e00ff */
[----:B------:R-:W-:Y:S01]  /*59c0*/  @!P0 LOP3.LUT R6, R6, 0xffff0000, RZ, 0xc0, !PT ;  /* 0xffff000006068812 */ /* 0x000fe200078ec0ff */
[-C--:B------:R-:W-:Y:S02]  /*59d0*/  @!P0 FMUL.FTZ R2, R2, R3.reuse ;  /* 0x0000000302028220 */ /* 0x080fe40000410000 */
[----:B------:R-:W-:Y:S02]  /*59e0*/  @!P0 FMUL.FTZ R30, R4, R18 ;  /* 0x00000012041e8220 */ /* 0x000fe40000410000 */
[----:B------:R-:W-:Y:S01]  /*59f0*/  @!P0 FFMA.FTZ R55, R9, R3, -R27 ;  /* 0x0000000309378223 */ /* 0x000fe2000001081b */
[----:B------:R-:W-:Y:S01]  /*5a00*/  @!P0 LOP3.LUT R3, R13, 0xffff0000, RZ, 0xc0, !PT ;  /* 0xffff00000d038812 */ /* 0x000fe200078ec0ff */
[----:B------:R-:W-:Y:S01]  /*5a10*/  @!P0 FFMA.FTZ R54, R19, R5, -R30 ;  /* 0x0000000513368223 */ /* 0x000fe2000001081e */
[----:B------:R-:W-:Y:S01]  /*5a20*/  @!P0 LOP3.LUT R30, R45, 0xffff0000, RZ, 0xc0, !PT ;  /* 0xffff00002d1e8812 */ /* 0x000fe200078ec0ff */
[----:B------:R-:W-:Y:S01]  /*5a30*/  @!P0 FFMA.FTZ R2, R7, R9, R2 ;  /* 0x0000000907028223 */ /* 0x000fe20000010002 */
[----:B------:R-:W-:Y:S01]  /*5a40*/  @!P0 LOP3.LUT R27, R16, 0xffff0000, RZ, 0xc0, !PT ;  /* 0xffff0000101b8812 */ /* 0x000fe200078ec0ff */
[----:B------:R-:W-:Y:S01]  /*5a50*/  @!P0 FMUL.FTZ R4, R4, R5 ;  /* 0x0000000504048220 */ /* 0x000fe20000410000 */
[----:B------:R-:W-:Y:S01]  /*5a60*/  @!P0 LOP3.LUT R7, R12, 0xffff0000, RZ, 0xc0, !PT ;  /* 0xffff00000c078812 */ /* 0x000fe200078ec0ff */
[----:B------:R-:W-:Y:S01]  /*5a70*/  @!P0 FMUL.FTZ R5, R3, R6 ;  /* 0x0000000603058220 */ /* 0x000fe20000410000 */
[----:B------:R-:W-:Y:S01]  /*5a80*/  @!P0 LOP3.LUT R16, R17, 0xffff0000, RZ, 0xc0, !PT ;  /* 0xffff000011108812 */ /* 0x000fe200078ec0ff */
[----:B------:R-:W-:Y:S01]  /*5a90*/  @!P0 FMUL.FTZ R9, R3, R27 ;  /* 0x0000001b03098220 */ /* 0x000fe20000410000 */
[----:B------:R-:W-:Y:S01]  /*5aa0*/  @!P0 LOP3.LUT R17, R44, 0xffff0000, RZ, 0xc0, !PT ;  /* 0xffff00002c118812 */ /* 0x000fe200078ec0ff */
[----:B------:R-:W-:Y:S02]  /*5ab0*/  @!P0 FMUL.FTZ R3, R7, R8 ;  /* 0x0000000807038220 */ /* 0x000fe40000410000 */
[----:B------:R-:W-:Y:S01]  /*5ac0*/  @!P0 FFMA.FTZ R53, R30, R6, -R9 ;  /* 0x000000061e358223 */ /* 0x000fe20000010809 */
[----:B------:R-:W-:Y:S01]  /*5ad0*/  @!P0 SHF.L.U32 R6, R15, 0x10, RZ ;  /* 0x000000100f068819 */ /* 0x000fe200000006ff */
[----:B------:R-:W-:Y:S01]  /*5ae0*/  @!P0 FMUL.FTZ R35, R7, R16 ;  /* 0x0000001007238220 */ /* 0x000fe20000410000 */
[----:B------:R-:W-:Y:S01]  /*5af0*/  @!P0 LOP3.LUT R9, R15, 0xffff0000, RZ, 0xc0, !PT ;  /* 0xffff00000f098812 */ /* 0x000fe200078ec0ff */
[C---:B------:R-:W-:Y:S01]  /*5b00*/  @!P0 IMAD.U32 R7, R10.reuse, 0x10000, RZ ;  /* 0x000100000a078824 */ /* 0x040fe200078e00ff */
[----:B------:R-:W-:Y:S01]  /*5b10*/  @!P0 LOP3.LUT R10, R10, 0xffff0000, RZ, 0xc0, !PT ;  /* 0xffff00000a0a8812 */ /* 0x000fe200078ec0ff */
[----:B------:R-:W-:Y:S02]  /*5b20*/  @!P0 FFMA.FTZ R52, R17, R8, -R35 ;  /* 0x0000000811348223 */ /* 0x000fe40000010823 */
[C---:B------:R-:W-:Y:S02]  /*5b30*/  @!P0 FMUL.FTZ R34, R6.reuse, R38 ;  /* 0x0000002606228220 */ /* 0x040fe40000410000 */
[----:B------:R-:W-:Y:S02]  /*5b40*/  @!P0 FMUL.FTZ R35, R9, R40 ;  /* 0x0000002809238220 */ /* 0x000fe40000410000 */
[-C--:B------:R-:W-:Y:S01]  /*5b50*/  @!P0 FMUL.FTZ R8, R6, R7.reuse ;  /* 0x0000000706088220 */ /* 0x080fe20000410000 */
[C---:B------:R-:W-:Y:S01]  /*5b60*/  @!P0 SHF.L.U32 R6, R14.reuse, 0x10, RZ ;  /* 0x000000100e068819 */ /* 0x040fe200000006ff */
[----:B------:R-:W-:Y:S02]  /*5b70*/  @!P0 FFMA.FTZ R49, R39, R7, -R34 ;  /* 0x0000000727318223 */ /* 0x000fe40000010822 */
[-C--:B------:R-:W-:Y:S02]  /*5b80*/  @!P0 FMUL.FTZ R9, R9, R10.reuse ;  /* 0x0000000a09098220 */ /* 0x080fe40000410000 */
[----:B------:R-:W-:Y:S01]  /*5b90*/  @!P0 FFMA.FTZ R48, R41, R10, -R35 ;  /* 0x0000000a29308223 */ /* 0x000fe20000010823 */
[----:B------:R-:W-:Y:S01]  /*5ba0*/  @!P0 LOP3.LUT R10, R14, 0xffff0000, RZ, 0xc0, !PT ;  /* 0xffff00000e0a8812 */ /* 0x000fe200078ec0ff */
[C---:B------:R-:W-:Y:S01]  /*5bb0*/  @!P0 IMAD.U32 R34, R36.reuse, 0x10000, RZ ;  /* 0x0001000024228824 */ /* 0x040fe200078e00ff */
[----:B------:R-:W-:Y:S01]  /*5bc0*/  @!P0 LOP3.LUT R36, R36, 0xffff0000, RZ, 0xc0, !PT ;  /* 0xffff000024248812 */ /* 0x000fe200078ec0ff */
[C---:B------:R-:W-:Y:S01]  /*5bd0*/  @!P0 IMAD.U32 R7, R11.reuse, 0x10000, RZ ;  /* 0x000100000b078824 */ /* 0x040fe200078e00ff */
[----:B------:R-:W-:Y:S01]  /*5be0*/  @!P0 LOP3.LUT R11, R11, 0xffff0000, RZ, 0xc0, !PT ;  /* 0xffff00000b0b8812 */ /* 0x000fe200078ec0ff */
[----:B------:R-:W-:Y:S02]  /*5bf0*/  @!P0 IMAD.U32 R35, R46, 0x10000, RZ ;  /* 0x000100002e238824 */ /* 0x000fe400078e00ff */
[----:B------:R-:W-:Y:S02]  /*5c00*/  @!P0 FMUL.FTZ R42, R6, R34 ;  /* 0x00000022062a8220 */ /* 0x000fe40000410000 */
[----:B------:R-:W-:Y:S02]  /*5c10*/  @!P0 FMUL.FTZ R43, R10, R36 ;  /* 0x000000240a2b8220 */ /* 0x000fe40000410000 */
[----:B------:R-:W-:Y:S01]  /*5c20*/  @!P0 FFMA.FTZ R3, R16, R17, R3 ;  /* 0x0000001110038223 */ /* 0x000fe20000010003 */
[----:B------:R-:W-:Y:S01]  /*5c30*/  @!P0 F2FP.BF16.PACK_AB R17, R48, R49 ;  /* 0x000000313011823e */ /* 0x000fe200000010ff */
[----:B------:R-:W-:Y:S02]  /*5c40*/  @!P0 FMUL.FTZ R6, R6, R7 ;  /* 0x0000000706068220 */ /* 0x000fe40000410000 */
[----:B------:R-:W-:Y:S02]  /*5c50*/  @!P0 FFMA.FTZ R4, R18, R19, R4 ;  /* 0x0000001312048223 */ /* 0x000fe40000010004 */
[----:B------:R-:W-:Y:S02]  /*5c60*/  @!P0 FFMA.FTZ R42, R35, R7, -R42 ;  /* 0x00000007232a8223 */ /* 0x000fe4000001082a */
[----:B------:R-:W-:Y:S01]  /*5c70*/  @!P0 FMUL.FTZ R7, R10, R11 ;  /* 0x0000000b0a078220 */ /* 0x000fe20000410000 */
[----:B------:R-:W-:Y:S01]  /*5c80*/  @!P0 F2FP.BF16.PACK_AB R10, R52, R55 ;  /* 0x00000037340a823e */ /* 0x000fe200000010ff */
[----:B------:R-:W-:Y:S01]  /*5c90*/  @!P0 FFMA.FTZ R43, R37, R11, -R43 ;  /* 0x0000000b252b8223 */ /* 0x000fe2000001082b */
[----:B------:R-:W-:Y:S01]  /*5ca0*/  @!P0 F2FP.BF16.PACK_AB R11, R53, R54 ;  /* 0x00000036350b823e */ /* 0x000fe200000010ff */
[----:B------:R-:W-:Y:S02]  /*5cb0*/  @!P0 FFMA.FTZ R5, R27, R30, R5 ;  /* 0x0000001e1b058223 */ /* 0x000fe40000010005 */
[----:B------:R-:W-:Y:S01]  /*5cc0*/  @!P0 FFMA.FTZ R6, R34, R35, R6 ;  /* 0x0000002322068223 */ /* 0x000fe20000010006 */
[----:B------:R-:W-:Y:S01]  /*5cd0*/  @!P0 MOV R45, R11 ;  /* 0x0000000b002d8202 */ /* 0x000fe20000000f00 */
[----:B------:R-:W-:Y:S01]  /*5ce0*/  @!P0 FFMA.FTZ R7, R36, R37, R7 ;  /* 0x0000002524078223 */ /* 0x000fe20000010007 */
[----:B------:R-:W-:Y:S01]  /*5cf0*/  @!P0 F2FP.BF16.PACK_AB R16, R43, R42 ;  /* 0x0000002a2b10823e */ /* 0x000fe200000010ff */
[----:B------:R-:W-:Y:S01]  /*5d00*/  @!P0 FFMA.FTZ R8, R38, R39, R8 ;  /* 0x0000002726088223 */ /* 0x000fe20000010008 */
[----:B------:R-:W-:Y:S01]  /*5d10*/  @!P0 F2FP.BF16.PACK_AB R4, R5, R4 ;  /* 0x000000040504823e */ /* 0x000fe200000010ff */
[----:B------:R-:W-:Y:S02]  /*5d20*/  @!P0 FFMA.FTZ R9, R40, R41, R9 ;  /* 0x0000002928098223 */ /* 0x000fe40000010009 */
[----:B------:R-:W-:Y:S01]  /*5d30*/  @!P0 IMAD.MOV.U32 R44, RZ, RZ, R10 ;  /* 0x000000ffff2c8224 */ /* 0x000fe200078e000a */
[----:B------:R-:W-:Y:S01]  /*5d40*/  @!P0 F2FP.BF16.PACK_AB R10, R3, R2 ;  /* 0x00000002030a823e */ /* 0x000fe200000010ff */
[----:B------:R-:W-:Y:S01]  /*5d50*/  @!P0 IMAD.MOV.U32 R46, RZ, RZ, R16 ;  /* 0x000000ffff2e8224 */ /* 0x000fe200078e0010 */
[----:B------:R-:W-:Y:S01]  /*5d60*/  @!P0 F2FP.BF16.PACK_AB R3, R7, R6 ;  /* 0x000000060703823e */ /* 0x000fe200000010ff */
[----:B------:R-:W-:Y:S01]  /*5d70*/  @!P0 IMAD.MOV.U32 R47, RZ, RZ, R17 ;  /* 0x000000ffff2f8224 */ /* 0x000fe200078e0011 */
[----:B------:R-:W-:Y:S01]  /*5d80*/  @!P0 F2FP.BF16.PACK_AB R2, R9, R8 ;  /* 0x000000080902823e */ /* 0x000fe200000010ff */
[----:B------:R-:W-:Y:S01]  /*5d90*/  @!P0 IMAD.MOV.U32 R12, RZ, RZ, R10 ;  /* 0x000000ffff0c8224 */ /* 0x000fe200078e000a */
[----:B------:R-:W-:Y:S01]  /*5da0*/  @!P0 MOV R13, R4 ;  /* 0x00000004000d8202 */ /* 0x000fe20000000f00 */
[----:B------:R-:W-:Y:S01]  /*5db0*/  @!P0 IMAD.MOV.U32 R14, RZ, RZ, R3 ;  /* 0x000000ffff0e8224 */ /* 0x000fe200078e0003 */
[----:B------:R1:W-:Y:S01]  /*5dc0*/  STG.E.128 [R70.64], R44 ;  /* 0x0000002c46007986 */ /* 0x0003e2000c101d08 */
[----:B------:R-:W-:Y:S07]  /*5dd0*/  @!P0 IMAD.MOV.U32 R15, RZ, RZ, R2 ;  /* 0x000000ffff0f8224 */ /* 0x000fee00078e0002 */
[----:B------:R1:W-:Y:S02]  /*5de0*/  @!P1 STG.E.128 [R50.64], R12 ;  /* 0x0000000c32009986 */ /* 0x0003e4000c101d08 */
.L_x_240:
[----:B------:R-:W-:Y:S05]  /*5df0*/  BSYNC B0 ;  /* 0x0000000000007941 */ /* 0x000fea0003800000 */
.L_x_239:
[----:B------:R-:W-:Y:S05]  /*5e00*/  IADD3 R61, P1, R178, R64, RZ ;  /* 0x00000040b23d7210 */ /* 0x000fea0007f3e0ff */
[----:B------:R-:W-:Y:S01]  /*5e10*/  IMAD.X R60, R68, 0x1, R125, P1 ;  /* 0x00000001443c7824 */ /* 0x000fe200008e067d */
[----:B------:R-:W-:-:S13]  /*5e20*/  ISETP.GE.OR P1, PT, R150, R66, P6 ;  /* 0x000000429600720c */ /* 0x000fda0003726670 */
[----:B------:R-:W-:-:S05]  /*5e30*/  @P1 BRA `(.L_x_234) ;  /* 0x0000088000001947 */ /* 0x000fca0003800000 */
[----:B-----5:R-:W-:Y:S01]  /*5e40*/  @!P0 SHF.R.U32.HI R5, RZ, 0x10, R57 ;  /* 0x00000010ff058819 */ /* 0x020fe20000011639 */
[----:B-1----:R-:W1:Y:S01]  /*5e50*/  LDS.128 R12, [R117+0x2900] ;  /* 0x00290000750c7984 */ /* 0x002e620000000c00 */
[----:B------:R-:W-:Y:S02]  /*5e60*/  @!P0 SHF.R.U32.HI R3, RZ, 0x10, R21 ;  /* 0x00000010ff038819 */ /* 0x000fe40000011615 */
[----:B------:R-:W-:Y:S02]  /*5e70*/  @!P0 PRMT R34, R62, 0x5410, R5 ;  /* 0x000054103e228816 */ /* 0x000fe40000000005 */
[----:B------:R-:W-:Y:S02]  /*5e80*/  @!P0 SHF.R.U64 R8, R56, 0x10, R57 ;  /* 0x0000001038088819 */ /* 0x000fe40000001239 */
[----:B------:R-:W-:Y:S01]  /*5e90*/  IADD3 R16, P2, P1, R82, R61, R103 ;  /* 0x0000003d52107210 */ /* 0x000fe2000795e067 */
[----:B------:R-:W-:Y:S01]  /*5ea0*/  @!P0 IMAD.U32 R27, R34, 0x10000, RZ ;  /* 0x00010000221b8824 */ /* 0x000fe200078e00ff */
[----:B------:R-:W2:Y:S01]  /*5eb0*/  LDS.128 R44, [R121+0x2900] ;  /* 0x00290000792c7984 */ /* 0x000ea20000000c00 */
[----:B------:R-:W-:Y:S02]  /*5ec0*/  @!P0 SHF.R.U64 R2, R20, 0x10, R21 ;  /* 0x0000001014028819 */ /* 0x000fe40000001215 */
[----:B------:R-:W-:Y:S02]  /*5ed0*/  IADD3.X R18, R85, R60, R105, P2, P1 ;  /* 0x0000003c55127210 */ /* 0x000fe400017e2469 */
[----:B------:R-:W-:Y:S02]  /*5ee0*/  LEA R50, P1, R16, c[0x0][0x1c8], 0x1 ;  /* 0x0000720010327a11 */ /* 0x000fe400078208ff */
[--C-:B------:R-:W-:Y:S02]  /*5ef0*/  @!P0 SHF.R.U64 R6, R22, 0x10, R23.reuse ;  /* 0x0000001016068819 */ /* 0x100fe40000001217 */
[----:B------:R-:W-:Y:S02]  /*5f00*/  LEA.HI.X R51, R16, c[0x0][0x1cc], R18, 0x1, P1 ;  /* 0x0000730010337a11 */ /* 0x000fe400008f0c12 */
[----:B------:R-:W-:Y:S02]  /*5f10*/  @!P0 SHF.R.U32.HI R4, RZ, 0x10, R23 ;  /* 0x00000010ff048819 */ /* 0x000fe40000011617 */
[----:B------:R-:W-:Y:S02]  /*5f20*/  @!P0 PRMT R19, R32, 0x5432, R6 ;  /* 0x0000543220138816 */ /* 0x000fe40000000006 */
[----:B------:R-:W-:Y:S02]  /*5f30*/  @!P0 SHF.R.U64 R9, R58, 0x10, R59 ;  /* 0x000000103a098819 */ /* 0x000fe4000000123b */
[----:B------:R-:W-:Y:S02]  /*5f40*/  @!P0 PRMT R7, R31, 0x5410, R3 ;  /* 0x000054101f078816 */ /* 0x000fe40000000003 */
[----:B------:R-:W-:Y:S02]  /*5f50*/  @!P0 PRMT R17, R63, 0x5432, R9 ;  /* 0x000054323f118816 */ /* 0x000fe40000000009 */
[----:B------:R-:W-:Y:S01]  /*5f60*/  @!P0 PRMT R9, R32, 0x5410, R4 ;  /* 0x0000541020098816 */ /* 0x000fe20000000004 */
[----:B------:R-:W-:Y:S01]  /*5f70*/  @!P0 IMAD.U32 R3, R7, 0x10000, RZ ;  /* 0x0001000007038824 */ /* 0x000fe200078e00ff */
[----:B------:R-:W-:Y:S02]  /*5f80*/  @!P0 LOP3.LUT R36, R17, 0xffff0000, RZ, 0xc0, !PT ;  /* 0xffff000011248812 */ /* 0x000fe400078ec0ff */
[----:B------:R-:W-:Y:S02]  /*5f90*/  @!P0 SHF.R.U32.HI R10, RZ, 0x10, R59 ;  /* 0x00000010ff0a8819 */ /* 0x000fe4000001163b */
[----:B------:R-:W-:Y:S02]  /*5fa0*/  @!P0 PRMT R8, R62, 0x5432, R8 ;  /* 0x000054323e088816 */ /* 0x000fe40000000008 */
[----:B------:R-:W-:Y:S01]  /*5fb0*/  @!P0 PRMT R5, R31, 0x5432, R2 ;  /* 0x000054321f058816 */ /* 0x000fe20000000002 */
[----:B-1----:R-:W-:Y:S01]  /*5fc0*/  @!P0 IMAD.U32 R2, R13, 0x10000, RZ ;  /* 0x000100000d028824 */ /* 0x002fe200078e00ff */
[----:B------:R-:W-:Y:S01]  /*5fd0*/  @!P0 PRMT R11, R63, 0x5410, R10 ;  /* 0x000054103f0b8816 */ /* 0x000fe2000000000a */
[----:B------:R-:W-:Y:S01]  /*5fe0*/  @!P0 IMAD.U32 R20, R8, 0x10000, RZ ;  /* 0x0001000008148824 */ /* 0x000fe200078e00ff */
[----:B------:R-:W-:Y:S01]  /*5ff0*/  @!P0 LOP3.LUT R6, R12, 0xffff0000, RZ, 0xc0, !PT ;  /* 0xffff00000c068812 */ /* 0x000fe200078ec0ff */
[----:B------:R-:W-:Y:S01]  /*6000*/  @!P0 FMUL.FTZ R10, R2, R27 ;  /* 0x0000001b020a8220 */ /* 0x000fe20000410000 */
[----:B------:R-:W-:Y:S01]  /*6010*/  @!P0 LOP3.LUT R22, R8, 0xffff0000, RZ, 0xc0, !PT ;  /* 0xffff000008168812 */ /* 0x000fe200078ec0ff */
[-C--:B------:R-:W-:Y:S01]  /*6020*/  @!P0 FMUL.FTZ R4, R2, R3.reuse ;  /* 0x0000000302048220 */ /* 0x080fe20000410000 */
[----:B------:R-:W-:Y:S01]  /*6030*/  @!P0 SHF.L.U32 R16, R15, 0x10, RZ ;  /* 0x000000100f108819 */ /* 0x000fe200000006ff */
[----:B------:R-:W-:Y:S01]  /*6040*/  @!P0 IMAD.U32 R2, R12, 0x10000, RZ ;  /* 0x000100000c028824 */ /* 0x000fe200078e00ff */
[C---:B--2---:R-:W-:Y:S01]  /*6050*/  @!P0 SHF.L.U32 R30, R45.reuse, 0x10, RZ ;  /* 0x000000102d1e8819 */ /* 0x044fe200000006ff */
[C---:B------:R-:W-:Y:S01]  /*6060*/  @!P0 IMAD.U32 R21, R44.reuse, 0x10000, RZ ;  /* 0x000100002c158824 */ /* 0x040fe200078e00ff */
[----:B------:R-:W-:Y:S01]  /*6070*/  @!P0 LOP3.LUT R23, R44, 0xffff0000, RZ, 0xc0, !PT ;  /* 0xffff00002c178812 */ /* 0x000fe200078ec0ff */
[----:B------:R-:W-:Y:S01]  /*6080*/  @!P0 FMUL.FTZ R8, R2, R20 ;  /* 0x0000001402088220 */ /* 0x000fe20000410000 */
[----:B------:R-:W-:Y:S01]  /*6090*/  @!P0 LOP3.LUT R32, R45, 0xffff0000, RZ, 0xc0, !PT ;  /* 0xffff00002d208812 */ /* 0x000fe200078ec0ff */
[----:B------:R-:W-:Y:S01]  /*60a0*/  @!P0 FFMA.FTZ R56, R30, R3, -R10 ;  /* 0x000000031e388223 */ /* 0x000fe2000001080a */
[----:B------:R-:W-:Y:S01]  /*60b0*/  @!P0 LOP3.LUT R41, R47, 0xffff0000, RZ, 0xc0, !PT ;  /* 0xffff00002f298812 */ /* 0x000fe200078ec0ff */
[----:B------:R-:W-:Y:S01]  /*60c0*/  @!P0 FMUL.FTZ R10, R6, R22 ;  /* 0x00000016060a8220 */ /* 0x000fe20000410000 */
[C---:B------:R-:W-:Y:S01]  /*60d0*/  @!P0 LOP3.LUT R37, R46.reuse, 0xffff0000, RZ, 0xc0, !PT ;  /* 0xffff00002e258812 */ /* 0x040fe200078ec0ff */
[----:B------:R-:W-:Y:S01]  /*60e0*/  @!P0 IMAD.U32 R38, R11, 0x10000, RZ ;  /* 0x000100000b268824 */ /* 0x000fe200078e00ff */
[----:B------:R-:W-:Y:S01]  /*60f0*/  @!P0 SHF.L.U32 R3, R5, 0x10, RZ ;  /* 0x0000001005038819 */ /* 0x000fe200000006ff */
[----:B------:R-:W-:Y:S01]  /*6100*/  @!P0 IMAD.U32 R39, R47, 0x10000, RZ ;  /* 0x000100002f278824 */ /* 0x000fe200078e00ff */
[----:B------:R-:W-:Y:S01]  /*6110*/  @!P0 LOP3.LUT R5, R5, 0xffff0000, RZ, 0xc0, !PT ;  /* 0xffff000005058812 */ /* 0x000fe200078ec0ff */
[----:B------:R-:W-:Y:S01]  /*6120*/  @!P0 IMAD.U32 R35, R46, 0x10000, RZ ;  /* 0x000100002e238824 */ /* 0x000fe200078e00ff */
[----:B------:R-:W-:Y:S01]  /*6130*/  @!P0 LOP3.LUT R18, R15, 0xffff0000, RZ, 0xc0, !PT ;  /* 0xffff00000f128812 */ /* 0x000fe200078ec0ff */
[-C--:B------:R-:W-:Y:S01]  /*6140*/  @!P0 FMUL.FTZ R2, R2, R3.reuse ;  /* 0x0000000302028220 */ /* 0x080fe20000410000 */
[----:B------:R-:W-:Y:S01]  /*6150*/  @!P0 LOP3.LUT R31, R34, 0xffff0000, RZ, 0xc0, !PT ;  /* 0xffff0000221f8812 */ /* 0x000fe200078ec0ff */
[----:B------:R-:W-:Y:S01]  /*6160*/  @!P0 FFMA.FTZ R55, R21, R3, -R8 ;  /* 0x0000000315378223 */ /* 0x000fe20000010808 */
[----:B------:R-:W-:Y:S01]  /*6170*/  @!P0 SHF.L.U32 R34, R17, 0x10, RZ ;  /* 0x0000001011228819 */ /* 0x000fe200000006ff */
[-C--:B------:R-:W-:Y:S01]  /*6180*/  @!P0 FMUL.FTZ R3, R6, R5.reuse ;  /* 0x0000000506038220 */ /* 0x080fe20000410000 */
[----:B------:R-:W-:Y:S01]  /*6190*/  @!P0 LOP3.LUT R17, R9, 0xffff0000, RZ, 0xc0, !PT ;  /* 0xffff000009118812 */ /* 0x000fe200078ec0ff */
[----:B------:R-:W-:Y:S01]  /*61a0*/  @!P0 FFMA.FTZ R54, R23, R5, -R10 ;  /* 0x0000000517368223 */ /* 0x000fe2000001080a */
[C---:B------:R-:W-:Y:S01]  /*61b0*/  @!P0 LOP3.LUT R10, R14.reuse, 0xffff0000, RZ, 0xc0, !PT ;  /* 0xffff00000e0a8812 */ /* 0x040fe200078ec0ff */
[----:B------:R-:W-:Y:S01]  /*61c0*/  @!P0 IMAD.U32 R8, R14, 0x10000, RZ ;  /* 0x000100000e088824 */ /* 0x000fe200078e00ff */
[----:B------:R-:W-:Y:S01]  /*61d0*/  @!P0 LOP3.LUT R5, R7, 0xffff0000, RZ, 0xc0, !PT ;  /* 0xffff000007058812 */ /* 0x000fe200078ec0ff */
[----:B------:R-:W-:Y:S01]  /*61e0*/  @!P0 IMAD.U32 R7, R19, 0x10000, RZ ;  /* 0x0001000013078824 */ /* 0x000fe200078e00ff */
[----:B------:R-:W-:Y:S01]  /*61f0*/  @!P0 LOP3.LUT R6, R13, 0xffff0000, RZ, 0xc0, !PT ;  /* 0xffff00000d068812 */ /* 0x000fe200078ec0ff */
[----:B------:R-:W-:Y:S01]  /*6200*/  @!P0 FMUL.FTZ R42, R16, R38 ;  /* 0x00000026102a8220 */ /* 0x000fe20000410000 */
[----:B------:R-:W-:Y:S01]  /*6210*/  @!P0 LOP3.LUT R40, R11, 0xffff0000, RZ, 0xc0, !PT ;  /* 0xffff00000b288812 */ /* 0x000fe200078ec0ff */
[----:B------:R-:W-:Y:S01]  /*6220*/  @!P0 IMAD.U32 R11, R9, 0x10000, RZ ;  /* 0x00010000090b8824 */ /* 0x000fe200078e00ff */
[----:B------:R-:W-:Y:S01]  /*6230*/  @!P0 LOP3.LUT R9, R19, 0xffff0000, RZ, 0xc0, !PT ;  /* 0xffff000013098812 */ /* 0x000fe200078ec0ff */
[----:B------:R-:W-:Y:S01]  /*6240*/  @!P0 FMUL.FTZ R49, R6, R31 ;  /* 0x0000001f06318220 */ /* 0x000fe20000410000 */
[----:B------:R-:W-:Y:S01]  /*6250*/  ISETP.GE.AND P1, PT, R84, c[0x0][0x1d4], PT ;  /* 0x0000750054007a0c */ /* 0x000fe20003f26270 */
[----:B------:R-:W-:Y:S02]  /*6260*/  @!P0 FMUL.FTZ R19, R18, R40 ;  /* 0x0000002812138220 */ /* 0x000fe40000410000 */
[----:B------:R-:W-:Y:S02]  /*6270*/  @!P0 FMUL.FTZ R48, R8, R34 ;  /* 0x0000002208308220 */ /* 0x000fe40000410000 */
[----:B------:R-:W-:Y:S02]  /*6280*/  @!P0 FMUL.FTZ R43, R10, R36 ;  /* 0x000000240a2b8220 */ /* 0x000fe40000410000 */
[----:B------:R-:W-:Y:S02]  /*6290*/  @!P0 FFMA.FTZ R53, R32, R5, -R49 ;  /* 0x0000000520358223 */ /* 0x000fe40000010831 */
[----:B------:R-:W-:Y:S02]  /*62a0*/  @!P0 FFMA.FTZ R42, R39, R11, -R42 ;  /* 0x0000000b272a8223 */ /* 0x000fe4000001082a */
[----:B------:R-:W-:Y:S02]  /*62b0*/  @!P0 FFMA.FTZ R19, R41, R17, -R19 ;  /* 0x0000001129138223 */ /* 0x000fe40000010813 */
[----:B------:R-:W-:Y:S01]  /*62c0*/  @!P0 FFMA.FTZ R52, R35, R7, -R48 ;  /* 0x0000000723348223 */ /* 0x000fe20000010830 */
[----:B------:R-:W-:Y:S01]  /*62d0*/  @!P0 F2FP.BF16.PACK_AB R48, R53, R56 ;  /* 0x000000383530823e */ /* 0x000fe200000010ff */
[----:B------:R-:W-:Y:S01]  /*62e0*/  @!P0 FFMA.FTZ R49, R37, R9, -R43 ;  /* 0x0000000925318223 */ /* 0x000fe2000001082b */
[----:B------:R-:W-:Y:S01]  /*62f0*/  @!P0 F2FP.BF16.PACK_AB R42, R19, R42 ;  /* 0x0000002a132a823e */ /* 0x000fe200000010ff */
[----:B------:R-:W-:Y:S01]  /*6300*/  @!P0 FFMA.FTZ R2, R20, R21, R2 ;  /* 0x0000001514028223 */ /* 0x000fe20000010002 */
[----:B------:R-:W-:Y:S01]  /*6310*/  @!P0 F2FP.BF16.PACK_AB R43, R54, R55 ;  /* 0x00000037362b823e */ /* 0x000fe200000010ff */
[----:B------:R-:W-:Y:S01]  /*6320*/  @!P0 IMAD.MOV.U32 R45, RZ, RZ, R48 ;  /* 0x000000ffff2d8224 */ /* 0x000fe200078e0030 */
[----:B------:R-:W-:Y:S01]  /*6330*/  @!P0 F2FP.BF16.PACK_AB R19, R49, R52 ;  /* 0x000000343113823e */ /* 0x000fe200000010ff */
[----:B------:R-:W-:Y:S01]  /*6340*/  @!P0 FMUL.FTZ R5, R6, R5 ;  /* 0x0000000506058220 */ /* 0x000fe20000410000 */
[----:B------:R-:W-:Y:S01]  /*6350*/  @!P0 MOV R44, R43 ;  /* 0x0000002b002c8202 */ /* 0x000fe20000000f00 */
[----:B------:R-:W-:Y:S01]  /*6360*/  @!P0 FFMA.FTZ R3, R22, R23, R3 ;  /* 0x0000001716038223 */ /* 0x000fe20000010003 */
[----:B------:R-:W-:Y:S01]  /*6370*/  @!P0 MOV R47, R42 ;  /* 0x0000002a002f8202 */ /* 0x000fe20000000f00 */
[----:B------:R-:W-:Y:S02]  /*6380*/  @!P0 IMAD.MOV.U32 R46, RZ, RZ, R19 ;  /* 0x000000ffff2e8224 */ /* 0x000fe400078e0013 */
[----:B------:R-:W-:Y:S02]  /*6390*/  @!P0 FMUL.FTZ R6, R8, R7 ;  /* 0x0000000708068220 */ /* 0x000fe40000410000 */
[----:B------:R-:W-:Y:S01]  /*63a0*/  @!P0 FFMA.FTZ R4, R27, R30, R4 ;  /* 0x0000001e1b048223 */ /* 0x000fe20000010004 */
[----:B------:R1:W-:Y:S01]  /*63b0*/  STG.E.128 [R50.64], R44 ;  /* 0x0000002c32007986 */ /* 0x0003e2000c101d08 */
[----:B------:R-:W-:Y:S01]  /*63c0*/  @!P0 FMUL.FTZ R7, R10, R9 ;  /* 0x000000090a078220 */ /* 0x000fe20000410000 */
[----:B------:R-:W-:Y:S01]  /*63d0*/  @!P0 F2FP.BF16.PACK_AB R10, R3, R2 ;  /* 0x00000002030a823e */ /* 0x000fe200000010ff */
[----:B------:R-:W-:Y:S02]  /*63e0*/  @!P0 FFMA.FTZ R5, R31, R32, R5 ;  /* 0x000000201f058223 */ /* 0x000fe40000010005 */
[----:B------:R-:W-:Y:S02]  /*63f0*/  @!P0 FMUL.FTZ R8, R16, R11 ;  /* 0x0000000b10088220 */ /* 0x000fe40000410000 */
[----:B------:R-:W-:Y:S01]  /*6400*/  @!P0 FFMA.FTZ R6, R34, R35, R6 ;  /* 0x0000002322068223 */ /* 0x000fe20000010006 */
[----:B------:R-:W-:Y:S01]  /*6410*/  @!P0 F2FP.BF16.PACK_AB R4, R5, R4 ;  /* 0x000000040504823e */ /* 0x000fe200000010ff */
[----:B------:R-:W-:Y:S02]  /*6420*/  @!P0 FMUL.FTZ R9, R18, R17 ;  /* 0x0000001112098220 */ /* 0x000fe40000410000 */
[----:B------:R-:W-:Y:S02]  /*6430*/  @!P0 FFMA.FTZ R7, R36, R37, R7 ;  /* 0x0000002524078223 */ /* 0x000fe40000010007 */
[----:B------:R-:W-:Y:S02]  /*6440*/  @!P0 FFMA.FTZ R8, R38, R39, R8 ;  /* 0x0000002726088223 */ /* 0x000fe40000010008 */
[----:B------:R-:W-:Y:S01]  /*6450*/  @!P0 FFMA.FTZ R9, R40, R41, R9 ;  /* 0x0000002928098223 */ /* 0x000fe20000010009 */
[----:B------:R-:W-:Y:S01]  /*6460*/  @!P0 F2FP.BF16.PACK_AB R3, R7, R6 ;  /* 0x000000060703823e */ /* 0x000fe200000010ff */
[----:B------:R-:W-:Y:S02]  /*6470*/  @!P0 IMAD.MOV.U32 R12, RZ, RZ, R10 ;  /* 0x000000ffff0c8224 */ /* 0x000fe400078e000a */
[----:B------:R-:W-:Y:S01]  /*6480*/  @!P0 IMAD.MOV.U32 R13, RZ, RZ, R4 ;  /* 0x000000ffff0d8224 */ /* 0x000fe200078e0004 */
[----:B------:R-:W-:Y:S02]  /*6490*/  @!P0 F2FP.BF16.PACK_AB R2, R9, R8 ;  /* 0x000000080902823e */ /* 0x000fe400000010ff */
[----:B------:R-:W-:Y:S03]  /*64a0*/  @!P0 MOV R14, R3 ;  /* 0x00000003000e8202 */ /* 0x000fe60000000f00 */
[----:B------:R-:W-:Y:S01]  /*64b0*/  @!P0 IMAD.MOV.U32 R15, RZ, RZ, R2 ;  /* 0x000000ffff0f8224 */ /* 0x000fe200078e0002 */
[----:B------:R-:W-:-:S05]  /*64c0*/  @P1 BRA `(.L_x_234) ;  /* 0x000001f000001947 */ /* 0x000fca0003800000 */
[----:B------:R-:W-:Y:S04]  /*64d0*/  IADD3 R3, P1, P0, R82, R61, R84 ;  /* 0x0000003d52037210 */ /* 0x000fe8000783e054 */
[----:B------:R-:W-:Y:S02]  /*64e0*/  IADD3.X R4, R85, R60, R104, P1, P0 ;  /* 0x0000003c55047210 */ /* 0x000fe40000fe0468 */
[C---:B------:R-:W-:Y:S04]  /*64f0*/  LEA R2, P0, R3.reuse, c[0x0][0x1c8], 0x1 ;  /* 0x0000720003027a11 */ /* 0x040fe800078008ff */
[----:B------:R-:W-:Y:S05]  /*6500*/  LEA.HI.X R3, R3, c[0x0][0x1cc], R4, 0x1, P0 ;  /* 0x0000730003037a11 */ /* 0x000fea00000f0c04 */
[----:B------:R2:W-:Y:S01]  /*6510*/  STG.E.128 [R2.64], R12 ;  /* 0x0000000c02007986 */ /* 0x0005e2000c101d08 */
[----:B------:R-:W-:-:S05]  /*6520*/  BRA `(.L_x_234) ;  /* 0x0000019000007947 */ /* 0x000fca0003800000 */
.L_x_218:
[----:B------:R-:W-:Y:S01]  /*6530*/  ISETP.NE.AND P1, PT, R90, RZ, PT ;  /* 0x000000ff5a00720c */ /* 0x000fe20003f25270 */
[----:B------:R-:W-:Y:S01]  /*6540*/  IMAD R2, R33, -0x50, R0 ;  /* 0xffffffb021027824 */ /* 0x000fe200078e0200 */
[----:B------:R-:W-:Y:S04]  /*6550*/  BSSY B0, `(.L_x_241) ;  /* 0x0000008000007945 */ /* 0x000fe80003800000 */
[----:B------:R-:W-:Y:S04]  /*6560*/  IMNMX R2, R2, 0x50, PT ;  /* 0x0000005002027817 */ /* 0x000fe80003800200 */
[----:B------:R-:W-:-:S13]  /*6570*/  ISETP.GE.AND P0, PT, R190, R2, PT ;  /* 0x00000002be00720c */ /* 0x000fda0003f06270 */
[----:B------:R-:W-:-:S05]  /*6580*/  @P0 BRA `(.L_x_242) ;  /* 0x0000004000000947 */ /* 0x000fca0003800000 */
[----:B------:R-:W1:Y:S04]  /*6590*/  @!P6 LDS.128 R8, [R80+0x2800] ;  /* 0x002800005008e984 */ /* 0x000e680000000c00 */
[----:B------:R-:W2:Y:S04]  /*65a0*/  @!P1 LDS.128 R4, [R81+0x2800] ;  /* 0x0028000051049984 */ /* 0x000ea80000000c00 */
[----:B-1----:R1:W-:Y:S04]  /*65b0*/  @!P6 STG.E.128 [R54.64], R8 ;  /* 0x000000083600e986 */ /* 0x0023e8000c101d08 */
[----:B--2---:R1:W-:Y:S02]  /*65c0*/  @!P1 STG.E.128 [R54.64+0x40], R4 ;  /* 0x0000400436009986 */ /* 0x0043e4000c101d08 */
.L_x_242:
[----:B------:R-:W-:Y:S05]  /*65d0*/  BSYNC B0 ;  /* 0x0000000000007941 */ /* 0x000fea0003800000 */
.L_x_241:
[----:B------:R-:W-:Y:S01]  /*65e0*/  ISETP.GE.AND P0, PT, R148, R2, PT ;  /* 0x000000029400720c */ /* 0x000fe20003f06270 */
[----:B------:R-:W-:-:S12]  /*65f0*/  BSSY B0, `(.L_x_243) ;  /* 0x0000006000007945 */ /* 0x000fd80003800000 */
[----:B------:R-:W-:-:S05]  /*6600*/  @P0 BRA `(.L_x_244) ;  /* 0x0000004000000947 */ /* 0x000fca0003800000 */
[----:B-1----:R-:W1:Y:S04]  /*6610*/  @!P6 LDS.128 R8, [R80+0x3800] ;  /* 0x003800005008e984 */ /* 0x002e680000000c00 */
[----:B------:R-:W2:Y:S04]  /*6620*/  @!P1 LDS.128 R4, [R81+0x3800] ;  /* 0x0038000051049984 */ /* 0x000ea80000000c00 */
[----:B-1----:R1:W-:Y:S04]  /*6630*/  @!P6 STG.E.128 [R60.64], R8 ;  /* 0x000000083c00e986 */ /* 0x0023e8000c101d08 */
[----:B--2---:R1:W-:Y:S02]  /*6640*/  @!P1 STG.E.128 [R60.64+0x40], R4 ;  /* 0x000040043c009986 */ /* 0x0043e4000c101d08 */
.L_x_244:
[----:B------:R-:W-:Y:S05]  /*6650*/  BSYNC B0 ;  /* 0x0000000000007941 */ /* 0x000fea0003800000 */
.L_x_243:
[----:B------:R-:W-:-:S13]  /*6660*/  ISETP.GE.AND P0, PT, R150, R2, PT ;  /* 0x000000029600720c */ /* 0x000fda0003f06270 */
[----:B------:R-:W-:-:S05]  /*6670*/  @P0 BRA `(.L_x_234) ;  /* 0x0000004000000947 */ /* 0x000fca0003800000 */
[----:B-1----:R-:W1:Y:S04]  /*6680*/  @!P6 LDS.128 R8, [R80+0x4800] ;  /* 0x004800005008e984 */ /* 0x002e680000000c00 */
[----:B------:R-:W2:Y:S04]  /*6690*/  @!P1 LDS.128 R4, [R81+0x4800] ;  /* 0x0048000051049984 */ /* 0x000ea80000000c00 */
[----:B-1----:R1:W-:Y:S04]  /*66a0*/  @!P6 STG.E.128 [R62.64], R8 ;  /* 0x000000083e00e986 */ /* 0x0023e8000c101d08 */
[----:B--2---:R1:W-:Y:S02]  /*66b0*/  @!P1 STG.E.128 [R62.64+0x40], R4 ;  /* 0x000040043e009986 */ /* 0x0043e4000c101d08 */
.L_x_234:
[----:B------:R-:W-:Y:S05]  /*66c0*/  BSYNC B2 ;  /* 0x0000000000027941 */ /* 0x000fea0003800000 */
.L_x_217:
[C---:B-12---:R-:W-:Y:S01]  /*66d0*/  IMAD R15, R33.reuse, -0x50, RZ ;  /* 0xffffffb0210f7824 */ /* 0x046fe200078e02ff */
[----:B------:R-:W-:Y:S01]  /*66e0*/  BSSY B0, `(.L_x_245) ;  /* 0x000005c000007945 */ /* 0x000fe20003800000 */
[----:B------:R-:W-:Y:S02]  /*66f0*/  IMAD R2, R88, 0x50, RZ ;  /* 0x0000005058027824 */ /* 0x000fe400078e02ff */
[----:B-----5:R-:W-:Y:S02]  /*6700*/  IMAD.IADD R4, R116, 0x1, R15 ;  /* 0x0000000174047824 */ /* 0x020fe400078e020f */
[----:B------:R-:W-:Y:S03]  /*6710*/  IMAD.WIDE.U32 R16, R33, 0x50, RZ ;  /* 0x0000005021107825 */ /* 0x000fe600078e00ff */
[C---:B------:R-:W-:Y:S01]  /*6720*/  ISETP.GE.AND P4, PT, R4.reuse, 0x11, PT ;  /* 0x000000110400780c */ /* 0x040fe20003f86270 */
[----:B------:R-:W-:Y:S01]  /*6730*/  IMAD.IADD R17, R17, 0x1, R2 ;  /* 0x0000000111117824 */ /* 0x000fe200078e0202 */
[----:B------:R-:W-:Y:S02]  /*6740*/  ISETP.GE.AND P3, PT, R4, 0x1, PT ;  /* 0x000000010400780c */ /* 0x000fe40003f66270 */
[----:B------:R-:W-:Y:S02]  /*6750*/  IADD3 R2, P0, R122, R16, RZ ;  /* 0x000000107a027210 */ /* 0x000fe40007f1e0ff */
[C---:B------:R-:W-:Y:S02]  /*6760*/  ISETP.GE.AND P2, PT, R4.reuse, 0x21, PT ;  /* 0x000000210400780c */ /* 0x040fe40003f46270 */
[----:B------:R-:W-:Y:S02]  /*6770*/  IADD3.X R3, R17, R131, RZ, P0, !PT ;  /* 0x0000008311037210 */ /* 0x000fe400007fe4ff */
[----:B------:R-:W-:Y:S03]  /*6780*/  ISETP.GE.AND P1, PT, R4, 0x31, PT ;  /* 0x000000310400780c */ /* 0x000fe60003f26270 */
[C---:B------:R-:W-:Y:S02]  /*6790*/  @P4 IADD3 R5, P0, R2.reuse, 0x10, RZ ;  /* 0x0000001002054810 */ /* 0x040fe40007f1e0ff */
[----:B------:R-:W-:Y:S01]  /*67a0*/  @P3 IMAD R9, R3, c[0x0][0x258], RZ ;  /* 0x0000960003093a24 */ /* 0x000fe200078e02ff */
[-C--:B------:R-:W-:Y:S01]  /*67b0*/  @P3 MOV R6, R86.reuse ;  /* 0x0000005600063202 */ /* 0x080fe20000000f00 */
[----:B------:R-:W-:Y:S02]  /*67c0*/  @P3 IMAD.MOV.U32 R7, RZ, RZ, R89 ;  /* 0x000000ffff073224 */ /* 0x000fe400078e0059 */
[----:B------:R-:W-:Y:S01]  /*67d0*/  @P4 IMAD.X R10, RZ, RZ, R3, P0 ;  /* 0x000000ffff0a4224 */ /* 0x000fe200000e0603 */
[C---:B------:R-:W-:Y:S01]  /*67e0*/  @P2 IADD3 R8, P0, R2.reuse, 0x20, RZ ;  /* 0x0000002002082810 */ /* 0x040fe20007f1e0ff */
[C---:B------:R-:W-:Y:S04]  /*67f0*/  @P3 IMAD.WIDE.U32 R6, R2.reuse, c[0x0][0x258], R6 ;  /* 0x0000960002063a25 */ /* 0x040fe800078e0006 */
[----:B------:R-:W-:Y:S02]  /*6800*/  @P3 IMAD R9, R2, c[0x0][0x25c], R9 ;  /* 0x0000970002093a24 */ /* 0x000fe400078e0209 */
[----:B------:R-:W-:Y:S01]  /*6810*/  @P2 IMAD.X R14, RZ, RZ, R3, P0 ;  /* 0x000000ffff0e2224 */ /* 0x000fe200000e0603 */
[----:B------:R-:W-:Y:S01]  /*6820*/  @P3 LEA R12, P0, R6, c[0x0][0x250], 0x1 ;  /* 0x00009400060c3a11 */ /* 0x000fe200078008ff */
[----:B------:R-:W-:Y:S02]  /*6830*/  @P3 IMAD.IADD R7, R7, 0x1, R9 ;  /* 0x0000000107073824 */ /* 0x000fe400078e0209 */
[----:B------:R-:W-:Y:S03]  /*6840*/  @P4 IMAD R9, R10, c[0x0][0x258], RZ ;  /* 0x000096000a094a24 */ /* 0x000fe600078e02ff */
[----:B------:R-:W-:Y:S01]  /*6850*/  @P3 LEA.HI.X R13, R6, c[0x0][0x254], R7, 0x1, P0 ;  /* 0x00009500060d3a11 */ /* 0x000fe200000f0c07 */
[----:B------:R-:W-:Y:S01]  /*6860*/  @P4 IMAD.MOV.U32 R7, RZ, RZ, R89 ;  /* 0x000000ffff074224 */ /* 0x000fe200078e0059 */
[-C--:B------:R-:W-:Y:S05]  /*6870*/  @P4 MOV R6, R86.reuse ;  /* 0x0000005600064202 */ /* 0x080fea0000000f00 */
[C---:B------:R-:W-:Y:S04]  /*6880*/  @P4 IMAD.WIDE.U32 R6, R5.reuse, c[0x0][0x258], R6 ;  /* 0x0000960005064a25 */ /* 0x040fe800078e0006 */
[----:B------:R-:W-:Y:S01]  /*6890*/  @P4 IMAD R5, R5, c[0x0][0x25c], R9 ;  /* 0x0000970005054a24 */ /* 0x000fe200078e0209 */
[C---:B------:R-:W-:Y:S03]  /*68a0*/  @P4 LEA R10, P0, R6.reuse, c[0x0][0x250], 0x1 ;  /* 0x00009400060a4a11 */ /* 0x040fe600078008ff */
[----:B------:R-:W-:Y:S02]  /*68b0*/  @P4 IMAD.IADD R5, R7, 0x1, R5 ;  /* 0x0000000107054824 */ /* 0x000fe400078e0205 */
[----:B------:R-:W-:Y:S03]  /*68c0*/  @P2 IMAD.MOV.U32 R7, RZ, RZ, R89 ;  /* 0x000000ffff072224 */ /* 0x000fe600078e0059 */
[----:B------:R-:W-:Y:S01]  /*68d0*/  @P4 LEA.HI.X R11, R6, c[0x0][0x254], R5, 0x1, P0 ;  /* 0x00009500060b4a11 */ /* 0x000fe200000f0c05 */
[----:B------:R-:W-:Y:S01]  /*68e0*/  @P2 IMAD R5, R14, c[0x0][0x258], RZ ;  /* 0x000096000e052a24 */ /* 0x000fe200078e02ff */
[-C--:B------:R-:W-:Y:S03]  /*68f0*/  @P2 MOV R6, R86.reuse ;  /* 0x0000005600062202 */ /* 0x080fe60000000f00 */
[C---:B------:R-:W-:Y:S02]  /*6900*/  @P2 IMAD R5, R8.reuse, c[0x0][0x25c], R5 ;  /* 0x0000970008052a24 */ /* 0x040fe400078e0205 */
[----:B------:R-:W-:Y:S05]  /*6910*/  @P2 IMAD.WIDE.U32 R6, R8, c[0x0][0x258], R6 ;  /* 0x0000960008062a25 */ /* 0x000fea00078e0006 */
[C---:B------:R-:W-:Y:S02]  /*6920*/  @P2 LEA R8, P0, R6.reuse, c[0x0][0x250], 0x1 ;  /* 0x0000940006082a11 */ /* 0x040fe400078008ff */
[----:B------:R-:W-:Y:S04]  /*6930*/  @P2 IADD3 R5, R7, R5, RZ ;  /* 0x0000000507052210 */ /* 0x000fe80007ffe0ff */
[----:B------:R-:W-:Y:S02]  /*6940*/  @P2 LEA.HI.X R9, R6, c[0x0][0x254], R5, 0x1, P0 ;  /* 0x0000950006092a11 */ /* 0x000fe400000f0c05 */
[----:B------:R-:W-:Y:S05]  /*6950*/  @P1 IADD3 R5, P0, R2, 0x30, RZ ;  /* 0x0000003002051810 */ /* 0x000fea0007f1e0ff */
[----:B------:R-:W-:Y:S01]  /*6960*/  @P1 IMAD.X R6, RZ, RZ, R3, P0 ;  /* 0x000000ffff061224 */ /* 0x000fe200000e0603 */
[----:B------:R-:W-:Y:S03]  /*6970*/  ISETP.GE.AND P0, PT, R4, 0x41, PT ;  /* 0x000000410400780c */ /* 0x000fe60003f06270 */
[----:B------:R-:W-:Y:S10]  /*6980*/  @P1 IMAD R6, R6, c[0x0][0x258], RZ ;  /* 0x0000960006061a24 */ /* 0x000ff400078e02ff */
[----:B------:R-:W-:Y:S01]  /*6990*/  @P0 IADD3 R4, P5, R2, 0x40, RZ ;  /* 0x0000004002040810 */ /* 0x000fe20007fbe0ff */
[----:B------:R-:W-:Y:S03]  /*69a0*/  @P1 IMAD.MOV.U32 R2, RZ, RZ, R86 ;  /* 0x000000ffff021224 */ /* 0x000fe600078e0056 */
[----:B------:R-:W-:Y:S02]  /*69b0*/  @P0 IADD3.X R14, RZ, R3, RZ, P5, !PT ;  /* 0x00000003ff0e0210 */ /* 0x000fe40002ffe4ff */
[----:B------:R-:W-:Y:S05]  /*69c0*/  @P1 MOV R3, R89 ;  /* 0x0000005900031202 */ /* 0x000fea0000000f00 */
[C---:B------:R-:W-:Y:S04]  /*69d0*/  @P1 IMAD.WIDE.U32 R2, R5.reuse, c[0x0][0x258], R2 ;  /* 0x0000960005021a25 */ /* 0x040fe800078e0002 */
[----:B------:R-:W-:Y:S01]  /*69e0*/  @P1 IMAD R5, R5, c[0x0][0x25c], R6 ;  /* 0x0000970005051a24 */ /* 0x000fe200078e0206 */
[----:B------:R-:W-:Y:S03]  /*69f0*/  @P1 LEA R6, P5, R2, c[0x0][0x250], 0x1 ;  /* 0x0000940002061a11 */ /* 0x000fe600078a08ff */
[----:B------:R-:W-:Y:S02]  /*6a00*/  @P1 IMAD.IADD R3, R3, 0x1, R5 ;  /* 0x0000000103031824 */ /* 0x000fe400078e0205 */
[----:B------:R-:W-:Y:S03]  /*6a10*/  @P0 IMAD R5, R14, c[0x0][0x258], RZ ;  /* 0x000096000e050a24 */ /* 0x000fe600078e02ff */
[----:B------:R-:W-:Y:S01]  /*6a20*/  @P1 LEA.HI.X R7, R2, c[0x0][0x254], R3, 0x1, P5 ;  /* 0x0000950002071a11 */ /* 0x000fe200028f0c03 */
[----:B------:R-:W-:Y:S01]  /*6a30*/  @P0 IMAD.MOV.U32 R3, RZ, RZ, R89 ;  /* 0x000000ffff030224 */ /* 0x000fe200078e0059 */
[----:B------:R-:W-:Y:S05]  /*6a40*/  @P0 MOV R2, R86 ;  /* 0x0000005600020202 */ /* 0x000fea0000000f00 */
[C---:B------:R-:W-:Y:S04]  /*6a50*/  @P0 IMAD.WIDE.U32 R2, R4.reuse, c[0x0][0x258], R2 ;  /* 0x0000960004020a25 */ /* 0x040fe800078e0002 */
[----:B------:R-:W-:Y:S05]  /*6a60*/  @P0 IMAD R4, R4, c[0x0][0x25c], R5 ;  /* 0x0000970004040a24 */ /* 0x000fea00078e0205 */
[----:B------:R-:W-:Y:S02]  /*6a70*/  @P0 IADD3 R3, R3, R4, RZ ;  /* 0x0000000403030210 */ /* 0x000fe40007ffe0ff */
[C---:B------:R-:W-:Y:S04]  /*6a80*/  @P0 LEA R4, P5, R2.reuse, c[0x0][0x250], 0x1 ;  /* 0x0000940002040a11 */ /* 0x040fe800078a08ff */
[----:B------:R-:W-:Y:S01]  /*6a90*/  @P0 LEA.HI.X R5, R2, c[0x0][0x254], R3, 0x1, P5 ;  /* 0x0000950002050a11 */ /* 0x000fe200028f0c03 */
[----:B------:R-:W-:Y:S01]  /*6aa0*/  IMAD.IADD R2, R15, 0x1, R0 ;  /* 0x000000010f027824 */ /* 0x000fe200078e0200 */
[----:B------:R-:W-:-:S13]  /*6ab0*/  ISETP.NE.AND P5, PT, R132, RZ, PT ;  /* 0x000000ff8400720c */ /* 0x000fda0003fa5270 */
[----:B------:R-:W-:Y:S01]  /*6ac0*/  @!PT LDS RZ, [RZ] ;  /* 0x00000000fffff984 */ /* 0x000fe20000000800 */
[----:B------:R-:W-:Y:S01]  /*6ad0*/  @!PT LDS RZ, [RZ] ;  /* 0x00000000fffff984 */ /* 0x000fe20000000800 */
[----:B------:R-:W-:Y:S01]  /*6ae0*/  @!PT LDS RZ, [RZ] ;  /* 0x00000000fffff984 */ /* 0x000fe20000000800 */
[----:B------:R1:W-:Y:S08]  /*6af0*/  @P3 LDGSTS.E.BYPASS.LTC128B.128 [R216+0x100], [R12.64], !P5 ;  /* 0x001000000cd83fae */ /* 0x0003f0000e901d48 */
[----:B------:R1:W-:Y:S08]  /*6b00*/  @P4 LDGSTS.E.BYPASS.LTC128B.128 [R216+0x900], [R10.64], !P5 ;  /* 0x009000000ad84fae */ /* 0x0003f0000e901d48 */
[----:B------:R2:W-:Y:S08]  /*6b10*/  @P2 LDGSTS.E.BYPASS.LTC128B.128 [R216+0x1100], [R8.64], !P5 ;  /* 0x0110000008d82fae */ /* 0x0005f0000e901d48 */
[----:B------:R3:W-:Y:S08]  /*6b20*/  @P1 LDGSTS.E.BYPASS.LTC128B.128 [R216+0x1900], [R6.64], !P5 ;  /* 0x0190000006d81fae */ /* 0x0007f0000e901d48 */
[----:B------:R1:W-:Y:S08]  /*6b30*/  @P0 LDGSTS.E.BYPASS.LTC128B.128 [R216+0x2100], [R4.64], !P5 ;  /* 0x0210000004d80fae */ /* 0x0003f0000e901d48 */
[----:B------:R-:W0:Y:S01]  /*6b40*/  LDGDEPBAR ;  /* 0x00000000000079af */ /* 0x000e220000000000 */
[----:B---3--:R-:W-:Y:S02]  /*6b50*/  IMNMX R7, R2, 0x50, PT ;  /* 0x0000005002077817 */ /* 0x008fe40003800200 */
[----:B------:R-:W-:Y:S02]  /*6b60*/  IADD3 R6, P0, R130, R16, RZ ;  /* 0x0000001082067210 */ /* 0x000fe40007f1e0ff */
[----:B------:R-:W-:Y:S02]  /*6b70*/  ISETP.GE.AND P1, PT, R190, R7, PT ;  /* 0x00000007be00720c */ /* 0x000fe40003f26270 */
[----:B--2---:R-:W-:Y:S01]  /*6b80*/  IADD3.X R8, R17, R129, RZ, P0, !PT ;  /* 0x0000008111087210 */ /* 0x004fe200007fe4ff */
[----:B------:R-:W-:Y:S04]  /*6b90*/  DEPBAR.LE SB0, 0x0 ;  /* 0x000080000000791a */ /* 0x000fe80000000000 */
[----:B------:R-:W-:Y:S06]  /*6ba0*/  BAR.SYNC.DEFER_BLOCKING 0x0 ;  /* 0x0000000000007b1d */ /* 0x000fec0000010000 */
[----:B------:R-:W-:-:S05]  /*6bb0*/  @P1 BRA `(.L_x_246) ;  /* 0x000000e000001947 */ /* 0x000fca0003800000 */
[----:B-1----:R-:W-:Y:S01]  /*6bc0*/  MOV R5, R102 ;  /* 0x0000006600057202 */ /* 0x002fe20000000f00 */
[----:B------:R-:W-:Y:S01]  /*6bd0*/  IMAD R2, R8, c[0x0][0x208], RZ ;  /* 0x0000820008027a24 */ /* 0x000fe200078e02ff */
[----:B------:R-:W-:Y:S01]  /*6be0*/  ISETP.GE.AND P1, PT, R28, c[0x0][0x1d4], PT ;  /* 0x000075001c007a0c */ /* 0x000fe20003f26270 */
[----:B------:R-:W-:Y:S02]  /*6bf0*/  IMAD.MOV.U32 R4, RZ, RZ, R92 ;  /* 0x000000ffff047224 */ /* 0x000fe400078e005c */
[C---:B------:R-:W-:Y:S02]  /*6c00*/  IMAD R2, R6.reuse, c[0x0][0x20c], R2 ;  /* 0x0000830006027a24 */ /* 0x040fe400078e0202 */
[----:B------:R-:W-:Y:S04]  /*6c10*/  IMAD.WIDE.U32 R4, R6, c[0x0][0x208], R4 ;  /* 0x0000820006047a25 */ /* 0x000fe800078e0004 */
[----:B------:R-:W-:Y:S01]  /*6c20*/  IMAD.IADD R3, R5, 0x1, R2 ;  /* 0x0000000105037824 */ /* 0x000fe200078e0202 */
[C---:B------:R-:W-:Y:S03]  /*6c30*/  LEA R2, P0, R4.reuse, c[0x0][0x1f8], 0x1 ;  /* 0x00007e0004027a11 */ /* 0x040fe600078008ff */
[----:B------:R-:W1:Y:S01]  /*6c40*/  @!P1 LDS.128 R16, [R80] ;  /* 0x0000000050109984 */ /* 0x000e620000000c00 */
[----:B------:R-:W-:Y:S02]  /*6c50*/  LEA.HI.X R3, R4, c[0x0][0x1fc], R3, 0x1, P0 ;  /* 0x00007f0004037a11 */ /* 0x000fe400000f0c03 */
[----:B------:R-:W-:-:S13]  /*6c60*/  ISETP.GE.AND P0, PT, R91, c[0x0][0x1d4], PT ;  /* 0x000075005b007a0c */ /* 0x000fda0003f06270 */
[----:B------:R-:W2:Y:S04]  /*6c70*/  @!P0 LDS.128 R12, [R81] ;  /* 0x00000000510c8984 */ /* 0x000ea80000000c00 */
[----:B-1----:R1:W-:Y:S04]  /*6c80*/  @!P1 STG.E.128 [R2.64], R16 ;  /* 0x0000001002009986 */ /* 0x0023e8000c101d08 */
[----:B--2---:R1:W-:Y:S02]  /*6c90*/  @!P0 STG.E.128 [R2.64+0x40], R12 ;  /* 0x0000400c02008986 */ /* 0x0043e4000c101d08 */
.L_x_246:
[----:B-1----:R-:W-:Y:S05]  /*6ca0*/  BSYNC B0 ;  /* 0x0000000000007941 */ /* 0x002fea0003800000 */
.L_x_245:
[----:B------:R-:W-:Y:S01]  /*6cb0*/  ISETP.GE.AND P0, PT, R148, R7, PT ;  /* 0x000000079400720c */ /* 0x000fe20003f06270 */
[----:B------:R-:W-:-:S12]  /*6cc0*/  BSSY B0, `(.L_x_247) ;  /* 0x0000012000007945 */ /* 0x000fd80003800000 */
[----:B------:R-:W-:-:S05]  /*6cd0*/  @P0 BRA `(.L_x_248) ;  /* 0x0000010000000947 */ /* 0x000fca0003800000 */
[----:B------:R-:W-:Y:S01]  /*6ce0*/  IADD3 R2, P0, R6, 0x20, RZ ;  /* 0x0000002006027810 */ /* 0x000fe20007f1e0ff */
[----:B------:R-:W-:Y:S01]  /*6cf0*/  IMAD.MOV.U32 R4, RZ, RZ, R92 ;  /* 0x000000ffff047224 */ /* 0x000fe200078e005c */
[----:B------:R-:W-:Y:S02]  /*6d00*/  MOV R5, R102 ;  /* 0x0000006600057202 */ /* 0x000fe40000000f00 */
[----:B------:R-:W-:Y:S01]  /*6d10*/  ISETP.GE.AND P1, PT, R28, c[0x0][0x1d4], PT ;  /* 0x000075001c007a0c */ /* 0x000fe20003f26270 */
[----:B------:R-:W-:Y:S02]  /*6d20*/  IMAD.X R3, RZ, RZ, R8, P0 ;  /* 0x000000ffff037224 */ /* 0x000fe400000e0608 */
[C---:B------:R-:W-:Y:S04]  /*6d30*/  IMAD.WIDE.U32 R4, R2.reuse, c[0x0][0x208], R4 ;  /* 0x0000820002047a25 */ /* 0x040fe800078e0004 */
[----:B------:R-:W-:Y:S04]  /*6d40*/  IMAD R3, R3, c[0x0][0x208], RZ ;  /* 0x0000820003037a24 */ /* 0x000fe800078e02ff */
[----:B------:R-:W-:Y:S01]  /*6d50*/  IMAD R3, R2, c[0x0][0x20c], R3 ;  /* 0x0000830002037a24 */ /* 0x000fe200078e0203 */
[C---:B------:R-:W-:Y:S01]  /*6d60*/  LEA R2, P0, R4.reuse, c[0x0][0x1f8], 0x1 ;  /* 0x00007e0004027a11 */ /* 0x040fe200078008ff */
[----:B------:R-:W1:Y:S02]  /*6d70*/  @!P1 LDS.128 R16, [R80+0x1000] ;  /* 0x0010000050109984 */ /* 0x000e640000000c00 */
[----:B------:R-:W-:Y:S05]  /*6d80*/  IMAD.IADD R3, R5, 0x1, R3 ;  /* 0x0000000105037824 */ /* 0x000fea00078e0203 */
[----:B------:R-:W-:Y:S02]  /*6d90*/  LEA.HI.X R3, R4, c[0x0][0x1fc], R3, 0x1, P0 ;  /* 0x00007f0004037a11 */ /* 0x000fe400000f0c03 */
[----:B------:R-:W-:-:S13]  /*6da0*/  ISETP.GE.AND P0, PT, R91, c[0x0][0x1d4], PT ;  /* 0x000075005b007a0c */ /* 0x000fda0003f06270 */
[----:B------:R-:W2:Y:S04]  /*6db0*/  @!P0 LDS.128 R12, [R81+0x1000] ;  /* 0x00100000510c8984 */ /* 0x000ea80000000c00 */
[----:B-1----:R1:W-:Y:S04]  /*6dc0*/  @!P1 STG.E.128 [R2.64], R16 ;  /* 0x0000001002009986 */ /* 0x0023e8000c101d08 */
[----:B--2---:R1:W-:Y:S02]  /*6dd0*/  @!P0 STG.E.128 [R2.64+0x40], R12 ;  /* 0x0000400c02008986 */ /* 0x0043e4000c101d08 */
.L_x_248:
[----:B------:R-:W-:Y:S05]  /*6de0*/  BSYNC B0 ;  /* 0x0000000000007941 */ /* 0x000fea0003800000 */
.L_x_247:
[----:B------:R-:W-:Y:S01]  /*6df0*/  ISETP.GE.AND P0, PT, R150, R7, PT ;  /* 0x000000079600720c */ /* 0x000fe20003f06270 */
[----:B------:R-:W-:-:S12]  /*6e00*/  BSSY B0, `(.L_x_249) ;  /* 0x0000012000007945 */ /* 0x000fd80003800000 */
[----:B------:R-:W-:-:S05]  /*6e10*/  @P0 BRA `(.L_x_250) ;  /* 0x0000010000000947 */ /* 0x000fca0003800000 */
[----:B-1----:R-:W-:Y:S01]  /*6e20*/  IADD3 R2, P0, R6, 0x40, RZ ;  /* 0x0000004006027810 */ /* 0x002fe20007f1e0ff */
        /* <DEDUP_REMOVED lines=15> */
.L_x_250:
[----:B------:R-:W-:Y:S05]  /*6f20*/  BSYNC B0 ;  /* 0x0000000000007941 */ /* 0x000fea0003800000 */
.L_x_249:
[C---:B------:R-:W-:Y:S02]  /*6f30*/  ISETP.GT.AND P0, PT, R33.reuse, R127, PT ;  /* 0x0000007f2100720c */ /* 0x040fe40003f04270 */
[----:B------:R-:W-:Y:S11]  /*6f40*/  IADD3 R33, R33, -0x1, RZ ;  /* 0xffffffff21217810 */ /* 0x000ff60007ffe0ff */
[----:B-1----:R-:W-:Y:S01]  /*6f50*/  @P0 SHF.R.S32.HI R5, RZ, 0x1f, R33 ;  /* 0x0000001fff050819 */ /* 0x002fe20000011421 */
[----:B------:R-:W-:Y:S02]  /*6f60*/  @P0 IMAD R4, R171, R33, RZ ;  /* 0x00000021ab040224 */ /* 0x000fe400078e02ff */
[----:B------:R-:W-:Y:S02]  /*6f70*/  @P0 IMAD.MOV.U32 R2, RZ, RZ, R114 ;  /* 0x000000ffff020224 */ /* 0x000fe400078e0072 */
[----:B------:R-:W-:Y:S02]  /*6f80*/  @P0 IMAD.MOV.U32 R3, RZ, RZ, R113 ;  /* 0x000000ffff030224 */ /* 0x000fe400078e0071 */
[-C--:B------:R-:W-:Y:S02]  /*6f90*/  @P0 IMAD R4, R5, R146.reuse, R4 ;  /* 0x0000009205040224 */ /* 0x080fe400078e0204 */
[----:B------:R-:W-:Y:S04]  /*6fa0*/  @P0 IMAD.WIDE.U32 R2, R33, R146, R2 ;  /* 0x0000009221020225 */ /* 0x000fe800078e0002 */
[----:B------:R-:W-:Y:S01]  /*6fb0*/  @P0 IMAD.IADD R3, R3, 0x1, R4 ;  /* 0x0000000103030824 */ /* 0x000fe200078e0204 */
[C---:B------:R-:W-:Y:S04]  /*6fc0*/  @P0 LEA R8, P1, R2.reuse, c[0x0][0x220], 0x1 ;  /* 0x0000880002080a11 */ /* 0x040fe800078208ff */
[----:B------:R-:W-:Y:S02]  /*6fd0*/  @P0 LEA.HI.X R9, R2, c[0x0][0x224], R3, 0x1, P1 ;  /* 0x0000890002090a11 */ /* 0x000fe400008f0c03 */
[----:B------:R-:W-:Y:S03]  /*6fe0*/  @P0 IADD3 R6, P1, R8, R154, RZ ;  /* 0x0000009a08060210 */ /* 0x000fe60007f3e0ff */
[----:B------:R-:W-:Y:S01]  /*6ff0*/  @!PT LDS RZ, [RZ] ;  /* 0x00000000fffff984 */ /* 0x000fe20000000800 */
[----:B------:R-:W-:Y:S01]  /*7000*/  @!PT LDS RZ, [RZ] ;  /* 0x00000000fffff984 */ /* 0x000fe20000000800 */
[----:B------:R-:W-:Y:S01]  /*7010*/  @!PT LDS RZ, [RZ] ;  /* 0x00000000fffff984 */ /* 0x000fe20000000800 */
[----:B------:R1:W-:Y:S01]  /*7020*/  @P0 LDGSTS.E.BYPASS.LTC128B.128 [R216+0x2900], [R8.64], !P5 ;  /* 0x0290000008d80fae */ /* 0x0003e2000e901d48 */
[----:B------:R-:W-:Y:S02]  /*7030*/  @P0 IADD3.X R7, R9, R138, RZ, P1, !PT ;  /* 0x0000008a09070210 */ /* 0x000fe40000ffe4ff */
[-C--:B------:R-:W-:Y:S03]  /*7040*/  @P0 IADD3 R4, P1, R6, R154.reuse, RZ ;  /* 0x0000009a06040210 */ /* 0x080fe60007f3e0ff */
[----:B------:R1:W-:Y:S02]  /*7050*/  @P0 LDGSTS.E.BYPASS.LTC128B.128 [R216+0x3100], [R6.64], !P5 ;  /* 0x0310000006d80fae */ /* 0x0003e4000e901d48 */
[--C-:B------:R-:W-:Y:S01]  /*7060*/  @P0 IMAD.X R5, R7, 0x1, R138.reuse, P1 ;  /* 0x0000000107050824 */ /* 0x100fe200008e068a */
[-C--:B------:R-:W-:Y:S04]  /*7070*/  @P0 IADD3 R2, P1, R4, R154.reuse, RZ ;  /* 0x0000009a04020210 */ /* 0x080fe80007f3e0ff */
[----:B------:R1:W-:Y:S01]  /*7080*/  @P0 LDGSTS.E.BYPASS.LTC128B.128 [R216+0x3900], [R4.64], !P5 ;  /* 0x0390000004d80fae */ /* 0x0003e2000e901d48 */
[----:B------:R-:W-:Y:S01]  /*7090*/  @P0 IMAD.X R3, R5, 0x1, R138, P1 ;  /* 0x0000000105030824 */ /* 0x000fe200008e068a */
[----:B------:R-:W-:Y:S04]  /*70a0*/  @P0 IADD3 R10, P1, R2, R154, RZ ;  /* 0x0000009a020a0210 */ /* 0x000fe80007f3e0ff */
[----:B------:R1:W-:Y:S01]  /*70b0*/  @P0 LDGSTS.E.BYPASS.LTC128B.128 [R216+0x4100], [R2.64], !P5 ;  /* 0x0410000002d80fae */ /* 0x0003e2000e901d48 */
[----:B------:R-:W-:Y:S05]  /*70c0*/  @P0 IADD3.X R11, R3, R138, RZ, P1, !PT ;  /* 0x0000008a030b0210 */ /* 0x000fea0000ffe4ff */
[----:B------:R1:W-:Y:S04]  /*70d0*/  @P0 LDGSTS.E.BYPASS.LTC128B.128 [R216+0x4900], [R10.64], !P5 ;  /* 0x049000000ad80fae */ /* 0x0003e8000e901d48 */
[----:B------:R-:W0:Y:S01]  /*70e0*/  LDGDEPBAR ;  /* 0x00000000000079af */ /* 0x000e220000000000 */
[----:B------:R-:W-:-:S05]  /*70f0*/  @P0 BRA `(.L_x_251) ;  /* 0xffffbb9000000947 */ /* 0x000fca000383ffff */
[----:B------:R-:W-:Y:S01]  /*7100*/  WARPSYNC 0xffffffff ;  /* 0xffffffff00007948 */ /* 0x000fe20003800000 */
[----:B------:R-:W-:Y:S06]  /*7110*/  BAR.SYNC.DEFER_BLOCKING 0x0 ;  /* 0x0000000000007b1d */ /* 0x000fec0000010000 */
.L_x_216:
[----:B------:R-:W-:Y:S01]  /*7120*/  ISETP.GE.AND P0, PT, R172, 0x1, PT ;  /* 0x00000001ac00780c */ /* 0x000fe20003f06270 */
[----:B------:R-:W-:Y:S01]  /*7130*/  BSSY B0, `(.L_x_252) ;  /* 0x0000020000007945 */ /* 0x000fe20003800000 */
[----:B-1----:R-:W-:Y:S01]  /*7140*/  IMAD.IADD R9, R160, 0x1, R161 ;  /* 0x00000001a0097824 */ /* 0x002fe200078e02a1 */
[----:B------:R-:W-:-:S10]  /*7150*/  MOV R0, RZ ;  /* 0x000000ff00007202 */ /* 0x000fd40000000f00 */
[----:B------:R-:W-:Y:S05]  /*7160*/  @!P0 BRA `(.L_x_253) ;  /* 0x000001c000008947 */ /* 0x000fea0003800000 */
[----:B------:R-:W-:Y:S01]  /*7170*/  IABS R2, R133 ;  /* 0x0000008500027213 */ /* 0x000fe20000000000 */
[----:B------:R-:W-:Y:S01]  /*7180*/  IMAD.MOV.U32 R4, RZ, RZ, RZ ;  /* 0x000000ffff047224 */ /* 0x000fe200078e00ff */
[----:B------:R-:W-:Y:S02]  /*7190*/  IADD3 R6, R152, -0x1, R133 ;  /* 0xffffffff98067810 */ /* 0x000fe40007ffe085 */
[----:B------:R-:W1:Y:S02]  /*71a0*/  I2F.RP R0, R2 ;  /* 0x0000000200007306 */ /* 0x000e640000209400 */
[----:B------:R-:W-:-:S06]  /*71b0*/  IABS R8, R6 ;  /* 0x0000000600087213 */ /* 0x000fcc0000000000 */
[----:B-1----:R-:W1:Y:S02]  /*71c0*/  MUFU.RCP R0, R0 ;  /* 0x0000000000007308 */ /* 0x002e640000001000 */
[----:B-1----:R-:W-:-:S06]  /*71d0*/  IADD3 R0, R0, 0xffffffe, RZ ;  /* 0x0ffffffe00007810 */ /* 0x002fcc0007ffe0ff */
[----:B------:R-:W1:Y:S02]  /*71e0*/  F2I.FTZ.U32.TRUNC.NTZ R5, R0 ;  /* 0x0000000000057305 */ /* 0x000e64000021f000 */
        /* <DEDUP_REMOVED lines=20> */
.L_x_253:
[----:B------:R-:W-:Y:S05]  /*7330*/  BSYNC B0 ;  /* 0x0000000000007941 */ /* 0x000fea0003800000 */
.L_x_252:
[----:B------:R-:W2:Y:S01]  /*7340*/  LDL R2, [R1+0x4c] ;  /* 0x00004c0001027983 */ /* 0x000ea20000100800 */
[----:B------:R-:W-:Y:S01]  /*7350*/  MOV R27, RZ ;  /* 0x000000ff001b7202 */ /* 0x000fe20000000f00 */
[----:B------:R-:W-:Y:S01]  /*7360*/  IMAD.MOV.U32 R32, RZ, RZ, RZ ;  /* 0x000000ffff207224 */ /* 0x000fe200078e00ff */
        /* <DEDUP_REMOVED lines=33> */
[----:B--2---:R-:W-:-:S04]  /*7580*/  IMAD R3, R2, R0, RZ ;  /* 0x0000000002037224 */ /* 0x004fc800078e02ff */
[--C-:B------:R-:W-:Y:S01]  /*7590*/  IMAD.IADD R2, R3, 0x1, R0.reuse ;  /* 0x0000000103027824 */ /* 0x100fe200078e0200 */
[----:B------:R1:W-:Y:S01]  /*75a0*/  STL [R1+0x28], R3 ;  /* 0x0000280301007387 */ /* 0x0003e20000100800 */
[----:B------:R-:W-:-:S03]  /*75b0*/  PRMT R0, RZ, 0x7610, R0 ;  /* 0x00007610ff007816 */ /* 0x000fc60000000000 */
[----:B------:R-:W-:-:S04]  /*75c0*/  IMNMX R242, R152, R2, PT ;  /* 0x0000000298f27217 */ /* 0x000fc80003800200 */
[----:B------:R-:W-:-:S13]  /*75d0*/  ISETP.GT.AND P0, PT, R242, R3, PT ;  /* 0x00000003f200720c */ /* 0x000fda0003f04270 */
[----:B------:R-:W-:Y:S05]  /*75e0*/  @!P0 BRA `(.L_x_254) ;  /* 0x0000c1e000008947 */ /* 0x000fea0003800000 */
[----:B------:R-:W2:Y:S04]  /*75f0*/  LDL R18, [R1+0x10] ;  /* 0x0000100001127983 */ /* 0x000ea80000100800 */
[----:B------:R-:W3:Y:S01]  /*7600*/  LDL R17, [R1+0x34] ;  /* 0x0000340001117983 */ /* 0x000ee20000100800 */
[----:B------:R-:W-:-:S03]  /*7610*/  ISETP.NE.U32.AND P0, PT, RZ, c[0x0][0x340], PT ;  /* 0x0000d000ff007a0c */ /* 0x000fc60003f05070 */
[----:B------:R-:W4:Y:S01]  /*7620*/  LDL R19, [R1+0x40] ;  /* 0x0000400001137983 */ /* 0x000f220000100800 */
[----:B------:R-:W-:-:S13]  /*7630*/  ISETP.NE.AND.EX P2, PT, RZ, c[0x0][0x344], PT, P0 ;  /* 0x0000d100ff007a0c */ /* 0x000fda0003f45300 */
[----:B------:R-:W-:Y:S02]  /*7640*/  @P2 MOV R2, 0x4 ;  /* 0x0000000400022802 */ /* 0x000fe40000000f00 */
[----:B------:R-:W-:-:S05]  /*7650*/  SHF.R.S32.HI R0, RZ, 0x1f, R159 ;  /* 0x0000001fff007819 */ /* 0x000fca000001149f */
[----:B------:R-:W-:Y:S01]  /*7660*/  IMAD R0, R0, c[0x0][0x178], RZ ;  /* 0x00005e0000007a24 */ /* 0x000fe200078e02ff */
[----:B------:R-:W-:Y:S01]  /*7670*/  IADD3 R4, P0, R139, R9, RZ ;  /* 0x000000098b047210 */ /* 0x000fe20007f1e0ff */
[----:B-12---:R-:W-:-:S05]  /*7680*/  @P2 IMAD.WIDE R2, R18, R2, c[0x0][0x340] ;  /* 0x0000d00012022625 */ /* 0x006fca00078e0202 */
[----:B------:R1:W2:Y:S01]  /*7690*/  @P2 LDG.E R14, [R2.64] ;  /* 0x00000008020e2981 */ /* 0x0002a2000c1e1900 */
[----:B------:R-:W-:Y:S01]  /*76a0*/  IMAD R5, R159, c[0x0][0x17c], R0 ;  /* 0x00005f009f057a24 */ /* 0x000fe200078e0200 */
[----:B------:R-:W-:Y:S02]  /*76b0*/  MOV R7, R135 ;  /* 0x0000008700077202 */ /* 0x000fe40000000f00 */
[----:B-1----:R-:W-:-:S04]  /*76c0*/  MOV R2, c[0x0][0x2c4] ;  /* 0x0000b10000027a02 */ /* 0x002fc80000000f00 */
[----:B------:R-:W-:Y:S01]  /*76d0*/  ISETP.NE.AND P1, PT, R2, 0x1, PT ;  /* 0x000000010200780c */ /* 0x000fe20003f25270 */
[----:B------:R-:W-:-:S05]  /*76e0*/  IMAD R2, R165, 0x10, R139 ;  /* 0x00000010a5027824 */ /* 0x000fca00078e028b */
[----:B---3--:R-:W-:Y:S01]  /*76f0*/  LEA R12, R17, R2, 0x7 ;  /* 0x00000002110c7211 */ /* 0x008fe200078e38ff */
[----:B------:R-:W-:-:S04]  /*7700*/  IMAD.WIDE.U32 R2, R159, c[0x0][0x178], RZ ;  /* 0x00005e009f027a25 */ /* 0x000fc800078e00ff */
[----:B------:R-:W-:Y:S01]  /*7710*/  IMAD.IADD R3, R3, 0x1, R5 ;  /* 0x0000000103037824 */ /* 0x000fe200078e0205 */
[----:B------:R-:W-:Y:S01]  /*7720*/  LEA.HI.X.SX32 R5, R9, R185, 0x1, P0 ;  /* 0x000000b909057211 */ /* 0x000fe200000f0eff */
[----:B------:R-:W-:Y:S01]  /*7730*/  @P1 IMAD.HI.U32 R6, R12, c[0x0][0x2c8], RZ ;  /* 0x0000b2000c061a27 */ /* 0x000fe200078e00ff */
[----:B------:R-:W-:Y:S02]  /*7740*/  MOV R0, R12 ;  /* 0x0000000c00007202 */ /* 0x000fe40000000f00 */
[----:B------:R-:W-:Y:S01]  /*7750*/  ISETP.NE.U32.AND P0, PT, RZ, c[0x0][0x348], PT ;  /* 0x0000d200ff007a0c */ /* 0x000fe20003f05070 */
[----:B------:R-:W-:Y:S01]  /*7760*/  IMAD R10, R5, c[0x0][0x1e0], RZ ;  /* 0x00007800050a7a24 */ /* 0x000fe200078e02ff */
[----:B------:R-:W-:Y:S02]  /*7770*/  @P1 SHF.R.U32.HI R0, RZ, c[0x0][0x2cc], R6 ;  /* 0x0000b300ff001a19 */ /* 0x000fe40000011606 */
[----:B------:R-:W-:Y:S02]  /*7780*/  MOV R6, R134 ;  /* 0x0000008600067202 */ /* 0x000fe40000000f00 */
[----:B------:R-:W-:Y:S01]  /*7790*/  ISETP.NE.AND.EX P0, PT, RZ, c[0x0][0x34c], PT, P0 ;  /* 0x0000d300ff007a0c */ /* 0x000fe20003f05300 */
[----:B------:R-:W-:-:S02]  /*77a0*/  IMAD R13, R4, c[0x0][0x1e4], R10 ;  /* 0x00007900040d7a24 */ /* 0x000fc400078e020a */
[----:B------:R-:W-:-:S04]  /*77b0*/  IMAD.WIDE.U32 R8, R4, c[0x0][0x1e0], R6 ;  /* 0x0000780004087a25 */ /* 0x000fc800078e0006 */
[----:B------:R-:W-:Y:S01]  /*77c0*/  IMAD.WIDE.U32 R10, R4, c[0x0][0x208], R6 ;  /* 0x00008200040a7a25 */ /* 0x000fe200078e0006 */
[----:B------:R-:W-:-:S03]  /*77d0*/  SEL R7, R137, RZ, !P0 ;  /* 0x000000ff89077207 */ /* 0x000fc60004000000 */
[----:B------:R-:W-:Y:S02]  /*77e0*/  IMAD R6, R5, c[0x0][0x208], RZ ;  /* 0x0000820005067a24 */ /* 0x000fe400078e02ff */
[----:B----4-:R-:W-:-:S04]  /*77f0*/  IMAD.WIDE.U32 R2, R19, c[0x0][0x1b8], R2 ;  /* 0x00006e0013027a25 */ /* 0x010fc800078e0002 */
[----:B------:R-:W-:Y:S01]  /*7800*/  IMAD.IADD R5, R9, 0x1, R13 ;  /* 0x0000000109057824 */ /* 0x000fe200078e020d */
[----:B------:R-:W-:Y:S01]  /*7810*/  SEL R9, R18, RZ, !P0 ;  /* 0x000000ff12097207 */ /* 0x000fe20004000000 */
[----:B------:R-:W-:Y:S01]  /*7820*/  IMAD R13, R4, c[0x0][0x20c], R6 ;  /* 0x00008300040d7a24 */ /* 0x000fe200078e0206 */
[----:B------:R-:W-:Y:S01]  /*7830*/  MOV R4, R8 ;  /* 0x0000000800047202 */ /* 0x000fe20000000f00 */
[----:B------:R-:W-:Y:S02]  /*7840*/  IMAD R3, R19, c[0x0][0x1bc], R3 ;  /* 0x00006f0013037a24 */ /* 0x000fe400078e0203 */
[----:B------:R-:W-:Y:S01]  /*7850*/  IMAD R7, R7, c[0x0][0x1c0], RZ ;  /* 0x0000700007077a24 */ /* 0x000fe200078e02ff */
[----:B------:R-:W-:Y:S01]  /*7860*/  SHF.R.S32.HI R8, RZ, 0x1f, R0 ;  /* 0x0000001fff087819 */ /* 0x000fe20000011400 */
[----:B------:R-:W-:Y:S01]  /*7870*/  IMAD.WIDE.U32 R2, R9, c[0x0][0x1c0], R2 ;  /* 0x0000700009027a25 */ /* 0x000fe200078e0002 */
[----:B------:R-:W-:-:S03]  /*7880*/  IADD3 R15, -R0, RZ, RZ ;  /* 0x000000ff000f7210 */ /* 0x000fc60007ffe1ff */
[----:B------:R-:W-:Y:S02]  /*7890*/  IMAD R16, R9, c[0x0][0x1c4], R7 ;  /* 0x0000710009107a24 */ /* 0x000fe400078e0207 */
[----:B------:R-:W-:Y:S01]  /*78a0*/  IMAD.WIDE.U32 R6, R19, c[0x0][0x1e8], R4 ;  /* 0x00007a0013067a25 */ /* 0x000fe200078e0004 */
[----:B------:R-:W-:-:S03]  /*78b0*/  MOV R4, R10 ;  /* 0x0000000a00047202 */ /* 0x000fc60000000f00 */
[----:B------:R-:W-:Y:S01]  /*78c0*/  IMAD.IADD R5, R11, 0x1, R13 ;  /* 0x000000010b057824 */ /* 0x000fe200078e020d */
[----:B------:R-:W-:Y:S01]  /*78d0*/  IADD3 R3, R3, R16, RZ ;  /* 0x0000001003037210 */ /* 0x000fe20007ffe0ff */
[----:B------:R-:W-:Y:S02]  /*78e0*/  IMAD R9, R19, c[0x0][0x1ec], R7 ;  /* 0x00007b0013097a24 */ /* 0x000fe400078e0207 */
[----:B------:R-:W-:Y:S01]  /*78f0*/  IMAD R7, R8, c[0x0][0x1b0], RZ ;  /* 0x00006c0008077a24 */ /* 0x000fe200078e02ff */
[----:B------:R-:W-:Y:S01]  /*7900*/  ISETP.NE.U32.AND P0, PT, RZ, c[0x0][0x350], PT ;  /* 0x0000d400ff007a0c */ /* 0x000fe20003f05070 */
[----:B------:R-:W-:Y:S02]  /*7910*/  IMAD R11, R15, c[0x0][0x2c4], R12 ;  /* 0x0000b1000f0b7a24 */ /* 0x000fe400078e020c */
[----:B------:R-:W-:Y:S01]  /*7920*/  IMAD.WIDE.U32 R4, R19, c[0x0][0x210], R4 ;  /* 0x0000840013047a25 */ /* 0x000fe200078e0004 */
[----:B------:R-:W-:-:S03]  /*7930*/  MOV R8, R6 ;  /* 0x0000000600087202 */ /* 0x000fc60000000f00 */
[C---:B------:R-:W-:Y:S02]  /*7940*/  IMAD R6, R0.reuse, c[0x0][0x1b4], R7 ;  /* 0x00006d0000067a24 */ /* 0x040fe400078e0207 */
[----:B------:R-:W-:Y:S01]  /*7950*/  IMAD.WIDE.U32 R2, R0, c[0x0][0x1b0], R2 ;  /* 0x00006c0000027a25 */ /* 0x000fe200078e0002 */
[----:B------:R-:W-:-:S03]  /*7960*/  ISETP.NE.AND.EX P0, PT, RZ, c[0x0][0x354], PT, P0 ;  /* 0x0000d500ff007a0c */ /* 0x000fc60003f05300 */
[----:B------:R-:W-:Y:S01]  /*7970*/  IMAD R7, R19, c[0x0][0x214], R5 ;  /* 0x0000850013077a24 */ /* 0x000fe200078e0205 */
[----:B------:R-:W-:Y:S01]  /*7980*/  SHF.R.S32.HI R5, RZ, 0x1f, R11 ;  /* 0x0000001fff057819 */ /* 0x000fe2000001140b */
[----:B------:R-:W-:Y:S01]  /*7990*/  IMAD.IADD R3, R3, 0x1, R6 ;  /* 0x0000000103037824 */ /* 0x000fe200078e0206 */
[----:B------:R-:W-:-:S03]  /*79a0*/  MOV R6, R4 ;  /* 0x0000000400067202 */ /* 0x000fc60000000f00 */
[----:B------:R-:W-:Y:S02]  /*79b0*/  IMAD R5, R5, c[0x0][0x1a8], RZ ;  /* 0x00006a0005057a24 */ /* 0x000fe400078e02ff */
[----:B------:R-:W-:-:S04]  /*79c0*/  IMAD.WIDE.U32 R2, R11, c[0x0][0x1a8], R2 ;  /* 0x00006a000b027a25 */ /* 0x000fc800078e0002 */
[----:B------:R-:W-:-:S04]  /*79d0*/  IMAD R5, R11, c[0x0][0x1ac], R5 ;  /* 0x00006b000b057a24 */ /* 0x000fc800078e0205 */
[----:B------:R-:W-:Y:S01]  /*79e0*/  IMAD.IADD R3, R3, 0x1, R5 ;  /* 0x0000000103037824 */ /* 0x000fe200078e0205 */
[C---:B------:R-:W-:Y:S02]  /*79f0*/  ISETP.GE.AND P1, PT, R134.reuse, c[0x0][0x1d4], PT ;  /* 0x0000750086007a0c */ /* 0x040fe40003f26270 */
[----:B------:R-:W-:Y:S02]  /*7a00*/  ISETP.GE.AND P3, PT, R134, c[0x0][0x198], PT ;  /* 0x0000660086007a0c */ /* 0x000fe40003f66270 */
[----:B------:R-:W-:Y:S02]  /*7a10*/  IADD3 R110, R242, -0x1, RZ ;  /* 0xfffffffff26e7810 */ /* 0x000fe40007ffe0ff */
[----:B--2---:R-:W-:Y:S02]  /*7a20*/  @P2 SHF.R.S32.HI R0, RZ, 0x1f, R14 ;  /* 0x0000001fff002819 */ /* 0x004fe4000001140e */
[----:B------:R-:W-:Y:S02]  /*7a30*/  @!P2 MOV R0, R137 ;  /* 0x000000890000a202 */ /* 0x000fe40000000f00 */
[----:B------:R-:W-:-:S02]  /*7a40*/  @!P2 MOV R14, R18 ;  /* 0x00000012000ea202 */ /* 0x000fc40000000f00 */
[----:B------:R-:W-:Y:S02]  /*7a50*/  SEL R4, R0, RZ, !P0 ;  /* 0x000000ff00047207 */ /* 0x000fe40004000000 */
[----:B------:R-:W-:-:S03]  /*7a60*/  SEL R0, R14, RZ, !P0 ;  /* 0x000000ff0e007207 */ /* 0x000fc60004000000 */
[C---:B------:R-:W-:Y:S02]  /*7a70*/  IMAD R10, R4.reuse, c[0x0][0x1f0], RZ ;  /* 0x00007c00040a7a24 */ /* 0x040fe400078e02ff */
[----:B------:R-:W-:Y:S01]  /*7a80*/  IMAD R4, R4, c[0x0][0x218], RZ ;  /* 0x0000860004047a24 */ /* 0x000fe200078e02ff */
[----:B------:R-:W-:Y:S01]  /*7a90*/  LEA R5, P0, R2, c[0x0][0x160], 0x1 ;  /* 0x0000580002057a11 */ /* 0x000fe200078008ff */
[----:B------:R-:W-:-:S04]  /*7aa0*/  IMAD.WIDE.U32 R12, R0, c[0x0][0x218], R6 ;  /* 0x00008600000c7a25 */ /* 0x000fc800078e0006 */
[C---:B------:R-:W-:Y:S02]  /*7ab0*/  IMAD R6, R0.reuse, c[0x0][0x21c], R4 ;  /* 0x0000870000067a24 */ /* 0x040fe400078e0204 */
[----:B------:R-:W-:Y:S01]  /*7ac0*/  IMAD.WIDE.U32 R8, R0, c[0x0][0x1f0], R8 ;  /* 0x00007c0000087a25 */ /* 0x000fe200078e0008 */
[----:B------:R-:W-:-:S03]  /*7ad0*/  LEA.HI.X R4, R2, c[0x0][0x164], R3, 0x1, P0 ;  /* 0x0000590002047a11 */ /* 0x000fc600000f0c03 */
[----:B------:R-:W-:Y:S01]  /*7ae0*/  IMAD R7, R0, c[0x0][0x1f4], R10 ;  /* 0x00007d0000077a24 */ /* 0x000fe200078e020a */
[----:B------:R-:W-:Y:S01]  /*7af0*/  IADD3 R2, R13, R6, RZ ;  /* 0x000000060d027210 */ /* 0x000fe20007ffe0ff */
[----:B------:R1:W-:Y:S03]  /*7b00*/  STL.64 [R1+0x20], R8 ;  /* 0x0000200801007387 */ /* 0x0003e60000100a00 */
[----:B------:R-:W-:Y:S01]  /*7b10*/  IADD3 R3, R9, R7, RZ ;  /* 0x0000000709037210 */ /* 0x000fe20007ffe0ff */
[----:B------:R1:W-:Y:S04]  /*7b20*/  STL.64 [R1+0x18], R12 ;  /* 0x0000180c01007387 */ /* 0x0003e80000100a00 */
[----:B------:R1:W-:Y:S04]  /*7b30*/  STL [R1+0x2c], R2 ;  /* 0x00002c0201007387 */ /* 0x0003e80000100800 */
[----:B------:R1:W-:Y:S01]  /*7b40*/  STL [R1+0x38], R3 ;  /* 0x0000380301007387 */ /* 0x0003e20000100800 */
[----:B------:R-:W-:Y:S01]  /*7b50*/  LEA R0, R17, R139, 0x7 ;  /* 0x0000008b11007211 */ /* 0x000fe200078e38ff */
[----:B------:R-:W-:Y:S05]  /*7b60*/  BRA.DIV ~URZ, `(.L_x_255) ;  /* 0x0000fb827f007947 */ /* 0x000fea000b800000 */
[----:B------:R2:W3:Y:S02]  /*7b70*/  SHFL.IDX PT, R6, R4, RZ, 0x181f ;  /* 0x00181fff04067589 */ /* 0x0004e400000e0000 */
.L_x_385:
[----:B------:R-:W-:Y:S05]  /*7b80*/  BRA.DIV ~URZ, `(.L_x_256) ;  /* 0x0000fbd27f007947 */ /* 0x000fea000b800000 */
[----:B-1----:R1:W4:Y:S02]  /*7b90*/  SHFL.IDX PT, R2, R5, RZ, 0x181f ;  /* 0x00181fff05027589 */ /* 0x00232400000e0000 */
.L_x_386:
[----:B------:R-:W-:Y:S01]  /*7ba0*/  IMAD R13, R164, c[0x0][0x2c4], RZ ;  /* 0x0000b100a40d7a24 */ /* 0x000fe200078e02ff */
[----:B------:R-:W-:Y:S04]  /*7bb0*/  BSSY B0, `(.L_x_257) ;  /* 0x0000009000007945 */ /* 0x000fe80003800000 */
[----:B------:R-:W-:-:S13]  /*7bc0*/  ISETP.GE.AND P0, PT, R0, R13, PT ;  /* 0x0000000d0000720c */ /* 0x000fda0003f06270 */
[----:B------:R-:W-:Y:S05]  /*7bd0*/  @P0 BRA `(.L_x_258) ;  /* 0x0000006000000947 */ /* 0x000fea0003800000 */
[----:B----4-:R-:W-:-:S04]  /*7be0*/  LEA R2, P0, R134, R2, 0x1 ;  /* 0x0000000286027211 */ /* 0x010fc800078008ff */
[----:B---3--:R-:W-:-:S05]  /*7bf0*/  LEA.HI.X R3, R134, R6, R135, 0x1, P0 ;  /* 0x0000000686037211 */ /* 0x008fca00000f0c87 */
[----:B------:R-:W-:Y:S01]  /*7c00*/  @!PT LDS RZ, [RZ] ;  /* 0x00000000fffff984 */ /* 0x000fe20000000800 */
[----:B------:R-:W-:Y:S01]  /*7c10*/  @!PT LDS RZ, [RZ] ;  /* 0x00000000fffff984 */ /* 0x000fe20000000800 */
[----:B------:R-:W-:Y:S01]  /*7c20*/  @!PT LDS RZ, [RZ] ;  /* 0x00000000fffff984 */ /* 0x000fe20000000800 */
[----:B------:R3:W-:Y:S04]  /*7c30*/  LDGSTS.E.BYPASS.LTC128B.128 [R216+0x5100], [R2.64], !P3 ;  /* 0x0510000002d87fae */ /* 0x0007e8000d901d48 */
.L_x_258:
[----:B------:R-:W-:Y:S05]  /*7c40*/  BSYNC B0 ;  /* 0x0000000000007941 */ /* 0x000fea0003800000 */
.L_x_257:
[----:B------:R-:W-:Y:S05]  /*7c50*/  BRA.DIV ~URZ, `(.L_x_259) ;  /* 0x0000fb727f007947 */ /* 0x000fea000b800000 */
[----:B---3--:R3:W1:Y:S04]  /*7c60*/  SHFL.IDX PT, R6, R4, 0x1, 0x181f ;  /* 0x00381f0004067f89 */ /* 0x00866800000e0000 */
[----:B----4-:R3:W4:Y:S02]  /*7c70*/  SHFL.IDX PT, R2, R5, 0x1, 0x181f ;  /* 0x00381f0005027f89 */ /* 0x01072400000e0000 */
.L_x_387:
[----:B------:R-:W-:Y:S01]  /*7c80*/  IADD3 R3, R0, 0x10, RZ ;  /* 0x0000001000037810 */ /* 0x000fe20007ffe0ff */
[----:B------:R-:W-:Y:S03]  /*7c90*/  BSSY B0, `(.L_x_260) ;  /* 0x0000009000007945 */ /* 0x000fe60003800000 */
[----:B------:R-:W-:-:S13]  /*7ca0*/  ISETP.GE.AND P0, PT, R3, R13, PT ;  /* 0x0000000d0300720c */ /* 0x000fda0003f06270 */
[----:B------:R-:W-:Y:S05]  /*7cb0*/  @P0 BRA `(.L_x_261) ;  /* 0x0000006000000947 */ /* 0x000fea0003800000 */
[----:B----4-:R-:W-:-:S04]  /*7cc0*/  LEA R2, P0, R134, R2, 0x1 ;  /* 0x0000000286027211 */ /* 0x010fc800078008ff */
[----:B-1----:R-:W-:-:S05]  /*7cd0*/  LEA.HI.X R3, R134, R6, R135, 0x1, P0 ;  /* 0x0000000686037211 */ /* 0x002fca00000f0c87 */
[----:B------:R-:W-:Y:S01]  /*7ce0*/  @!PT LDS RZ, [RZ] ;  /* 0x00000000fffff984 */ /* 0x000fe20000000800 */
[----:B------:R-:W-:Y:S01]  /*7cf0*/  @!PT LDS RZ, [RZ] ;  /* 0x00000000fffff984 */ /* 0x000fe20000000800 */
[----:B------:R-:W-:Y:S01]  /*7d00*/  @!PT LDS RZ, [RZ] ;  /* 0x00000000fffff984 */ /* 0x000fe20000000800 */
[----:B------:R1:W-:Y:S04]  /*7d10*/  LDGSTS.E.BYPASS.LTC128B.128 [R216+0x5900], [R2.64], !P3 ;  /* 0x0590000002d87fae */ /* 0x0003e8000d901d48 */
.L_x_261:
[----:B------:R-:W-:Y:S05]  /*7d20*/  BSYNC B0 ;  /* 0x0000000000007941 */ /* 0x000fea0003800000 */
.L_x_260:
[----:B------:R-:W-:Y:S05]  /*7d30*/  BRA.DIV ~URZ, `(.L_x_262) ;  /* 0x0000fb627f007947 */ /* 0x000fea000b800000 */
[----:B-1----:R1:W2:Y:S02]  /*7d40*/  SHFL.IDX PT, R6, R4, 0x2, 0x181f ;  /* 0x00581f0004067f89 */ /* 0x0022a400000e0000 */
.L_x_388:
[----:B------:R-:W-:Y:S05]  /*7d50*/  BRA.DIV ~URZ, `(.L_x_263) ;  /* 0x0000fbb27f007947 */ /* 0x000fea000b800000 */
[----:B----4-:R4:W1:Y:S02]  /*7d60*/  SHFL.IDX PT, R2, R5, 0x2, 0x181f ;  /* 0x00581f0005027f89 */ /* 0x01086400000e0000 */
.L_x_389:
[----:B------:R-:W-:Y:S01]  /*7d70*/  IADD3 R3, R0, 0x20, RZ ;  /* 0x0000002000037810 */ /* 0x000fe20007ffe0ff */
[----:B------:R-:W-:Y:S03]  /*7d80*/  BSSY B0, `(.L_x_264) ;  /* 0x0000009000007945 */ /* 0x000fe60003800000 */
[----:B------:R-:W-:-:S13]  /*7d90*/  ISETP.GE.AND P0, PT, R3, R13, PT ;  /* 0x0000000d0300720c */ /* 0x000fda0003f06270 */
[----:B------:R-:W-:Y:S05]  /*7da0*/  @P0 BRA `(.L_x_265) ;  /* 0x0000006000000947 */ /* 0x000fea0003800000 */
[----:B-1----:R-:W-:-:S04]  /*7db0*/  LEA R2, P0, R134, R2, 0x1 ;  /* 0x0000000286027211 */ /* 0x002fc800078008ff */
[----:B--2---:R-:W-:-:S05]  /*7dc0*/  LEA.HI.X R3, R134, R6, R135, 0x1, P0 ;  /* 0x0000000686037211 */ /* 0x004fca00000f0c87 */
[----:B------:R-:W-:Y:S01]  /*7dd0*/  @!PT LDS RZ, [RZ] ;  /* 0x00000000fffff984 */ /* 0x000fe20000000800 */
[----:B------:R-:W-:Y:S01]  /*7de0*/  @!PT LDS RZ, [RZ] ;  /* 0x00000000fffff984 */ /* 0x000fe20000000800 */
[----:B------:R-:W-:Y:S01]  /*7df0*/  @!PT LDS RZ, [RZ] ;  /* 0x00000000fffff984 */ /* 0x000fe20000000800 */
[----:B------:R1:W-:Y:S04]  /*7e00*/  LDGSTS.E.BYPASS.LTC128B.128 [R216+0x6100], [R2.64], !P3 ;  /* 0x0610000002d87fae */ /* 0x0003e8000d901d48 */
.L_x_265:
[----:B------:R-:W-:Y:S05]  /*7e10*/  BSYNC B0 ;  /* 0x0000000000007941 */ /* 0x000fea0003800000 */
.L_x_264:
[----:B------:R-:W-:Y:S05]  /*7e20*/  BRA.DIV ~URZ, `(.L_x_266) ;  /* 0x0000fb527f007947 */ /* 0x000fea000b800000 */
[----:B--2---:R2:W3:Y:S04]  /*7e30*/  SHFL.IDX PT, R6, R4, 0x3, 0x181f ;  /* 0x00781f0004067f89 */ /* 0x0044e800000e0000 */
[----:B-1----:R2:W1:Y:S02]  /*7e40*/  SHFL.IDX PT, R2, R5, 0x3, 0x181f ;  /* 0x00781f0005027f89 */ /* 0x00246400000e0000 */
.L_x_390:
[----:B------:R-:W-:Y:S01]  /*7e50*/  IADD3 R3, R0, 0x30, RZ ;  /* 0x0000003000037810 */ /* 0x000fe20007ffe0ff */
[----:B------:R-:W-:Y:S03]  /*7e60*/  BSSY B0, `(.L_x_267) ;  /* 0x0000009000007945 */ /* 0x000fe60003800000 */
[----:B------:R-:W-:-:S13]  /*7e70*/  ISETP.GE.AND P0, PT, R3, R13, PT ;  /* 0x0000000d0300720c */ /* 0x000fda0003f06270 */
[----:B------:R-:W-:Y:S05]  /*7e80*/  @P0 BRA `(.L_x_268) ;  /* 0x0000006000000947 */ /* 0x000fea0003800000 */
[----:B-1----:R-:W-:-:S04]  /*7e90*/  LEA R2, P0, R134, R2, 0x1 ;  /* 0x0000000286027211 */ /* 0x002fc800078008ff */
[----:B---3--:R-:W-:-:S05]  /*7ea0*/  LEA.HI.X R3, R134, R6, R135, 0x1, P0 ;  /* 0x0000000686037211 */ /* 0x008fca00000f0c87 */
[----:B------:R-:W-:Y:S01]  /*7eb0*/  @!PT LDS RZ, [RZ] ;  /* 0x00000000fffff984 */ /* 0x000fe20000000800 */
[----:B------:R-:W-:Y:S01]  /*7ec0*/  @!PT LDS RZ, [RZ] ;  /* 0x00000000fffff984 */ /* 0x000fe20000000800 */
[----:B------:R-:W-:Y:S01]  /*7ed0*/  @!PT LDS RZ, [RZ] ;  /* 0x00000000fffff984 */ /* 0x000fe20000000800 */
[----:B------:R1:W-:Y:S04]  /*7ee0*/  LDGSTS.E.BYPASS.LTC128B.128 [R216+0x6900], [R2.64], !P3 ;  /* 0x0690000002d87fae */ /* 0x0003e8000d901d48 */
.L_x_268:
[----:B------:R-:W-:Y:S05]  /*7ef0*/  BSYNC B0 ;  /* 0x0000000000007941 */ /* 0x000fea0003800000 */
.L_x_267:
[----:B------:R-:W-:Y:S05]  /*7f00*/  BRA.DIV ~URZ, `(.L_x_269) ;  /* 0x0000fb427f007947 */ /* 0x000fea000b800000 */
[----:B---3--:R3:W2:Y:S02]  /*7f10*/  SHFL.IDX PT, R6, R4, 0x4, 0x181f ;  /* 0x00981f0004067f89 */ /* 0x0086a400000e0000 */
.L_x_391:
[----:B------:R-:W-:Y:S05]  /*7f20*/  BRA.DIV ~URZ, `(.L_x_270) ;  /* 0x0000fb927f007947 */ /* 0x000fea000b800000 */
[----:B-1----:R1:W3:Y:S02]  /*7f30*/  SHFL.IDX PT, R2, R5, 0x4, 0x181f ;  /* 0x00981f0005027f89 */ /* 0x0022e400000e0000 */
.L_x_392:
[----:B------:R-:W-:Y:S01]  /*7f40*/  IADD3 R3, R0, 0x40, RZ ;  /* 0x0000004000037810 */ /* 0x000fe20007ffe0ff */
[----:B------:R-:W-:Y:S03]  /*7f50*/  BSSY B0, `(.L_x_271) ;  /* 0x0000009000007945 */ /* 0x000fe60003800000 */
[----:B------:R-:W-:-:S13]  /*7f60*/  ISETP.GE.AND P0, PT, R3, R13, PT ;  /* 0x0000000d0300720c */ /* 0x000fda0003f06270 */
[----:B------:R-:W-:Y:S05]  /*7f70*/  @P0 BRA `(.L_x_272) ;  /* 0x0000006000000947 */ /* 0x000fea0003800000 */
[----:B---3--:R-:W-:-:S04]  /*7f80*/  LEA R2, P0, R134, R2, 0x1 ;  /* 0x0000000286027211 */ /* 0x008fc800078008ff */
[----:B--2---:R-:W-:-:S05]  /*7f90*/  LEA.HI.X R3, R134, R6, R135, 0x1, P0 ;  /* 0x0000000686037211 */ /* 0x004fca00000f0c87 */
[----:B------:R-:W-:Y:S01]  /*7fa0*/  @!PT LDS RZ, [RZ] ;  /* 0x00000000fffff984 */ /* 0x000fe20000000800 */
[----:B------:R-:W-:Y:S01]  /*7fb0*/  @!PT LDS RZ, [RZ] ;  /* 0x00000000fffff984 */ /* 0x000fe20000000800 */
[----:B------:R-:W-:Y:S01]  /*7fc0*/  @!PT LDS RZ, [RZ] ;  /* 0x00000000fffff984 */ /* 0x000fe20000000800 */
[----:B------:R2:W-:Y:S04]  /*7fd0*/  LDGSTS.E.BYPASS.LTC128B.128 [R216+0x7100], [R2.64], !P3 ;  /* 0x0710000002d87fae */ /* 0x0005e8000d901d48 */
.L_x_272:
[----:B------:R-:W-:Y:S05]  /*7fe0*/  BSYNC B0 ;  /* 0x0000000000007941 */ /* 0x000fea0003800000 */
.L_x_271:
[----:B------:R-:W-:Y:S05]  /*7ff0*/  BRA.DIV ~URZ, `(.L_x_273) ;  /* 0x0000fb327f007947 */ /* 0x000fea000b800000 */
[----:B--2---:R2:W1:Y:S04]  /*8000*/  SHFL.IDX PT, R6, R4, 0x5, 0x181f ;  /* 0x00b81f0004067f89 */ /* 0x00446800000e0000 */
[----:B---3--:R2:W3:Y:S02]  /*8010*/  SHFL.IDX PT, R2, R5, 0x5, 0x181f ;  /* 0x00b81f0005027f89 */ /* 0x0084e400000e0000 */
.L_x_393:
[----:B------:R-:W-:Y:S01]  /*8020*/  IADD3 R3, R0, 0x50, RZ ;  /* 0x0000005000037810 */ /* 0x000fe20007ffe0ff */
[----:B------:R-:W-:Y:S03]  /*8030*/  BSSY B0, `(.L_x_274) ;  /* 0x0000009000007945 */ /* 0x000fe60003800000 */
[----:B------:R-:W-:-:S13]  /*8040*/  ISETP.GE.AND P0, PT, R3, R13, PT ;  /* 0x0000000d0300720c */ /* 0x000fda0003f06270 */
[----:B------:R-:W-:Y:S05]  /*8050*/  @P0 BRA `(.L_x_275) ;  /* 0x0000006000000947 */ /* 0x000fea0003800000 */
[----:B---3--:R-:W-:-:S04]  /*8060*/  LEA R2, P0, R134, R2, 0x1 ;  /* 0x0000000286027211 */ /* 0x008fc800078008ff */
[----:B-1----:R-:W-:-:S05]  /*8070*/  LEA.HI.X R3, R134, R6, R135, 0x1, P0 ;  /* 0x0000000686037211 */ /* 0x002fca00000f0c87 */
[----:B------:R-:W-:Y:S01]  /*8080*/  @!PT LDS RZ, [RZ] ;  /* 0x00000000fffff984 */ /* 0x000fe20000000800 */
[----:B------:R-:W-:Y:S01]  /*8090*/  @!PT LDS RZ, [RZ] ;  /* 0x00000000fffff984 */ /* 0x000fe20000000800 */
[----:B------:R-:W-:Y:S01]  /*80a0*/  @!PT LDS RZ, [RZ] ;  /* 0x00000000fffff984 */ /* 0x000fe20000000800 */
[----:B------:R1:W-:Y:S04]  /*80b0*/  LDGSTS.E.BYPASS.LTC128B.128 [R216+0x7900], [R2.64], !P3 ;  /* 0x0790000002d87fae */ /* 0x0003e8000d901d48 */
.L_x_275:
[----:B------:R-:W-:Y:S05]  /*80c0*/  BSYNC B0 ;  /* 0x0000000000007941 */ /* 0x000fea0003800000 */
.L_x_274:
[----:B------:R-:W-:Y:S05]  /*80d0*/  BRA.DIV ~URZ, `(.L_x_276) ;  /* 0x0000fb227f007947 */ /* 0x000fea000b800000 */
[----:B-1----:R1:W2:Y:S02]  /*80e0*/  SHFL.IDX PT, R6, R4, 0x6, 0x181f ;  /* 0x00d81f0004067f89 */ /* 0x0022a400000e0000 */
.L_x_394:
[----:B------:R-:W-:Y:S05]  /*80f0*/  BRA.DIV ~URZ, `(.L_x_277) ;  /* 0x0000fb727f007947 */ /* 0x000fea000b800000 */
[----:B---3--:R3:W1:Y:S02]  /*8100*/  SHFL.IDX PT, R2, R5, 0x6, 0x181f ;  /* 0x00d81f0005027f89 */ /* 0x00866400000e0000 */
.L_x_395:
        /* <DEDUP_REMOVED lines=10> */
.L_x_279:
[----:B------:R-:W-:Y:S05]  /*81b0*/  BSYNC B0 ;  /* 0x0000000000007941 */ /* 0x000fea0003800000 */
.L_x_278:
[----:B------:R-:W-:Y:S05]  /*81c0*/  BRA.DIV ~URZ, `(.L_x_280) ;  /* 0x0000fb127f007947 */ /* 0x000fea000b800000 */
[----:B-12---:R-:W1:Y:S04]  /*81d0*/  SHFL.IDX PT, R4, R4, 0x7, 0x181f ;  /* 0x00f81f0004047f89 */ /* 0x006e6800000e0000 */
[----:B------:R2:W3:Y:S02]  /*81e0*/  SHFL.IDX PT, R2, R5, 0x7, 0x181f ;  /* 0x00f81f0005027f89 */ /* 0x0004e400000e0000 */
.L_x_396:
[----:B------:R-:W-:-:S04]  /*81f0*/  IADD3 R0, R0, 0x70, RZ ;  /* 0x0000007000007810 */ /* 0x000fc80007ffe0ff */
[----:B------:R-:W-:-:S13]  /*8200*/  ISETP.GE.AND P0, PT, R0, R13, PT ;  /* 0x0000000d0000720c */ /* 0x000fda0003f06270 */
[----:B---3--:R-:W-:-:S04]  /*8210*/  @!P0 LEA R2, P2, R134, R2, 0x1 ;  /* 0x0000000286028211 */ /* 0x008fc800078408ff */
[----:B-1----:R-:W-:-:S05]  /*8220*/  @!P0 LEA.HI.X R3, R134, R4, R135, 0x1, P2 ;  /* 0x0000000486038211 */ /* 0x002fca00010f0c87 */
[----:B------:R-:W-:Y:S01]  /*8230*/  @!PT LDS RZ, [RZ] ;  /* 0x00000000fffff984 */ /* 0x000fe20000000800 */
[----:B------:R-:W-:Y:S01]  /*8240*/  @!PT LDS RZ, [RZ] ;  /* 0x00000000fffff984 */ /* 0x000fe20000000800 */
[----:B------:R-:W-:Y:S01]  /*8250*/  @!PT LDS RZ, [RZ] ;  /* 0x00000000fffff984 */ /* 0x000fe20000000800 */
[----:B------:R1:W-:Y:S04]  /*8260*/  @!P0 LDGSTS.E.BYPASS.LTC128B.128 [R216+0x8900], [R2.64], !P3 ;  /* 0x0890000002d88fae */ /* 0x0003e8000d901d48 */
[----:B------:R-:W0:Y:S01]  /*8270*/  LDGDEPBAR ;  /* 0x00000000000079af */ /* 0x000e220000000000 */
[----:B------:R-:W-:Y:S02]  /*8280*/  WARPSYNC 0xffffffff ;  /* 0xffffffff00007948 */ /* 0x000fe40003800000 */
[----:B--2-4-:R-:W2:Y:S04]  /*8290*/  LDL R5, [R1+0x38] ;  /* 0x0000380001057983 */ /* 0x014ea80000100800 */
[----:B------:R-:W3:Y:S01]  /*82a0*/  LDL.64 R6, [R1+0x20] ;  /* 0x0000200001067983 */ /* 0x000ee20000100a00 */
[----:B------:R-:W-:Y:S01]  /*82b0*/  IMAD.MOV.U32 R152, RZ, RZ, -0x50 ;  /* 0xffffffb0ff987424 */ /* 0x000fe200078e00ff */
[----:B------:R-:W-:Y:S01]  /*82c0*/  SHF.R.S32.HI R45, RZ, 0x1f, R110 ;  /* 0x0000001fff2d7819 */ /* 0x000fe2000001146e */
[----:B-1----:R-:W-:Y:S01]  /*82d0*/  IMAD.WIDE.U32 R2, R110, c[0x0][0x1e0], RZ ;  /* 0x000078006e027a25 */ /* 0x002fe200078e00ff */
[----:B------:R-:W-:Y:S03]  /*82e0*/  BSSY B0, `(.L_x_281) ;  /* 0x0000032000007945 */ /* 0x000fe60003800000 */
[----:B------:R-:W-:-:S02]  /*82f0*/  IMAD R152, R242, R152, 0x50 ;  /* 0x00000050f2987424 */ /* 0x000fc400078e0298 */
[----:B------:R-:W-:Y:S02]  /*8300*/  IMAD R0, R45, c[0x0][0x1e0], RZ ;  /* 0x000078002d007a24 */ /* 0x000fe400078e02ff */
[----:B------:R-:W-:Y:S01]  /*8310*/  IMAD.MOV.U32 R154, RZ, RZ, c[0x0][0x1e0] ;  /* 0x00007800ff9a7624 */ /* 0x000fe200078e00ff */
[----:B------:R-:W-:Y:S01]  /*8320*/  IADD3 R44, R152, R172, -R139 ;  /* 0x000000ac982c7210 */ /* 0x000fe20007ffe88b */
[----:B------:R-:W-:Y:S02]  /*8330*/  IMAD R0, R110, c[0x0][0x1e4], R0 ;  /* 0x000079006e007a24 */ /* 0x000fe400078e0200 */
[----:B------:R-:W-:Y:S01]  /*8340*/  IMAD.MOV.U32 R155, RZ, RZ, c[0x0][0x1e4] ;  /* 0x00007900ff9b7624 */ /* 0x000fe200078e00ff */
[C---:B------:R-:W-:Y:S01]  /*8350*/  ISETP.GE.AND P3, PT, R44.reuse, 0x11, PT ;  /* 0x000000112c00780c */ /* 0x040fe20003f66270 */
[----:B------:R-:W-:Y:S01]  /*8360*/  IMAD.IADD R0, R3, 0x1, R0 ;  /* 0x0000000103007824 */ /* 0x000fe200078e0200 */
[----:B------:R-:W-:Y:S01]  /*8370*/  BAR.SYNC.DEFER_BLOCKING 0x0 ;  /* 0x0000000000007b1d */ /* 0x000fe20000010000 */
[C---:B------:R-:W-:Y:S01]  /*8380*/  ISETP.GE.AND P2, PT, R44.reuse, 0x21, PT ;  /* 0x000000212c00780c */ /* 0x040fe20003f46270 */
[----:B------:R-:W-:Y:S01]  /*8390*/  IMAD.SHL.U32 R9, R155, 0x20, RZ ;  /* 0x000000209b097824 */ /* 0x000fe200078e00ff */
[----:B------:R-:W-:-:S02]  /*83a0*/  ISETP.GE.AND P0, PT, R44, 0x31, PT ;  /* 0x000000312c00780c */ /* 0x000fc40003f06270 */
[----:B------:R-:W-:Y:S01]  /*83b0*/  ISETP.GE.AND P6, PT, R44, 0x1, PT ;  /* 0x000000012c00780c */ /* 0x000fe20003fc6270 */
[----:B--2---:R-:W-:Y:S02]  /*83c0*/  IMAD.MOV.U32 R147, RZ, RZ, R5 ;  /* 0x000000ffff937224 */ /* 0x004fe400078e0005 */
[----:B---3--:R-:W-:Y:S02]  /*83d0*/  IMAD.MOV.U32 R146, RZ, RZ, R6 ;  /* 0x000000ffff927224 */ /* 0x008fe400078e0006 */
[----:B------:R-:W-:-:S04]  /*83e0*/  IMAD.WIDE.U32 R6, R154, 0x20, RZ ;  /* 0x000000209a067825 */ /* 0x000fc800078e00ff */
[----:B------:R-:W-:-:S04]  /*83f0*/  IMAD.WIDE.U32 R4, R2, 0x50, R146 ;  /* 0x0000005002047825 */ /* 0x000fc800078e0092 */
[----:B------:R-:W-:Y:S01]  /*8400*/  IMAD R2, R0, 0x50, RZ ;  /* 0x0000005000027824 */ /* 0x000fe200078e02ff */
[----:B------:R-:W-:-:S03]  /*8410*/  @P3 LEA R0, P4, R154, R4, 0x4 ;  /* 0x000000049a003211 */ /* 0x000fc600078820ff */
[----:B------:R-:W-:Y:S01]  /*8420*/  IMAD.IADD R3, R5, 0x1, R2 ;  /* 0x0000000105037824 */ /* 0x000fe200078e0202 */
[----:B------:R-:W-:-:S04]  /*8430*/  @P3 LEA R14, P5, R0, c[0x0][0x1c8], 0x1 ;  /* 0x00007200000e3a11 */ /* 0x000fc800078a08ff */
[----:B------:R-:W-:Y:S02]  /*8440*/  @P3 LEA.HI.X R2, R154, R3, R155, 0x4, P4 ;  /* 0x000000039a023211 */ /* 0x000fe400020f249b */
[----:B------:R-:W-:Y:S02]  /*8450*/  @P2 IADD3 R8, P4, R4, R6, RZ ;  /* 0x0000000604082210 */ /* 0x000fe40007f9e0ff */
[----:B------:R-:W-:Y:S01]  /*8460*/  @P3 LEA.HI.X R15, R0, c[0x0][0x1cc], R2, 0x1, P5 ;  /* 0x00007300000f3a11 */ /* 0x000fe200028f0c02 */
[----:B------:R-:W-:Y:S01]  /*8470*/  @P0 IMAD.MOV.U32 R2, RZ, RZ, R4 ;  /* 0x000000ffff020224 */ /* 0x000fe200078e0004 */
[----:B------:R-:W-:Y:S01]  /*8480*/  @P2 IADD3.X R0, R3, R7, R9, P4, !PT ;  /* 0x0000000703002210 */ /* 0x000fe200027fe409 */
[----:B------:R-:W-:Y:S01]  /*8490*/  @P0 IMAD R9, R155, 0x30, RZ ;  /* 0x000000309b090824 */ /* 0x000fe200078e02ff */
[----:B------:R-:W-:Y:S01]  /*84a0*/  @P2 LEA R10, P4, R8, c[0x0][0x1c8], 0x1 ;  /* 0x00007200080a2a11 */ /* 0x000fe200078808ff */
[----:B------:R-:W-:Y:S01]  /*84b0*/  @P0 IMAD.WIDE.U32 R6, R154, 0x30, R2 ;  /* 0x000000309a060825 */ /* 0x000fe200078e0002 */
[----:B------:R-:W-:-:S02]  /*84c0*/  @P6 LEA R16, P5, R4, c[0x0][0x1c8], 0x1 ;  /* 0x0000720004106a11 */ /* 0x000fc400078a08ff */
[----:B------:R-:W-:Y:S01]  /*84d0*/  @P2 LEA.HI.X R11, R8, c[0x0][0x1cc], R0, 0x1, P4 ;  /* 0x00007300080b2a11 */ /* 0x000fe200020f0c00 */
[----:B------:R-:W-:Y:S01]  /*84e0*/  @P0 IMAD.IADD R0, R7, 0x1, R9 ;  /* 0x0000000107000824 */ /* 0x000fe200078e0209 */
[----:B------:R-:W-:Y:S02]  /*84f0*/  @P0 LEA R8, P4, R6, c[0x0][0x1c8], 0x1 ;  /* 0x0000720006080a11 */ /* 0x000fe400078808ff */
[----:B------:R-:W-:Y:S02]  /*8500*/  @P6 LEA.HI.X R17, R4, c[0x0][0x1cc], R3, 0x1, P5 ;  /* 0x0000730004116a11 */ /* 0x000fe400028f0c03 */
[----:B------:R-:W-:-:S03]  /*8510*/  @P0 LEA.HI.X R9, R6, c[0x0][0x1cc], R0, 0x1, P4 ;  /* 0x0000730006090a11 */ /* 0x000fc600020f0c00 */
[----:B------:R-:W-:Y:S01]  /*8520*/  @!PT LDS RZ, [RZ] ;  /* 0x00000000fffff984 */ /* 0x000fe20000000800 */
[----:B------:R-:W-:Y:S01]  /*8530*/  @!PT LDS RZ, [RZ] ;  /* 0x00000000fffff984 */ /* 0x000fe20000000800 */
[----:B------:R-:W-:Y:S01]  /*8540*/  @!PT LDS RZ, [RZ] ;  /* 0x00000000fffff984 */ /* 0x000fe20000000800 */
[----:B------:R1:W-:Y:S04]  /*8550*/  @P6 LDGSTS.E.BYPASS.LTC128B.128 [R216+0x2900], [R16.64], !P1 ;  /* 0x0290000010d86fae */ /* 0x0003e8000c901d48 */
[----:B------:R1:W-:Y:S04]  /*8560*/  @P3 LDGSTS.E.BYPASS.LTC128B.128 [R216+0x3100], [R14.64], !P1 ;  /* 0x031000000ed83fae */ /* 0x0003e8000c901d48 */
[----:B------:R1:W-:Y:S04]  /*8570*/  @P2 LDGSTS.E.BYPASS.LTC128B.128 [R216+0x3900], [R10.64], !P1 ;  /* 0x039000000ad82fae */ /* 0x0003e8000c901d48 */
[----:B------:R1:W-:Y:S01]  /*8580*/  @P0 LDGSTS.E.BYPASS.LTC128B.128 [R216+0x4100], [R8.64], !P1 ;  /* 0x0410000008d80fae */ /* 0x0003e2000c901d48 */
[----:B------:R-:W-:-:S13]  /*8590*/  ISETP.GE.AND P0, PT, R44, 0x41, PT ;  /* 0x000000412c00780c */ /* 0x000fda0003f06270 */
[----:B------:R-:W-:Y:S05]  /*85a0*/  @!P0 BRA `(.L_x_282) ;  /* 0x0000005000008947 */ /* 0x000fea0003800000 */
[----:B------:R-:W-:-:S04]  /*85b0*/  LEA R0, P0, R154, R4, 0x6 ;  /* 0x000000049a007211 */ /* 0x000fc800078030ff */
[----:B------:R-:W-:Y:S02]  /*85c0*/  LEA.HI.X R3, R154, R3, R155, 0x6, P0 ;  /* 0x000000039a037211 */ /* 0x000fe400000f349b */
[----:B------:R-:W-:-:S04]  /*85d0*/  LEA R2, P0, R0, c[0x0][0x1c8], 0x1 ;  /* 0x0000720000027a11 */ /* 0x000fc800078008ff */
[----:B------:R-:W-:-:S05]  /*85e0*/  LEA.HI.X R3, R0, c[0x0][0x1cc], R3, 0x1, P0 ;  /* 0x0000730000037a11 */ /* 0x000fca00000f0c03 */
[----:B------:R2:W-:Y:S04]  /*85f0*/  LDGSTS.E.BYPASS.LTC128B.128 [R216+0x4900], [R2.64], !P1 ;  /* 0x0490000002d87fae */ /* 0x0005e8000c901d48 */
.L_x_282:
[----:B------:R-:W-:Y:S05]  /*8600*/  BSYNC B0 ;  /* 0x0000000000007941 */ /* 0x000fea0003800000 */
.L_x_281:
[----:B------:R-:W-:Y:S01]  /*8610*/  ISETP.LT.AND P0, PT, RZ, c[0x0][0x27c], PT ;  /* 0x00009f00ff007a0c */ /* 0x000fe20003f01270 */
[----:B------:R-:W0:-:S12]  /*8620*/  LDGDEPBAR ;  /* 0x00000000000079af */ /* 0x000e180000000000 */
[----:B------:R-:W-:Y:S05]  /*8630*/  @P0 BRA `(.L_x_283) ;  /* 0x0000002000000947 */ /* 0x000fea0003800000 */
[----:B------:R-:W-:-:S04]  /*8640*/  DEPBAR.LE SB0, 0x1 ;  /* 0x000080400000791a */ /* 0x000fc80000000000 */
[----:B------:R-:W-:Y:S05]  /*8650*/  BRA `(.L_x_284) ;  /* 0x0000344000007947 */ /* 0x000fea0003800000 */
.L_x_283:
[----:B------:R-:W3:Y:S01]  /*8660*/  LDL R31, [R1+0x34] ;  /* 0x00003400011f7983 */ /* 0x000ee20000100800 */
[----:B-----5:R-:W-:Y:S01]  /*8670*/  SHF.R.S32.HI R0, RZ, 0x1f, R136 ;  /* 0x0000001fff007819 */ /* 0x020fe20000011488 */
[----:B------:R-:W-:Y:S01]  /*8680*/  ULDC.U8 UR4, c[0x0][0x298] ;  /* 0x0000a60000047ab9 */ /* 0x000fe20000000000 */
[----:B--2---:R-:W-:Y:S01]  /*8690*/  IMAD.WIDE.U32 R2, R136, c[0x0][0x280], RZ ;  /* 0x0000a00088027a25 */ /* 0x004fe200078e00ff */
[----:B-1----:R-:W1:Y:S01]  /*86a0*/  S2R R9, SR_TID.X ;  /* 0x0000000000097919 */ /* 0x002e620000002100 */
[----:B------:R-:W-:Y:S01]  /*86b0*/  ISETP.NE.AND P3, PT, RZ, UR4, PT ;  /* 0x00000004ff007c0c */ /* 0x000fe2000bf65270 */
[----:B------:R-:W-:Y:S01]  /*86c0*/  BSSY B2, `(.L_x_284) ;  /* 0x000033d000027945 */ /* 0x000fe20003800000 */
[C---:B------:R-:W-:Y:S02]  /*86d0*/  IMAD R6, R0.reuse, c[0x0][0x280], RZ ;  /* 0x0000a00000067a24 */ /* 0x040fe400078e02ff */
[----:B------:R-:W-:Y:S02]  /*86e0*/  IMAD R0, R0, c[0x0][0x290], RZ ;  /* 0x0000a40000007a24 */ /* 0x000fe400078e02ff */
[----:B------:R-:W-:Y:S01]  /*86f0*/  IMAD R8, R136, c[0x0][0x284], R6 ;  /* 0x0000a10088087a24 */ /* 0x000fe200078e0206 */
[----:B------:R-:W-:Y:S01]  /*8700*/  LEA R6, P2, R2, c[0x0][0x270], 0x1 ;  /* 0x00009c0002067a11 */ /* 0x000fe200078408ff */
[----:B------:R-:W-:-:S04]  /*8710*/  IMAD.WIDE.U32 R4, R136, c[0x0][0x290], RZ ;  /* 0x0000a40088047a25 */ /* 0x000fc800078e00ff */
[----:B------:R-:W-:Y:S01]  /*8720*/  IMAD R0, R136, c[0x0][0x294], R0 ;  /* 0x0000a50088007a24 */ /* 0x000fe200078e0200 */
[----:B------:R-:W-:Y:S01]  /*8730*/  LEA R7, P0, R4, c[0x0][0x288], 0x1 ;  /* 0x0000a20004077a11 */ /* 0x000fe200078008ff */
[----:B------:R-:W-:Y:S02]  /*8740*/  IMAD.IADD R3, R8, 0x1, R3 ;  /* 0x0000000108037824 */ /* 0x000fe400078e0203 */
[----:B------:R-:W-:-:S03]  /*8750*/  IMAD.IADD R5, R0, 0x1, R5 ;  /* 0x0000000100057824 */ /* 0x000fc600078e0205 */
[----:B------:R-:W-:Y:S02]  /*8760*/  LEA.HI.X R0, R2, c[0x0][0x274], R3, 0x1, P2 ;  /* 0x00009d0002007a11 */ /* 0x000fe400010f0c03 */
[----:B------:R-:W-:Y:S02]  /*8770*/  LEA.HI.X R2, R4, c[0x0][0x28c], R5, 0x1, P0 ;  /* 0x0000a30004027a11 */ /* 0x000fe400000f0c05 */
[----:B-1----:R-:W-:-:S04]  /*8780*/  SHF.R.S32.HI R30, RZ, 0x1f, R9 ;  /* 0x0000001fff1e7819 */ /* 0x002fc80000011409 */
[----:B------:R-:W-:-:S04]  /*8790*/  LEA.HI R30, R30, R9, RZ, 0x2 ;  /* 0x000000091e1e7211 */ /* 0x000fc800078f10ff */
[----:B------:R-:W-:-:S04]  /*87a0*/  SHF.R.S32.HI R30, RZ, 0x2, R30 ;  /* 0x00000002ff1e7819 */ /* 0x000fc8000001141e */
[----:B------:R-:W-:Y:S01]  /*87b0*/  IADD3 R46, R30, 0x60, RZ ;  /* 0x000000601e2e7810 */ /* 0x000fe20007ffe0ff */
[----:B---3--:R-:W-:Y:S01]  /*87c0*/  IMAD R3, R31, 0x80, R30 ;  /* 0x000000801f037824 */ /* 0x008fe200078e021e */
[----:B------:R-:W-:Y:S05]  /*87d0*/  @!P3 BRA `(.L_x_285) ;  /* 0x000019000000b947 */ /* 0x000fea0003800000 */
[----:B------:R-:W-:Y:S01]  /*87e0*/  ISETP.GE.AND P0, PT, R3, R13, PT ;  /* 0x0000000d0300720c */ /* 0x000fe20003f06270 */
[----:B------:R-:W1:Y:S01]  /*87f0*/  SHFL.IDX PT, R11, R0, RZ, 0x1c1f ;  /* 0x001c1fff000b7589 */ /* 0x000e6200000e0000 */
[----:B------:R-:W-:Y:S01]  /*8800*/  BSSY B0, `(.L_x_286) ;  /* 0x000001a000007945 */ /* 0x000fe20003800000 */
[----:B------:R-:W-:Y:S01]  /*8810*/  CS2R R4, SRZ ;  /* 0x0000000000047805 */ /* 0x000fe2000001ff00 */
[----:B------:R-:W-:Y:S01]  /*8820*/  CS2R R8, SRZ ;  /* 0x0000000000087805 */ /* 0x000fe2000001ff00 */
[----:B------:R-:W2:Y:S04]  /*8830*/  SHFL.IDX PT, R10, R6, RZ, 0x1c1f ;  /* 0x001c1fff060a7589 */ /* 0x000ea800000e0000 */
[----:B------:R3:W4:Y:S04]  /*8840*/  SHFL.IDX PT, R15, R2, RZ, 0x1c1f ;  /* 0x001c1fff020f7589 */ /* 0x00072800000e0000 */
[----:B------:R5:W1:Y:S01]  /*8850*/  SHFL.IDX PT, R14, R7, RZ, 0x1c1f ;  /* 0x001c1fff070e7589 */ /* 0x000a6200000e0000 */
[----:B---3--:R-:W-:Y:S01]  /*8860*/  CS2R R2, SRZ ;  /* 0x0000000000027805 */ /* 0x008fe2000001ff00 */
[----:B-----5:R-:W-:Y:S01]  /*8870*/  CS2R R6, SRZ ;  /* 0x0000000000067805 */ /* 0x020fe2000001ff00 */
[----:B------:R-:W-:Y:S05]  /*8880*/  @P0 BRA `(.L_x_287) ;  /* 0x0000011000000947 */ /* 0x000fea0003800000 */
[----:B-12-4-:R-:W-:Y:S01]  /*8890*/  ISETP.GE.AND P2, PT, R24, c[0x0][0x27c], PT ;  /* 0x00009f0018007a0c */ /* 0x016fe20003f46270 */
[C---:B------:R-:W-:Y:S01]  /*88a0*/  IMAD.SHL.U32 R0, R26.reuse, 0x2, RZ ;  /* 0x000000021a007824 */ /* 0x040fe200078e00ff */
[----:B------:R-:W-:-:S02]  /*88b0*/  ISETP.GE.AND P0, PT, R26, c[0x0][0x27c], PT ;  /* 0x00009f001a007a0c */ /* 0x000fc40003f06270 */
[----:B------:R-:W-:-:S04]  /*88c0*/  SHF.R.S32.HI R2, RZ, 0x1f, R26 ;  /* 0x0000001fff027819 */ /* 0x000fc8000001141a */
[----:B------:R-:W-:-:S05]  /*88d0*/  SHF.L.U64.HI R2, R26, 0x1, R2 ;  /* 0x000000011a027819 */ /* 0x000fca0000010202 */
[----:B------:R-:W-:Y:S02]  /*88e0*/  @!P2 IMAD.WIDE R4, R24, 0x2, R10 ;  /* 0x000000021804a825 */ /* 0x000fe400078e020a */
[-C--:B------:R-:W-:Y:S02]  /*88f0*/  @!P0 IADD3 R16, P4, R10, R0.reuse, RZ ;  /* 0x000000000a108210 */ /* 0x080fe40007f9e0ff */
[----:B------:R-:W-:Y:S01]  /*8900*/  @!P0 IADD3 R10, P3, R14, R0, RZ ;  /* 0x000000000e0a8210 */ /* 0x000fe20007f7e0ff */
[----:B------:R1:W5:Y:S01]  /*8910*/  @!P2 LD.E.64 R8, [R4.64] ;  /* 0x000000080408a980 */ /* 0x000362000c101b00 */
[----:B------:R-:W-:-:S04]  /*8920*/  @!P2 IMAD.WIDE R18, R24, 0x2, R14 ;  /* 0x000000021812a825 */ /* 0x000fc800078e020e */
[--C-:B------:R-:W-:Y:S01]  /*8930*/  @!P0 IMAD.X R17, R11, 0x1, R2.reuse, P4 ;  /* 0x000000010b118824 */ /* 0x100fe200020e0602 */
[----:B------:R2:W5:Y:S01]  /*8940*/  @!P2 LD.E.64 R6, [R18.64] ;  /* 0x000000081206a980 */ /* 0x000562000c101b00 */
[----:B------:R-:W-:Y:S02]  /*8950*/  @!P0 IMAD.X R11, R15, 0x1, R2, P3 ;  /* 0x000000010f0b8824 */ /* 0x000fe400018e0602 */
[----:B------:R-:W-:-:S06]  /*8960*/  CS2R R2, SRZ ;  /* 0x0000000000027805 */ /* 0x000fcc000001ff00 */
[----:B------:R2:W5:Y:S01]  /*8970*/  @!P0 LD.E.64 R2, [R10.64] ;  /* 0x000000080a028980 */ /* 0x000562000c101b00 */
[----:B-1----:R-:W-:-:S06]  /*8980*/  CS2R R4, SRZ ;  /* 0x0000000000047805 */ /* 0x002fcc000001ff00 */
[----:B------:R2:W5:Y:S02]  /*8990*/  @!P0 LD.E.64 R4, [R16.64] ;  /* 0x0000000810048980 */ /* 0x000564000c101b00 */
.L_x_287:
[----:B-12-4-:R-:W-:Y:S05]  /*89a0*/  BSYNC B0 ;  /* 0x0000000000007941 */ /* 0x016fea0003800000 */
.L_x_286:
[----:B------:R-:W-:Y:S01]  /*89b0*/  IMAD R0, R31, -0x80, R13 ;  /* 0xffffff801f007824 */ /* 0x000fe200078e020d */
[--C-:B-----5:R-:W-:Y:S01]  /*89c0*/  SHF.R.U64 R17, R8, 0x10, R9.reuse ;  /* 0x0000001008117819 */ /* 0x120fe20000001209 */
[----:B------:R-:W-:Y:S01]  /*89d0*/  IMAD.MOV.U32 R19, RZ, RZ, R8 ;  /* 0x000000ffff137224 */ /* 0x000fe200078e0008 */
[--C-:B------:R-:W-:Y:S01]  /*89e0*/  SHF.R.U32.HI R12, RZ, 0x10, R9.reuse ;  /* 0x00000010ff0c7819 */ /* 0x100fe20000011609 */
[----:B------:R-:W-:Y:S01]  /*89f0*/  IMAD.MOV.U32 R18, RZ, RZ, R9 ;  /* 0x000000ffff127224 */ /* 0x000fe200078e0009 */
[----:B------:R-:W-:Y:S01]  /*8a00*/  IMNMX R28, R0, 0x80, PT ;  /* 0x00000080001c7817 */ /* 0x000fe20003800200 */
[----:B------:R-:W-:Y:S01]  /*8a10*/  IMAD.MOV.U32 R16, RZ, RZ, R4 ;  /* 0x000000ffff107224 */ /* 0x000fe200078e0004 */
[--C-:B------:R-:W-:Y:S01]  /*8a20*/  SHF.R.U64 R14, R4, 0x10, R5.reuse ;  /* 0x00000010040e7819 */ /* 0x100fe20000001205 */
[----:B------:R-:W-:Y:S01]  /*8a30*/  IMAD.MOV.U32 R10, RZ, RZ, R6 ;  /* 0x000000ffff0a7224 */ /* 0x000fe200078e0006 */
[----:B------:R-:W-:Y:S01]  /*8a40*/  ISETP.GE.AND P0, PT, R30, R28, PT ;  /* 0x0000001c1e00720c */ /* 0x000fe20003f06270 */
[----:B------:R-:W-:Y:S01]  /*8a50*/  IMAD.MOV.U32 R15, RZ, RZ, R5 ;  /* 0x000000ffff0f7224 */ /* 0x000fe200078e0005 */
[--C-:B------:R-:W-:Y:S01]  /*8a60*/  SHF.R.U64 R8, R6, 0x10, R7.reuse ;  /* 0x0000001006087819 */ /* 0x100fe20000001207 */
[----:B------:R-:W-:Y:S01]  /*8a70*/  IMAD.MOV.U32 R9, RZ, RZ, R7 ;  /* 0x000000ffff097224 */ /* 0x000fe200078e0007 */
[----:B------:R-:W-:Y:S01]  /*8a80*/  SHF.R.U32.HI R11, RZ, 0x10, R5 ;  /* 0x00000010ff0b7819 */ /* 0x000fe20000011605 */
[----:B------:R-:W-:Y:S01]  /*8a90*/  IMAD.MOV.U32 R6, RZ, RZ, R2 ;  /* 0x000000ffff067224 */ /* 0x000fe200078e0002 */
[----:B------:R-:W-:-:S04]  /*8aa0*/  DEPBAR.LE SB0, 0x1 ;  /* 0x000080400000791a */ /* 0x000fc80000000000 */
[----:B------:R-:W-:Y:S01]  /*8ab0*/  IMAD.MOV.U32 R4, RZ, RZ, R3 ;  /* 0x000000ffff047224 */ /* 0x000fe200078e0003 */
[----:B------:R-:W-:Y:S01]  /*8ac0*/  SHF.R.U32.HI R5, RZ, 0x10, R7 ;  /* 0x00000010ff057819 */ /* 0x000fe20000011607 */
[----:B------:R-:W-:Y:S01]  /*8ad0*/  BSSY B1, `(.L_x_288) ;  /* 0x000005f000017945 */ /* 0x000fe20003800000 */
[--C-:B------:R-:W-:Y:S02]  /*8ae0*/  SHF.R.U64 R2, R2, 0x10, R3.reuse ;  /* 0x0000001002027819 */ /* 0x100fe40000001203 */
[----:B------:R-:W-:Y:S02]  /*8af0*/  SHF.R.U32.HI R0, RZ, 0x10, R3 ;  /* 0x00000010ff007819 */ /* 0x000fe40000011603 */
[----:B------:R-:W-:Y:S02]  /*8b00*/  PRMT R19, R19, 0x5410, R17 ;  /* 0x0000541013137816 */ /* 0x000fe40000000011 */
[----:B------:R-:W-:Y:S02]  /*8b10*/  PRMT R20, R18, 0x5410, R12 ;  /* 0x0000541012147816 */ /* 0x000fe4000000000c */
[----:B------:R-:W-:-:S02]  /*8b20*/  PRMT R22, R16, 0x5410, R14 ;  /* 0x0000541010167816 */ /* 0x000fc4000000000e */
[----:B------:R-:W-:Y:S02]  /*8b30*/  PRMT R27, R15, 0x5410, R11 ;  /* 0x000054100f1b7816 */ /* 0x000fe4000000000b */
[----:B------:R-:W-:Y:S02]  /*8b40*/  PRMT R17, R10, 0x5410, R8 ;  /* 0x000054100a117816 */ /* 0x000fe40000000008 */
[----:B------:R-:W-:Y:S02]  /*8b50*/  PRMT R18, R9, 0x5410, R5 ;  /* 0x0000541009127816 */ /* 0x000fe40000000005 */
[----:B------:R-:W-:Y:S02]  /*8b60*/  PRMT R21, R6, 0x5410, R2 ;  /* 0x0000541006157816 */ /* 0x000fe40000000002 */
[----:B------:R-:W-:Y:S01]  /*8b70*/  PRMT R23, R4, 0x5410, R0 ;  /* 0x0000541004177816 */ /* 0x000fe20000000000 */
[----:B------:R-:W-:Y:S06]  /*8b80*/  BAR.SYNC.DEFER_BLOCKING 0x0 ;  /* 0x0000000000007b1d */ /* 0x000fec0000010000 */
[----:B------:R-:W-:Y:S05]  /*8b90*/  @P0 BRA `(.L_x_289) ;  /* 0x0000052000000947 */ /* 0x000fea0003800000 */
[----:B------:R-:W-:Y:S01]  /*8ba0*/  ISETP.GE.AND P0, PT, R24, c[0x0][0x27c], PT ;  /* 0x00009f0018007a0c */ /* 0x000fe20003f06270 */
[----:B------:R-:W-:-:S12]  /*8bb0*/  BSSY B0, `(.L_x_290) ;  /* 0x0000028000007945 */ /* 0x000fd80003800000 */
[----:B------:R-:W-:Y:S05]  /*8bc0*/  @P0 BRA `(.L_x_291) ;  /* 0x0000026000000947 */ /* 0x000fea0003800000 */
[----:B------:R-:W1:Y:S01]  /*8bd0*/  LDS.128 R4, [R80+0x5000] ;  /* 0x0050000050047984 */ /* 0x000e620000000c00 */
[----:B------:R-:W-:Y:S01]  /*8be0*/  SHF.L.U32 R3, R19, 0x10, RZ ;  /* 0x0000001013037819 */ /* 0x000fe200000006ff */
[----:B------:R-:W-:Y:S01]  /*8bf0*/  IMAD.U32 R0, R17, 0x10000, RZ ;  /* 0x0001000011007824 */ /* 0x000fe200078e00ff */
[----:B------:R-:W-:Y:S02]  /*8c00*/  LOP3.LUT R2, R19, 0xffff0000, RZ, 0xc0, !PT ;  /* 0xffff000013027812 */ /* 0x000fe400078ec0ff */
[C---:B-1----:R-:W-:Y:S01]  /*8c10*/  SHF.L.U32 R9, R4.reuse, 0x10, RZ ;  /* 0x0000001004097819 */ /* 0x042fe200000006ff */
[----:B------:R-:W-:Y:S01]  /*8c20*/  IMAD.U32 R10, R7, 0x10000, RZ ;  /* 0x00010000070a7824 */ /* 0x000fe200078e00ff */
[----:B------:R-:W-:Y:S02]  /*8c30*/  LOP3.LUT R8, R4, 0xffff0000, RZ, 0xc0, !PT ;  /* 0xffff000004087812 */ /* 0x000fe400078ec0ff */
[C---:B------:R-:W-:Y:S02]  /*8c40*/  SHF.L.U32 R13, R5.reuse, 0x10, RZ ;  /* 0x00000010050d7819 */ /* 0x040fe400000006ff */
[----:B------:R-:W-:Y:S01]  /*8c50*/  LOP3.LUT R4, R5, 0xffff0000, RZ, 0xc0, !PT ;  /* 0xffff000005047812 */ /* 0x000fe200078ec0ff */
[CC--:B------:R-:W-:Y:S01]  /*8c60*/  FMUL.FTZ R15, R8.reuse, R0.reuse ;  /* 0x00000000080f7220 */ /* 0x0c0fe20000410000 */
[----:B------:R-:W-:Y:S01]  /*8c70*/  LOP3.LUT R5, R17, 0xffff0000, RZ, 0xc0, !PT ;  /* 0xffff000011057812 */ /* 0x000fe200078ec0ff */
[-C--:B------:R-:W-:Y:S01]  /*8c80*/  FMUL.FTZ R14, R8, R3.reuse ;  /* 0x00000003080e7220 */ /* 0x080fe20000410000 */
[C---:B------:R-:W-:Y:S01]  /*8c90*/  SHF.L.U32 R12, R6.reuse, 0x10, RZ ;  /* 0x00000010060c7819 */ /* 0x040fe200000006ff */
[----:B------:R-:W-:Y:S01]  /*8ca0*/  FFMA.FTZ R16, R9, R3, -R15 ;  /* 0x0000000309107223 */ /* 0x000fe2000001080f */
[----:B------:R-:W-:Y:S01]  /*8cb0*/  LOP3.LUT R11, R6, 0xffff0000, RZ, 0xc0, !PT ;  /* 0xffff0000060b7812 */ /* 0x000fe200078ec0ff */
[-C--:B------:R-:W-:Y:S01]  /*8cc0*/  FMUL.FTZ R8, R4, R5.reuse ;  /* 0x0000000504087220 */ /* 0x080fe20000410000 */
[----:B------:R-:W-:Y:S01]  /*8cd0*/  LOP3.LUT R6, R7, 0xffff0000, RZ, 0xc0, !PT ;  /* 0xffff000007067812 */ /* 0x000fe200078ec0ff */
[----:B------:R-:W-:Y:S01]  /*8ce0*/  FFMA.FTZ R15, R9, R0, R14 ;  /* 0x00000000090f7223 */ /* 0x000fe2000001000e */
[----:B------:R-:W-:Y:S01]  /*8cf0*/  LOP3.LUT R0, R18, 0xffff0000, RZ, 0xc0, !PT ;  /* 0xffff000012007812 */ /* 0x000fe200078ec0ff */
[-C--:B------:R-:W-:Y:S01]  /*8d00*/  FMUL.FTZ R7, R4, R2.reuse ;  /* 0x0000000204077220 */ /* 0x080fe20000410000 */
[----:B------:R-:W-:Y:S01]  /*8d10*/  SHF.L.U32 R4, R20, 0x10, RZ ;  /* 0x0000001014047819 */ /* 0x000fe200000006ff */
[C---:B------:R-:W-:Y:S01]  /*8d20*/  FFMA.FTZ R14, R13.reuse, R2, -R8 ;  /* 0x000000020d0e7223 */ /* 0x040fe20000010808 */
[----:B------:R-:W-:Y:S01]  /*8d30*/  SHF.L.U32 R2, R18, 0x10, RZ ;  /* 0x0000001012027819 */ /* 0x000fe200000006ff */
[----:B------:R-:W-:Y:S01]  /*8d40*/  FFMA.FTZ R9, R13, R5, R7 ;  /* 0x000000050d097223 */ /* 0x000fe20000010007 */
[----:B------:R-:W-:Y:S01]  /*8d50*/  LOP3.LUT R3, R20, 0xffff0000, RZ, 0xc0, !PT ;  /* 0xffff000014037812 */ /* 0x000fe200078ec0ff */
[----:B------:R-:W-:-:S02]  /*8d60*/  FMUL.FTZ R7, R6, R0 ;  /* 0x0000000006077220 */ /* 0x000fc40000410000 */
[C---:B------:R-:W-:Y:S02]  /*8d70*/  FMUL.FTZ R8, R11.reuse, R2 ;  /* 0x000000020b087220 */ /* 0x040fe40000410000 */
[-C--:B------:R-:W-:Y:S02]  /*8d80*/  FMUL.FTZ R5, R11, R4.reuse ;  /* 0x000000040b057220 */ /* 0x080fe40000410000 */
[-C--:B------:R-:W-:Y:S02]  /*8d90*/  FMUL.FTZ R6, R6, R3.reuse ;  /* 0x0000000306067220 */ /* 0x080fe40000410000 */
[C---:B------:R-:W-:Y:S01]  /*8da0*/  FFMA.FTZ R8, R12.reuse, R4, -R8 ;  /* 0x000000040c087223 */ /* 0x040fe20000010808 */
[----:B------:R-:W-:Y:S01]  /*8db0*/  F2FP.BF16.PACK_AB R4, R15, R16 ;  /* 0x000000100f04723e */ /* 0x000fe200000010ff */
[----:B------:R-:W-:Y:S01]  /*8dc0*/  FFMA.FTZ R2, R12, R2, R5 ;  /* 0x000000020c027223 */ /* 0x000fe20000010005 */
[----:B------:R-:W-:Y:S01]  /*8dd0*/  F2FP.BF16.PACK_AB R5, R9, R14 ;  /* 0x0000000e0905723e */ /* 0x000fe200000010ff */
[----:B------:R-:W-:-:S02]  /*8de0*/  FFMA.FTZ R3, R10, R3, -R7 ;  /* 0x000000030a037223 */ /* 0x000fc40000010807 */
[----:B------:R-:W-:Y:S01]  /*8df0*/  FFMA.FTZ R0, R10, R0, R6 ;  /* 0x000000000a007223 */ /* 0x000fe20000010006 */
[----:B------:R-:W-:-:S04]  /*8e00*/  F2FP.BF16.PACK_AB R6, R2, R8 ;  /* 0x000000080206723e */ /* 0x000fc800000010ff */
[----:B------:R-:W-:-:S05]  /*8e10*/  F2FP.BF16.PACK_AB R7, R0, R3 ;  /* 0x000000030007723e */ /* 0x000fca00000010ff */
[----:B------:R1:W-:Y:S02]  /*8e20*/  STS.128 [R80+0x5000], R4 ;  /* 0x0050000450007388 */ /* 0x0003e40000000c00 */
.L_x_291:
[----:B------:R-:W-:Y:S05]  /*8e30*/  BSYNC B0 ;  /* 0x0000000000007941 */ /* 0x000fea0003800000 */
.L_x_290:
[----:B------:R-:W-:-:S13]  /*8e40*/  ISETP.GE.AND P0, PT, R26, c[0x0][0x27c], PT ;  /* 0x00009f001a007a0c */ /* 0x000fda0003f06270 */
[----:B------:R-:W-:Y:S05]  /*8e50*/  @P0 BRA `(.L_x_289) ;  /* 0x0000026000000947 */ /* 0x000fea0003800000 */
[----:B-1----:R-:W1:Y:S01]  /*8e60*/  LDS.128 R4, [R81+0x5000] ;  /* 0x0050000051047984 */ /* 0x002e620000000c00 */
[C---:B------:R-:W-:Y:S01]  /*8e70*/  SHF.L.U32 R3, R22.reuse, 0x10, RZ ;  /* 0x0000001016037819 */ /* 0x040fe200000006ff */
        /* <DEDUP_REMOVED lines=13> */
[CC--:B------:R-:W-:Y:S01]  /*8f50*/  FMUL.FTZ R8, R4.reuse, R5.reuse ;  /* 0x0000000504087220 */ /* 0x0c0fe20000410000 */
[----:B------:R-:W-:Y:S01]  /*8f60*/  LOP3.LUT R6, R7, 0xffff0000, RZ, 0xc0, !PT ;  /* 0xffff000007067812 */ /* 0x000fe200078ec0ff */
[----:B------:R-:W-:Y:S01]  /*8f70*/  FFMA.FTZ R15, R9, R0, R14 ;  /* 0x00000000090f7223 */ /* 0x000fe2000001000e */
[----:B------:R-:W-:Y:S01]  /*8f80*/  LOP3.LUT R0, R23, 0xffff0000, RZ, 0xc0, !PT ;  /* 0xffff000017007812 */ /* 0x000fe200078ec0ff */
[-C--:B------:R-:W-:Y:S01]  /*8f90*/  FMUL.FTZ R7, R4, R2.reuse ;  /* 0x0000000204077220 */ /* 0x080fe20000410000 */
[----:B------:R-:W-:Y:S01]  /*8fa0*/  SHF.L.U32 R4, R27, 0x10, RZ ;  /* 0x000000101b047819 */ /* 0x000fe200000006ff */
[----:B------:R-:W-:Y:S01]  /*8fb0*/  FFMA.FTZ R14, R13, R2, -R8 ;  /* 0x000000020d0e7223 */ /* 0x000fe20000010808 */
        /* <DEDUP_REMOVED lines=16> */
.L_x_289:
[----:B------:R-:W-:Y:S05]  /*90c0*/  BSYNC B1 ;  /* 0x0000000000017941 */ /* 0x000fea0003800000 */
.L_x_288:
[----:B------:R-:W-:Y:S01]  /*90d0*/  ISETP.GE.AND P0, PT, R148, R28, PT ;  /* 0x0000001c9400720c */ /* 0x000fe20003f06270 */
[----:B------:R-:W-:-:S12]  /*90e0*/  BSSY B1, `(.L_x_292) ;  /* 0x0000054000017945 */ /* 0x000fd80003800000 */
[----:B------:R-:W-:Y:S05]  /*90f0*/  @P0 BRA `(.L_x_293) ;  /* 0x0000052000000947 */ /* 0x000fea0003800000 */
[----:B------:R-:W-:Y:S01]  /*9100*/  ISETP.GE.AND P0, PT, R24, c[0x0][0x27c], PT ;  /* 0x00009f0018007a0c */ /* 0x000fe20003f06270 */
[----:B------:R-:W-:-:S12]  /*9110*/  BSSY B0, `(.L_x_294) ;  /* 0x0000028000007945 */ /* 0x000fd80003800000 */
[----:B------:R-:W-:Y:S05]  /*9120*/  @P0 BRA `(.L_x_295) ;  /* 0x0000026000000947 */ /* 0x000fea0003800000 */
[----:B-1----:R-:W1:Y:S01]  /*9130*/  LDS.128 R4, [R80+0x6000] ;  /* 0x0060000050047984 */ /* 0x002e620000000c00 */
        /* <DEDUP_REMOVED lines=8> */
[-C--:B------:R-:W-:Y:S01]  /*91c0*/  FMUL.FTZ R15, R0, R8.reuse ;  /* 0x00000008000f7220 */ /* 0x080fe20000410000 */
[----:B------:R-:W-:Y:S01]  /*91d0*/  LOP3.LUT R5, R17, 0xffff0000, RZ, 0xc0, !PT ;  /* 0xffff000011057812 */ /* 0x000fe200078ec0ff */
[C---:B------:R-:W-:Y:S01]  /*91e0*/  FMUL.FTZ R14, R3.reuse, R8 ;  /* 0x00000008030e7220 */ /* 0x040fe20000410000 */
[C---:B------:R-:W-:Y:S01]  /*91f0*/  SHF.L.U32 R12, R6.reuse, 0x10, RZ ;  /* 0x00000010060c7819 */ /* 0x040fe200000006ff */
[-C--:B------:R-:W-:Y:S01]  /*9200*/  FFMA.FTZ R16, R3, R9.reuse, -R15 ;  /* 0x0000000903107223 */ /* 0x080fe2000001080f */
[----:B------:R-:W-:Y:S01]  /*9210*/  LOP3.LUT R11, R6, 0xffff0000, RZ, 0xc0, !PT ;  /* 0xffff0000060b7812 */ /* 0x000fe200078ec0ff */
[-C--:B------:R-:W-:Y:S01]  /*9220*/  FMUL.FTZ R8, R5, R4.reuse ;  /* 0x0000000405087220 */ /* 0x080fe20000410000 */
[----:B------:R-:W-:Y:S01]  /*9230*/  LOP3.LUT R6, R7, 0xffff0000, RZ, 0xc0, !PT ;  /* 0xffff000007067812 */ /* 0x000fe200078ec0ff */
[----:B------:R-:W-:Y:S01]  /*9240*/  FFMA.FTZ R15, R0, R9, R14 ;  /* 0x00000009000f7223 */ /* 0x000fe2000001000e */
[----:B------:R-:W-:Y:S01]  /*9250*/  LOP3.LUT R0, R18, 0xffff0000, RZ, 0xc0, !PT ;  /* 0xffff000012007812 */ /* 0x000fe200078ec0ff */
[----:B------:R-:W-:Y:S01]  /*9260*/  FMUL.FTZ R7, R2, R4 ;  /* 0x0000000402077220 */ /* 0x000fe20000410000 */
[----:B------:R-:W-:Y:S01]  /*9270*/  SHF.L.U32 R4, R20, 0x10, RZ ;  /* 0x0000001014047819 */ /* 0x000fe200000006ff */
[-C--:B------:R-:W-:Y:S01]  /*9280*/  FFMA.FTZ R14, R2, R13.reuse, -R8 ;  /* 0x0000000d020e7223 */ /* 0x080fe20000010808 */
[----:B------:R-:W-:Y:S01]  /*9290*/  SHF.L.U32 R2, R18, 0x10, RZ ;  /* 0x0000001012027819 */ /* 0x000fe200000006ff */
[----:B------:R-:W-:Y:S01]  /*92a0*/  FFMA.FTZ R9, R5, R13, R7 ;  /* 0x0000000d05097223 */ /* 0x000fe20000010007 */
[----:B------:R-:W-:Y:S01]  /*92b0*/  LOP3.LUT R3, R20, 0xffff0000, RZ, 0xc0, !PT ;  /* 0xffff000014037812 */ /* 0x000fe200078ec0ff */
[----:B------:R-:W-:-:S02]  /*92c0*/  FMUL.FTZ R7, R0, R6 ;  /* 0x0000000600077220 */ /* 0x000fc40000410000 */
[-C--:B------:R-:W-:Y:S02]  /*92d0*/  FMUL.FTZ R8, R2, R11.reuse ;  /* 0x0000000b02087220 */ /* 0x080fe40000410000 */
[C---:B------:R-:W-:Y:S02]  /*92e0*/  FMUL.FTZ R5, R4.reuse, R11 ;  /* 0x0000000b04057220 */ /* 0x040fe40000410000 */
[----:B------:R-:W-:Y:S02]  /*92f0*/  FMUL.FTZ R6, R3, R6 ;  /* 0x0000000603067220 */ /* 0x000fe40000410000 */
[----:B------:R-:W-:Y:S01]  /*9300*/  FFMA.FTZ R8, R4, R12, -R8 ;  /* 0x0000000c04087223 */ /* 0x000fe20000010808 */
        /* <DEDUP_REMOVED lines=8> */
.L_x_295:
[----:B------:R-:W-:Y:S05]  /*9390*/  BSYNC B0 ;  /* 0x0000000000007941 */ /* 0x000fea0003800000 */
.L_x_294:
        /* <DEDUP_REMOVED lines=21> */
[C---:B------:R-:W-:Y:S01]  /*94f0*/  FMUL.FTZ R7, R2.reuse, R4 ;  /* 0x0000000402077220 */ /* 0x040fe20000410000 */
        /* <DEDUP_REMOVED lines=18> */
.L_x_293:
[----:B------:R-:W-:Y:S05]  /*9620*/  BSYNC B1 ;  /* 0x0000000000017941 */ /* 0x000fea0003800000 */
.L_x_292:
        /* <DEDUP_REMOVED lines=44> */
.L_x_299:
[----:B------:R-:W-:Y:S05]  /*98f0*/  BSYNC B0 ;  /* 0x0000000000007941 */ /* 0x000fea0003800000 */
.L_x_298:
        /* <DEDUP_REMOVED lines=40> */
.L_x_297:
[----:B------:R-:W-:Y:S05]  /*9b80*/  BSYNC B1 ;  /* 0x0000000000017941 */ /* 0x000fea0003800000 */
.L_x_296:
[----:B------:R-:W-:-:S13]  /*9b90*/  ISETP.GE.AND P0, PT, R46, R28, PT ;  /* 0x0000001c2e00720c */ /* 0x000fda0003f06270 */
        /* <DEDUP_REMOVED lines=42> */
.L_x_302:
[----:B------:R-:W-:Y:S05]  /*9e40*/  BSYNC B0 ;  /* 0x0000000000007941 */ /* 0x000fea0003800000 */
.L_x_301:
        /* <DEDUP_REMOVED lines=31> */
[-C--:B------:R-:W-:Y:S01]  /*a040*/  FFMA.FTZ R8, R4, R11.reuse, -R8 ;  /* 0x0000000b04087223 */ /* 0x080fe20000010808 */
[----:B------:R-:W-:Y:S01]  /*a050*/  F2FP.BF16.PACK_AB R4, R15, R16 ;  /* 0x000000100f04723e */ /* 0x000fe200000010ff */
[----:B------:R-:W-:Y:S01]  /*a060*/  FFMA.FTZ R2, R2, R11, R5 ;  /* 0x0000000b02027223 */ /* 0x000fe20000010005 */
[----:B------:R-:W-:Y:S01]  /*a070*/  F2FP.BF16.PACK_AB R5, R9, R14 ;  /* 0x0000000e0905723e */ /* 0x000fe200000010ff */
[----:B------:R-:W-:-:S02]  /*a080*/  FFMA.FTZ R3, R3, R13, -R7 ;  /* 0x0000000d03037223 */ /* 0x000fc40000010807 */
[----:B------:R-:W-:Y:S01]  /*a090*/  FFMA.FTZ R0, R0, R13, R6 ;  /* 0x0000000d00007223 */ /* 0x000fe20000010006 */
[----:B------:R-:W-:-:S04]  /*a0a0*/  F2FP.BF16.PACK_AB R6, R2, R8 ;  /* 0x000000080206723e */ /* 0x000fc800000010ff */
[----:B------:R-:W-:-:S05]  /*a0b0*/  F2FP.BF16.PACK_AB R7, R0, R3 ;  /* 0x000000030007723e */ /* 0x000fca00000010ff */
[----:B------:R1:W-:Y:S01]  /*a0c0*/  STS.128 [R81+0x8000], R4 ;  /* 0x0080000451007388 */ /* 0x0003e20000000c00 */
[----:B------:R-:W-:Y:S05]  /*a0d0*/  BRA `(.L_x_300) ;  /* 0x000019b000007947 */ /* 0x000fea0003800000 */
.L_x_285:
[----:B------:R-:W-:Y:S01]  /*a0e0*/  ISETP.GE.AND P0, PT, R3, R13, PT ;  /* 0x0000000d0300720c */ /* 0x000fe20003f06270 */
[----:B------:R-:W1:Y:S01]  /*a0f0*/  SHFL.IDX PT, R15, R0, RZ, 0x1c1f ;  /* 0x001c1fff000f7589 */ /* 0x000e6200000e0000 */
[----:B------:R-:W-:Y:S01]  /*a100*/  BSSY B0, `(.L_x_303) ;  /* 0x0000014000007945 */ /* 0x000fe20003800000 */
[----:B------:R-:W-:Y:S01]  /*a110*/  CS2R R4, SRZ ;  /* 0x0000000000047805 */ /* 0x000fe2000001ff00 */
[----:B------:R-:W-:Y:S01]  /*a120*/  CS2R R10, SRZ ;  /* 0x00000000000a7805 */ /* 0x000fe2000001ff00 */
[----:B------:R-:W2:Y:S01]  /*a130*/  SHFL.IDX PT, R14, R6, RZ, 0x1c1f ;  /* 0x001c1fff060e7589 */ /* 0x000ea200000e0000 */
[----:B------:R-:W-:-:S03]  /*a140*/  CS2R R8, SRZ ;  /* 0x0000000000087805 */ /* 0x000fc6000001ff00 */
[----:B------:R-:W3:Y:S04]  /*a150*/  SHFL.IDX PT, R16, R2, RZ, 0x1c1f ;  /* 0x001c1fff02107589 */ /* 0x000ee800000e0000 */
[----:B------:R4:W1:Y:S02]  /*a160*/  SHFL.IDX PT, R12, R7, RZ, 0x1c1f ;  /* 0x001c1fff070c7589 */ /* 0x00086400000e0000 */
[----:B----4-:R-:W-:Y:S01]  /*a170*/  CS2R R6, SRZ ;  /* 0x0000000000067805 */ /* 0x010fe2000001ff00 */
[----:B------:R-:W-:Y:S05]  /*a180*/  @P0 BRA `(.L_x_304) ;  /* 0x000000b000000947 */ /* 0x000fea0003800000 */
[C---:B-123--:R-:W-:Y:S01]  /*a190*/  ISETP.GE.AND P0, PT, R28.reuse, c[0x0][0x27c], PT ;  /* 0x00009f001c007a0c */ /* 0x04efe20003f06270 */
[C---:B------:R-:W-:Y:S01]  /*a1a0*/  IMAD.SHL.U32 R2, R28.reuse, 0x2, RZ ;  /* 0x000000021c027824 */ /* 0x040fe200078e00ff */
[----:B------:R-:W-:Y:S01]  /*a1b0*/  SHF.L.U64.HI R0, R28, 0x1, R29 ;  /* 0x000000011c007819 */ /* 0x000fe2000001021d */
[----:B------:R-:W-:-:S03]  /*a1c0*/  CS2R R6, SRZ ;  /* 0x0000000000067805 */ /* 0x000fc6000001ff00 */
[-C--:B------:R-:W-:Y:S02]  /*a1d0*/  IADD3 R14, P3, R14, R2.reuse, RZ ;  /* 0x000000020e0e7210 */ /* 0x080fe40007f7e0ff */
[----:B------:R-:W-:-:S03]  /*a1e0*/  IADD3 R2, P2, R12, R2, RZ ;  /* 0x000000020c027210 */ /* 0x000fc60007f5e0ff */
[--C-:B------:R-:W-:Y:S02]  /*a1f0*/  IMAD.X R15, R15, 0x1, R0.reuse, P3 ;  /* 0x000000010f0f7824 */ /* 0x100fe400018e0600 */
[----:B------:R-:W-:Y:S01]  /*a200*/  IMAD.X R3, R16, 0x1, R0, P2 ;  /* 0x0000000110037824 */ /* 0x000fe200010e0600 */
[----:B------:R-:W-:Y:S05]  /*a210*/  @P0 BRA `(.L_x_304) ;  /* 0x0000002000000947 */ /* 0x000fea0003800000 */
[----:B------:R1:W5:Y:S04]  /*a220*/  LD.E.128 R8, [R14.64] ;  /* 0x000000080e087980 */ /* 0x000368000c101d00 */
[----:B------:R1:W5:Y:S02]  /*a230*/  LD.E.128 R4, [R2.64] ;  /* 0x0000000802047980 */ /* 0x000364000c101d00 */
.L_x_304:
[----:B-123--:R-:W-:Y:S05]  /*a240*/  BSYNC B0 ;  /* 0x0000000000007941 */ /* 0x00efea0003800000 */
.L_x_303:
[----:B------:R-:W-:Y:S01]  /*a250*/  IMAD R0, R31, -0x80, R13 ;  /* 0xffffff801f007824 */ /* 0x000fe200078e020d */
[----:B------:R-:W-:Y:S01]  /*a260*/  ISETP.GE.AND P0, PT, R28, c[0x0][0x27c], PT ;  /* 0x00009f001c007a0c */ /* 0x000fe20003f06270 */
[----:B-----5:R-:W-:Y:S01]  /*a270*/  IMAD.MOV.U32 R19, RZ, RZ, R8 ;  /* 0x000000ffff137224 */ /* 0x020fe200078e0008 */
[--C-:B------:R-:W-:Y:S01]  /*a280*/  SHF.R.U64 R17, R8, 0x10, R9.reuse ;  /* 0x0000001008117819 */ /* 0x100fe20000001209 */
[----:B------:R-:W-:Y:S01]  /*a290*/  IMAD.MOV.U32 R16, RZ, RZ, R10 ;  /* 0x000000ffff107224 */ /* 0x000fe200078e000a */
[----:B------:R-:W-:Y:S01]  /*a2a0*/  IMNMX R43, R0, 0x80, PT ;  /* 0x00000080002b7817 */ /* 0x000fe20003800200 */
[----:B------:R-:W-:Y:S01]  /*a2b0*/  IMAD.MOV.U32 R18, RZ, RZ, R9 ;  /* 0x000000ffff127224 */ /* 0x000fe200078e0009 */
[--C-:B------:R-:W-:Y:S01]  /*a2c0*/  SHF.R.U64 R14, R10, 0x10, R11.reuse ;  /* 0x000000100a0e7819 */ /* 0x100fe2000000120b */
[----:B------:R-:W-:Y:S01]  /*a2d0*/  IMAD.MOV.U32 R10, RZ, RZ, R4 ;  /* 0x000000ffff0a7224 */ /* 0x000fe200078e0004 */
[----:B------:R-:W-:Y:S01]  /*a2e0*/  ISETP.GE.OR P2, PT, R30, R43, P0 ;  /* 0x0000002b1e00720c */ /* 0x000fe20000746670 */
[----:B------:R-:W-:Y:S01]  /*a2f0*/  IMAD.MOV.U32 R15, RZ, RZ, R11 ;  /* 0x000000ffff0f7224 */ /* 0x000fe200078e000b */
[----:B------:R-:W-:Y:S01]  /*a300*/  SHF.R.U32.HI R12, RZ, 0x10, R9 ;  /* 0x00000010ff0c7819 */ /* 0x000fe20000011609 */
[--C-:B------:R-:W-:Y:S01]  /*a310*/  IMAD.MOV.U32 R9, RZ, RZ, R5.reuse ;  /* 0x000000ffff097224 */ /* 0x100fe200078e0005 */
[----:B------:R-:W-:Y:S01]  /*a320*/  SHF.R.U64 R8, R4, 0x10, R5 ;  /* 0x0000001004087819 */ /* 0x000fe20000001205 */
[----:B------:R-:W-:Y:S01]  /*a330*/  IMAD.MOV.U32 R3, RZ, RZ, R7 ;  /* 0x000000ffff037224 */ /* 0x000fe200078e0007 */
[----:B------:R-:W-:Y:S01]  /*a340*/  SHF.R.U32.HI R4, RZ, 0x10, R5 ;  /* 0x00000010ff047819 */ /* 0x000fe20000011605 */
[----:B------:R-:W-:Y:S01]  /*a350*/  IMAD.MOV.U32 R5, RZ, RZ, R6 ;  /* 0x000000ffff057224 */ /* 0x000fe200078e0006 */
[----:B------:R-:W-:Y:S01]  /*a360*/  SHF.R.U32.HI R11, RZ, 0x10, R11 ;  /* 0x00000010ff0b7819 */ /* 0x000fe2000001160b */
[----:B------:R-:W-:-:S04]  /*a370*/  DEPBAR.LE SB0, 0x1 ;  /* 0x000080400000791a */ /* 0x000fc80000000000 */
[--C-:B------:R-:W-:Y:S01]  /*a380*/  SHF.R.U64 R2, R6, 0x10, R7.reuse ;  /* 0x0000001006027819 */ /* 0x100fe20000001207 */
[----:B------:R-:W-:Y:S01]  /*a390*/  BSSY B0, `(.L_x_305) ;  /* 0x0000062000007945 */ /* 0x000fe20003800000 */
[----:B------:R-:W-:Y:S02]  /*a3a0*/  SHF.R.U32.HI R0, RZ, 0x10, R7 ;  /* 0x00000010ff007819 */ /* 0x000fe40000011607 */
[----:B------:R-:W-:Y:S02]  /*a3b0*/  PRMT R33, R19, 0x5410, R17 ;  /* 0x0000541013217816 */ /* 0x000fe40000000011 */
[----:B------:R-:W-:Y:S02]  /*a3c0*/  PRMT R37, R18, 0x5410, R12 ;  /* 0x0000541012257816 */ /* 0x000fe4000000000c */
[----:B------:R-:W-:Y:S02]  /*a3d0*/  PRMT R30, R16, 0x5410, R14 ;  /* 0x00005410101e7816 */ /* 0x000fe4000000000e */
[----:B------:R-:W-:-:S02]  /*a3e0*/  PRMT R36, R15, 0x5410, R11 ;  /* 0x000054100f247816 */ /* 0x000fc4000000000b */
[----:B------:R-:W-:Y:S02]  /*a3f0*/  PRMT R32, R10, 0x5410, R8 ;  /* 0x000054100a207816 */ /* 0x000fe40000000008 */
[----:B------:R-:W-:Y:S02]  /*a400*/  PRMT R34, R9, 0x5410, R4 ;  /* 0x0000541009227816 */ /* 0x000fe40000000004 */
[----:B------:R-:W-:Y:S02]  /*a410*/  PRMT R27, R5, 0x5410, R2 ;  /* 0x00005410051b7816 */ /* 0x000fe40000000002 */
[----:B------:R-:W-:Y:S01]  /*a420*/  PRMT R35, R3, 0x5410, R0 ;  /* 0x0000541003237816 */ /* 0x000fe20000000000 */
[----:B------:R-:W-:Y:S06]  /*a430*/  BAR.SYNC.DEFER_BLOCKING 0x0 ;  /* 0x0000000000007b1d */ /* 0x000fec0000010000 */
[----:B------:R-:W-:Y:S05]  /*a440*/  @P2 BRA `(.L_x_306) ;  /* 0x0000056000002947 */ /* 0x000fea0003800000 */
[----:B------:R-:W2:Y:S04]  /*a450*/  LDL R21, [R1+0x54] ;  /* 0x0000540001157983 */ /* 0x000ea80000100800 */
[----:B------:R-:W3:Y:S01]  /*a460*/  LDL R20, [R1+0x5c] ;  /* 0x00005c0001147983 */ /* 0x000ee20000100800 */
[----:B------:R-:W-:-:S02]  /*a470*/  IADD3 R2, R28, c[0x0][0x27c], RZ ;  /* 0x00009f001c027a10 */ /* 0x000fc40007ffe0ff */
[C---:B--2---:R-:W-:Y:S02]  /*a480*/  LOP3.LUT R0, R21.reuse, 0x38, R28, 0xf8, !PT ;  /* 0x0000003815007812 */ /* 0x044fe400078ef81c */
[----:B------:R-:W-:Y:S02]  /*a490*/  LOP3.LUT R2, R21, 0x38, R2, 0xf8, !PT ;  /* 0x0000003815027812 */ /* 0x000fe400078ef802 */
[----:B---3--:R-:W-:-:S04]  /*a4a0*/  LOP3.LUT R0, R153, R0, R20, 0xf6, !PT ;  /* 0x0000000099007212 */ /* 0x008fc800078ef614 */
[----:B------:R-:W-:Y:S02]  /*a4b0*/  LEA R31, R0, 0x5100, 0x1 ;  /* 0x00005100001f7811 */ /* 0x000fe400078e08ff */
[----:B------:R-:W-:-:S03]  /*a4c0*/  LOP3.LUT R0, R2, R20, RZ, 0x3c, !PT ;  /* 0x0000001402007212 */ /* 0x000fc600078e3cff */
[----:B------:R-:W1:Y:S01]  /*a4d0*/  LDS.128 R8, [R31] ;  /* 0x000000001f087984 */ /* 0x000e620000000c00 */
[----:B------:R-:W-:-:S05]  /*a4e0*/  IADD3 R0, R153, R0, RZ ;  /* 0x0000000099007210 */ /* 0x000fca0007ffe0ff */
[----:B------:R-:W-:Y:S02]  /*a4f0*/  IMAD.SHL.U32 R25, R0, 0x2, RZ ;  /* 0x0000000200197824 */ /* 0x000fe400078e00ff */
[----:B------:R-:W-:-:S03]  /*a500*/  IMAD.U32 R0, R33, 0x10000, RZ ;  /* 0x0001000021007824 */ /* 0x000fc600078e00ff */
[----:B------:R-:W2:Y:S01]  /*a510*/  LDS.128 R4, [R25+0x5100] ;  /* 0x0051000019047984 */ /* 0x000ea20000000c00 */
[C---:B-1----:R-:W-:Y:S01]  /*a520*/  SHF.L.U32 R12, R8.reuse, 0x10, RZ ;  /* 0x00000010080c7819 */ /* 0x042fe200000006ff */
[C---:B------:R-:W-:Y:S01]  /*a530*/  IMAD.U32 R18, R9.reuse, 0x10000, RZ ;  /* 0x0001000009127824 */ /* 0x040fe200078e00ff */
[----:B------:R-:W-:Y:S01]  /*a540*/  LOP3.LUT R23, R9, 0xffff0000, RZ, 0xc0, !PT ;  /* 0xffff000009177812 */ /* 0x000fe200078ec0ff */
[C---:B------:R-:W-:Y:S01]  /*a550*/  IMAD.U32 R21, R11.reuse, 0x10000, RZ ;  /* 0x000100000b157824 */ /* 0x040fe200078e00ff */
[----:B------:R-:W-:Y:S02]  /*a560*/  LOP3.LUT R14, R8, 0xffff0000, RZ, 0xc0, !PT ;  /* 0xffff0000080e7812 */ /* 0x000fe400078ec0ff */
[C---:B------:R-:W-:Y:S02]  /*a570*/  SHF.L.U32 R13, R10.reuse, 0x10, RZ ;  /* 0x000000100a0d7819 */ /* 0x040fe400000006ff */
[----:B------:R-:W-:Y:S02]  /*a580*/  LOP3.LUT R17, R10, 0xffff0000, RZ, 0xc0, !PT ;  /* 0xffff00000a117812 */ /* 0x000fe400078ec0ff */
[----:B------:R-:W-:Y:S01]  /*a590*/  LOP3.LUT R22, R11, 0xffff0000, RZ, 0xc0, !PT ;  /* 0xffff00000b167812 */ /* 0x000fe200078ec0ff */
[C---:B--2---:R-:W-:Y:S01]  /*a5a0*/  IMAD.U32 R16, R5.reuse, 0x10000, RZ ;  /* 0x0001000005107824 */ /* 0x044fe200078e00ff */
[----:B------:R-:W-:Y:S01]  /*a5b0*/  LOP3.LUT R20, R5, 0xffff0000, RZ, 0xc0, !PT ;  /* 0xffff000005147812 */ /* 0x000fe200078ec0ff */
[----:B------:R-:W-:Y:S01]  /*a5c0*/  IMAD.U32 R15, R7, 0x10000, RZ ;  /* 0x00010000070f7824 */ /* 0x000fe200078e00ff */
[----:B------:R-:W-:-:S02]  /*a5d0*/  SHF.L.U32 R2, R4, 0x10, RZ ;  /* 0x0000001004027819 */ /* 0x000fc400000006ff */
[----:B------:R-:W-:Y:S02]  /*a5e0*/  SHF.L.U32 R5, R32, 0x10, RZ ;  /* 0x0000001020057819 */ /* 0x000fe400000006ff */
[----:B------:R-:W-:Y:S02]  /*a5f0*/  LOP3.LUT R9, R4, 0xffff0000, RZ, 0xc0, !PT ;  /* 0xffff000004097812 */ /* 0x000fe400078ec0ff */
[----:B------:R-:W-:Y:S01]  /*a600*/  LOP3.LUT R4, R32, 0xffff0000, RZ, 0xc0, !PT ;  /* 0xffff000020047812 */ /* 0x000fe200078ec0ff */
[----:B------:R-:W-:Y:S01]  /*a610*/  FMUL.FTZ R3, R2, R5 ;  /* 0x0000000502037220 */ /* 0x000fe20000410000 */
[C---:B------:R-:W-:Y:S02]  /*a620*/  SHF.L.U32 R8, R6.reuse, 0x10, RZ ;  /* 0x0000001006087819 */ /* 0x040fe400000006ff */
[----:B------:R-:W-:Y:S01]  /*a630*/  LOP3.LUT R10, R6, 0xffff0000, RZ, 0xc0, !PT ;  /* 0xffff0000060a7812 */ /* 0x000fe200078ec0ff */
[-C--:B------:R-:W-:Y:S01]  /*a640*/  FFMA.FTZ R42, R12, R0.reuse, -R3 ;  /* 0x000000000c2a7223 */ /* 0x080fe20000010803 */
[----:B------:R-:W-:Y:S01]  /*a650*/  SHF.L.U32 R3, R27, 0x10, RZ ;  /* 0x000000101b037819 */ /* 0x000fe200000006ff */
[----:B------:R-:W-:Y:S01]  /*a660*/  FMUL.FTZ R6, R2, R0 ;  /* 0x0000000002067220 */ /* 0x000fe20000410000 */
[----:B------:R-:W-:Y:S01]  /*a670*/  LOP3.LUT R2, R33, 0xffff0000, RZ, 0xc0, !PT ;  /* 0xffff000021027812 */ /* 0x000fe200078ec0ff */
[----:B------:R-:W-:Y:S01]  /*a680*/  FMUL.FTZ R11, R9, R4 ;  /* 0x00000004090b7220 */ /* 0x000fe20000410000 */
[----:B------:R-:W-:Y:S01]  /*a690*/  LOP3.LUT R19, R7, 0xffff0000, RZ, 0xc0, !PT ;  /* 0xffff000007137812 */ /* 0x000fe200078ec0ff */
[----:B------:R-:W-:-:S02]  /*a6a0*/  IMAD.U32 R0, R30, 0x10000, RZ ;  /* 0x000100001e007824 */ /* 0x000fc400078e00ff */
[----:B------:R-:W-:Y:S01]  /*a6b0*/  FFMA.FTZ R41, R12, R5, R6 ;  /* 0x000000050c297223 */ /* 0x000fe20000010006 */
[----:B------:R-:W-:Y:S01]  /*a6c0*/  LOP3.LUT R6, R27, 0xffff0000, RZ, 0xc0, !PT ;  /* 0xffff00001b067812 */ /* 0x000fe200078ec0ff */
[-C--:B------:R-:W-:Y:S02]  /*a6d0*/  FMUL.FTZ R5, R8, R3.reuse ;  /* 0x0000000308057220 */ /* 0x080fe40000410000 */
[-C--:B------:R-:W-:Y:S02]  /*a6e0*/  FMUL.FTZ R7, R9, R2.reuse ;  /* 0x0000000209077220 */ /* 0x080fe40000410000 */
[----:B------:R-:W-:Y:S02]  /*a6f0*/  FFMA.FTZ R40, R14, R2, -R11 ;  /* 0x000000020e287223 */ /* 0x000fe4000001080b */
[-C--:B------:R-:W-:Y:S02]  /*a700*/  FMUL.FTZ R2, R8, R0.reuse ;  /* 0x0000000008027220 */ /* 0x080fe40000410000 */
[----:B------:R-:W-:Y:S01]  /*a710*/  FFMA.FTZ R38, R13, R0, -R5 ;  /* 0x000000000d267223 */ /* 0x000fe20000010805 */
[----:B------:R-:W-:Y:S01]  /*a720*/  LOP3.LUT R0, R30, 0xffff0000, RZ, 0xc0, !PT ;  /* 0xffff00001e007812 */ /* 0x000fe200078ec0ff */
[----:B------:R-:W-:Y:S01]  /*a730*/  FFMA.FTZ R39, R14, R4, R7 ;  /* 0x000000040e277223 */ /* 0x000fe20000010007 */
[----:B------:R-:W-:Y:S01]  /*a740*/  SHF.L.U32 R5, R35, 0x10, RZ ;  /* 0x0000001023057819 */ /* 0x000fe200000006ff */
[----:B------:R-:W-:Y:S01]  /*a750*/  FFMA.FTZ R26, R13, R3, R2 ;  /* 0x000000030d1a7223 */ /* 0x000fe20000010002 */
[----:B------:R-:W-:Y:S01]  /*a760*/  SHF.L.U32 R3, R37, 0x10, RZ ;  /* 0x0000001025037819 */ /* 0x000fe200000006ff */
[----:B------:R-:W-:-:S02]  /*a770*/  FMUL.FTZ R4, R10, R6 ;  /* 0x000000060a047220 */ /* 0x000fc40000410000 */
[----:B------:R-:W-:Y:S02]  /*a780*/  IMAD.U32 R2, R34, 0x10000, RZ ;  /* 0x0001000022027824 */ /* 0x000fe400078e00ff */
[-C--:B------:R-:W-:Y:S02]  /*a790*/  FMUL.FTZ R10, R10, R0.reuse ;  /* 0x000000000a0a7220 */ /* 0x080fe40000410000 */
[----:B------:R-:W-:Y:S01]  /*a7a0*/  FFMA.FTZ R24, R17, R0, -R4 ;  /* 0x0000000011187223 */ /* 0x000fe20000010804 */
[----:B------:R-:W-:Y:S01]  /*a7b0*/  SHF.L.U32 R0, R36, 0x10, RZ ;  /* 0x0000001024007819 */ /* 0x000fe200000006ff */
[C---:B------:R-:W-:Y:S02]  /*a7c0*/  FMUL.FTZ R7, R16.reuse, R3 ;  /* 0x0000000310077220 */ /* 0x040fe40000410000 */
[----:B------:R-:W-:Y:S02]  /*a7d0*/  FMUL.FTZ R4, R15, R5 ;  /* 0x000000050f047220 */ /* 0x000fe40000410000 */
[----:B------:R-:W-:-:S02]  /*a7e0*/  FMUL.FTZ R8, R16, R2 ;  /* 0x0000000210087220 */ /* 0x000fc40000410000 */
[----:B------:R-:W-:Y:S01]  /*a7f0*/  FFMA.FTZ R17, R17, R6, R10 ;  /* 0x0000000611117223 */ /* 0x000fe2000001000a */
[----:B------:R-:W-:Y:S01]  /*a800*/  F2FP.BF16.PACK_AB R10, R24, R38 ;  /* 0x00000026180a723e */ /* 0x000fe200000010ff */
[----:B------:R-:W-:Y:S01]  /*a810*/  FFMA.FTZ R13, R18, R2, R7 ;  /* 0x00000002120d7223 */ /* 0x000fe20000010007 */
[----:B------:R-:W-:Y:S01]  /*a820*/  LOP3.LUT R2, R34, 0xffff0000, RZ, 0xc0, !PT ;  /* 0xffff000022027812 */ /* 0x000fe200078ec0ff */
[-C--:B------:R-:W-:Y:S02]  /*a830*/  FMUL.FTZ R6, R15, R0.reuse ;  /* 0x000000000f067220 */ /* 0x080fe40000410000 */
[----:B------:R-:W-:Y:S01]  /*a840*/  FFMA.FTZ R11, R21, R0, -R4 ;  /* 0x00000000150b7223 */ /* 0x000fe20000010804 */
[----:B------:R-:W-:Y:S01]  /*a850*/  LOP3.LUT R0, R35, 0xffff0000, RZ, 0xc0, !PT ;  /* 0xffff000023007812 */ /* 0x000fe200078ec0ff */
[----:B------:R-:W-:Y:S01]  /*a860*/  FFMA.FTZ R14, R18, R3, -R8 ;  /* 0x00000003120e7223 */ /* 0x000fe20000010808 */
[----:B------:R-:W-:Y:S01]  /*a870*/  LOP3.LUT R4, R37, 0xffff0000, RZ, 0xc0, !PT ;  /* 0xffff000025047812 */ /* 0x000fe200078ec0ff */
[----:B------:R-:W-:Y:S01]  /*a880*/  FFMA.FTZ R12, R21, R5, R6 ;  /* 0x00000005150c7223 */ /* 0x000fe20000010006 */
[----:B------:R-:W-:Y:S01]  /*a890*/  LOP3.LUT R3, R36, 0xffff0000, RZ, 0xc0, !PT ;  /* 0xffff000024037812 */ /* 0x000fe200078ec0ff */
[----:B------:R-:W-:-:S02]  /*a8a0*/  FMUL.FTZ R8, R20, R2 ;  /* 0x0000000214087220 */ /* 0x000fc40000410000 */
[C---:B------:R-:W-:Y:S02]  /*a8b0*/  FMUL.FTZ R6, R19.reuse, R0 ;  /* 0x0000000013067220 */ /* 0x040fe40000410000 */
[-C--:B------:R-:W-:Y:S02]  /*a8c0*/  FMUL.FTZ R7, R20, R4.reuse ;  /* 0x0000000414077220 */ /* 0x080fe40000410000 */
[-C--:B------:R-:W-:Y:S02]  /*a8d0*/  FMUL.FTZ R5, R19, R3.reuse ;  /* 0x0000000313057220 */ /* 0x080fe40000410000 */
[----:B------:R-:W-:Y:S01]  /*a8e0*/  FFMA.FTZ R9, R23, R4, -R8 ;  /* 0x0000000417097223 */ /* 0x000fe20000010808 */
[----:B------:R-:W-:Y:S01]  /*a8f0*/  F2FP.BF16.PACK_AB R8, R40, R42 ;  /* 0x0000002a2808723e */ /* 0x000fe200000010ff */
[C---:B------:R-:W-:Y:S01]  /*a900*/  FFMA.FTZ R3, R22.reuse, R3, -R6 ;  /* 0x0000000316037223 */ /* 0x040fe20000010806 */
[----:B------:R-:W-:Y:S01]  /*a910*/  F2FP.BF16.PACK_AB R4, R39, R41 ;  /* 0x000000292704723e */ /* 0x000fe200000010ff */
[----:B------:R-:W-:Y:S01]  /*a920*/  FFMA.FTZ R2, R23, R2, R7 ;  /* 0x0000000217027223 */ /* 0x000fe20000010007 */
[----:B------:R-:W-:Y:S01]  /*a930*/  F2FP.BF16.PACK_AB R9, R9, R14 ;  /* 0x0000000e0909723e */ /* 0x000fe200000010ff */
[----:B------:R-:W-:Y:S01]  /*a940*/  FFMA.FTZ R0, R22, R0, R5 ;  /* 0x0000000016007223 */ /* 0x000fe20000010005 */
[----:B------:R-:W-:-:S02]  /*a950*/  F2FP.BF16.PACK_AB R11, R3, R11 ;  /* 0x0000000b030b723e */ /* 0x000fc400000010ff */
[----:B------:R-:W-:Y:S02]  /*a960*/  F2FP.BF16.PACK_AB R6, R17, R26 ;  /* 0x0000001a1106723e */ /* 0x000fe400000010ff */
[----:B------:R-:W-:Y:S01]  /*a970*/  F2FP.BF16.PACK_AB R5, R2, R13 ;  /* 0x0000000d0205723e */ /* 0x000fe200000010ff */
[----:B------:R1:W-:Y:S01]  /*a980*/  STS.128 [R31], R8 ;  /* 0x000000081f007388 */ /* 0x0003e20000000c00 */
[----:B------:R-:W-:-:S05]  /*a990*/  F2FP.BF16.PACK_AB R7, R0, R12 ;  /* 0x0000000c0007723e */ /* 0x000fca00000010ff */
[----:B------:R1:W-:Y:S02]  /*a9a0*/  STS.128 [R25+0x5100], R4 ;  /* 0x0051000419007388 */ /* 0x0003e40000000c00 */
.L_x_306:
[----:B------:R-:W-:Y:S05]  /*a9b0*/  BSYNC B0 ;  /* 0x0000000000007941 */ /* 0x000fea0003800000 */
.L_x_305:
[----:B------:R-:W-:Y:S01]  /*a9c0*/  ISETP.GE.OR P2, PT, R148, R43, P0 ;  /* 0x0000002b9400720c */ /* 0x000fe20000746670 */
[----:B------:R-:W-:-:S12]  /*a9d0*/  BSSY B0, `(.L_x_307) ;  /* 0x0000056000007945 */ /* 0x000fd80003800000 */
[----:B------:R-:W-:Y:S05]  /*a9e0*/  @P2 BRA `(.L_x_308) ;  /* 0x0000054000002947 */ /* 0x000fea0003800000 */
[----:B------:R-:W-:Y:S02]  /*a9f0*/  IADD3 R2, R28, c[0x0][0x27c], RZ ;  /* 0x00009f001c027a10 */ /* 0x000fe40007ffe0ff */
[C---:B------:R-:W-:Y:S02]  /*aa00*/  LOP3.LUT R0, R149.reuse, 0x38, R28, 0xf8, !PT ;  /* 0x0000003895007812 */ /* 0x040fe400078ef81c */
[----:B------:R-:W-:Y:S02]  /*aa10*/  LOP3.LUT R2, R149, 0x38, R2, 0xf8, !PT ;  /* 0x0000003895027812 */ /* 0x000fe400078ef802 */
[----:B------:R-:W-:Y:S02]  /*aa20*/  LOP3.LUT R0, R162, R0, R186, 0xf6, !PT ;  /* 0x00000000a2007212 */ /* 0x000fe400078ef6ba */
[----:B------:R-:W-:Y:S02]  /*aa30*/  LOP3.LUT R2, R2, R186, RZ, 0x3c, !PT ;  /* 0x000000ba02027212 */ /* 0x000fe400078e3cff */
[----:B-1----:R-:W-:Y:S01]  /*aa40*/  LEA R31, R0, 0x5100, 0x1 ;  /* 0x00005100001f7811 */ /* 0x002fe200078e08ff */
[----:B------:R-:W-:Y:S01]  /*aa50*/  IMAD.U32 R0, R33, 0x10000, RZ ;  /* 0x0001000021007824 */ /* 0x000fe200078e00ff */
[----:B------:R-:W-:-:S03]  /*aa60*/  IADD3 R2, R162, R2, RZ ;  /* 0x00000002a2027210 */ /* 0x000fc60007ffe0ff */
[----:B------:R-:W1:Y:S02]  /*aa70*/  LDS.128 R8, [R31] ;  /* 0x000000001f087984 */ /* 0x000e640000000c00 */
[----:B------:R-:W-:-:S05]  /*aa80*/  IMAD.SHL.U32 R26, R2, 0x2, RZ ;  /* 0x00000002021a7824 */ /* 0x000fca00078e00ff */
[----:B------:R-:W2:Y:S01]  /*aa90*/  LDS.128 R4, [R26+0x5100] ;  /* 0x005100001a047984 */ /* 0x000ea20000000c00 */
[C---:B-1----:R-:W-:Y:S01]  /*aaa0*/  SHF.L.U32 R12, R8.reuse, 0x10, RZ ;  /* 0x00000010080c7819 */ /* 0x042fe200000006ff */
[C---:B------:R-:W-:Y:S01]  /*aab0*/  IMAD.U32 R18, R9.reuse, 0x10000, RZ ;  /* 0x0001000009127824 */ /* 0x040fe200078e00ff */
[----:B------:R-:W-:Y:S01]  /*aac0*/  LOP3.LUT R23, R9, 0xffff0000, RZ, 0xc0, !PT ;  /* 0xffff000009177812 */ /* 0x000fe200078ec0ff */
[----:B------:R-:W-:Y:S01]  /*aad0*/  IMAD.U32 R21, R11, 0x10000, RZ ;  /* 0x000100000b157824 */ /* 0x000fe200078e00ff */
[----:B------:R-:W-:Y:S02]  /*aae0*/  LOP3.LUT R14, R8, 0xffff0000, RZ, 0xc0, !PT ;  /* 0xffff0000080e7812 */ /* 0x000fe400078ec0ff */
[----:B------:R-:W-:Y:S01]  /*aaf0*/  SHF.L.U32 R13, R10, 0x10, RZ ;  /* 0x000000100a0d7819 */ /* 0x000fe200000006ff */
        /* <DEDUP_REMOVED lines=8> */
[----:B------:R-:W-:Y:S02]  /*ab80*/  LOP3.LUT R17, R10, 0xffff0000, RZ, 0xc0, !PT ;  /* 0xffff00000a117812 */ /* 0x000fe400078ec0ff */
[----:B------:R-:W-:Y:S01]  /*ab90*/  SHF.L.U32 R8, R6, 0x10, RZ ;  /* 0x0000001006087819 */ /* 0x000fe200000006ff */
[----:B------:R-:W-:Y:S01]  /*aba0*/  FFMA.FTZ R42, R0, R12, -R3 ;  /* 0x0000000c002a7223 */ /* 0x000fe20000010803 */
[----:B------:R-:W-:Y:S01]  /*abb0*/  LOP3.LUT R10, R6, 0xffff0000, RZ, 0xc0, !PT ;  /* 0xffff0000060a7812 */ /* 0x000fe200078ec0ff */
[----:B------:R-:W-:Y:S01]  /*abc0*/  FMUL.FTZ R6, R0, R2 ;  /* 0x0000000200067220 */ /* 0x000fe20000410000 */
[----:B------:R-:W-:Y:S01]  /*abd0*/  SHF.L.U32 R3, R27, 0x10, RZ ;  /* 0x000000101b037819 */ /* 0x000fe200000006ff */
[----:B------:R-:W-:Y:S01]  /*abe0*/  IMAD.U32 R0, R30, 0x10000, RZ ;  /* 0x000100001e007824 */ /* 0x000fe200078e00ff */
[----:B------:R-:W-:Y:S01]  /*abf0*/  LOP3.LUT R22, R11, 0xffff0000, RZ, 0xc0, !PT ;  /* 0xffff00000b167812 */ /* 0x000fe200078ec0ff */
[-C--:B------:R-:W-:Y:S01]  /*ac00*/  FMUL.FTZ R11, R4, R9.reuse ;  /* 0x00000009040b7220 */ /* 0x080fe20000410000 */
[----:B------:R-:W-:Y:S01]  /*ac10*/  LOP3.LUT R2, R33, 0xffff0000, RZ, 0xc0, !PT ;  /* 0xffff000021027812 */ /* 0x000fe200078ec0ff */
[----:B------:R-:W-:Y:S01]  /*ac20*/  FFMA.FTZ R41, R5, R12, R6 ;  /* 0x0000000c05297223 */ /* 0x000fe20000010006 */
[----:B------:R-:W-:Y:S01]  /*ac30*/  LOP3.LUT R19, R7, 0xffff0000, RZ, 0xc0, !PT ;  /* 0xffff000007137812 */ /* 0x000fe200078ec0ff */
[----:B------:R-:W-:Y:S01]  /*ac40*/  FMUL.FTZ R5, R3, R8 ;  /* 0x0000000803057220 */ /* 0x000fe20000410000 */
[----:B------:R-:W-:Y:S01]  /*ac50*/  LOP3.LUT R6, R27, 0xffff0000, RZ, 0xc0, !PT ;  /* 0xffff00001b067812 */ /* 0x000fe200078ec0ff */
[----:B------:R-:W-:-:S02]  /*ac60*/  FMUL.FTZ R7, R2, R9 ;  /* 0x0000000902077220 */ /* 0x000fc40000410000 */
[----:B------:R-:W-:Y:S02]  /*ac70*/  FFMA.FTZ R40, R2, R14, -R11 ;  /* 0x0000000e02287223 */ /* 0x000fe4000001080b */
[C---:B------:R-:W-:Y:S02]  /*ac80*/  FMUL.FTZ R2, R0.reuse, R8 ;  /* 0x0000000800027220 */ /* 0x040fe40000410000 */
[-C--:B------:R-:W-:Y:S01]  /*ac90*/  FFMA.FTZ R38, R0, R13.reuse, -R5 ;  /* 0x0000000d00267223 */ /* 0x080fe20000010805 */
[----:B------:R-:W-:Y:S01]  /*aca0*/  LOP3.LUT R0, R30, 0xffff0000, RZ, 0xc0, !PT ;  /* 0xffff00001e007812 */ /* 0x000fe200078ec0ff */
[----:B------:R-:W-:Y:S01]  /*acb0*/  FFMA.FTZ R39, R4, R14, R7 ;  /* 0x0000000e04277223 */ /* 0x000fe20000010007 */
[----:B------:R-:W-:Y:S01]  /*acc0*/  SHF.L.U32 R5, R35, 0x10, RZ ;  /* 0x0000001023057819 */ /* 0x000fe200000006ff */
[----:B------:R-:W-:Y:S01]  /*acd0*/  FFMA.FTZ R25, R3, R13, R2 ;  /* 0x0000000d03197223 */ /* 0x000fe20000010002 */
[----:B------:R-:W-:Y:S01]  /*ace0*/  SHF.L.U32 R3, R37, 0x10, RZ ;  /* 0x0000001025037819 */ /* 0x000fe200000006ff */
[----:B------:R-:W-:-:S02]  /*acf0*/  FMUL.FTZ R4, R6, R10 ;  /* 0x0000000a06047220 */ /* 0x000fc40000410000 */
[----:B------:R-:W-:Y:S02]  /*ad00*/  IMAD.U32 R2, R34, 0x10000, RZ ;  /* 0x0001000022027824 */ /* 0x000fe400078e00ff */
[C---:B------:R-:W-:Y:S02]  /*ad10*/  FMUL.FTZ R10, R0.reuse, R10 ;  /* 0x0000000a000a7220 */ /* 0x040fe40000410000 */
[----:B------:R-:W-:Y:S01]  /*ad20*/  FFMA.FTZ R24, R0, R17, -R4 ;  /* 0x0000001100187223 */ /* 0x000fe20000010804 */
[----:B------:R-:W-:Y:S01]  /*ad30*/  SHF.L.U32 R0, R36, 0x10, RZ ;  /* 0x0000001024007819 */ /* 0x000fe200000006ff */
[-C--:B------:R-:W-:Y:S02]  /*ad40*/  FMUL.FTZ R7, R3, R16.reuse ;  /* 0x0000001003077220 */ /* 0x080fe40000410000 */
[----:B------:R-:W-:Y:S02]  /*ad50*/  FMUL.FTZ R4, R5, R15 ;  /* 0x0000000f05047220 */ /* 0x000fe40000410000 */
[----:B------:R-:W-:-:S02]  /*ad60*/  FMUL.FTZ R8, R2, R16 ;  /* 0x0000001002087220 */ /* 0x000fc40000410000 */
[----:B------:R-:W-:Y:S01]  /*ad70*/  FFMA.FTZ R14, R6, R17, R10 ;  /* 0x00000011060e7223 */ /* 0x000fe2000001000a */
[----:B------:R-:W-:Y:S01]  /*ad80*/  F2FP.BF16.PACK_AB R10, R24, R38 ;  /* 0x00000026180a723e */ /* 0x000fe200000010ff */
[-C--:B------:R-:W-:Y:S01]  /*ad90*/  FFMA.FTZ R13, R2, R18.reuse, R7 ;  /* 0x00000012020d7223 */ /* 0x080fe20000010007 */
[----:B------:R-:W-:Y:S01]  /*ada0*/  LOP3.LUT R2, R34, 0xffff0000, RZ, 0xc0, !PT ;  /* 0xffff000022027812 */ /* 0x000fe200078ec0ff */
[C---:B------:R-:W-:Y:S02]  /*adb0*/  FMUL.FTZ R6, R0.reuse, R15 ;  /* 0x0000000f00067220 */ /* 0x040fe40000410000 */
[-C--:B------:R-:W-:Y:S01]  /*adc0*/  FFMA.FTZ R11, R0, R21.reuse, -R4 ;  /* 0x00000015000b7223 */ /* 0x080fe20000010804 */
[----:B------:R-:W-:Y:S01]  /*add0*/  LOP3.LUT R0, R35, 0xffff0000, RZ, 0xc0, !PT ;  /* 0xffff000023007812 */ /* 0x000fe200078ec0ff */
[----:B------:R-:W-:Y:S01]  /*ade0*/  FFMA.FTZ R16, R3, R18, -R8 ;  /* 0x0000001203107223 */ /* 0x000fe20000010808 */
[----:B------:R-:W-:Y:S01]  /*adf0*/  LOP3.LUT R4, R37, 0xffff0000, RZ, 0xc0, !PT ;  /* 0xffff000025047812 */ /* 0x000fe200078ec0ff */
[----:B------:R-:W-:Y:S01]  /*ae00*/  FFMA.FTZ R12, R5, R21, R6 ;  /* 0x00000015050c7223 */ /* 0x000fe20000010006 */
[----:B------:R-:W-:Y:S01]  /*ae10*/  LOP3.LUT R3, R36, 0xffff0000, RZ, 0xc0, !PT ;  /* 0xffff000024037812 */ /* 0x000fe200078ec0ff */
[----:B------:R-:W-:-:S02]  /*ae20*/  FMUL.FTZ R8, R2, R20 ;  /* 0x0000001402087220 */ /* 0x000fc40000410000 */
[-C--:B------:R-:W-:Y:S02]  /*ae30*/  FMUL.FTZ R6, R0, R19.reuse ;  /* 0x0000001300067220 */ /* 0x080fe40000410000 */
[C---:B------:R-:W-:Y:S02]  /*ae40*/  FMUL.FTZ R7, R4.reuse, R20 ;  /* 0x0000001404077220 */ /* 0x040fe40000410000 */
[C---:B------:R-:W-:Y:S02]  /*ae50*/  FMUL.FTZ R5, R3.reuse, R19 ;  /* 0x0000001303057220 */ /* 0x040fe40000410000 */
[----:B------:R-:W-:Y:S01]  /*ae60*/  FFMA.FTZ R9, R4, R23, -R8 ;  /* 0x0000001704097223 */ /* 0x000fe20000010808 */
[----:B------:R-:W-:Y:S01]  /*ae70*/  F2FP.BF16.PACK_AB R8, R40, R42 ;  /* 0x0000002a2808723e */ /* 0x000fe200000010ff */
[----:B------:R-:W-:Y:S01]  /*ae80*/  FFMA.FTZ R3, R3, R22, -R6 ;  /* 0x0000001603037223 */ /* 0x000fe20000010806 */
        /* <DEDUP_REMOVED lines=10> */
.L_x_308:
[----:B------:R-:W-:Y:S05]  /*af30*/  BSYNC B0 ;  /* 0x0000000000007941 */ /* 0x000fea0003800000 */
.L_x_307:
        /* <DEDUP_REMOVED lines=87> */
.L_x_310:
[----:B------:R-:W-:Y:S05]  /*b4b0*/  BSYNC B0 ;  /* 0x0000000000007941 */ /* 0x000fea0003800000 */
.L_x_309:
[----:B------:R-:W-:-:S13]  /*b4c0*/  ISETP.GE.OR P0, PT, R46, R43, P0 ;  /* 0x0000002b2e00720c */ /* 0x000fda0000706670 */
[----:B------:R-:W-:Y:S05]  /*b4d0*/  @P0 BRA `(.L_x_300) ;  /* 0x000005b000000947 */ /* 0x000fea0003800000 */
[----:B------:R-:W-:Y:S01]  /*b4e0*/  SHF.R.S32.HI R2, RZ, 0x1f, R46 ;  /* 0x0000001fff027819 */ /* 0x000fe2000001142e */
[----:B------:R-:W-:Y:S01]  /*b4f0*/  IMAD.SHL.U32 R0, R46, 0x40, RZ ;  /* 0x000000402e007824 */ /* 0x000fe200078e00ff */
[----:B-1----:R-:W-:Y:S02]  /*b500*/  IADD3 R5, R28, c[0x0][0x27c], RZ ;  /* 0x00009f001c057a10 */ /* 0x002fe40007ffe0ff */
[----:B------:R-:W-:Y:S02]  /*b510*/  LEA.HI R2, R2, R46, RZ, 0x3 ;  /* 0x0000002e02027211 */ /* 0x000fe400078f18ff */
[----:B------:R-:W-:-:S03]  /*b520*/  LOP3.LUT R0, R0, 0x1c0, RZ, 0xc0, !PT ;  /* 0x000001c000007812 */ /* 0x000fc600078ec0ff */
[----:B------:R-:W-:Y:S01]  /*b530*/  IMAD.SHL.U32 R2, R2, 0x40, RZ ;  /* 0x0000004002027824 */ /* 0x000fe200078e00ff */
[----:B------:R-:W-:Y:S02]  /*b540*/  LOP3.LUT R4, R0, 0x38, R28, 0xf8, !PT ;  /* 0x0000003800047812 */ /* 0x000fe400078ef81c */
[----:B------:R-:W-:Y:S02]  /*b550*/  SHF.R.U32.HI R3, RZ, 0x3, R0 ;  /* 0x00000003ff037819 */ /* 0x000fe40000011600 */
[----:B------:R-:W-:Y:S02]  /*b560*/  LOP3.LUT R2, R2, 0xfffffe00, RZ, 0xc0, !PT ;  /* 0xfffffe0002027812 */ /* 0x000fe400078ec0ff */
[----:B------:R-:W-:Y:S02]  /*b570*/  LOP3.LUT R5, R0, 0x38, R5, 0xf8, !PT ;  /* 0x0000003800057812 */ /* 0x000fe400078ef805 */
[----:B------:R-:W-:Y:S02]  /*b580*/  LOP3.LUT R0, R2, R4, R3, 0xf6, !PT ;  /* 0x0000000402007212 */ /* 0x000fe400078ef603 */
[----:B------:R-:W-:-:S02]  /*b590*/  LOP3.LUT R3, R5, R3, RZ, 0x3c, !PT ;  /* 0x0000000305037212 */ /* 0x000fc400078e3cff */
[----:B------:R-:W-:Y:S02]  /*b5a0*/  LEA R28, R0, 0x5100, 0x1 ;  /* 0x00005100001c7811 */ /* 0x000fe400078e08ff */
[----:B------:R-:W-:Y:S02]  /*b5b0*/  IADD3 R3, R2, R3, RZ ;  /* 0x0000000302037210 */ /* 0x000fe40007ffe0ff */
[----:B------:R-:W-:Y:S01]  /*b5c0*/  SHF.L.U32 R2, R30, 0x10, RZ ;  /* 0x000000101e027819 */ /* 0x000fe200000006ff */
[----:B------:R-:W1:Y:S01]  /*b5d0*/  LDS.128 R8, [R28] ;  /* 0x000000001c087984 */ /* 0x000e620000000c00 */
[----:B------:R-:W-:Y:S01]  /*b5e0*/  LOP3.LUT R0, R27, 0xffff0000, RZ, 0xc0, !PT ;  /* 0xffff00001b007812 */ /* 0x000fe200078ec0ff */
[----:B------:R-:W-:-:S05]  /*b5f0*/  IMAD.SHL.U32 R25, R3, 0x2, RZ ;  /* 0x0000000203197824 */ /* 0x000fca00078e00ff */
[----:B------:R-:W2:Y:S01]  /*b600*/  LDS.128 R4, [R25+0x5100] ;  /* 0x0051000019047984 */ /* 0x000ea20000000c00 */
[C---:B-1----:R-:W-:Y:S01]  /*b610*/  SHF.L.U32 R13, R8.reuse, 0x10, RZ ;  /* 0x00000010080d7819 */ /* 0x042fe200000006ff */
[----:B------:R-:W-:Y:S01]  /*b620*/  IMAD.U32 R17, R9, 0x10000, RZ ;  /* 0x0001000009117824 */ /* 0x000fe200078e00ff */
[----:B------:R-:W-:Y:S01]  /*b630*/  LOP3.LUT R16, R8, 0xffff0000, RZ, 0xc0, !PT ;  /* 0xffff000008107812 */ /* 0x000fe200078ec0ff */
[----:B------:R-:W-:Y:S01]  /*b640*/  IMAD.U32 R20, R11, 0x10000, RZ ;  /* 0x000100000b147824 */ /* 0x000fe200078e00ff */
[----:B------:R-:W-:Y:S02]  /*b650*/  SHF.L.U32 R8, R27, 0x10, RZ ;  /* 0x000000101b087819 */ /* 0x000fe400000006ff */
[----:B------:R-:W-:Y:S01]  /*b660*/  LOP3.LUT R22, R9, 0xffff0000, RZ, 0xc0, !PT ;  /* 0xffff000009167812 */ /* 0x000fe200078ec0ff */
[----:B--2---:R-:W-:Y:S01]  /*b670*/  IMAD.U32 R3, R6, 0x10000, RZ ;  /* 0x0001000006037824 */ /* 0x004fe200078e00ff */
[----:B------:R-:W-:Y:S01]  /*b680*/  LOP3.LUT R21, R11, 0xffff0000, RZ, 0xc0, !PT ;  /* 0xffff00000b157812 */ /* 0x000fe200078ec0ff */
[----:B------:R-:W-:Y:S01]  /*b690*/  IMAD.U32 R15, R5, 0x10000, RZ ;  /* 0x00010000050f7824 */ /* 0x000fe200078e00ff */
[----:B------:R-:W-:Y:S01]  /*b6a0*/  SHF.L.U32 R12, R10, 0x10, RZ ;  /* 0x000000100a0c7819 */ /* 0x000fe200000006ff */
[----:B------:R-:W-:Y:S01]  /*b6b0*/  IMAD.U32 R14, R7, 0x10000, RZ ;  /* 0x00010000070e7824 */ /* 0x000fe200078e00ff */
[----:B------:R-:W-:-:S02]  /*b6c0*/  SHF.L.U32 R9, R4, 0x10, RZ ;  /* 0x0000001004097819 */ /* 0x000fc400000006ff */
[----:B------:R-:W-:Y:S01]  /*b6d0*/  LOP3.LUT R11, R4, 0xffff0000, RZ, 0xc0, !PT ;  /* 0xffff0000040b7812 */ /* 0x000fe200078ec0ff */
[-C--:B------:R-:W-:Y:S01]  /*b6e0*/  FMUL.FTZ R4, R8, R3.reuse ;  /* 0x0000000308047220 */ /* 0x080fe20000410000 */
[----:B------:R-:W-:Y:S01]  /*b6f0*/  LOP3.LUT R19, R5, 0xffff0000, RZ, 0xc0, !PT ;  /* 0xffff000005137812 */ /* 0x000fe200078ec0ff */
[----:B------:R-:W-:Y:S01]  /*b700*/  FMUL.FTZ R3, R2, R3 ;  /* 0x0000000302037220 */ /* 0x000fe20000410000 */
[----:B------:R-:W-:Y:S01]  /*b710*/  LOP3.LUT R5, R6, 0xffff0000, RZ, 0xc0, !PT ;  /* 0xffff000006057812 */ /* 0x000fe200078ec0ff */
[-C--:B------:R-:W-:Y:S01]  /*b720*/  FFMA.FTZ R31, R2, R12.reuse, -R4 ;  /* 0x0000000c021f7223 */ /* 0x080fe20000010804 */
[----:B------:R-:W-:Y:S02]  /*b730*/  LOP3.LUT R10, R10, 0xffff0000, RZ, 0xc0, !PT ;  /* 0xffff00000a0a7812 */ /* 0x000fe400078ec0ff */
[----:B------:R-:W-:Y:S01]  /*b740*/  LOP3.LUT R2, R30, 0xffff0000, RZ, 0xc0, !PT ;  /* 0xffff00001e027812 */ /* 0x000fe200078ec0ff */
[----:B------:R-:W-:Y:S01]  /*b750*/  FMUL.FTZ R6, R0, R5 ;  /* 0x0000000500067220 */ /* 0x000fe20000410000 */
[----:B------:R-:W-:Y:S01]  /*b760*/  SHF.L.U32 R4, R32, 0x10, RZ ;  /* 0x0000001020047819 */ /* 0x000fe200000006ff */
[----:B------:R-:W-:Y:S01]  /*b770*/  FFMA.FTZ R30, R8, R12, R3 ;  /* 0x0000000c081e7223 */ /* 0x000fe20000010003 */
[----:B------:R-:W-:Y:S01]  /*b780*/  LOP3.LUT R18, R7, 0xffff0000, RZ, 0xc0, !PT ;  /* 0xffff000007127812 */ /* 0x000fe200078ec0ff */
[----:B------:R-:W-:-:S02]  /*b790*/  IMAD.U32 R3, R33, 0x10000, RZ ;  /* 0x0001000021037824 */ /* 0x000fc400078e00ff */
[C---:B------:R-:W-:Y:S02]  /*b7a0*/  FMUL.FTZ R7, R2.reuse, R5 ;  /* 0x0000000502077220 */ /* 0x040fe40000410000 */
[-C--:B------:R-:W-:Y:S01]  /*b7b0*/  FFMA.FTZ R29, R2, R10.reuse, -R6 ;  /* 0x0000000a021d7223 */ /* 0x080fe20000010806 */
[----:B------:R-:W-:Y:S01]  /*b7c0*/  LOP3.LUT R6, R32, 0xffff0000, RZ, 0xc0, !PT ;  /* 0xffff000020067812 */ /* 0x000fe200078ec0ff */
[-C--:B------:R-:W-:Y:S02]  /*b7d0*/  FMUL.FTZ R5, R4, R9.reuse ;  /* 0x0000000904057220 */ /* 0x080fe40000410000 */
[----:B------:R-:W-:Y:S02]  /*b7e0*/  FMUL.FTZ R2, R3, R9 ;  /* 0x0000000903027220 */ /* 0x000fe40000410000 */
[----:B------:R-:W-:Y:S01]  /*b7f0*/  FFMA.FTZ R27, R0, R10, R7 ;  /* 0x0000000a001b7223 */ /* 0x000fe20000010007 */
[----:B------:R-:W-:Y:S01]  /*b800*/  LOP3.LUT R0, R33, 0xffff0000, RZ, 0xc0, !PT ;  /* 0xffff000021007812 */ /* 0x000fe200078ec0ff */
[-C--:B------:R-:W-:Y:S01]  /*b810*/  FFMA.FTZ R26, R3, R13.reuse, -R5 ;  /* 0x0000000d031a7223 */ /* 0x080fe20000010805 */
[----:B------:R-:W-:Y:S01]  /*b820*/  SHF.L.U32 R3, R37, 0x10, RZ ;  /* 0x0000001025037819 */ /* 0x000fe200000006ff */
[----:B------:R-:W-:Y:S01]  /*b830*/  FFMA.FTZ R24, R4, R13, R2 ;  /* 0x0000000d04187223 */ /* 0x000fe20000010002 */
[----:B------:R-:W-:Y:S01]  /*b840*/  SHF.L.U32 R5, R35, 0x10, RZ ;  /* 0x0000001023057819 */ /* 0x000fe200000006ff */
[----:B------:R-:W-:Y:S01]  /*b850*/  FMUL.FTZ R4, R6, R11 ;  /* 0x0000000b06047220 */ /* 0x000fe20000410000 */
[----:B------:R-:W-:Y:S01]  /*b860*/  F2FP.BF16.PACK_AB R10, R29, R31 ;  /* 0x0000001f1d0a723e */ /* 0x000fe200000010ff */
[----:B------:R-:W-:-:S02]  /*b870*/  IMAD.U32 R2, R34, 0x10000, RZ ;  /* 0x0001000022027824 */ /* 0x000fc400078e00ff */
[C---:B------:R-:W-:Y:S02]  /*b880*/  FMUL.FTZ R9, R0.reuse, R11 ;  /* 0x0000000b00097220 */ /* 0x040fe40000410000 */
[----:B------:R-:W-:Y:S02]  /*b890*/  FFMA.FTZ R23, R0, R16, -R4 ;  /* 0x0000001000177223 */ /* 0x000fe40000010804 */
[----:B------:R-:W-:Y:S02]  /*b8a0*/  IMAD.U32 R0, R36, 0x10000, RZ ;  /* 0x0001000024007824 */ /* 0x000fe400078e00ff */
[-C--:B------:R-:W-:Y:S02]  /*b8b0*/  FMUL.FTZ R7, R3, R15.reuse ;  /* 0x0000000f03077220 */ /* 0x080fe40000410000 */
[----:B------:R-:W-:Y:S02]  /*b8c0*/  FMUL.FTZ R4, R5, R14 ;  /* 0x0000000e05047220 */ /* 0x000fe40000410000 */
[----:B------:R-:W-:-:S02]  /*b8d0*/  FMUL.FTZ R8, R2, R15 ;  /* 0x0000000f02087220 */ /* 0x000fc40000410000 */
[----:B------:R-:W-:Y:S02]  /*b8e0*/  FFMA.FTZ R16, R6, R16, R9 ;  /* 0x0000001006107223 */ /* 0x000fe40000010009 */
        /* <DEDUP_REMOVED lines=26> */
.L_x_300:
[----:B------:R-:W-:Y:S05]  /*ba90*/  BSYNC B2 ;  /* 0x0000000000027941 */ /* 0x000fea0003800000 */
.L_x_284:
[----:B-1----:R-:W3:Y:S01]  /*baa0*/  LDL R6, [R1+0x2c] ;  /* 0x00002c0001067983 */ /* 0x002ee20000100800 */
[----:B------:R-:W-:-:S04]  /*bab0*/  DEPBAR.LE SB0, 0x0 ;  /* 0x000080000000791a */ /* 0x000fc80000000000 */
[----:B------:R-:W3:Y:S01]  /*bac0*/  LDL.64 R4, [R1+0x18] ;  /* 0x0000180001047983 */ /* 0x000ee20000100a00 */
[----:B------:R-:W-:Y:S01]  /*bad0*/  IMAD R0, R45, c[0x0][0x208], RZ ;  /* 0x000082002d007a24 */ /* 0x000fe200078e02ff */
[----:B------:R-:W-:Y:S01]  /*bae0*/  ISETP.GE.AND P0, PT, R134, c[0x0][0x1d4], PT ;  /* 0x0000750086007a0c */ /* 0x000fe20003f06270 */
[C---:B--2---:R-:W-:Y:S01]  /*baf0*/  IMAD.WIDE.U32 R2, R110.reuse, c[0x0][0x208], RZ ;  /* 0x000082006e027a25 */ /* 0x044fe200078e00ff */
[----:B------:R-:W-:Y:S03]  /*bb00*/  BAR.SYNC.DEFER_BLOCKING 0x0 ;  /* 0x0000000000007b1d */ /* 0x000fe60000010000 */
[----:B------:R-:W-:-:S03]  /*bb10*/  IMAD R0, R110, c[0x0][0x20c], R0 ;  /* 0x000083006e007a24 */ /* 0x000fc600078e0200 */
[----:B------:R-:W-:Y:S01]  /*bb20*/  UMOV UR6, 0x5 ;  /* 0x0000000500067882 */ /* 0x000fe20000000000 */
[----:B------:R-:W2:Y:S01]  /*bb30*/  LDL R247, [R1+0x28] ;  /* 0x0000280001f77983 */ /* 0x000ea20000100800 */
[----:B------:R-:W-:Y:S01]  /*bb40*/  IADD3 R0, R3, R0, RZ ;  /* 0x0000000003007210 */ /* 0x000fe20007ffe0ff */
[----:B------:R-:W-:Y:S02]  /*bb50*/  ULDC.64 UR4, c[0x0][0x208] ;  /* 0x0000820000047ab9 */ /* 0x000fe40000000a00 */
[----:B------:R-:W-:Y:S04]  /*bb60*/  LDSM.16.M88.4 R32, [R207] ;  /* 0x00000000cf20783b */ /* 0x000fe80000000200 */
[----:B------:R-:W1:Y:S01]  /*bb70*/  LDSM.16.M88.4 R48, [R200] ;  /* 0x00000000c830783b */ /* 0x000e620000000200 */
[----:B------:R-:W-:Y:S01]  /*bb80*/  IMAD R0, R0, 0x50, RZ ;  /* 0x0000005000007824 */ /* 0x000fe200078e02ff */
[C---:B------:R-:W-:Y:S01]  /*bb90*/  ISETP.LT.OR P3, PT, R44.reuse, 0x11, P0 ;  /* 0x000000112c00780c */ /* 0x040fe20000761670 */
[----:B------:R-:W-:Y:S01]  /*bba0*/  USHF.L.U64.HI UR5, UR4, UR6, UR5 ;  /* 0x0000000604057299 */ /* 0x000fe20008010205 */
[----:B------:R-:W4:Y:S01]  /*bbb0*/  LDSM.16.M88.4 R28, [R207+0x2000] ;  /* 0x00200000cf1c783b */ /* 0x000f220000000200 */
[----:B------:R-:W-:Y:S01]  /*bbc0*/  USHF.L.U32 UR4, UR4, 0x5, URZ ;  /* 0x0000000504047899 */ /* 0x000fe2000800063f */
[----:B------:R-:W-:-:S02]  /*bbd0*/  ISETP.LT.OR P4, PT, R44, 0x1, P0 ;  /* 0x000000012c00780c */ /* 0x000fc40000781670 */
[C---:B------:R-:W-:Y:S01]  /*bbe0*/  ISETP.LT.OR P6, PT, R44.reuse, 0x21, P0 ;  /* 0x000000212c00780c */ /* 0x040fe200007c1670 */
[----:B------:R-:W-:Y:S01]  /*bbf0*/  LDSM.16.M88.4 R24, [R210] ;  /* 0x00000000d218783b */ /* 0x000fe20000000200 */
[----:B------:R-:W-:-:S03]  /*bc00*/  ISETP.LT.OR P5, PT, R44, 0x31, P0 ;  /* 0x000000312c00780c */ /* 0x000fc600007a1670 */
[----:B------:R-:W-:Y:S04]  /*bc10*/  LDSM.16.M88.4 R68, [R200+0x800] ;  /* 0x00080000c844783b */ /* 0x000fe80000000200 */
[----:B------:R-:W-:Y:S04]  /*bc20*/  LDSM.16.M88.4 R84, [R200+0x1000] ;  /* 0x00100000c854783b */ /* 0x000fe80000000200 */
[----:B------:R-:W-:Y:S04]  /*bc30*/  LDSM.16.M88.4 R92, [R200+0x1800] ;  /* 0x00180000c85c783b */ /* 0x000fe80000000200 */
[----:B------:R-:W-:Y:S04]  /*bc40*/  LDSM.16.M88.4 R100, [R200+0x2000] ;  /* 0x00200000c864783b */ /* 0x000fe80000000200 */
[----:B------:R-:W-:Y:S04]  /*bc50*/  LDSM.16.M88.4 R20, [R210+0x2000] ;  /* 0x00200000d214783b */ /* 0x000fe80000000200 */
[----:B------:R-:W-:Y:S04]  /*bc60*/  LDSM.16.M88.4 R80, [R215] ;  /* 0x00000000d750783b */ /* 0x000fe80000000200 */
[----:B------:R-:W-:Y:S04]  /*bc70*/  LDSM.16.M88.4 R88, [R214] ;  /* 0x00000000d658783b */ /* 0x000fe80000000200 */
[----:B------:R-:W-:Y:S01]  /*bc80*/  LDSM.16.M88.4 R96, [R213] ;  /* 0x00000000d560783b */ /* 0x000fe20000000200 */
[-C--:B-1----:R-:W-:Y:S03]  /*bc90*/  HMMA.16816.F32.BF16 R12, R32, R48.reuse, RZ ;  /* 0x00000030200c723c */ /* 0x082fe600000418ff */
[----:B------:R-:W-:Y:S05]  /*bca0*/  LDSM.16.M88.4 R104, [R212] ;  /* 0x00000000d468783b */ /* 0x000fea0000000200 */
[----:B----4-:R-:W-:Y:S08]  /*bcb0*/  HMMA.16816.F32.BF16 R52, R28, R48, RZ ;  /* 0x000000301c34723c */ /* 0x010ff000000418ff */
[----:B------:R-:W-:Y:S01]  /*bcc0*/  HMMA.16816.F32.BF16 R64, R32, R50, RZ ;  /* 0x000000322040723c */ /* 0x000fe200000418ff */
[----:B---3--:R-:W-:-:S05]  /*bcd0*/  MOV R5, R6 ;  /* 0x0000000600057202 */ /* 0x008fca0000000f00 */
[----:B------:R-:W-:Y:S01]  /*bce0*/  IMAD.WIDE.U32 R2, R2, 0x50, R4 ;  /* 0x0000005002027825 */ /* 0x000fe200078e0004 */
[----:B------:R-:W-:Y:S02]  /*bcf0*/  P2R R4, PR, RZ, 0x8 ;  /* 0x00000008ff047803 */ /* 0x000fe40000000000 */
[----:B------:R-:W-:Y:S02]  /*bd00*/  ISETP.LT.OR P3, PT, R44, 0x41, P0 ;  /* 0x000000412c00780c */ /* 0x000fe40000761670 */
[----:B------:R-:W-:Y:S01]  /*bd10*/  LEA R8, P2, R2, c[0x0][0x1f8], 0x1 ;  /* 0x00007e0002087a11 */ /* 0x000fe200078408ff */
[----:B------:R-:W1:Y:S01]  /*bd20*/  LDSM.16.M88.4 R44, [R211] ;  /* 0x00000000d32c783b */ /* 0x000e620000000200 */
[----:B------:R-:W-:Y:S02]  /*bd30*/  IADD3 R0, R3, R0, RZ ;  /* 0x0000000003007210 */ /* 0x000fe40007ffe0ff */
[----:B------:R-:W-:Y:S02]  /*bd40*/  IADD3 R6, P0, R8, UR4, RZ ;  /* 0x0000000408067c10 */ /* 0x000fe4000ff1e0ff */
[----:B------:R-:W-:-:S02]  /*bd50*/  LEA.HI.X R9, R2, c[0x0][0x1fc], R0, 0x1, P2 ;  /* 0x00007f0002097a11 */ /* 0x000fc400010f0c00 */
[----:B------:R-:W-:Y:S02]  /*bd60*/  ISETP.NE.AND P2, PT, R4, RZ, PT ;  /* 0x000000ff0400720c */ /* 0x000fe40003f45270 */
[----:B------:R-:W-:Y:S01]  /*bd70*/  IADD3.X R7, R9, UR5, RZ, P0, !PT ;  /* 0x0000000509077c10 */ /* 0x000fe200087fe4ff */
[----:B------:R-:W-:Y:S01]  /*bd80*/  @!PT LDS RZ, [RZ] ;  /* 0x00000000fffff984 */ /* 0x000fe20000000800 */
[----:B------:R-:W-:Y:S01]  /*bd90*/  @!PT LDS RZ, [RZ] ;  /* 0x00000000fffff984 */ /* 0x000fe20000000800 */
[----:B------:R-:W-:Y:S01]  /*bda0*/  @!PT LDS RZ, [RZ] ;  /* 0x00000000fffff984 */ /* 0x000fe20000000800 */
[----:B------:R3:W-:Y:S01]  /*bdb0*/  LDGSTS.E.BYPASS.LTC128B.128 [R216+0x100], [R8.64], !P4 ;  /* 0x0010000008d87fae */ /* 0x0007e2000e101d48 */
[----:B------:R-:W-:-:S04]  /*bdc0*/  IADD3 R4, P0, R6, UR4, RZ ;  /* 0x0000000406047c10 */ /* 0x000fc8000ff1e0ff */
[----:B------:R-:W-:Y:S02]  /*bdd0*/  IADD3.X R5, R7, UR5, RZ, P0, !PT ;  /* 0x0000000507057c10 */ /* 0x000fe400087fe4ff */
[----:B------:R-:W-:-:S03]  /*bde0*/  IADD3 R2, P0, R4, UR4, RZ ;  /* 0x0000000404027c10 */ /* 0x000fc6000ff1e0ff */
[----:B------:R4:W-:Y:S01]  /*bdf0*/  LDGSTS.E.BYPASS.LTC128B.128 [R216+0x900], [R6.64], !P2 ;  /* 0x0090000006d87fae */ /* 0x0009e2000d101d48 */
[----:B------:R-:W-:-:S03]  /*be00*/  IADD3.X R3, R5, UR5, RZ, P0, !PT ;  /* 0x0000000505037c10 */ /* 0x000fc600087fe4ff */
[----:B------:R4:W-:Y:S04]  /*be10*/  LDGSTS.E.BYPASS.LTC128B.128 [R216+0x1100], [R4.64], !P6 ;  /* 0x0110000004d87fae */ /* 0x0009e8000f101d48 */
[----:B------:R1:W-:Y:S01]  /*be20*/  LDGSTS.E.BYPASS.LTC128B.128 [R216+0x1900], [R2.64], !P5 ;  /* 0x0190000002d87fae */ /* 0x0003e2000e901d48 */
[----:B---3--:R-:W-:-:S04]  /*be30*/  IADD3 R8, P0, R2, UR4, RZ ;  /* 0x0000000402087c10 */ /* 0x008fc8000ff1e0ff */
[----:B------:R-:W-:-:S05]  /*be40*/  IADD3.X R9, R3, UR5, RZ, P0, !PT ;  /* 0x0000000503097c10 */ /* 0x000fca00087fe4ff */
[----:B------:R3:W-:Y:S04]  /*be50*/  LDGSTS.E.BYPASS.LTC128B.128 [R216+0x2100], [R8.64], !P3 ;  /* 0x0210000008d87fae */ /* 0x0007e8000d901d48 */
[----:B------:R-:W-:Y:S04]  /*be60*/  LDSM.16.M88.4 R36, [R206] ;  /* 0x00000000ce24783b */ /* 0x000fe80000000200 */
[----:B------:R-:W2:Y:S01]  /*be70*/  LDSM.16.M88.4 R16, [R208] ;  /* 0x00000000d010783b */ /* 0x000ea20000000200 */
[-C--:B-1----:R-:W-:Y:S03]  /*be80*/  HMMA.16816.F32.BF16 R56, R24, R44.reuse, R12 ;  /* 0x0000002c1838723c */ /* 0x082fe6000004180c */
[----:B------:R-:W1:Y:S04]  /*be90*/  LDSM.16.M88.4 R12, [R208+0x2000] ;  /* 0x00200000d00c783b */ /* 0x000e680000000200 */
[----:B------:R-:W-:Y:S01]  /*bea0*/  LDSM.16.M88.4 R40, [R203] ;  /* 0x00000000cb28783b */ /* 0x000fe20000000200 */
[----:B------:R-:W-:Y:S03]  /*beb0*/  HMMA.16816.F32.BF16 R52, R20, R44, R52 ;  /* 0x0000002c1434723c */ /* 0x000fe60000041834 */
[----:B----4-:R-:W-:Y:S04]  /*bec0*/  LDSM.16.M88.4 R4, [R209+0x2000] ;  /* 0x00200000d104783b */ /* 0x010fe80000000200 */
[----:B------:R-:W0:Y:S04]  /*bed0*/  LDGDEPBAR ;  /* 0x00000000000079af */ /* 0x000e280000000000 */
[----:B---3--:R-:W3:Y:S05]  /*bee0*/  LDSM.16.M88.4 R8, [R209] ;  /* 0x00000000d108783b */ /* 0x008eea0000000200 */
[----:B--2---:R-:W-:Y:S08]  /*bef0*/  HMMA.16816.F32.BF16 R60, R16, R36, R56 ;  /* 0x00000024103c723c */ /* 0x004ff00000041838 */
[----:B------:R-:W-:Y:S08]  /*bf00*/  HMMA.16816.F32.BF16 R56, R28, R50, RZ ;  /* 0x000000321c38723c */ /* 0x000ff000000418ff */
[----:B-1----:R-:W-:Y:S08]  /*bf10*/  HMMA.16816.F32.BF16 R48, R12, R36, R52 ;  /* 0x000000240c30723c */ /* 0x002ff00000041834 */
        /* <DEDUP_REMOVED lines=32> */
[----:B-----5:R1:W1:Y:S03]  /*c120*/  MUFU.TANH R136, R0 ;  /* 0x0000000000887308 */ /* 0x0202660000002400 */
        /* <DEDUP_REMOVED lines=16> */
[----:B------:R-:W2:Y:S07]  /*c230*/  LDSM.16.M88.4 R40, [R206+0x1000] ;  /* 0x00100000ce28783b */ /* 0x000eae0000000200 */
        /* <DEDUP_REMOVED lines=26> */
[----:B--2---:R-:W-:Y:S01]  /*c3e0*/  HMMA.16816.F32.BF16 R56, R16, R40, R56 ;  /* 0x000000281038723c */ /* 0x004fe20000041838 */
[----:B------:R1:W2:Y:S07]  /*c3f0*/  MUFU.TANH R118, R0 ;  /* 0x0000000000767308 */ /* 0x0002ae0000002400 */
        /* <DEDUP_REMOVED lines=19> */
[----:B------:R1:W1:Y:S03]  /*c530*/  MUFU.TANH R112, R0 ;  /* 0x0000000000707308 */ /* 0x0002660000002400 */
[----:B------:R-:W-:Y:S08]  /*c540*/  HMMA.16816.F32.BF16 R72, R4, R44, R36 ;  /* 0x0000002c0448723c */ /* 0x000ff00000041824 */
[----:B------:R-:W-:Y:S01]  /*c550*/  HMMA.16816.F32.BF16 R36, R16, R42, R48 ;  /* 0x0000002a1024723c */ /* 0x000fe20000041830 */
[----:B------:R-:W2:Y:S01]  /*c560*/  LDSM.16.M88.4 R48, [R206+0x1800] ;  /* 0x00180000ce30783b */ /* 0x000ea20000000200 */
        /* <DEDUP_REMOVED lines=24> */
[----:B------:R-:W-:Y:S01]  /*c6f0*/  HMMA.16816.F32.BF16 R52, R16, R48, R56 ;  /* 0x000000301034723c */ /* 0x000fe20000041838 */
        /* <DEDUP_REMOVED lines=131> */
[-C--:B------:R-:W-:Y:S02]  /*cf30*/  IADD3 R6, P2, R8, R10.reuse, RZ ;  /* 0x0000000a08067210 */ /* 0x080fe40007f5e0ff */
        /* <DEDUP_REMOVED lines=16> */
.L_x_312:
[----:B--234-:R-:W-:Y:S05]  /*d040*/  BSYNC B0 ;  /* 0x0000000000007941 */ /* 0x01cfea0003800000 */
.L_x_311:
[----:B-1----:R-:W1:Y:S01]  /*d050*/  S2R R2, SR_TID.X ;  /* 0x0000000000027919 */ /* 0x002e620000002100 */
[----:B------:R-:W-:-:S03]  /*d060*/  LOP3.LUT R0, R189, 0xffffffe0, RZ, 0xc0, !PT ;  /* 0xffffffe0bd007812 */ /* 0x000fc600078ec0ff */
[----:B------:R-:W0:Y:S02]  /*d070*/  LDGDEPBAR ;  /* 0x00000000000079af */ /* 0x000e240000000000 */
[----:B-1----:R-:W-:-:S05]  /*d080*/  IMAD.IADD R0, R2, 0x1, -R0 ;  /* 0x0000000102007824 */ /* 0x002fca00078e0a00 */
[----:B------:R-:W-:-:S04]  /*d090*/  SHF.R.S32.HI R2, RZ, 0x1f, R0 ;  /* 0x0000001fff027819 */ /* 0x000fc80000011400 */
[----:B------:R-:W-:-:S04]  /*d0a0*/  LEA.HI R2, R2, R0, RZ, 0x2 ;  /* 0x0000000002027211 */ /* 0x000fc800078f10ff */
[----:B------:R-:W-:-:S05]  /*d0b0*/  LOP3.LUT R2, R2, 0x7ffffffc, RZ, 0xc0, !PT ;  /* 0x7ffffffc02027812 */ /* 0x000fca00078ec0ff */
[----:B------:R-:W-:-:S04]  /*d0c0*/  IMAD.IADD R0, R0, 0x1, -R2 ;  /* 0x0000000100007824 */ /* 0x000fc800078e0a02 */
[----:B------:R-:W-:-:S05]  /*d0d0*/  IMAD.SHL.U32 R0, R0, 0x2, RZ ;  /* 0x0000000200007824 */ /* 0x000fca00078e00ff */
[----:B------:R-:W-:-:S04]  /*d0e0*/  IADD3 R0, -R0, R172, R152 ;  /* 0x000000ac00007210 */ /* 0x000fc80007ffe198 */
[C---:B------:R-:W-:Y:S02]  /*d0f0*/  ISETP.GT.AND P3, PT, R0.reuse, RZ, PT ;  /* 0x000000ff0000720c */ /* 0x040fe40003f64270 */
[C---:B------:R-:W-:Y:S02]  /*d100*/  ISETP.GT.AND P2, PT, R0.reuse, 0x1, PT ;  /* 0x000000010000780c */ /* 0x040fe40003f44270 */
[----:B------:R-:W-:Y:S02]  /*d110*/  ISETP.GT.AND P0, PT, R0, 0x8, PT ;  /* 0x000000080000780c */ /* 0x000fe40003f04270 */
[----:B------:R-:W-:Y:S02]  /*d120*/  FSEL R9, R145, -INF , P3 ;  /* 0xff80000091097808 */ /* 0x000fe40001800000 */
[----:B------:R-:W-:Y:S02]  /*d130*/  FSEL R25, R144, -INF , P2 ;  /* 0xff80000090197808 */ /* 0x000fe40001000000 */
[----:B------:R-:W-:-:S02]  /*d140*/  FSEL R10, R141, -INF , P3 ;  /* 0xff8000008d0a7808 */ /* 0x000fc40001800000 */
[----:B------:R-:W-:Y:S02]  /*d150*/  FSEL R11, R140, -INF , P2 ;  /* 0xff8000008c0b7808 */ /* 0x000fe40001000000 */
[----:B------:R-:W-:Y:S02]  /*d160*/  ISETP.GT.AND P5, PT, R0, 0x9, PT ;  /* 0x000000090000780c */ /* 0x000fe40003fa4270 */
[----:B------:R-:W-:Y:S02]  /*d170*/  FSEL R26, R139, -INF , P0 ;  /* 0xff8000008b1a7808 */ /* 0x000fe40000000000 */
[----:B------:R-:W-:Y:S02]  /*d180*/  FMNMX.FTZ R2, R9, R25, !PT ;  /* 0x0000001909027209 */ /* 0x000fe40007810000 */
[----:B------:R-:W-:Y:S02]  /*d190*/  FSEL R20, R125, -INF , P0 ;  /* 0xff8000007d147808 */ /* 0x000fe40000000000 */
[----:B------:R-:W-:-:S02]  /*d1a0*/  FSEL R12, R131, -INF , P0 ;  /* 0xff800000830c7808 */ /* 0x000fc40000000000 */
        /* <DEDUP_REMOVED lines=8> */
[----:B------:R-:W-:Y:S02]  /*d230*/  FMNMX.FTZ R3, R12, R3, !PT ;  /* 0x000000030c037209 */ /* 0x000fe40007810000 */
[----:B------:R-:W-:Y:S02]  /*d240*/  ISETP.GT.AND P5, PT, R0, 0x11, PT ;  /* 0x000000110000780c */ /* 0x000fe40003fa4270 */
[----:B------:R-:W-:Y:S02]  /*d250*/  FSEL R93, R128, -INF , P0 ;  /* 0xff800000805d7808 */ /* 0x000fe40000000000 */
[----:B------:R-:W-:-:S02]  /*d260*/  FMNMX.FTZ R2, R27, R2, !PT ;  /* 0x000000021b027209 */ /* 0x000fc40007810000 */
[----:B------:R-:W-:Y:S02]  /*d270*/  FSEL R15, R136, -INF , P2 ;  /* 0xff800000880f7808 */ /* 0x000fe40001000000 */
[----:B------:R-:W-:Y:S02]  /*d280*/  FSEL R33, R142, -INF , P2 ;  /* 0xff8000008e217808 */ /* 0x000fe40001000000 */
[----:B------:R-:W-:Y:S02]  /*d290*/  FSEL R71, R114, -INF , P0 ;  /* 0xff80000072477808 */ /* 0x000fe40000000000 */
[----:B------:R-:W-:Y:S02]  /*d2a0*/  FSEL R36, R119, -INF , P0 ;  /* 0xff80000077247808 */ /* 0x000fe40000000000 */
[----:B------:R-:W-:Y:S02]  /*d2b0*/  FSEL R101, R124, -INF , P0 ;  /* 0xff8000007c657808 */ /* 0x000fe40000000000 */
[----:B------:R-:W-:-:S02]  /*d2c0*/  FMNMX.FTZ R3, R13, R3, !PT ;  /* 0x000000030d037209 */ /* 0x000fc40007810000 */
[C---:B------:R-:W-:Y:S02]  /*d2d0*/  ISETP.GT.AND P6, PT, R0.reuse, 0x18, PT ;  /* 0x000000180000780c */ /* 0x040fe40003fc4270 */
[C---:B------:R-:W-:Y:S02]  /*d2e0*/  ISETP.GT.AND P4, PT, R0.reuse, 0x19, PT ;  /* 0x000000190000780c */ /* 0x040fe40003f84270 */
[C---:B------:R-:W-:Y:S02]  /*d2f0*/  ISETP.GT.AND P2, PT, R0.reuse, 0x21, PT ;  /* 0x000000210000780c */ /* 0x040fe40003f44270 */
[----:B------:R-:W-:Y:S02]  /*d300*/  ISETP.GT.AND P0, PT, R0, 0x28, PT ;  /* 0x000000280000780c */ /* 0x000fe40003f04270 */
[----:B------:R-:W-:Y:S02]  /*d310*/  FSEL R94, R127, -INF , P5 ;  /* 0xff8000007f5e7808 */ /* 0x000fe40002800000 */
[----:B------:R-:W-:-:S02]  /*d320*/  FMNMX.FTZ R2, R93, R2, !PT ;  /* 0x000000025d027209 */ /* 0x000fc40007810000 */
[----:B------:R-:W-:Y:S02]  /*d330*/  FSEL R37, R118, -INF , P5 ;  /* 0xff80000076257808 */ /* 0x000fe40002800000 */
[----:B------:R-:W-:Y:S02]  /*d340*/  FSEL R102, R123, -INF , P5 ;  /* 0xff8000007b667808 */ /* 0x000fe40002800000 */
        /* <DEDUP_REMOVED lines=16> */
[----:B------:R-:W-:Y:S02]  /*d450*/  FMNMX.FTZ R2, R94, R2, !PT ;  /* 0x000000025e027209 */ /* 0x000fe40007810000 */
[C---:B------:R-:W-:Y:S02]  /*d460*/  ISETP.GT.AND P3, PT, R0.reuse, 0x20, PT ;  /* 0x000000200000780c */ /* 0x040fe40003f64270 */
[C---:B------:R-:W-:Y:S02]  /*d470*/  ISETP.GT.AND P4, PT, R0.reuse, 0x31, PT ;  /* 0x000000310000780c */ /* 0x040fe40003f84270 */
[C---:B------:R-:W-:Y:S02]  /*d480*/  ISETP.GT.AND P2, PT, R0.reuse, 0x29, PT ;  /* 0x000000290000780c */ /* 0x040fe40003f44270 */
[----:B------:R-:W-:Y:S02]  /*d490*/  ISETP.GT.AND P0, PT, R0, 0x30, PT ;  /* 0x000000300000780c */ /* 0x000fe40003f04270 */
[----:B------:R-:W-:-:S02]  /*d4a0*/  FSEL R38, R112, -INF , P6 ;  /* 0xff80000070267808 */ /* 0x000fc40003000000 */
[----:B------:R-:W-:Y:S02]  /*d4b0*/  FMNMX.FTZ R3, R37, R3, !PT ;  /* 0x0000000325037209 */ /* 0x000fe40007810000 */
[----:B------:R-:W-:Y:S02]  /*d4c0*/  FMNMX.FTZ R2, R95, R2, !PT ;  /* 0x000000025f027209 */ /* 0x000fe40007810000 */
        /* <DEDUP_REMOVED lines=46> */
[----:B------:R-:W-:Y:S02]  /*d7b0*/  FSEL R146, R52, -INF , P6 ;  /* 0xff80000034927808 */ /* 0x000fe40003000000 */
[----:B------:R-:W-:Y:S02]  /*d7c0*/  FMNMX.FTZ R0, R147, R0, !PT ;  /* 0x0000000093007209 */ /* 0x000fe40007810000 */
[----:B------:R-:W-:Y:S02]  /*d7d0*/  FSEL R152, R56, -INF , P5 ;  /* 0xff80000038987808 */ /* 0x000fe40002800000 */
[----:B------:R-:W-:Y:S02]  /*d7e0*/  FMNMX.FTZ R3, R135, R3, !PT ;  /* 0x0000000387037209 */ /* 0x000fe40007810000 */
[----:B------:R-:W-:Y:S02]  /*d7f0*/  FMNMX.FTZ R2, R92, R2, !PT ;  /* 0x000000025c027209 */ /* 0x000fe40007810000 */
[----:B------:R-:W-:-:S02]  /*d800*/  FSEL R145, R53, -INF , P5 ;  /* 0xff80000035917808 */ /* 0x000fc40002800000 */
[----:B------:R-:W-:Y:S02]  /*d810*/  FMNMX.FTZ R0, R146, R0, !PT ;  /* 0x0000000092007209 */ /* 0x000fe40007810000 */
[----:B------:R-:W-:Y:S02]  /*d820*/  FSEL R174, R31, -INF , P3 ;  /* 0xff8000001fae7808 */ /* 0x000fe40001800000 */
[----:B------:R-:W-:Y:S02]  /*d830*/  FMNMX.FTZ R3, R152, R3, !PT ;  /* 0x0000000398037209 */ /* 0x000fe40007810000 */
[----:B------:R-:W-:Y:S02]  /*d840*/  FMNMX.FTZ R2, R126, R2, !PT ;  /* 0x000000027e027209 */ /* 0x000fe40007810000 */
[----:B------:R-:W-:Y:S02]  /*d850*/  FSEL R196, R28, -INF , P3 ;  /* 0xff8000001cc47808 */ /* 0x000fe40001800000 */
[----:B------:R-:W-:-:S02]  /*d860*/  FMNMX.FTZ R0, R145, R0, !PT ;  /* 0x0000000091007209 */ /* 0x000fc40007810000 */
[----:B------:R-:W-:Y:S02]  /*d870*/  FSEL R177, R41, -INF , P2 ;  /* 0xff80000029b17808 */ /* 0x000fe40001000000 */
[----:B------:R-:W-:Y:S02]  /*d880*/  FMNMX.FTZ R3, R174, R3, !PT ;  /* 0x00000003ae037209 */ /* 0x000fe40007810000 */
[----:B------:R-:W-:Y:S02]  /*d890*/  FMNMX.FTZ R2, R127, R2, !PT ;  /* 0x000000027f027209 */ /* 0x000fe40007810000 */
[----:B------:R-:W-:Y:S02]  /*d8a0*/  FSEL R199, R21, -INF , P2 ;  /* 0xff80000015c77808 */ /* 0x000fe40001000000 */
[----:B------:R-:W-:Y:S02]  /*d8b0*/  FMNMX.FTZ R0, R196, R0, !PT ;  /* 0x00000000c4007209 */ /* 0x000fe40007810000 */
[----:B------:R-:W-:-:S02]  /*d8c0*/  FSEL R176, R18, -INF , P0 ;  /* 0xff80000012b07808 */ /* 0x000fc40000000000 */
[----:B------:R-:W-:Y:S02]  /*d8d0*/  FMNMX.FTZ R3, R177, R3, !PT ;  /* 0x00000003b1037209 */ /* 0x000fe40007810000 */
[----:B------:R-:W-:Y:S02]  /*d8e0*/  FMNMX.FTZ R2, R128, R2, !PT ;  /* 0x0000000280027209 */ /* 0x000fe40007810000 */
[----:B------:R-:W-:Y:S02]  /*d8f0*/  FSEL R194, R16, -INF , P0 ;  /* 0xff80000010c27808 */ /* 0x000fe40000000000 */
[----:B------:R-:W-:Y:S02]  /*d900*/  FMNMX.FTZ R0, R199, R0, !PT ;  /* 0x00000000c7007209 */ /* 0x000fe40007810000 */
[----:B------:R-:W-:Y:S02]  /*d910*/  FSEL R182, R19, -INF , P4 ;  /* 0xff80000013b67808 */ /* 0x000fe40002000000 */
[----:B------:R-:W-:-:S02]  /*d920*/  FMNMX.FTZ R3, R176, R3, !PT ;  /* 0x00000003b0037209 */ /* 0x000fc40007810000 */
[----:B------:R-:W-:Y:S02]  /*d930*/  FMNMX.FTZ R4, R129, R2, !PT ;  /* 0x0000000281047209 */ /* 0x000fe40007810000 */
[----:B------:R-:W-:Y:S02]  /*d940*/  FMNMX.FTZ R2, R194, R0, !PT ;  /* 0x00000000c2027209 */ /* 0x000fe40007810000 */
[----:B------:R-:W-:Y:S02]  /*d950*/  FMNMX.FTZ R0, R182, R3, !PT ;  /* 0x00000003b6007209 */ /* 0x000fe40007810000 */
[----:B------:R-:W-:Y:S02]  /*d960*/  FSEL R188, R17, -INF , P4 ;  /* 0xff80000011bc7808 */ /* 0x000fe40002000000 */
[----:B------:R-:W-:Y:S01]  /*d970*/  FMNMX.FTZ R4, R153, R4, !PT ;  /* 0x0000000499047209 */ /* 0x000fe20007810000 */
[----:B------:R-:W1:Y:S01]  /*d980*/  SHFL.BFLY PT, R6, R0, 0x2, 0x1f ;  /* 0x0c401f0000067f89 */ /* 0x000e6200000e0000 */
[----:B------:R-:W-:-:S02]  /*d990*/  FMNMX.FTZ R5, R32, R33, !PT ;  /* 0x0000002120057209 */ /* 0x000fc40007810000 */
[----:B------:R-:W-:Y:S01]  /*d9a0*/  FMNMX.FTZ R2, R188, R2, !PT ;  /* 0x00000002bc027209 */ /* 0x000fe20007810000 */
[----:B------:R-:W-:Y:S01]  /*d9b0*/  LDSM.16.MT88.4 R16, [R201] ;  /* 0x00000000c910783b */ /* 0x000fe20000004200 */
[----:B------:R-:W-:Y:S02]  /*d9c0*/  FMNMX.FTZ R3, R154, R4, !PT ;  /* 0x000000049a037209 */ /* 0x000fe40007810000 */
[----:B------:R-:W-:Y:S02]  /*d9d0*/  FMNMX.FTZ R4, R34, R5, !PT ;  /* 0x0000000522047209 */ /* 0x000fe40007810000 */
[----:B------:R-:W-:Y:S01]  /*d9e0*/  FSEL R151, R40, -INF , P6 ;  /* 0xff80000028977808 */ /* 0x000fe20003000000 */
[----:B------:R-:W2:Y:S01]  /*d9f0*/  SHFL.BFLY PT, R5, R2, 0x2, 0x1f ;  /* 0x0c401f0002057f89 */ /* 0x000ea200000e0000 */
[----:B------:R-:W-:Y:S02]  /*da00*/  FMNMX.FTZ R4, R35, R4, !PT ;  /* 0x0000000423047209 */ /* 0x000fe40007810000 */
[----:B------:R-:W-:-:S02]  /*da10*/  FSEL R139, R48, -INF , P5 ;  /* 0xff800000308b7808 */ /* 0x000fc40002800000 */
[----:B------:R-:W-:Y:S02]  /*da20*/  FMNMX.FTZ R3, R151, R3, !PT ;  /* 0x0000000397037209 */ /* 0x000fe40007810000 */
[----:B------:R-:W-:Y:S02]  /*da30*/  FMNMX.FTZ R4, R101, R4, !PT ;  /* 0x0000000465047209 */ /* 0x000fe40007810000 */
[----:B------:R-:W-:Y:S02]  /*da40*/  FSEL R187, R30, -INF , P3 ;  /* 0xff8000001ebb7808 */ /* 0x000fe40001800000 */
[----:B------:R-:W-:Y:S02]  /*da50*/  FMNMX.FTZ R3, R139, R3, !PT ;  /* 0x000000038b037209 */ /* 0x000fe40007810000 */
[----:B------:R-:W-:Y:S02]  /*da60*/  FMNMX.FTZ R4, R102, R4, !PT ;  /* 0x0000000466047209 */ /* 0x000fe40007810000 */
[----:B------:R-:W-:-:S02]  /*da70*/  FSEL R190, R29, -INF , P2 ;  /* 0xff8000001dbe7808 */ /* 0x000fc40001000000 */
[----:B------:R-:W-:Y:S01]  /*da80*/  FMNMX.FTZ R3, R187, R3, !PT ;  /* 0x00000003bb037209 */ /* 0x000fe20007810000 */
[----:B------:R-:W-:Y:S01]  /*da90*/  LDSM.16.MT88.4 R28, [R202] ;  /* 0x00000000ca1c783b */ /* 0x000fe20000004200 */
[----:B------:R-:W-:Y:S02]  /*daa0*/  FMNMX.FTZ R4, R103, R4, !PT ;  /* 0x0000000467047209 */ /* 0x000fe40007810000 */
[----:B------:R-:W-:Y:S02]  /*dab0*/  FSEL R197, R23, -INF , P0 ;  /* 0xff80000017c57808 */ /* 0x000fe40000000000 */
[----:B------:R-:W-:Y:S02]  /*dac0*/  FMNMX.FTZ R3, R190, R3, !PT ;  /* 0x00000003be037209 */ /* 0x000fe40007810000 */
[----:B------:R-:W-:Y:S02]  /*dad0*/  FMNMX.FTZ R4, R120, R4, !PT ;  /* 0x0000000478047209 */ /* 0x000fe40007810000 */
[----:B-1----:R-:W-:-:S02]  /*dae0*/  FMNMX.FTZ R0, R0, R6, !PT ;  /* 0x0000000600007209 */ /* 0x002fc40007810000 */
[----:B------:R-:W-:Y:S02]  /*daf0*/  FSEL R218, R22, -INF , P4 ;  /* 0xff80000016da7808 */ /* 0x000fe40002000000 */
[----:B------:R-:W-:Y:S01]  /*db00*/  FMNMX.FTZ R3, R197, R3, !PT ;  /* 0x00000003c5037209 */ /* 0x000fe20007810000 */
[----:B------:R-:W1:Y:S01]  /*db10*/  SHFL.BFLY PT, R6, R0, 0x1, 0x1f ;  /* 0x0c201f0000067f89 */ /* 0x000e6200000e0000 */
[----:B------:R-:W-:Y:S02]  /*db20*/  FMNMX.FTZ R4, R134, R4, !PT ;  /* 0x0000000486047209 */ /* 0x000fe40007810000 */
[----:B------:R-:W-:Y:S02]  /*db30*/  FMNMX.FTZ R3, R218, R3, !PT ;  /* 0x00000003da037209 */ /* 0x000fe40007810000 */
[----:B--2---:R-:W-:Y:S02]  /*db40*/  FMNMX.FTZ R2, R2, R5, !PT ;  /* 0x0000000502027209 */ /* 0x004fe40007810000 */
[----:B------:R-:W-:Y:S01]  /*db50*/  FMNMX.FTZ R4, R137, R4, !PT ;  /* 0x0000000489047209 */ /* 0x000fe20007810000 */
[----:B------:R-:W2:Y:S01]  /*db60*/  SHFL.BFLY PT, R5, R3, 0x2, 0x1f ;  /* 0x0c401f0003057f89 */ /* 0x000ea200000e0000 */
[----:B------:R-:W-:-:S02]  /*db70*/  FSEL R149, R58, -INF , P6 ;  /* 0xff8000003a957808 */ /* 0x000fc40003000000 */
[----:B------:R-:W-:Y:S01]  /*db80*/  FMNMX.FTZ R4, R138, R4, !PT ;  /* 0x000000048a047209 */ /* 0x000fe20007810000 */
[----:B------:R-:W3:Y:S01]  /*db90*/  SHFL.BFLY PT, R7, R2, 0x1, 0x1f ;  /* 0x0c201f0002077f89 */ /* 0x000ee200000e0000 */
[----:B------:R-:W-:Y:S02]  /*dba0*/  FSEL R150, R54, -INF , P5 ;  /* 0xff80000036967808 */ /* 0x000fe40002800000 */
[----:B------:R-:W-:Y:S02]  /*dbb0*/  FMNMX.FTZ R4, R144, R4, !PT ;  /* 0x0000000490047209 */ /* 0x000fe40007810000 */
[----:B------:R-:W-:Y:S02]  /*dbc0*/  FSEL R195, R45, -INF , P3 ;  /* 0xff8000002dc37808 */ /* 0x000fe40001800000 */
[----:B------:R-:W-:Y:S02]  /*dbd0*/  FMNMX.FTZ R4, R217, R4, !PT ;  /* 0x00000004d9047209 */ /* 0x000fe40007810000 */
[----:B------:R-:W-:-:S02]  /*dbe0*/  FSEL R189, R44, -INF , P2 ;  /* 0xff8000002cbd7808 */ /* 0x000fc40001000000 */
[----:B------:R-:W-:Y:S02]  /*dbf0*/  FMNMX.FTZ R4, R191, R4, !PT ;  /* 0x00000004bf047209 */ /* 0x000fe40007810000 */
[----:B-1----:R-:W-:Y:S02]  /*dc00*/  FMNMX.FTZ R70, R0, R6, !PT ;  /* 0x0000000600467209 */ /* 0x002fe40007810000 */
[----:B------:R-:W-:Y:S02]  /*dc10*/  FMNMX.FTZ R4, R149, R4, !PT ;  /* 0x0000000495047209 */ /* 0x000fe40007810000 */
[----:B------:R-:W-:Y:S02]  /*dc20*/  FSETP.NEU.FTZ.AND P2, PT, R70, -INF , PT ;  /* 0xff8000004600780b */ /* 0x000fe40003f5d000 */
[----:B------:R-:W-:Y:S02]  /*dc30*/  FMNMX.FTZ R0, R150, R4, !PT ;  /* 0x0000000496007209 */ /* 0x000fe40007810000 */
[----:B--2---:R-:W-:-:S02]  /*dc40*/  FMNMX.FTZ R5, R3, R5, !PT ;  /* 0x0000000503057209 */ /* 0x004fc40007810000 */
[----:B------:R-:W-:Y:S02]  /*dc50*/  FMNMX.FTZ R0, R195, R0, !PT ;  /* 0x00000000c3007209 */ /* 0x000fe40007810000 */
[----:B---3--:R-:W-:Y:S01]  /*dc60*/  FMNMX.FTZ R68, R2, R7, !PT ;  /* 0x0000000702447209 */ /* 0x008fe20007810000 */
[----:B------:R-:W-:Y:S01]  /*dc70*/  FMUL.FTZ R2, R70, c[0x0][0x2d0] ;  /* 0x0000b40046027a20 */ /* 0x000fe20000410000 */
[----:B------:R-:W-:Y:S01]  /*dc80*/  FSEL R219, R42, -INF , P0 ;  /* 0xff8000002adb7808 */ /* 0x000fe20000000000 */
[----:B------:R-:W1:Y:S01]  /*dc90*/  SHFL.BFLY PT, R8, R5, 0x1, 0x1f ;  /* 0x0c201f0005087f89 */ /* 0x000e6200000e0000 */
[----:B------:R-:W-:Y:S01]  /*dca0*/  FMNMX.FTZ R0, R189, R0, !PT ;  /* 0x00000000bd007209 */ /* 0x000fe20007810000 */
[----:B------:R-:W-:Y:S01]  /*dcb0*/  FMUL.FTZ R3, R68, c[0x0][0x2d0] ;  /* 0x0000b40044037a20 */ /* 0x000fe20000410000 */
[----:B------:R-:W-:Y:S02]  /*dcc0*/  FSEL R4, R2, RZ, P2 ;  /* 0x000000ff02047208 */ /* 0x000fe40001000000 */
[----:B------:R-:W-:-:S02]  /*dcd0*/  FSEL R220, R43, -INF , P4 ;  /* 0xff8000002bdc7808 */ /* 0x000fc40002000000 */
[----:B------:R-:W-:Y:S01]  /*dce0*/  FMNMX.FTZ R2, R219, R0, !PT ;  /* 0x00000000db027209 */ /* 0x000fe20007810000 */
[----:B------:R-:W-:Y:S01]  /*dcf0*/  FFMA.FTZ R0, R9, c[0x0][0x2d0], -R4 ;  /* 0x0000b40009007a23 */ /* 0x000fe20000010804 */
[----:B------:R-:W-:Y:S01]  /*dd00*/  FSETP.NEU.FTZ.AND P0, PT, R68, -INF , PT ;  /* 0xff8000004400780b */ /* 0x000fe20003f1d000 */
[----:B------:R-:W-:Y:S01]  /*dd10*/  LDSM.16.MT88.4 R40, [R204] ;  /* 0x00000000cc28783b */ /* 0x000fe20000004200 */
[----:B------:R-:W-:Y:S01]  /*dd20*/  FMNMX.FTZ R6, R220, R2, !PT ;  /* 0x00000002dc067209 */ /* 0x000fe20007810000 */
[----:B------:R2:W-:Y:S01]  /*dd30*/  MUFU.EX2 R239, R0 ;  /* 0x0000000000ef7308 */ /* 0x0005e20000000800 */
[----:B------:R-:W-:-:S03]  /*dd40*/  FSEL R3, R3, RZ, P0 ;  /* 0x000000ff03037208 */ /* 0x000fc60000000000 */
[----:B------:R-:W3:Y:S01]  /*dd50*/  SHFL.BFLY PT, R7, R6, 0x2, 0x1f ;  /* 0x0c401f0006077f89 */ /* 0x000ee200000e0000 */
[----:B-1----:R-:W-:Y:S01]  /*dd60*/  FMNMX.FTZ R2, R5, R8, !PT ;  /* 0x0000000805027209 */ /* 0x002fe20007810000 */
[--C-:B------:R-:W-:Y:S02]  /*dd70*/  FFMA.FTZ R5, R12, c[0x0][0x2d0], -R3.reuse ;  /* 0x0000b4000c057a23 */ /* 0x100fe40000010803 */
[----:B--2---:R-:W-:Y:S02]  /*dd80*/  FFMA.FTZ R0, R10, c[0x0][0x2d0], -R3 ;  /* 0x0000b4000a007a23 */ /* 0x004fe40000010803 */
[----:B------:R1:W-:Y:S01]  /*dd90*/  MUFU.EX2 R240, R5 ;  /* 0x0000000500f07308 */ /* 0x0003e20000000800 */
[----:B------:R-:W-:-:S07]  /*dda0*/  FSETP.NEU.FTZ.AND P0, PT, R2, -INF , PT ;  /* 0xff8000000200780b */ /* 0x000fce0003f1d000 */
[----:B------:R2:W-:Y:S01]  /*ddb0*/  MUFU.EX2 R238, R0 ;  /* 0x0000000000ee7308 */ /* 0x0005e20000000800 */
[----:B-1----:R-:W-:-:S07]  /*ddc0*/  FFMA.FTZ R5, R13, c[0x0][0x2d0], -R3 ;  /* 0x0000b4000d057a23 */ /* 0x002fce0000010803 */
[----:B------:R3:W1:Y:S01]  /*ddd0*/  MUFU.EX2 R241, R5 ;  /* 0x0000000500f17308 */ /* 0x0006620000000800 */
[----:B--2---:R-:W-:-:S07]  /*dde0*/  FFMA.FTZ R0, R11, c[0x0][0x2d0], -R3 ;  /* 0x0000b4000b007a23 */ /* 0x004fce0000010803 */
[----:B------:R2:W4:Y:S01]  /*ddf0*/  MUFU.EX2 R237, R0 ;  /* 0x0000000000ed7308 */ /* 0x0005220000000800 */
[----:B---3--:R-:W-:Y:S02]  /*de00*/  FMNMX.FTZ R5, R6, R7, !PT ;  /* 0x0000000706057209 */ /* 0x008fe40007810000 */
[----:B-1----:R-:W-:-:S03]  /*de10*/  F2FP.BF16.PACK_AB R10, R241, R240 ;  /* 0x000000f0f10a723e */ /* 0x002fc600000010ff */
[----:B------:R-:W1:Y:S01]  /*de20*/  SHFL.BFLY PT, R7, R5, 0x1, 0x1f ;  /* 0x0c201f0005077f89 */ /* 0x000e6200000e0000 */
[----:B--2---:R-:W-:Y:S01]  /*de30*/  FMUL.FTZ R0, R2, c[0x0][0x2d0] ;  /* 0x0000b40002007a20 */ /* 0x004fe20000410000 */
[----:B----4-:R-:W-:-:S04]  /*de40*/  F2FP.BF16.PACK_AB R8, R237, R238 ;  /* 0x000000eeed08723e */ /* 0x010fc800000010ff */
[----:B------:R-:W-:-:S05]  /*de50*/  FSEL R0, R0, RZ, P0 ;  /* 0x000000ff00007208 */ /* 0x000fca0000000000 */
[----:B------:R-:W-:-:S04]  /*de60*/  FFMA.FTZ R6, R14, c[0x0][0x2d0], -R0 ;  /* 0x0000b4000e067a23 */ /* 0x000fc80000010800 */
[----:B------:R2:W-:Y:S01]  /*de70*/  MUFU.EX2 R234, R6 ;  /* 0x0000000600ea7308 */ /* 0x0005e20000000800 */
[----:B-1----:R-:W-:Y:S01]  /*de80*/  FMNMX.FTZ R69, R5, R7, !PT ;  /* 0x0000000705457209 */ /* 0x002fe20007810000 */
[----:B------:R-:W-:-:S03]  /*de90*/  FFMA.FTZ R5, R26, c[0x0][0x2d0], -R4 ;  /* 0x0000b4001a057a23 */ /* 0x000fc60000010804 */
[----:B------:R-:W-:-:S03]  /*dea0*/  FSETP.NEU.FTZ.AND P0, PT, R69, -INF , PT ;  /* 0xff8000004500780b */ /* 0x000fc60003f1d000 */
[----:B------:R-:W-:Y:S01]  /*deb0*/  MUFU.EX2 R227, R5 ;  /* 0x0000000500e37308 */ /* 0x000fe20000000800 */
[----:B--2---:R-:W-:-:S07]  /*dec0*/  FFMA.FTZ R6, R15, c[0x0][0x2d0], -R0 ;  /* 0x0000b4000f067a23 */ /* 0x004fce0000010800 */
[----:B------:R1:W2:Y:S02]  /*ded0*/  MUFU.EX2 R233, R6 ;  /* 0x0000000600e97308 */ /* 0x0002a40000000800 */
[--C-:B-1----:R-:W-:Y:S01]  /*dee0*/  FFMA.FTZ R6, R20, c[0x0][0x2d0], -R0.reuse ;  /* 0x0000b40014067a23 */ /* 0x102fe20000010800 */
[----:B--2---:R-:W-:Y:S01]  /*def0*/  F2FP.BF16.PACK_AB R9, R233, R234 ;  /* 0x000000eae909723e */ /* 0x004fe200000010ff */
[----:B------:R-:W1:Y:S04]  /*df00*/  LDSM.16.MT88.4 R20, [R205] ;  /* 0x00000000cd14783b */ /* 0x000e680000004200 */
[----:B------:R2:W-:Y:S02]  /*df10*/  MUFU.EX2 R235, R6 ;  /* 0x0000000600eb7308 */ /* 0x0005e40000000800 */
[----:B--2---:R-:W-:-:S06]  /*df20*/  FFMA.FTZ R6, R24, c[0x0][0x2d0], -R0 ;  /* 0x0000b40018067a23 */ /* 0x004fcc0000010800 */
[----:B------:R2:W3:Y:S02]  /*df30*/  MUFU.EX2 R236, R6 ;  /* 0x0000000600ec7308 */ /* 0x0004e40000000800 */
[----:B--2---:R-:W-:Y:S01]  /*df40*/  FFMA.FTZ R6, R25, c[0x0][0x2d0], -R4 ;  /* 0x0000b40019067a23 */ /* 0x004fe20000010804 */
[----:B---3--:R-:W-:-:S05]  /*df50*/  F2FP.BF16.PACK_AB R11, R236, R235 ;  /* 0x000000ebec0b723e */ /* 0x008fca00000010ff */
[----:B------:R2:W3:Y:S02]  /*df60*/  MUFU.EX2 R228, R6 ;  /* 0x0000000600e47308 */ /* 0x0004e40000000800 */
[C---:B------:R-:W-:Y:S08]  /*df70*/  HMMA.16816.F32.BF16 R80, R8.reuse, R16, RZ ;  /* 0x000000100850723c */ /* 0x040ff000000418ff */
[----:B------:R-:W-:Y:S01]  /*df80*/  HMMA.16816.F32.BF16 R64, R8, R18, RZ ;  /* 0x000000120840723c */ /* 0x000fe200000418ff */
[----:B--2---:R-:W-:Y:S01]  /*df90*/  FMUL.FTZ R6, R69, c[0x0][0x2d0] ;  /* 0x0000b40045067a20 */ /* 0x004fe20000410000 */
[----:B---3--:R-:W-:-:S06]  /*dfa0*/  F2FP.BF16.PACK_AB R12, R228, R239 ;  /* 0x000000efe40c723e */ /* 0x008fcc00000010ff */
[C---:B-1----:R-:W-:Y:S01]  /*dfb0*/  HMMA.16816.F32.BF16 R76, R8.reuse, R20, RZ ;  /* 0x00000014084c723c */ /* 0x042fe200000418ff */
        /* <DEDUP_REMOVED lines=355> */
.L_x_314:
[----:B------:R-:W5:Y:S01]  /*f5f0*/  LDL R2, [R1+0x2c] ;  /* 0x00002c0001027983 */ /* 0x000f620000100800 */
[----:B------:R-:W-:Y:S04]  /*f600*/  DEPBAR.LE SB0, 0x0 ;  /* 0x000080000000791a */ /* 0x000fe80000000000 */
[----:B------:R-:W5:Y:S01]  /*f610*/  LDL.64 R172, [R1+0x18] ;  /* 0x0000180001ac7983 */ /* 0x000f620000100a00 */
[----:B------:R-:W-:Y:S01]  /*f620*/  WARPSYNC 0xffffffff ;  /* 0xffffffff00007948 */ /* 0x000fe20003800000 */
[----:B--2---:R-:W-:Y:S04]  /*f630*/  SHF.R.S32.HI R0, RZ, 0x1f, R217 ;  /* 0x0000001fff007819 */ /* 0x004fe800000114d9 */
[----:B------:R-:W-:Y:S01]  /*f640*/  BAR.SYNC.DEFER_BLOCKING 0x0 ;  /* 0x0000000000007b1d */ /* 0x000fe20000010000 */
[----:B------:R-:W-:Y:S04]  /*f650*/  IMAD R0, R0, c[0x0][0x208], RZ ;  /* 0x0000820000007a24 */ /* 0x000fe800078e02ff */
[C---:B------:R-:W-:Y:S03]  /*f660*/  IMAD R0, R217.reuse, c[0x0][0x20c], R0 ;  /* 0x00008300d9007a24 */ /* 0x040fe600078e0200 */
        /* <DEDUP_REMOVED lines=37> */
[----:B------:R-:W-:Y:S03]  /*f8c0*/  MOV R173, R2 ;  /* 0x0000000200ad7202 */ /* 0x000fe60000000f00 */
[----:B------:R-:W-:Y:S01]  /*f8d0*/  IMAD.WIDE.U32 R160, R217, c[0x0][0x208], RZ ;  /* 0x00008200d9a07a25 */ /* 0x000fe200078e00ff */
[-C--:B------:R-:W-:Y:S01]  /*f8e0*/  HMMA.16816.F32.BF16 R12, R164, R162.reuse, R12 ;  /* 0x000000a2a40c723c */ /* 0x080fe2000004180c */
[----:B------:R-:W-:Y:S03]  /*f8f0*/  MOV R2, c[0x0][0x208] ;  /* 0x0000820000027a02 */ /* 0x000fe60000000f00 */
[----:B------:R-:W-:Y:S01]  /*f900*/  IADD3 R0, R161, R0, RZ ;  /* 0x00000000a1007210 */ /* 0x000fe20007ffe0ff */
[----:B------:R-:W-:Y:S01]  /*f910*/  IMAD.WIDE.U32 R172, R160, 0x50, R172 ;  /* 0x00000050a0ac7825 */ /* 0x000fe200078e00ac */
[----:B------:R-:W-:Y:S02]  /*f920*/  SHF.L.U32 R87, R2, 0x5, RZ ;  /* 0x0000000502577819 */ /* 0x000fe400000006ff */
[C---:B------:R-:W-:Y:S01]  /*f930*/  HMMA.16816.F32.BF16 R16, R156.reuse, R162, R16 ;  /* 0x000000a29c10723c */ /* 0x040fe20000041810 */
[----:B------:R-:W3:Y:S03]  /*f940*/  LDSM.16.M88.4 R160, [R213] ;  /* 0x00000000d5a0783b */ /* 0x000ee60000000200 */
[----:B------:R-:W-:Y:S01]  /*f950*/  IMAD R0, R0, 0x50, RZ ;  /* 0x0000005000007824 */ /* 0x000fe200078e02ff */
[----:B------:R-:W-:Y:S03]  /*f960*/  LEA R180, P0, R172, c[0x0][0x1f8], 0x1 ;  /* 0x00007e00acb47a11 */ /* 0x000fe600078008ff */
[-C--:B------:R-:W-:Y:S04]  /*f970*/  HMMA.16816.F32.BF16 R20, R156, R168.reuse, R20 ;  /* 0x000000a89c14723c */ /* 0x080fe80000041814 */
[----:B------:R-:W-:Y:S02]  /*f980*/  IADD3 R0, R173, R0, RZ ;  /* 0x00000000ad007210 */ /* 0x000fe40007ffe0ff */
[-C--:B------:R-:W-:Y:S02]  /*f990*/  IADD3 R178, P2, R180, R87.reuse, RZ ;  /* 0x00000057b4b27210 */ /* 0x080fe40007f5e0ff */
[C---:B------:R-:W-:Y:S04]  /*f9a0*/  HMMA.16816.F32.BF16 R24, R164.reuse, R168, R24 ;  /* 0x000000a8a418723c */ /* 0x040fe80000041818 */
[----:B------:R-:W-:Y:S02]  /*f9b0*/  LEA.HI.X R181, R172, c[0x0][0x1fc], R0, 0x1, P0 ;  /* 0x00007f00acb57a11 */ /* 0x000fe400000f0c00 */
[----:B------:R-:W4:Y:S01]  /*f9c0*/  LDSM.16.M88.4 R172, [R212] ;  /* 0x00000000d4ac783b */ /* 0x000f220000000200 */
[----:B------:R-:W-:Y:S01]  /*f9d0*/  MOV R168, 0x5 ;  /* 0x0000000500a87802 */ /* 0x000fe20000000f00 */
[-C--:B------:R-:W-:Y:S04]  /*f9e0*/  HMMA.16816.F32.BF16 R28, R164, R170.reuse, R28 ;  /* 0x000000aaa41c723c */ /* 0x080fe8000004181c */
[----:B------:R-:W-:Y:S02]  /*f9f0*/  SHF.L.U64.HI R2, R2, R168, c[0x0][0x20c] ;  /* 0x0000830002027619 */ /* 0x000fe400000102a8 */
[----:B------:R-:W-:Y:S01]  /*fa00*/  @!PT LDS RZ, [RZ] ;  /* 0x00000000fffff984 */ /* 0x000fe20000000800 */
[----:B------:R-:W-:Y:S01]  /*fa10*/  @!PT LDS RZ, [RZ] ;  /* 0x00000000fffff984 */ /* 0x000fe20000000800 */
[----:B------:R-:W-:Y:S01]  /*fa20*/  @!PT LDS RZ, [RZ] ;  /* 0x00000000fffff984 */ /* 0x000fe20000000800 */
[----:B------:R5:W-:Y:S01]  /*fa30*/  LDGSTS.E.BYPASS.LTC128B.128 [R216+0x100], [R180.64], !P1 ;  /* 0x00100000b4d87fae */ /* 0x000be2000c901d48 */
[-C--:B------:R-:W-:Y:S01]  /*fa40*/  IADD3 R176, P0, R178, R87.reuse, RZ ;  /* 0x00000057b2b07210 */ /* 0x080fe20007f1e0ff */
[C---:B------:R-:W-:Y:S04]  /*fa50*/  HMMA.16816.F32.BF16 R32, R156.reuse, R170, R32 ;  /* 0x000000aa9c20723c */ /* 0x040fe80000041820 */
[-C--:B------:R-:W-:Y:S02]  /*fa60*/  IADD3.X R179, R181, R2.reuse, RZ, P2, !PT ;  /* 0x00000002b5b37210 */ /* 0x080fe400017fe4ff */
[-C--:B------:R-:W-:Y:S02]  /*fa70*/  IADD3 R168, P2, R176, R87.reuse, RZ ;  /* 0x00000057b0a87210 */ /* 0x080fe40007f5e0ff */
[-C--:B-1----:R-:W-:Y:S01]  /*fa80*/  HMMA.16816.F32.BF16 R36, R156, R152.reuse, R36 ;  /* 0x000000989c24723c */ /* 0x082fe20000041824 */
[----:B------:R1:W-:Y:S03]  /*fa90*/  LDGSTS.E.BYPASS.LTC128B.128 [R216+0x900], [R178.64], !P1 ;  /* 0x00900000b2d87fae */ /* 0x0003e6000c901d48 */
[-C--:B------:R-:W-:Y:S02]  /*faa0*/  IADD3.X R177, R179, R2.reuse, RZ, P0, !PT ;  /* 0x00000002b3b17210 */ /* 0x080fe400007fe4ff */
[----:B------:R-:W-:Y:S02]  /*fab0*/  IADD3 R170, P0, R168, R87, RZ ;  /* 0x00000057a8aa7210 */ /* 0x000fe40007f1e0ff */
[C---:B------:R-:W-:Y:S01]  /*fac0*/  HMMA.16816.F32.BF16 R40, R164.reuse, R152, R40 ;  /* 0x00000098a428723c */ /* 0x040fe20000041828 */
[----:B------:R1:W-:Y:S03]  /*fad0*/  LDGSTS.E.BYPASS.LTC128B.128 [R216+0x1100], [R176.64], !P1 ;  /* 0x01100000b0d87fae */ /* 0x0003e6000c901d48 */
[-C--:B------:R-:W-:Y:S04]  /*fae0*/  IADD3.X R169, R177, R2.reuse, RZ, P2, !PT ;  /* 0x00000002b1a97210 */ /* 0x080fe800017fe4ff */
[-C--:B------:R-:W-:Y:S01]  /*faf0*/  HMMA.16816.F32.BF16 R44, R164, R154.reuse, R44 ;  /* 0x0000009aa42c723c */ /* 0x080fe2000004182c */
[----:B------:R4:W-:Y:S03]  /*fb00*/  LDGSTS.E.BYPASS.LTC128B.128 [R216+0x1900], [R168.64], !P1 ;  /* 0x01900000a8d87fae */ /* 0x0009e6000c901d48 */
[----:B------:R-:W-:Y:S04]  /*fb10*/  IADD3.X R171, R169, R2, RZ, P0, !PT ;  /* 0x00000002a9ab7210 */ /* 0x000fe800007fe4ff */
[C---:B------:R-:W-:Y:S01]  /*fb20*/  HMMA.16816.F32.BF16 R48, R156.reuse, R154, R48 ;  /* 0x0000009a9c30723c */ /* 0x040fe20000041830 */
[----:B------:R4:W-:Y:S07]  /*fb30*/  LDGSTS.E.BYPASS.LTC128B.128 [R216+0x2100], [R170.64], !P1 ;  /* 0x02100000aad87fae */ /* 0x0009ee000c901d48 */
[-C--:B---3--:R-:W-:Y:S01]  /*fb40*/  HMMA.16816.F32.BF16 R52, R156, R160.reuse, R52 ;  /* 0x000000a09c34723c */ /* 0x088fe20000041834 */
[----:B-----5:R-:W-:Y:S07]  /*fb50*/  LDSM.16.M88.4 R180, [R208+0x2000] ;  /* 0x00200000d0b4783b */ /* 0x020fee0000000200 */
[C---:B------:R-:W-:Y:S01]  /*fb60*/  HMMA.16816.F32.BF16 R56, R164.reuse, R160, R56 ;  /* 0x000000a0a438723c */ /* 0x040fe20000041838 */
[----:B-1----:R-:W-:Y:S07]  /*fb70*/  LDSM.16.M88.4 R176, [R206] ;  /* 0x00000000ceb0783b */ /* 0x002fee0000000200 */
[-C--:B------:R-:W-:Y:S01]  /*fb80*/  HMMA.16816.F32.BF16 R60, R164, R162.reuse, R60 ;  /* 0x000000a2a43c723c */ /* 0x080fe2000004183c */
[----:B------:R-:W-:Y:S07]  /*fb90*/  LDSM.16.M88.4 R184, [R206+0x800] ;  /* 0x00080000ceb8783b */ /* 0x000fee0000000200 */
[C---:B------:R-:W-:Y:S01]  /*fba0*/  HMMA.16816.F32.BF16 R64, R156.reuse, R162, R64 ;  /* 0x000000a29c40723c */ /* 0x040fe20000041840 */
[----:B----4-:R-:W1:Y:S07]  /*fbb0*/  LDSM.16.M88.4 R168, [R208] ;  /* 0x00000000d0a8783b */ /* 0x010e6e0000000200 */
[-C--:B------:R-:W-:Y:S01]  /*fbc0*/  HMMA.16816.F32.BF16 R68, R156, R172.reuse, R68 ;  /* 0x000000ac9c44723c */ /* 0x080fe20000041844 */
[----:B------:R-:W3:Y:S02]  /*fbd0*/  LDSM.16.M88.4 R152, [R206+0x1000] ;  /* 0x00100000ce98783b */ /* 0x000ee40000000200 */
[C---:B--2---:R-:W-:Y:S02]  /*fbe0*/  ISETP.GT.AND P0, PT, R217.reuse, R222, PT ;  /* 0x000000ded900720c */ /* 0x044fe40003f04270 */
[----:B------:R-:W-:Y:S03]  /*fbf0*/  IADD3 R217, R217, -0x1, RZ ;  /* 0xffffffffd9d97810 */ /* 0x000fe60007ffe0ff */
[C---:B------:R-:W-:Y:S01]  /*fc00*/  HMMA.16816.F32.BF16 R72, R164.reuse, R172, R72 ;  /* 0x000000aca448723c */ /* 0x040fe20000041848 */
[----:B------:R-:W2:Y:S07]  /*fc10*/  LDSM.16.M88.4 R188, [R206+0x1800] ;  /* 0x00180000cebc783b */ /* 0x000eae0000000200 */
[-C--:B------:R-:W-:Y:S01]  /*fc20*/  HMMA.16816.F32.BF16 R76, R164, R174.reuse, R76 ;  /* 0x000000aea44c723c */ /* 0x080fe2000004184c */
[----:B------:R-:W4:Y:S07]  /*fc30*/  LDSM.16.M88.4 R192, [R206+0x2000] ;  /* 0x00200000cec0783b */ /* 0x000f2e0000000200 */
[----:B------:R-:W-:Y:S01]  /*fc40*/  HMMA.16816.F32.BF16 R80, R156, R174, R80 ;  /* 0x000000ae9c50723c */ /* 0x000fe20000041850 */
[----:B------:R-:W-:Y:S07]  /*fc50*/  LDSM.16.M88.4 R160, [R209] ;  /* 0x00000000d1a0783b */ /* 0x000fee0000000200 */
[-C--:B-1----:R-:W-:Y:S01]  /*fc60*/  HMMA.16816.F32.BF16 R4, R168, R176.reuse, R4 ;  /* 0x000000b0a804723c */ /* 0x082fe20000041804 */
[----:B------:R-:W1:Y:S07]  /*fc70*/  LDSM.16.M88.4 R196, [R203] ;  /* 0x00000000cbc4783b */ /* 0x000e6e0000000200 */
[C---:B------:R-:W-:Y:S01]  /*fc80*/  HMMA.16816.F32.BF16 R8, R180.reuse, R176, R8 ;  /* 0x000000b0b408723c */ /* 0x040fe20000041808 */
[----:B------:R-:W5:Y:S07]  /*fc90*/  LDSM.16.M88.4 R156, [R209+0x2000] ;  /* 0x00200000d19c783b */ /* 0x000f6e0000000200 */
[-C--:B------:R-:W-:Y:S01]  /*fca0*/  HMMA.16816.F32.BF16 R12, R180, R178.reuse, R12 ;  /* 0x000000b2b40c723c */ /* 0x080fe2000004180c */
[----:B------:R-:W0:Y:S07]  /*fcb0*/  LDGDEPBAR ;  /* 0x00000000000079af */ /* 0x000e2e0000000000 */
[C---:B------:R-:W-:Y:S08]  /*fcc0*/  HMMA.16816.F32.BF16 R16, R168.reuse, R178, R16 ;  /* 0x000000b2a810723c */ /* 0x040ff00000041810 */
        /* <DEDUP_REMOVED lines=8> */
[-C--:B--2---:R-:W-:Y:S08]  /*fd50*/  HMMA.16816.F32.BF16 R52, R168, R188.reuse, R52 ;  /* 0x000000bca834723c */ /* 0x084ff00000041834 */
[C---:B------:R-:W-:Y:S08]  /*fd60*/  HMMA.16816.F32.BF16 R56, R180.reuse, R188, R56 ;  /* 0x000000bcb438723c */ /* 0x040ff00000041838 */
[-C--:B------:R-:W-:Y:S08]  /*fd70*/  HMMA.16816.F32.BF16 R60, R180, R190.reuse, R60 ;  /* 0x000000beb43c723c */ /* 0x080ff0000004183c */
[C---:B------:R-:W-:Y:S08]  /*fd80*/  HMMA.16816.F32.BF16 R64, R168.reuse, R190, R64 ;  /* 0x000000bea840723c */ /* 0x040ff00000041840 */
[-C--:B----4-:R-:W-:Y:S08]  /*fd90*/  HMMA.16816.F32.BF16 R68, R168, R192.reuse, R68 ;  /* 0x000000c0a844723c */ /* 0x090ff00000041844 */
[C---:B------:R-:W-:Y:S08]  /*fda0*/  HMMA.16816.F32.BF16 R72, R180.reuse, R192, R72 ;  /* 0x000000c0b448723c */ /* 0x040ff00000041848 */
[-C--:B------:R-:W-:Y:S08]  /*fdb0*/  HMMA.16816.F32.BF16 R76, R180, R194.reuse, R76 ;  /* 0x000000c2b44c723c */ /* 0x080ff0000004184c */
[----:B------:R-:W-:Y:S08]  /*fdc0*/  HMMA.16816.F32.BF16 R80, R168, R194, R80 ;  /* 0x000000c2a850723c */ /* 0x000ff00000041850 */
[-C--:B-1----:R-:W-:Y:S08]  /*fdd0*/  HMMA.16816.F32.BF16 R4, R160, R196.reuse, R4 ;  /* 0x000000c4a004723c */ /* 0x082ff00000041804 */
[C---:B-----5:R-:W-:Y:S08]  /*fde0*/  HMMA.16816.F32.BF16 R8, R156.reuse, R196, R8 ;  /* 0x000000c49c08723c */ /* 0x060ff00000041808 */
        /* <DEDUP_REMOVED lines=11> */
[----:B------:R1:W-:Y:S02]  /*fea0*/  MUFU.TANH R169, R0 ;  /* 0x0000000000a97308 */ /* 0x0003e40000002400 */
[----:B-1----:R-:W-:Y:S02]  /*feb0*/  FMUL.FTZ R0, R7, c[0x0][0x320] ;  /* 0x0000c80007007a20 */ /* 0x002fe40000410000 */
[----:B------:R-:W1:Y:S06]  /*fec0*/  LDSM.16.M88.4 R4, [R203+0x800] ;  /* 0x00080000cb04783b */ /* 0x000e6c0000000200 */
[----:B------:R2:W-:Y:S02]  /*fed0*/  MUFU.TANH R167, R0 ;  /* 0x0000000000a77308 */ /* 0x0005e40000002400 */
[----:B--2---:R-:W-:Y:S08]  /*fee0*/  FMUL.FTZ R0, R8, c[0x0][0x320] ;  /* 0x0000c80008007a20 */ /* 0x004ff00000410000 */
[----:B------:R2:W3:Y:S01]  /*fef0*/  MUFU.TANH R173, R0 ;  /* 0x0000000000ad7308 */ /* 0x0004e20000002400 */
[-C--:B-1----:R-:W-:Y:S08]  /*ff00*/  HMMA.16816.F32.BF16 R20, R160, R4.reuse, R20 ;  /* 0x00000004a014723c */ /* 0x082ff00000041814 */
[C---:B------:R-:W-:Y:S04]  /*ff10*/  HMMA.16816.F32.BF16 R24, R156.reuse, R4, R24 ;  /* 0x000000049c18723c */ /* 0x040fe80000041818 */
[----:B--2---:R-:W-:Y:S02]  /*ff20*/  FMUL.FTZ R0, R9, c[0x0][0x320] ;  /* 0x0000c80009007a20 */ /* 0x004fe40000410000 */
[----:B------:R-:W1:Y:S02]  /*ff30*/  LDSM.16.M88.4 R8, [R203+0x1000] ;  /* 0x00100000cb08783b */ /* 0x000e640000000200 */
[-C--:B------:R-:W-:Y:S01]  /*ff40*/  HMMA.16816.F32.BF16 R28, R156, R6.reuse, R28 ;  /* 0x000000069c1c723c */ /* 0x080fe2000004181c */
[----:B------:R2:W4:Y:S07]  /*ff50*/  MUFU.TANH R168, R0 ;  /* 0x0000000000a87308 */ /* 0x00052e0000002400 */
[C---:B------:R-:W-:Y:S08]  /*ff60*/  HMMA.16816.F32.BF16 R32, R160.reuse, R6, R32 ;  /* 0x00000006a020723c */ /* 0x040ff00000041820 */
[----:B------:R-:W-:Y:S04]  /*ff70*/  FMUL.FTZ R4, R26, c[0x0][0x320] ;  /* 0x0000c8001a047a20 */ /* 0x000fe80000410000 */
[----:B------:R-:W-:Y:S01]  /*ff80*/  FMUL.FTZ R2, R27, c[0x0][0x320] ;  /* 0x0000c8001b027a20 */ /* 0x000fe20000410000 */
[----:B------:R5:W-:Y:S01]  /*ff90*/  MUFU.TANH R176, R4 ;  /* 0x0000000400b07308 */ /* 0x000be20000002400 */
[----:B--2---:R-:W-:Y:S09]  /*ffa0*/  FMUL.FTZ R0, R12, c[0x0][0x320] ;  /* 0x0000c8000c007a20 */ /* 0x004ff20000410000 */
[----:B------:R2:W2:Y:S10]  /*ffb0*/  MUFU.TANH R155, R0 ;  /* 0x00000000009b7308 */ /* 0x0004b40000002400 */
[----:B------:R3:W-:Y:S01]  /*ffc0*/  MUFU.TANH R178, R2 ;  /* 0x0000000200b27308 */ /* 0x0007e20000002400 */
[-C--:B-1----:R-:W-:Y:S01]  /*ffd0*/  HMMA.16816.F32.BF16 R36, R160, R8.reuse, R36 ;  /* 0x00000008a024723c */ /* 0x082fe20000041824 */
[----:B-----5:R-:W1:Y:S07]  /*ffe0*/  LDSM.16.M88.4 R4, [R203+0x1800] ;  /* 0x00180000cb04783b */ /* 0x020e6e0000000200 */
[C---:B------:R-:W-:Y:S04]  /*fff0*/  HMMA.16816.F32.BF16 R40, R156.reuse, R8, R40 ;  /* 0x000000089c28723c */ /* 0x040fe80000041828 */
[----:B--2---:R-:W-:Y:S04]  /*10000*/  FMUL.FTZ R0, R13, c[0x0][0x320] ;  /* 0x0000c8000d007a20 */ /* 0x004fe80000410000 */
[-C--:B------:R-:W-:Y:S01]  /*10010*/  HMMA.16816.F32.BF16 R44, R156, R10.reuse, R44 ;  /* 0x0000000a9c2c723c */ /* 0x080fe2000004182c */
[----:B------:R2:W5:Y:S07]  /*10020*/  MUFU.TANH R152, R0 ;  /* 0x0000000000987308 */ /* 0x00056e0000002400 */
[C---:B------:R-:W-:Y:S08]  /*10030*/  HMMA.16816.F32.BF16 R48, R160.reuse, R10, R48 ;  /* 0x0000000aa030723c */ /* 0x040ff00000041830 */
[----:B------:R-:W-:Y:S04]  /*10040*/  FMUL.FTZ R8, R41, c[0x0][0x320] ;  /* 0x0000c80029087a20 */ /* 0x000fe80000410000 */
[----:B------:R4:W-:Y:S01]  /*10050*/  MUFU.TANH R185, R8 ;  /* 0x0000000800b97308 */ /* 0x0009e20000002400 */
[----:B---3--:R-:W-:Y:S02]  /*10060*/  FMUL.FTZ R2, R42, c[0x0][0x320] ;  /* 0x0000c8002a027a20 */ /* 0x008fe40000410000 */
[----:B--2---:R-:W-:Y:S01]  /*10070*/  FMUL.FTZ R0, R14, c[0x0][0x320] ;  /* 0x0000c8000e007a20 */ /* 0x004fe20000410000 */
[-C--:B-1----:R-:W-:Y:S06]  /*10080*/  HMMA.16816.F32.BF16 R52, R160, R4.reuse, R52 ;  /* 0x00000004a034723c */ /* 0x082fec0000041834 */
[----:B------:R1:W-:Y:S02]  /*10090*/  MUFU.TANH R165, R0 ;  /* 0x0000000000a57308 */ /* 0x0003e40000002400 */
[C---:B------:R-:W-:Y:S08]  /*100a0*/  HMMA.16816.F32.BF16 R56, R156.reuse, R4, R56 ;  /* 0x000000049c38723c */ /* 0x040ff00000041838 */
[----:B------:R2:W-:Y:S01]  /*100b0*/  MUFU.TANH R186, R2 ;  /* 0x0000000200ba7308 */ /* 0x0005e20000002400 */
[-C--:B------:R-:W-:Y:S01]  /*100c0*/  HMMA.16816.F32.BF16 R60, R156, R6.reuse, R60 ;  /* 0x000000069c3c723c */ /* 0x080fe2000004183c */
[----:B----4-:R-:W3:Y:S01]  /*100d0*/  LDSM.16.M88.4 R8, [R203+0x2000] ;  /* 0x00200000cb08783b */ /* 0x010ee20000000200 */
[----:B------:R-:W-:Y:S06]  /*100e0*/  DEPBAR.LE SB0, 0x0 ;  /* 0x000080000000791a */ /* 0x000fec0000000000 */
[C---:B------:R-:W-:Y:S01]  /*100f0*/  HMMA.16816.F32.BF16 R64, R160.reuse, R6, R64 ;  /* 0x00000006a040723c */ /* 0x040fe20000041840 */
[----:B------:R-:W-:Y:S04]  /*10100*/  BAR.SYNC.DEFER_BLOCKING 0x0 ;  /* 0x0000000000007b1d */ /* 0x000fe80000010000 */
[----:B-1----:R-:W-:Y:S02]  /*10110*/  FMUL.FTZ R0, R15, c[0x0][0x320] ;  /* 0x0000c8000f007a20 */ /* 0x002fe40000410000 */
[----:B------:R-:W-:Y:S02]  /*10120*/  FMUL.FTZ R4, R56, c[0x0][0x320] ;  /* 0x0000c80038047a20 */ /* 0x000fe40000410000 */
[----:B------:R1:W-:Y:S03]  /*10130*/  MUFU.TANH R164, R0 ;  /* 0x0000000000a47308 */ /* 0x0003e60000002400 */
[----:B--2---:R-:W-:Y:S04]  /*10140*/  FMUL.FTZ R2, R57, c[0x0][0x320] ;  /* 0x0000c80039027a20 */ /* 0x004fe80000410000 */
[----:B------:R-:W-:Y:S03]  /*10150*/  FMUL.FTZ R7, R62, c[0x0][0x320] ;  /* 0x0000c8003e077a20 */ /* 0x000fe60000410000 */
[----:B------:R2:W-:Y:S10]  /*10160*/  MUFU.TANH R189, R4 ;  /* 0x0000000400bd7308 */ /* 0x0005f40000002400 */
[----:B------:R4:W-:Y:S01]  /*10170*/  MUFU.TANH R194, R2 ;  /* 0x0000000200c27308 */ /* 0x0009e20000002400 */
[----:B-1----:R-:W-:Y:S01]  /*10180*/  FMUL.FTZ R0, R16, c[0x0][0x320] ;  /* 0x0000c80010007a20 */ /* 0x002fe20000410000 */
[-C--:B---3--:R-:W-:Y:S08]  /*10190*/  HMMA.16816.F32.BF16 R68, R160, R8.reuse, R68 ;  /* 0x00000008a044723c */ /* 0x088ff00000041844 */
[----:B------:R1:W3:Y:S01]  /*101a0*/  MUFU.TANH R87, R0 ;  /* 0x0000000000577308 */ /* 0x0002e20000002400 */
[C---:B------:R-:W-:Y:S04]  /*101b0*/  HMMA.16816.F32.BF16 R72, R156.reuse, R8, R72 ;  /* 0x000000089c48723c */ /* 0x040fe80000041848 */
[----:B--2---:R-:W-:Y:S03]  /*101c0*/  FMNMX.FTZ R4, R173, R85, !PT ;  /* 0x00000055ad047209 */ /* 0x004fe60007810000 */
[----:B------:R-:W-:Y:S01]  /*101d0*/  FMUL.FTZ R8, R63, c[0x0][0x320] ;  /* 0x0000c8003f087a20 */ /* 0x000fe20000410000 */
[-C--:B------:R-:W-:Y:S01]  /*101e0*/  HMMA.16816.F32.BF16 R76, R156, R10.reuse, R76 ;  /* 0x0000000a9c4c723c */ /* 0x080fe2000004184c */
[----:B------:R-:W-:Y:S03]  /*101f0*/  MUFU.TANH R156, R7 ;  /* 0x00000007009c7308 */ /* 0x000fe60000002400 */
[----:B------:R-:W-:Y:S02]  /*10200*/  FMNMX.FTZ R4, R168, R4, !PT ;  /* 0x00000004a8047209 */ /* 0x000fe40007810000 */
[----:B----4-:R-:W-:Y:S02]  /*10210*/  FMNMX.FTZ R2, R166, R3, !PT ;  /* 0x00000003a6027209 */ /* 0x010fe40007810000 */
[----:B------:R-:W-:Y:S03]  /*10220*/  HMMA.16816.F32.BF16 R80, R160, R10, R80 ;  /* 0x0000000aa050723c */ /* 0x000fe60000041850 */
[----:B------:R-:W-:Y:S01]  /*10230*/  MUFU.TANH R157, R8 ;  /* 0x00000008009d7308 */ /* 0x000fe20000002400 */
[----:B------:R-:W-:Y:S01]  /*10240*/  FMNMX.FTZ R4, R155, R4, !PT ;  /* 0x000000049b047209 */ /* 0x000fe20007810000 */
[----:B-1----:R-:W-:Y:S01]  /*10250*/  FMUL.FTZ R0, R17, c[0x0][0x320] ;  /* 0x0000c80011007a20 */ /* 0x002fe20000410000 */
[----:B------:R-:W-:Y:S02]  /*10260*/  FMNMX.FTZ R2, R154, R2, !PT ;  /* 0x000000029a027209 */ /* 0x000fe40007810000 */
[----:B------:R-:W-:Y:S01]  /*10270*/  FMUL.FTZ R5, R73, c[0x0][0x320] ;  /* 0x0000c80049057a20 */ /* 0x000fe20000410000 */
[----:B-----5:R-:W-:Y:S03]  /*10280*/  FMNMX.FTZ R4, R152, R4, !PT ;  /* 0x0000000498047209 */ /* 0x020fe60007810000 */
[----:B---3--:R-:W-:Y:S01]  /*10290*/  FMNMX.FTZ R2, R87, R2, !PT ;  /* 0x0000000257027209 */ /* 0x008fe20007810000 */
[----:B------:R1:W2:Y:S03]  /*102a0*/  MUFU.TANH R14, R0 ;  /* 0x00000000000e7308 */ /* 0x0002a60000002400 */
[----:B------:R-:W-:Y:S07]  /*102b0*/  FMUL.FTZ R6, R76, c[0x0][0x320] ;  /* 0x0000c8004c067a20 */ /* 0x000fee0000410000 */
[----:B------:R3:W-:Y:S10]  /*102c0*/  MUFU.TANH R218, R5 ;  /* 0x0000000500da7308 */ /* 0x0007f40000002400 */
[----:B------:R4:W-:Y:S01]  /*102d0*/  MUFU.TANH R192, R6 ;  /* 0x0000000600c07308 */ /* 0x0009e20000002400 */
[----:B-1----:R-:W-:Y:S01]  /*102e0*/  FMUL.FTZ R0, R18, c[0x0][0x320] ;  /* 0x0000c80012007a20 */ /* 0x002fe20000410000 */
[----:B--2---:R-:W-:Y:S08]  /*102f0*/  FMNMX.FTZ R2, R14, R2, !PT ;  /* 0x000000020e027209 */ /* 0x004ff00007810000 */
[----:B------:R1:W-:Y:S01]  /*10300*/  MUFU.TANH R17, R0 ;  /* 0x0000000000117308 */ /* 0x0003e20000002400 */
[----:B---3--:R-:W-:Y:S09]  /*10310*/  FMUL.FTZ R5, R80, c[0x0][0x320] ;  /* 0x0000c80050057a20 */ /* 0x008ff20000410000 */
[----:B------:R2:W-:Y:S01]  /*10320*/  MUFU.TANH R195, R5 ;  /* 0x0000000500c37308 */ /* 0x0005e20000002400 */
[----:B----4-:R-:W-:Y:S09]  /*10330*/  FMUL.FTZ R6, R77, c[0x0][0x320] ;  /* 0x0000c8004d067a20 */ /* 0x010ff20000410000 */
[----:B------:R-:W-:Y:S01]  /*10340*/  MUFU.TANH R191, R6 ;  /* 0x0000000600bf7308 */ /* 0x000fe20000002400 */
[----:B-1----:R-:W-:Y:S09]  /*10350*/  FMUL.FTZ R0, R19, c[0x0][0x320] ;  /* 0x0000c80013007a20 */ /* 0x002ff20000410000 */
[----:B------:R1:W-:Y:S01]  /*10360*/  MUFU.TANH R16, R0 ;  /* 0x0000000000107308 */ /* 0x0003e20000002400 */
[----:B--2---:R-:W-:Y:S09]  /*10370*/  FMUL.FTZ R5, R81, c[0x0][0x320] ;  /* 0x0000c80051057a20 */ /* 0x004ff20000410000 */
[----:B------:R2:W-:Y:S01]  /*10380*/  MUFU.TANH R163, R5 ;  /* 0x0000000500a37308 */ /* 0x0005e20000002400 */
[----:B-1----:R-:W-:Y:S09]  /*10390*/  FMUL.FTZ R0, R20, c[0x0][0x320] ;  /* 0x0000c80014007a20 */ /* 0x002ff20000410000 */
[----:B------:R1:W3:Y:S01]  /*103a0*/  MUFU.TANH R19, R0 ;  /* 0x0000000000137308 */ /* 0x0002e20000002400 */
[----:B--2---:R-:W-:Y:S09]  /*103b0*/  FMUL.FTZ R5, R82, c[0x0][0x320] ;  /* 0x0000c80052057a20 */ /* 0x004ff20000410000 */
[----:B------:R2:W-:Y:S01]  /*103c0*/  MUFU.TANH R162, R5 ;  /* 0x0000000500a27308 */ /* 0x0005e20000002400 */
[----:B-1----:R-:W-:Y:S01]  /*103d0*/  FMUL.FTZ R0, R21, c[0x0][0x320] ;  /* 0x0000c80015007a20 */ /* 0x002fe20000410000 */
[----:B---3--:R-:W-:Y:S08]  /*103e0*/  FMNMX.FTZ R2, R19, R2, !PT ;  /* 0x0000000213027209 */ /* 0x008ff00007810000 */
[----:B------:R1:W3:Y:S01]  /*103f0*/  MUFU.TANH R20, R0 ;  /* 0x0000000000147308 */ /* 0x0002e20000002400 */
[----:B--2---:R-:W-:Y:S09]  /*10400*/  FMUL.FTZ R5, R83, c[0x0][0x320] ;  /* 0x0000c80053057a20 */ /* 0x004ff20000410000 */
[----:B------:R2:W-:Y:S01]  /*10410*/  MUFU.TANH R161, R5 ;  /* 0x0000000500a17308 */ /* 0x0005e20000002400 */
[----:B-1----:R-:W-:Y:S01]  /*10420*/  FMUL.FTZ R0, R22, c[0x0][0x320] ;  /* 0x0000c80016007a20 */ /* 0x002fe20000410000 */
[----:B---3--:R-:W-:Y:S08]  /*10430*/  FMNMX.FTZ R2, R20, R2, !PT ;  /* 0x0000000214027209 */ /* 0x008ff00007810000 */
[----:B------:R1:W-:Y:S01]  /*10440*/  MUFU.TANH R21, R0 ;  /* 0x0000000000157308 */ /* 0x0003e20000002400 */
[----:B--2---:R-:W-:Y:S04]  /*10450*/  FMNMX.FTZ R5, R171, R86, !PT ;  /* 0x00000056ab057209 */ /* 0x004fe80007810000 */
[----:B------:R-:W-:Y:S04]  /*10460*/  FMNMX.FTZ R5, R170, R5, !PT ;  /* 0x00000005aa057209 */ /* 0x000fe80007810000 */
[----:B------:R-:W-:Y:S01]  /*10470*/  FMNMX.FTZ R6, R165, R5, !PT ;  /* 0x00000005a5067209 */ /* 0x000fe20007810000 */
[----:B-1----:R-:W-:Y:S04]  /*10480*/  FMUL.FTZ R0, R23, c[0x0][0x320] ;  /* 0x0000c80017007a20 */ /* 0x002fe80000410000 */
        /* <DEDUP_REMOVED lines=104> */
[----:B------:R-:W-:Y:S05]  /*10b10*/  FMNMX.FTZ R2, R163, R2, !PT ;  /* 0x00000002a3027209 */ /* 0x000fea0007810000 */
[----:B------:R-:W2:Y:S01]  /*10b20*/  SHFL.BFLY PT, R9, R2, 0x2, 0x1f ;  /* 0x0c401f0002097f89 */ /* 0x000ea200000e0000 */
[----:B-1----:R-:W-:Y:S04]  /*10b30*/  FMUL.FTZ R0, R71, c[0x0][0x320] ;  /* 0x0000c80047007a20 */ /* 0x002fe80000410000 */
[----:B------:R1:W-:Y:S01]  /*10b40*/  MUFU.TANH R158, R0 ;  /* 0x00000000009e7308 */ /* 0x0003e20000002400 */
[----:B--2---:R-:W-:Y:S05]  /*10b50*/  FMNMX.FTZ R2, R2, R9, !PT ;  /* 0x0000000902027209 */ /* 0x004fea0007810000 */
[----:B------:R-:W2:Y:S01]  /*10b60*/  SHFL.BFLY PT, R9, R2, 0x1, 0x1f ;  /* 0x0c201f0002097f89 */ /* 0x000ea200000e0000 */
[----:B-1----:R-:W-:Y:S04]  /*10b70*/  FMUL.FTZ R0, R72, c[0x0][0x320] ;  /* 0x0000c80048007a20 */ /* 0x002fe80000410000 */
[----:B------:R1:W3:Y:S01]  /*10b80*/  MUFU.TANH R196, R0 ;  /* 0x0000000000c47308 */ /* 0x0002e20000002400 */
[----:B--2---:R-:W-:Y:S05]  /*10b90*/  FMNMX.FTZ R70, R2, R9, !PT ;  /* 0x0000000902467209 */ /* 0x004fea0007810000 */
[----:B------:R-:W-:Y:S04]  /*10ba0*/  FMUL.FTZ R153, R70, c[0x0][0x2d0] ;  /* 0x0000b40046997a20 */ /* 0x000fe80000410000 */
[----:B------:R-:W-:Y:S04]  /*10bb0*/  FFMA.FTZ R9, R12, c[0x0][0x2d0], -R153 ;  /* 0x0000b4000c097a23 */ /* 0x000fe80000010899 */
[----:B------:R-:W-:Y:S01]  /*10bc0*/  MUFU.EX2 R226, R9 ;  /* 0x0000000900e27308 */ /* 0x000fe20000000800 */
[----:B-1----:R-:W-:Y:S02]  /*10bd0*/  FMNMX.FTZ R0, R169, R84, !PT ;  /* 0x00000054a9007209 */ /* 0x002fe40007810000 */
[----:B---3--:R-:W-:Y:S02]  /*10be0*/  FMNMX.FTZ R5, R196, R4, !PT ;  /* 0x00000004c4057209 */ /* 0x008fe40007810000 */
[----:B------:R-:W-:Y:S02]  /*10bf0*/  FMNMX.FTZ R0, R167, R0, !PT ;  /* 0x00000000a7007209 */ /* 0x000fe40007810000 */
[----:B------:R-:W-:Y:S01]  /*10c00*/  FMNMX.FTZ R4, R164, R6, !PT ;  /* 0x00000006a4047209 */ /* 0x000fe20007810000 */
[----:B------:R-:W-:Y:S01]  /*10c10*/  FMUL.FTZ R6, R74, c[0x0][0x320] ;  /* 0x0000c8004a067a20 */ /* 0x000fe20000410000 */
[----:B------:R-:W-:Y:S02]  /*10c20*/  FMNMX.FTZ R0, R17, R0, !PT ;  /* 0x0000000011007209 */ /* 0x000fe40007810000 */
[----:B------:R-:W-:Y:S01]  /*10c30*/  FMNMX.FTZ R4, R176, R4, !PT ;  /* 0x00000004b0047209 */ /* 0x000fe20007810000 */
[----:B------:R1:W2:Y:S01]  /*10c40*/  MUFU.TANH R190, R6 ;  /* 0x0000000600be7308 */ /* 0x0002a20000002400 */
[----:B------:R-:W-:Y:S02]  /*10c50*/  FMNMX.FTZ R0, R16, R0, !PT ;  /* 0x0000000010007209 */ /* 0x000fe40007810000 */
        /* <DEDUP_REMOVED lines=10> */
[----:B------:R-:W-:Y:S01]  /*10d00*/  FMNMX.FTZ R5, R192, R5, !PT ;  /* 0x00000005c0057209 */ /* 0x000fe20007810000 */
[----:B-1----:R-:W-:Y:S01]  /*10d10*/  FMUL.FTZ R6, R75, c[0x0][0x320] ;  /* 0x0000c8004b067a20 */ /* 0x002fe20000410000 */
[----:B------:R-:W-:Y:S02]  /*10d20*/  FMNMX.FTZ R0, R183, R0, !PT ;  /* 0x00000000b7007209 */ /* 0x000fe40007810000 */
[----:B------:R-:W-:Y:S01]  /*10d30*/  FMNMX.FTZ R5, R191, R5, !PT ;  /* 0x00000005bf057209 */ /* 0x000fe20007810000 */
[----:B------:R1:W3:Y:S01]  /*10d40*/  MUFU.TANH R160, R6 ;  /* 0x0000000600a07308 */ /* 0x0002e20000002400 */
[----:B------:R-:W-:Y:S03]  /*10d50*/  FMNMX.FTZ R0, R180, R0, !PT ;  /* 0x00000000b4007209 */ /* 0x000fe60007810000 */
[----:B------:R-:W4:Y:S01]  /*10d60*/  SHFL.BFLY PT, R8, R5, 0x2, 0x1f ;  /* 0x0c401f0005087f89 */ /* 0x000f2200000e0000 */
[----:B------:R-:W-:Y:S04]  /*10d70*/  FMNMX.FTZ R0, R181, R0, !PT ;  /* 0x00000000b5007209 */ /* 0x000fe80007810000 */
[----:B------:R-:W-:Y:S04]  /*10d80*/  FMNMX.FTZ R0, R249, R0, !PT ;  /* 0x00000000f9007209 */ /* 0x000fe80007810000 */
[----:B------:R-:W-:Y:S04]  /*10d90*/  FMNMX.FTZ R0, R252, R0, !PT ;  /* 0x00000000fc007209 */ /* 0x000fe80007810000 */
[----:B------:R-:W-:Y:S04]  /*10da0*/  FMNMX.FTZ R0, R247, R0, !PT ;  /* 0x00000000f7007209 */ /* 0x000fe80007810000 */
[----:B------:R-:W-:Y:S02]  /*10db0*/  FMNMX.FTZ R0, R250, R0, !PT ;  /* 0x00000000fa007209 */ /* 0x000fe40007810000 */
[----:B-1----:R-:W-:Y:S02]  /*10dc0*/  FMNMX.FTZ R6, R188, R4, !PT ;  /* 0x00000004bc067209 */ /* 0x002fe40007810000 */
[----:B------:R-:W-:Y:S02]  /*10dd0*/  FMNMX.FTZ R0, R31, R0, !PT ;  /* 0x000000001f007209 */ /* 0x000fe40007810000 */
[----:B----4-:R-:W-:Y:S02]  /*10de0*/  FMNMX.FTZ R5, R5, R8, !PT ;  /* 0x0000000805057209 */ /* 0x010fe40007810000 */
[----:B------:R-:W-:Y:S03]  /*10df0*/  FMNMX.FTZ R0, R158, R0, !PT ;  /* 0x000000009e007209 */ /* 0x000fe60007810000 */
[----:B------:R-:W1:Y:S01]  /*10e00*/  SHFL.BFLY PT, R8, R5, 0x1, 0x1f ;  /* 0x0c201f0005087f89 */ /* 0x000e6200000e0000 */
[----:B------:R-:W-:Y:S04]  /*10e10*/  FMNMX.FTZ R0, R162, R0, !PT ;  /* 0x00000000a2007209 */ /* 0x000fe80007810000 */
[----:B------:R-:W-:Y:S05]  /*10e20*/  FMNMX.FTZ R0, R161, R0, !PT ;  /* 0x00000000a1007209 */ /* 0x000fea0007810000 */
[----:B------:R-:W4:Y:S01]  /*10e30*/  SHFL.BFLY PT, R7, R0, 0x2, 0x1f ;  /* 0x0c401f0000077f89 */ /* 0x000f2200000e0000 */
[----:B-1----:R-:W-:Y:S02]  /*10e40*/  FMNMX.FTZ R68, R5, R8, !PT ;  /* 0x0000000805447209 */ /* 0x002fe40007810000 */
[----:B------:R-:W-:Y:S03]  /*10e50*/  @P0 MOV R5, R219 ;  /* 0x000000db00050202 */ /* 0x000fe60000000f00 */
[----:B------:R-:W-:Y:S01]  /*10e60*/  FMUL.FTZ R159, R68, c[0x0][0x2d0] ;  /* 0x0000b400449f7a20 */ /* 0x000fe20000410000 */
[----:B----4-:R-:W-:Y:S01]  /*10e70*/  FMNMX.FTZ R4, R0, R7, !PT ;  /* 0x0000000700047209 */ /* 0x010fe20007810000 */
[----:B------:R-:W-:Y:S01]  /*10e80*/  FMUL.FTZ R7, R78, c[0x0][0x320] ;  /* 0x0000c8004e077a20 */ /* 0x000fe20000410000 */
[----:B------:R-:W-:Y:S03]  /*10e90*/  FMNMX.FTZ R0, R248, R6, !PT ;  /* 0x00000006f8007209 */ /* 0x000fe60007810000 */
[----:B------:R1:W4:Y:S01]  /*10ea0*/  MUFU.TANH R74, R7 ;  /* 0x00000007004a7308 */ /* 0x0003220000002400 */
[----:B------:R-:W-:Y:S04]  /*10eb0*/  FMNMX.FTZ R0, R251, R0, !PT ;  /* 0x00000000fb007209 */ /* 0x000fe80007810000 */
[----:B------:R-:W-:Y:S01]  /*10ec0*/  FMNMX.FTZ R6, R198, R0, !PT ;  /* 0x00000000c6067209 */ /* 0x000fe20007810000 */
[----:B------:R-:W-:Y:S03]  /*10ed0*/  FMUL.FTZ R0, R79, c[0x0][0x320] ;  /* 0x0000c8004f007a20 */ /* 0x000fe60000410000 */
[----:B------:R-:W-:Y:S01]  /*10ee0*/  FMNMX.FTZ R6, R32, R6, !PT ;  /* 0x0000000620067209 */ /* 0x000fe20007810000 */
[----:B------:R5:W2:Y:S01]  /*10ef0*/  MUFU.TANH R75, R0 ;  /* 0x00000000004b7308 */ /* 0x000aa20000002400 */
[----:B-1----:R-:W1:Y:S02]  /*10f00*/  SHFL.BFLY PT, R7, R4, 0x1, 0x1f ;  /* 0x0c201f0004077f89 */ /* 0x002e6400000e0000 */
[----:B-----5:R-:W-:Y:S04]  /*10f10*/  FMNMX.FTZ R0, R156, R6, !PT ;  /* 0x000000069c007209 */ /* 0x020fe80007810000 */
[----:B------:R-:W-:Y:S01]  /*10f20*/  FMNMX.FTZ R2, R157, R0, !PT ;  /* 0x000000009d027209 */ /* 0x000fe20007810000 */
[----:B------:R-:W-:Y:S03]  /*10f30*/  FADD.FTZ R0, -R70, R3 ;  /* 0x0000000346007221 */ /* 0x000fe60000010100 */
[----:B--2---:R-:W-:Y:S01]  /*10f40*/  FMNMX.FTZ R3, R190, R2, !PT ;  /* 0x00000002be037209 */ /* 0x004fe20007810000 */
[----:B------:R-:W-:Y:S03]  /*10f50*/  FMUL.FTZ R2, R0, c[0x0][0x2d0] ;  /* 0x0000b40000027a20 */ /* 0x000fe60000410000 */
[----:B---3--:R-:W-:Y:S01]  /*10f60*/  FMNMX.FTZ R0, R160, R3, !PT ;  /* 0x00000003a0007209 */ /* 0x008fe20007810000 */
[----:B------:R2:W3:Y:S01]  /*10f70*/  MUFU.EX2 R73, R2 ;  /* 0x0000000200497308 */ /* 0x0004e20000000800 */
[----:B-1----:R-:W-:Y:S01]  /*10f80*/  FMNMX.FTZ R69, R4, R7, !PT ;  /* 0x0000000704457209 */ /* 0x002fe20007810000 */
[--C-:B------:R-:W-:Y:S01]  /*10f90*/  FFMA.FTZ R4, R166, c[0x0][0x2d0], -R153.reuse ;  /* 0x0000b400a6047a23 */ /* 0x100fe20000010899 */
[----:B----4-:R-:W-:Y:S01]  /*10fa0*/  FMNMX.FTZ R0, R74, R0, !PT ;  /* 0x000000004a007209 */ /* 0x010fe20007810000 */
[----:B------:R-:W-:Y:S03]  /*10fb0*/  @P0 IMAD.WIDE.U32 R6, R217, c[0x0][0x1e0], RZ ;  /* 0x00007800d9060a25 */ /* 0x000fe600078e00ff */
[----:B------:R-:W-:Y:S03]  /*10fc0*/  FMNMX.FTZ R0, R75, R0, !PT ;  /* 0x000000004b007209 */ /* 0x000fe60007810000 */
[----:B------:R1:W-:Y:S02]  /*10fd0*/  MUFU.EX2 R238, R4 ;  /* 0x0000000400ee7308 */ /* 0x0003e40000000800 */
[----:B------:R-:W4:Y:S01]  /*10fe0*/  SHFL.BFLY PT, R3, R0, 0x2, 0x1f ;  /* 0x0c401f0000037f89 */ /* 0x000f2200000e0000 */
[----:B--2---:R-:W-:Y:S02]  /*10ff0*/  FADD.FTZ R2, -R69, R84 ;  /* 0x0000005445027221 */ /* 0x004fe40000010100 */
[C---:B---3--:R-:W-:Y:S02]  /*11000*/  FMUL.FTZ R33, R73.reuse, R117 ;  /* 0x0000007549217220 */ /* 0x048fe40000410000 */
[----:B------:R-:W-:Y:S02]  /*11010*/  FMUL.FTZ R2, R2, c[0x0][0x2d0] ;  /* 0x0000b40002027a20 */ /* 0x000fe40000410000 */
[C---:B------:R-:W-:Y:S02]  /*11020*/  FMUL.FTZ R48, R73.reuse, R132 ;  /* 0x0000008449307220 */ /* 0x040fe40000410000 */
[----:B------:R2:W3:Y:S01]  /*11030*/  MUFU.EX2 R72, R2 ;  /* 0x0000000200487308 */ /* 0x0004e20000000800 */
[----:B------:R-:W-:Y:S02]  /*11040*/  FMUL.FTZ R49, R73, R133 ;  /* 0x0000008549317220 */ /* 0x000fe40000410000 */
[--C-:B-1----:R-:W-:Y:S01]  /*11050*/  FFMA.FTZ R4, R19, c[0x0][0x2d0], -R153.reuse ;  /* 0x0000b40013047a23 */ /* 0x102fe20000010899 */
[----:B----4-:R-:W-:Y:S01]  /*11060*/  FMNMX.FTZ R0, R0, R3, !PT ;  /* 0x0000000300007209 */ /* 0x010fe20007810000 */
[----:B------:R-:W-:Y:S05]  /*11070*/  FFMA.FTZ R3, R14, c[0x0][0x2d0], -R153 ;  /* 0x0000b4000e037a23 */ /* 0x000fea0000010899 */
[----:B------:R-:W-:Y:S10]  /*11080*/  MUFU.EX2 R241, R3 ;  /* 0x0000000300f17308 */ /* 0x000ff40000000800 */
[----:B------:R1:W-:Y:S01]  /*11090*/  MUFU.EX2 R231, R4 ;  /* 0x0000000400e77308 */ /* 0x0003e20000000800 */
[----:B--2---:R-:W-:Y:S02]  /*110a0*/  FADD.FTZ R2, -R68, R85 ;  /* 0x0000005544027221 */ /* 0x004fe40000010100 */
[----:B---3--:R-:W-:Y:S01]  /*110b0*/  FMUL.FTZ R19, R72, R103 ;  /* 0x0000006748137220 */ /* 0x008fe20000410000 */
[----:B------:R-:W-:Y:S01]  /*110c0*/  MOV R103, R189 ;  /* 0x000000bd00677202 */ /* 0x000fe20000000f00 */
[----:B------:R-:W-:Y:S02]  /*110d0*/  FMUL.FTZ R2, R2, c[0x0][0x2d0] ;  /* 0x0000b40002027a20 */ /* 0x000fe40000410000 */
[C---:B------:R-:W-:Y:S03]  /*110e0*/  FMUL.FTZ R34, R72.reuse, R118 ;  /* 0x0000007648227220 */ /* 0x040fe60000410000 */
[----:B------:R2:W3:Y:S01]  /*110f0*/  MUFU.EX2 R71, R2 ;  /* 0x0000000200477308 */ /* 0x0004e20000000800 */
[C---:B------:R-:W-:Y:S02]  /*11100*/  FMUL.FTZ R35, R72.reuse, R119 ;  /* 0x0000007748237220 */ /* 0x040fe40000410000 */
[C---:B------:R-:W-:Y:S02]  /*11110*/  FMUL.FTZ R50, R72.reuse, R134 ;  /* 0x0000008648327220 */ /* 0x040fe40000410000 */
[----:B------:R-:W-:Y:S02]  /*11120*/  FMUL.FTZ R51, R72, R135 ;  /* 0x0000008748337220 */ /* 0x000fe40000410000 */
[--C-:B-1----:R-:W-:Y:S04]  /*11130*/  FFMA.FTZ R4, R20, c[0x0][0x2d0], -R153.reuse ;  /* 0x0000b40014047a23 */ /* 0x102fe80000010899 */
[----:B------:R1:W-:Y:S01]  /*11140*/  MUFU.EX2 R230, R4 ;  /* 0x0000000400e67308 */ /* 0x0003e20000000800 */
[----:B--2---:R-:W-:Y:S02]  /*11150*/  FFMA.FTZ R2, R154, c[0x0][0x2d0], -R153 ;  /* 0x0000b4009a027a23 */ /* 0x004fe40000010899 */
[----:B------:R-:W-:Y:S07]  /*11160*/  FMUL.FTZ R154, R69, c[0x0][0x2d0] ;  /* 0x0000b400459a7a20 */ /* 0x000fee0000410000 */
[----:B------:R2:W4:Y:S01]  /*11170*/  MUFU.EX2 R240, R2 ;  /* 0x0000000200f07308 */ /* 0x0005220000000800 */
[----:B---3--:R-:W-:Y:S02]  /*11180*/  FMUL.FTZ R41, R71, R125 ;  /* 0x0000007d47297220 */ /* 0x008fe40000410000 */
[----:B------:R-:W-:Y:S01]  /*11190*/  FFMA.FTZ R3, R169, c[0x0][0x2d0], -R154 ;  /* 0x0000b400a9037a23 */ /* 0x000fe2000001089a */
[----:B------:R-:W-:Y:S01]  /*111a0*/  MOV R169, R192 ;  /* 0x000000c000a97202 */ /* 0x000fe20000000f00 */
[C---:B------:R-:W-:Y:S02]  /*111b0*/  FMUL.FTZ R45, R71.reuse, R129 ;  /* 0x00000081472d7220 */ /* 0x040fe40000410000 */
[C---:B------:R-:W-:Y:S02]  /*111c0*/  FMUL.FTZ R57, R71.reuse, R141 ;  /* 0x0000008d47397220 */ /* 0x040fe40000410000 */
[C---:B------:R-:W-:Y:S01]  /*111d0*/  FMUL.FTZ R56, R71.reuse, R140 ;  /* 0x0000008c47387220 */ /* 0x040fe20000410000 */
[----:B------:R3:W-:Y:S01]  /*111e0*/  MUFU.EX2 R234, R3 ;  /* 0x0000000300ea7308 */ /* 0x0007e20000000800 */
[C---:B------:R-:W-:Y:S01]  /*111f0*/  FMUL.FTZ R60, R71.reuse, R144 ;  /* 0x00000090473c7220 */ /* 0x040fe20000410000 */
[----:B-1----:R-:W-:Y:S01]  /*11200*/  @P0 MOV R4, R220 ;  /* 0x000000dc00040202 */ /* 0x002fe20000000f00 */
[----:B------:R-:W-:Y:S04]  /*11210*/  FMUL.FTZ R61, R71, R145 ;  /* 0x00000091473d7220 */ /* 0x000fe80000410000 */
[----:B------:R-:W-:Y:S04]  /*11220*/  @P0 IMAD.WIDE.U32 R4, R6, 0x50, R4 ;  /* 0x0000005006040825 */ /* 0x000fe800078e0004 */
[--C-:B------:R-:W-:Y:S01]  /*11230*/  FFMA.FTZ R6, R13, c[0x0][0x2d0], -R153.reuse ;  /* 0x0000b4000d067a23 */ /* 0x100fe20000010899 */
[----:B------:R-:W-:Y:S01]  /*11240*/  @P0 LEA R10, P2, R4, c[0x0][0x1c8], 0x1 ;  /* 0x00007200040a0a11 */ /* 0x000fe200078408ff */
[----:B------:R-:W-:Y:S01]  /*11250*/  FMUL.FTZ R13, R71, R97 ;  /* 0x00000061470d7220 */ /* 0x000fe20000410000 */
[----:B------:R-:W-:Y:S01]  /*11260*/  MOV R97, R30 ;  /* 0x0000001e00617202 */ /* 0x000fe20000000f00 */
[----:B------:R-:W-:Y:S01]  /*11270*/  MUFU.EX2 R227, R6 ;  /* 0x0000000600e37308 */ /* 0x000fe20000000800 */
[----:B--2---:R-:W-:Y:S01]  /*11280*/  FFMA.FTZ R2, R87, c[0x0][0x2d0], -R153 ;  /* 0x0000b40057027a23 */ /* 0x004fe20000010899 */
[----:B----4-:R-:W-:Y:S01]  /*11290*/  F2FP.BF16.PACK_AB R76, R240, R238 ;  /* 0x000000eef04c723e */ /* 0x010fe200000010ff */
[--C-:B---3--:R-:W-:Y:S07]  /*112a0*/  FFMA.FTZ R3, R167, c[0x0][0x2d0], -R154.reuse ;  /* 0x0000b400a7037a23 */ /* 0x108fee000001089a */
[----:B------:R1:W2:Y:S10]  /*112b0*/  MUFU.EX2 R239, R2 ;  /* 0x0000000200ef7308 */ /* 0x0002b40000000800 */
[----:B------:R3:W4:Y:S01]  /*112c0*/  MUFU.EX2 R235, R3 ;  /* 0x0000000300eb7308 */ /* 0x0007220000000800 */
[----:B-1----:R-:W1:Y:S01]  /*112d0*/  SHFL.BFLY PT, R2, R0, 0x1, 0x1f ;  /* 0x0c201f0000027f89 */ /* 0x002e6200000e0000 */
[----:B--2---:R-:W-:Y:S01]  /*112e0*/  F2FP.BF16.PACK_AB R78, R241, R239 ;  /* 0x000000eff14e723e */ /* 0x004fe200000010ff */
[--C-:B---3--:R-:W-:Y:S01]  /*112f0*/  FFMA.FTZ R3, R17, c[0x0][0x2d0], -R154.reuse ;  /* 0x0000b40011037a23 */ /* 0x108fe2000001089a */
[----:B----4-:R-:W-:Y:S01]  /*11300*/  F2FP.BF16.PACK_AB R77, R235, R234 ;  /* 0x000000eaeb4d723e */ /* 0x010fe200000010ff */
[C---:B------:R-:W-:Y:S01]  /*11310*/  FMUL.FTZ R17, R73.reuse, R101 ;  /* 0x0000006549117220 */ /* 0x040fe20000410000 */
[----:B------:R-:W-:Y:S04]  /*11320*/  MOV R101, R198 ;  /* 0x000000c600657202 */ /* 0x000fe80000000f00 */
[----:B------:R2:W-:Y:S01]  /*11330*/  MUFU.EX2 R236, R3 ;  /* 0x0000000300ec7308 */ /* 0x0005e20000000800 */
[----:B-1----:R-:W-:Y:S01]  /*11340*/  FMNMX.FTZ R2, R0, R2, !PT ;  /* 0x0000000200027209 */ /* 0x002fe20007810000 */
[----:B------:R-:W-:Y:S02]  /*11350*/  FFMA.FTZ R0, R16, c[0x0][0x2d0], -R154 ;  /* 0x0000b40010007a23 */ /* 0x000fe4000001089a */
[----:B------:R-:W-:Y:S01]  /*11360*/  FMUL.FTZ R16, R73, R100 ;  /* 0x0000006449107220 */ /* 0x000fe20000410000 */
[----:B------:R-:W-:Y:S05]  /*11370*/  MOV R100, R193 ;  /* 0x000000c100647202 */ /* 0x000fea0000000f00 */
[----:B------:R1:W3:Y:S01]  /*11380*/  MUFU.EX2 R237, R0 ;  /* 0x0000000000ed7308 */ /* 0x0002e20000000800 */
[--C-:B--2---:R-:W-:Y:S09]  /*11390*/  FFMA.FTZ R3, R173, c[0x0][0x2d0], -R159.reuse ;  /* 0x0000b400ad037a23 */ /* 0x104ff2000001089f */
[----:B------:R2:W-:Y:S01]  /*113a0*/  MUFU.EX2 R228, R3 ;  /* 0x0000000300e47308 */ /* 0x0005e20000000800 */
[----:B-1----:R-:W-:Y:S01]  /*113b0*/  FADD.FTZ R0, -R2, R86 ;  /* 0x0000005602007221 */ /* 0x002fe20000010100 */
[----:B---3--:R-:W-:Y:S03]  /*113c0*/  F2FP.BF16.PACK_AB R79, R237, R236 ;  /* 0x000000eced4f723e */ /* 0x008fe600000010ff */
[----:B------:R-:W-:Y:S06]  /*113d0*/  FMUL.FTZ R0, R0, c[0x0][0x2d0] ;  /* 0x0000b40000007a20 */ /* 0x000fec0000410000 */
[----:B------:R-:W1:Y:S01]  /*113e0*/  MUFU.EX2 R0, R0 ;  /* 0x0000000000007308 */ /* 0x000e620000000800 */
[--C-:B--2---:R-:W-:Y:S09]  /*113f0*/  FFMA.FTZ R3, R168, c[0x0][0x2d0], -R159.reuse ;  /* 0x0000b400a8037a23 */ /* 0x104ff2000001089f */
[----:B------:R2:W3:Y:S01]  /*11400*/  MUFU.EX2 R229, R3 ;  /* 0x0000000300e57308 */ /* 0x0004e20000000800 */
[C---:B-1----:R-:W-:Y:S01]  /*11410*/  FMUL.FTZ R14, R0.reuse, R98 ;  /* 0x00000062000e7220 */ /* 0x042fe20000410000 */
[----:B------:R-:W-:Y:S01]  /*11420*/  MOV R98, R199 ;  /* 0x000000c700627202 */ /* 0x000fe20000000f00 */
[C---:B------:R-:W-:Y:S02]  /*11430*/  FMUL.FTZ R30, R0.reuse, R114 ;  /* 0x00000072001e7220 */ /* 0x040fe40000410000 */
[C---:B------:R-:W-:Y:S02]  /*11440*/  FMUL.FTZ R42, R0.reuse, R126 ;  /* 0x0000007e002a7220 */ /* 0x040fe40000410000 */
[C---:B------:R-:W-:Y:S02]  /*11450*/  FMUL.FTZ R43, R0.reuse, R127 ;  /* 0x0000007f002b7220 */ /* 0x040fe40000410000 */
[C---:B------:R-:W-:Y:S02]  /*11460*/  FMUL.FTZ R46, R0.reuse, R130 ;  /* 0x00000082002e7220 */ /* 0x040fe40000410000 */
[--C-:B--2---:R-:W-:Y:S01]  /*11470*/  FFMA.FTZ R3, R155, c[0x0][0x2d0], -R159.reuse ;  /* 0x0000b4009b037a23 */ /* 0x104fe2000001089f */
[----:B---3--:R-:W-:Y:S01]  /*11480*/  F2FP.BF16.PACK_AB R64, R229, R228 ;  /* 0x000000e4e540723e */ /* 0x008fe200000010ff */
[C---:B------:R-:W-:Y:S01]  /*11490*/  FMUL.FTZ R47, R0.reuse, R131 ;  /* 0x00000083002f7220 */ /* 0x040fe20000410000 */
[----:B------:R-:W-:Y:S01]  /*114a0*/  MOV R155, R190 ;  /* 0x000000be009b7202 */ /* 0x000fe20000000f00 */
[----:B------:R1:W-:Y:S01]  /*114b0*/  MUFU.EX2 R232, R3 ;  /* 0x0000000300e87308 */ /* 0x0003e20000000800 */
[C---:B------:R-:W-:Y:S02]  /*114c0*/  FMUL.FTZ R59, R0.reuse, R143 ;  /* 0x0000008f003b7220 */ /* 0x040fe40000410000 */
[C---:B------:R-:W-:Y:S02]  /*114d0*/  FMUL.FTZ R58, R0.reuse, R142 ;  /* 0x0000008e003a7220 */ /* 0x040fe40000410000 */
[C---:B------:R-:W-:Y:S02]  /*114e0*/  FMUL.FTZ R62, R0.reuse, R146 ;  /* 0x00000092003e7220 */ /* 0x040fe40000410000 */
[----:B------:R-:W-:Y:S02]  /*114f0*/  FMUL.FTZ R63, R0, R147 ;  /* 0x00000093003f7220 */ /* 0x000fe40000410000 */
[----:B-1----:R-:W-:Y:S02]  /*11500*/  FFMA.FTZ R3, R152, c[0x0][0x2d0], -R159 ;  /* 0x0000b40098037a23 */ /* 0x002fe4000001089f */
[----:B------:R-:W-:Y:S02]  /*11510*/  FMUL.FTZ R152, R2, c[0x0][0x2d0] ;  /* 0x0000b40002987a20 */ /* 0x000fe40000410000 */
[----:B------:R1:W2:Y:S02]  /*11520*/  MUFU.EX2 R233, R3 ;  /* 0x0000000300e97308 */ /* 0x0002a40000000800 */
[--C-:B-1----:R-:W-:Y:S01]  /*11530*/  FFMA.FTZ R3, R171, c[0x0][0x2d0], -R152.reuse ;  /* 0x0000b400ab037a23 */ /* 0x102fe20000010898 */
[----:B--2---:R-:W-:Y:S02]  /*11540*/  F2FP.BF16.PACK_AB R66, R233, R232 ;  /* 0x000000e8e942723e */ /* 0x004fe400000010ff */
[----:B------:R-:W-:Y:S05]  /*11550*/  MOV R171, R218 ;  /* 0x000000da00ab7202 */ /* 0x000fea0000000f00 */
[----:B------:R1:W-:Y:S02]  /*11560*/  MUFU.EX2 R173, R3 ;  /* 0x0000000300ad7308 */ /* 0x0003e40000000800 */
[--C-:B-1----:R-:W-:Y:S01]  /*11570*/  FFMA.FTZ R3, R170, c[0x0][0x2d0], -R152.reuse ;  /* 0x0000b400aa037a23 */ /* 0x102fe20000010898 */
[----:B------:R-:W-:Y:S07]  /*11580*/  MOV R170, R191 ;  /* 0x000000bf00aa7202 */ /* 0x000fee0000000f00 */
[----:B------:R1:W2:Y:S02]  /*11590*/  MUFU.EX2 R174, R3 ;  /* 0x0000000300ae7308 */ /* 0x0002a40000000800 */
[--C-:B-1----:R-:W-:Y:S01]  /*115a0*/  FFMA.FTZ R3, R165, c[0x0][0x2d0], -R152.reuse ;  /* 0x0000b400a5037a23 */ /* 0x102fe20000010898 */
[----:B--2---:R-:W-:Y:S07]  /*115b0*/  F2FP.BF16.PACK_AB R65, R174, R173 ;  /* 0x000000adae41723e */ /* 0x004fee00000010ff */
[----:B------:R1:W-:Y:S02]  /*115c0*/  MUFU.EX2 R175, R3 ;  /* 0x0000000300af7308 */ /* 0x0003e40000000800 */
[----:B-1----:R-:W-:Y:S01]  /*115d0*/  FFMA.FTZ R3, R164, c[0x0][0x2d0], -R152 ;  /* 0x0000b400a4037a23 */ /* 0x002fe20000010898 */
[----:B------:R-:W-:Y:S07]  /*115e0*/  MOV R164, R195 ;  /* 0x000000c300a47202 */ /* 0x000fee0000000f00 */
        /* <DEDUP_REMOVED lines=17> */
[-C--:B------:R-:W-:Y:S02]  /*11700*/  @P0 IADD3 R4, P3, R6, R3.reuse, RZ ;  /* 0x0000000306040210 */ /* 0x080fe40007f7e0ff */
[-C--:B------:R-:W-:Y:S01]  /*11710*/  @P0 IADD3.X R9, R11, R12.reuse, RZ, P4, !PT ;  /* 0x0000000c0b090210 */ /* 0x080fe200027fe4ff */
[----:B------:R2:W-:Y:S03]  /*11720*/  MUFU.EX2 R225, R5 ;  /* 0x0000000500e17308 */ /* 0x0005e60000000800 */
[-C--:B------:R-:W-:Y:S01]  /*11730*/  @P0 IADD3.X R7, R9, R12.reuse, RZ, P2, !PT ;  /* 0x0000000c09070210 */ /* 0x080fe200017fe4ff */
[----:B------:R3:W-:Y:S08]  /*11740*/  @P0 LDGSTS.E.BYPASS.LTC128B.128 [R216+0x3100], [R8.64], !P1 ;  /* 0x0310000008d80fae */ /* 0x0007f0000c901d48 */
[----:B------:R4:W-:Y:S01]  /*11750*/  @P0 LDGSTS.E.BYPASS.LTC128B.128 [R216+0x3900], [R6.64], !P1 ;  /* 0x0390000006d80fae */ /* 0x0009e2000c901d48 */
[----:B-1----:R-:W-:Y:S01]  /*11760*/  @P0 IADD3 R10, P2, R4, R3, RZ ;  /* 0x00000003040a0210 */ /* 0x002fe20007f5e0ff */
[--C-:B------:R-:W-:Y:S02]  /*11770*/  FFMA.FTZ R3, R15, c[0x0][0x2d0], -R154.reuse ;  /* 0x0000b4000f037a23 */ /* 0x100fe4000001089a */
[----:B------:R-:W-:Y:S01]  /*11780*/  FMUL.FTZ R15, R0, R99 ;  /* 0x00000063000f7220 */ /* 0x000fe20000410000 */
[----:B------:R-:W-:Y:S01]  /*11790*/  MOV R99, R197 ;  /* 0x000000c500637202 */ /* 0x000fe20000000f00 */
[----:B------:R1:W-:Y:S01]  /*117a0*/  MUFU.EX2 R222, R3 ;  /* 0x0000000300de7308 */ /* 0x0003e20000000800 */
[--C-:B------:R-:W-:Y:S01]  /*117b0*/  FFMA.FTZ R11, R22, c[0x0][0x2d0], -R154.reuse ;  /* 0x0000b400160b7a23 */ /* 0x100fe2000001089a */
[----:B--2---:R-:W-:Y:S01]  /*117c0*/  @P0 IADD3.X R5, R7, R12, RZ, P3, !PT ;  /* 0x0000000c07050210 */ /* 0x004fe20001ffe4ff */
[C---:B---3--:R-:W-:Y:S04]  /*117d0*/  FMUL.FTZ R8, R71.reuse, R88 ;  /* 0x0000005847087220 */ /* 0x048fe80000410000 */
[----:B------:R2:W-:Y:S01]  /*117e0*/  @P0 LDGSTS.E.BYPASS.LTC128B.128 [R216+0x4100], [R4.64], !P1 ;  /* 0x0410000004d80fae */ /* 0x0005e2000c901d48 */
[----:B------:R-:W-:Y:S02]  /*117f0*/  FMUL.FTZ R9, R71, R89 ;  /* 0x0000005947097220 */ /* 0x000fe40000410000 */
[----:B------:R3:W-:Y:S01]  /*11800*/  MUFU.EX2 R224, R11 ;  /* 0x0000000b00e07308 */ /* 0x0007e20000000800 */
[C---:B----4-:R-:W-:Y:S02]  /*11810*/  FMUL.FTZ R6, R72.reuse, R94 ;  /* 0x0000005e48067220 */ /* 0x050fe40000410000 */
[----:B------:R-:W-:Y:S02]  /*11820*/  FMUL.FTZ R7, R72, R95 ;  /* 0x0000005f48077220 */ /* 0x000fe40000410000 */
[----:B-1----:R-:W-:Y:S02]  /*11830*/  FFMA.FTZ R3, R18, c[0x0][0x2d0], -R154 ;  /* 0x0000b40012037a23 */ /* 0x002fe4000001089a */
[----:B------:R-:W-:Y:S01]  /*11840*/  FMUL.FTZ R18, R72, R102 ;  /* 0x0000006648127220 */ /* 0x000fe20000410000 */
[----:B------:R-:W-:Y:S02]  /*11850*/  MOV R102, R194 ;  /* 0x000000c200667202 */ /* 0x000fe40000000f00 */
[----:B------:R1:W-:Y:S01]  /*11860*/  MUFU.EX2 R223, R3 ;  /* 0x0000000300df7308 */ /* 0x0003e20000000800 */
[----:B---3--:R-:W-:Y:S01]  /*11870*/  @P0 IADD3.X R11, R5, R12, RZ, P2, !PT ;  /* 0x0000000c050b0210 */ /* 0x008fe200017fe4ff */
[C---:B--2---:R-:W-:Y:S02]  /*11880*/  FMUL.FTZ R4, R73.reuse, R92 ;  /* 0x0000005c49047220 */ /* 0x044fe40000410000 */
[----:B------:R-:W-:Y:S02]  /*11890*/  FMUL.FTZ R5, R73, R93 ;  /* 0x0000005d49057220 */ /* 0x000fe40000410000 */
[----:B------:R2:W-:Y:S01]  /*118a0*/  @P0 LDGSTS.E.BYPASS.LTC128B.128 [R216+0x4900], [R10.64], !P1 ;  /* 0x049000000ad80fae */ /* 0x0005e2000c901d48 */
[----:B------:R-:W-:Y:S01]  /*118b0*/  FMUL.FTZ R12, R71, R96 ;  /* 0x00000060470c7220 */ /* 0x000fe20000410000 */
[----:B------:R-:W-:Y:S01]  /*118c0*/  MOV R96, R32 ;  /* 0x0000002000607202 */ /* 0x000fe20000000f00 */
[----:B------:R-:W-:Y:S05]  /*118d0*/  FMUL.FTZ R32, R73, R116 ;  /* 0x0000007449207220 */ /* 0x000fea0000410000 */
[----:B------:R-:W3:Y:S01]  /*118e0*/  LDSM.16.MT88.4 R20, [R201] ;  /* 0x00000000c914783b */ /* 0x000ee20000004200 */
[--C-:B-1----:R-:W-:Y:S01]  /*118f0*/  FFMA.FTZ R3, R172, c[0x0][0x2d0], -R159.reuse ;  /* 0x0000b400ac037a23 */ /* 0x102fe2000001089f */
[----:B------:R-:W-:Y:S01]  /*11900*/  MOV R172, R31 ;  /* 0x0000001f00ac7202 */ /* 0x000fe20000000f00 */
[C---:B------:R-:W-:Y:S05]  /*11910*/  FMUL.FTZ R31, R0.reuse, R115 ;  /* 0x00000073001f7220 */ /* 0x040fea0000410000 */
[----:B------:R-:W1:Y:S01]  /*11920*/  LDSM.16.MT88.4 R36, [R205] ;  /* 0x00000000cd24783b */ /* 0x000e620000004200 */
[----:B------:R4:W-:Y:S07]  /*11930*/  MUFU.EX2 R218, R3 ;  /* 0x0000000300da7308 */ /* 0x0009ee0000000800 */
[----:B------:R-:W5:Y:S01]  /*11940*/  LDSM.16.MT88.4 R52, [R202] ;  /* 0x00000000ca34783b */ /* 0x000f620000004200 */
[C---:B--2---:R-:W-:Y:S02]  /*11950*/  FMUL.FTZ R10, R0.reuse, R90 ;  /* 0x0000005a000a7220 */ /* 0x044fe40000410000 */
[----:B------:R-:W-:Y:S05]  /*11960*/  FMUL.FTZ R11, R0, R91 ;  /* 0x0000005b000b7220 */ /* 0x000fea0000410000 */
[----:B------:R-:W2:Y:S08]  /*11970*/  LDSM.16.MT88.4 R80, [R204] ;  /* 0x00000000cc50783b */ /* 0x000eb00000004200 */
[----:B------:R-:W1:Y:S01]  /*11980*/  LDSM.16.MT88.4 R84, [R201+0x800] ;  /* 0x00080000c954783b */ /* 0x000e620000004200 */
[--C-:B----4-:R-:W-:Y:S02]  /*11990*/  FFMA.FTZ R3, R25, c[0x0][0x2d0], -R159.reuse ;  /* 0x0000b40019037a23 */ /* 0x110fe4000001089f */
[----:B------:R-:W-:Y:S02]  /*119a0*/  FMUL.FTZ R25, R71, R109 ;  /* 0x0000006d47197220 */ /* 0x000fe40000410000 */
[----:B------:R4:W1:Y:S01]  /*119b0*/  MUFU.EX2 R219, R3 ;  /* 0x0000000300db7308 */ /* 0x0008620000000800 */
[-C--:B---3--:R-:W-:Y:S02]  /*119c0*/  HMMA.16816.F32.BF16 R4, R76, R20.reuse, R4 ;  /* 0x000000144c04723c */ /* 0x088fe40000041804 */
[----:B------:R-:W3:Y:S06]  /*119d0*/  LDSM.16.MT88.4 R88, [R205+0x800] ;  /* 0x00080000cd58783b */ /* 0x000eec0000004200 */
[C---:B------:R-:W-:Y:S02]  /*119e0*/  HMMA.16816.F32.BF16 R8, R64.reuse, R20, R8 ;  /* 0x000000144008723c */ /* 0x040fe40000041808 */
[----:B------:R-:W2:Y:S05]  /*119f0*/  LDSM.16.MT88.4 R92, [R202+0x800] ;  /* 0x00080000ca5c783b */ /* 0x000eaa0000004200 */
[C---:B------:R-:W-:Y:S01]  /*11a00*/  FMUL.FTZ R20, R73.reuse, R104 ;  /* 0x0000006849147220 */ /* 0x040fe20000410000 */
[-C--:B------:R-:W-:Y:S02]  /*11a10*/  HMMA.16816.F32.BF16 R12, R64, R22.reuse, R12 ;  /* 0x00000016400c723c */ /* 0x080fe4000004180c */
[----:B------:R-:W3:Y:S02]  /*11a20*/  LDL.LU R115, [R1] ;  /* 0x0000000001737983 */ /* 0x000ee40000300800 */
[----:B------:R-:W-:Y:S02]  /*11a30*/  FMUL.FTZ R21, R73, R105 ;  /* 0x0000006949157220 */ /* 0x000fe40000410000 */
[----:B------:R-:W3:Y:S01]  /*11a40*/  LDL.LU R114, [R1+0x4] ;  /* 0x0000040001727983 */ /* 0x000ee20000300800 */
[--C-:B----4-:R-:W-:Y:S01]  /*11a50*/  FFMA.FTZ R3, R24, c[0x0][0x2d0], -R159.reuse ;  /* 0x0000b40018037a23 */ /* 0x110fe2000001089f */
[C---:B------:R-:W-:Y:S02]  /*11a60*/  HMMA.16816.F32.BF16 R16, R76.reuse, R22, R16 ;  /* 0x000000164c10723c */ /* 0x040fe40000041810 */
[----:B------:R-:W-:Y:S01]  /*11a70*/  LDSM.16.MT88.4 R116, [R205+0x2000] ;  /* 0x00200000cd74783b */ /* 0x000fe20000004200 */
[----:B------:R4:W-:Y:S01]  /*11a80*/  MUFU.EX2 R221, R3 ;  /* 0x0000000300dd7308 */ /* 0x0009e20000000800 */
[----:B------:R-:W-:Y:S03]  /*11a90*/  FMUL.FTZ R24, R71, R108 ;  /* 0x0000006c47187220 */ /* 0x000fe60000410000 */
[C---:B------:R-:W-:Y:S02]  /*11aa0*/  FMUL.FTZ R22, R72.reuse, R106 ;  /* 0x0000006a48167220 */ /* 0x040fe40000410000 */
[----:B------:R-:W-:Y:S01]  /*11ab0*/  FMUL.FTZ R23, R72, R107 ;  /* 0x0000006b48177220 */ /* 0x000fe20000410000 */
[----:B------:R-:W-:Y:S06]  /*11ac0*/  LDSM.16.MT88.4 R132, [R202+0x2000] ;  /* 0x00200000ca84783b */ /* 0x000fec0000004200 */
[-C--:B-1----:R-:W-:Y:S02]  /*11ad0*/  HMMA.16816.F32.BF16 R20, R76, R36.reuse, R20 ;  /* 0x000000244c14723c */ /* 0x082fe40000041814 */
[----:B------:R-:W0:Y:S01]  /*11ae0*/  LDGDEPBAR ;  /* 0x00000000000079af */ /* 0x000e220000000000 */
[----:B----4-:R-:W-:Y:S02]  /*11af0*/  FFMA.FTZ R3, R26, c[0x0][0x2d0], -R159 ;  /* 0x0000b4001a037a23 */ /* 0x010fe4000001089f */
[----:B------:R-:W-:Y:S02]  /*11b00*/  FMUL.FTZ R26, R0, R110 ;  /* 0x0000006e001a7220 */ /* 0x000fe40000410000 */
[----:B------:R1:W-:Y:S02]  /*11b10*/  MUFU.EX2 R220, R3 ;  /* 0x0000000300dc7308 */ /* 0x0003e40000000800 */
[--C-:B-1----:R-:W-:Y:S03]  /*11b20*/  FFMA.FTZ R3, R176, c[0x0][0x2d0], -R152.reuse ;  /* 0x0000b400b0037a23 */ /* 0x102fe60000010898 */
[----:B------:R-:W-:Y:S05]  /*11b30*/  MOV R176, R196 ;  /* 0x000000c400b07202 */ /* 0x000fea0000000f00 */
[----:B------:R1:W-:Y:S02]  /*11b40*/  MUFU.EX2 R168, R3 ;  /* 0x0000000300a87308 */ /* 0x0003e40000000800 */
[--C-:B-1----:R-:W-:Y:S08]  /*11b50*/  FFMA.FTZ R3, R178, c[0x0][0x2d0], -R152.reuse ;  /* 0x0000b400b2037a23 */ /* 0x102ff00000010898 */
[----:B------:R1:W4:Y:S02]  /*11b60*/  MUFU.EX2 R167, R3 ;  /* 0x0000000300a77308 */ /* 0x0003240000000800 */
[--C-:B-1----:R-:W-:Y:S02]  /*11b70*/  FFMA.FTZ R3, R27, c[0x0][0x2d0], -R152.reuse ;  /* 0x0000b4001b037a23 */ /* 0x102fe40000010898 */
[----:B------:R-:W-:Y:S06]  /*11b80*/  FMUL.FTZ R27, R0, R111 ;  /* 0x0000006f001b7220 */ /* 0x000fec0000410000 */
[----:B------:R1:W-:Y:S01]  /*11b90*/  MUFU.EX2 R166, R3 ;  /* 0x0000000300a67308 */ /* 0x0003e20000000800 */
[C---:B------:R-:W-:Y:S07]  /*11ba0*/  HMMA.16816.F32.BF16 R24, R64.reuse, R36, R24 ;  /* 0x000000244018723c */ /* 0x040fee0000041818 */
[C---:B------:R-:W-:Y:S02]  /*11bb0*/  FMUL.FTZ R36, R73.reuse, R120 ;  /* 0x0000007849247220 */ /* 0x040fe40000410000 */
[----:B------:R-:W-:Y:S03]  /*11bc0*/  FMUL.FTZ R37, R73, R121 ;  /* 0x0000007949257220 */ /* 0x000fe60000410000 */
[----:B-1----:R-:W-:Y:S02]  /*11bd0*/  FFMA.FTZ R3, R29, c[0x0][0x2d0], -R152 ;  /* 0x0000b4001d037a23 */ /* 0x002fe40000010898 */
[C---:B------:R-:W-:Y:S02]  /*11be0*/  FMUL.FTZ R29, R71.reuse, R113 ;  /* 0x00000071471d7220 */ /* 0x040fe40000410000 */
[----:B------:R1:W1:Y:S01]  /*11bf0*/  MUFU.EX2 R165, R3 ;  /* 0x0000000300a57308 */ /* 0x0002620000000800 */
[----:B------:R-:W3:Y:S01]  /*11c00*/  LDL.LU R113, [R1+0x8] ;  /* 0x0000080001717983 */ /* 0x000ee20000300800 */
[--C-:B-1----:R-:W-:Y:S02]  /*11c10*/  FFMA.FTZ R3, R28, c[0x0][0x2d0], -R153.reuse ;  /* 0x0000b4001c037a23 */ /* 0x102fe40000010899 */
[----:B------:R-:W-:Y:S06]  /*11c20*/  FMUL.FTZ R28, R71, R112 ;  /* 0x00000070471c7220 */ /* 0x000fec0000410000 */
[----:B------:R1:W-:Y:S01]  /*11c30*/  MUFU.EX2 R199, R3 ;  /* 0x0000000300c77308 */ /* 0x0003e20000000800 */
[----:B------:R-:W3:Y:S01]  /*11c40*/  LDL.LU R112, [R1+0xc] ;  /* 0x00000c0001707983 */ /* 0x000ee20000300800 */
[-C--:B------:R-:W-:Y:S08]  /*11c50*/  HMMA.16816.F32.BF16 R28, R64, R38.reuse, R28 ;  /* 0x00000026401c723c */ /* 0x080ff0000004181c */
[C---:B------:R-:W-:Y:S07]  /*11c60*/  HMMA.16816.F32.BF16 R32, R76.reuse, R38, R32 ;  /* 0x000000264c20723c */ /* 0x040fee0000041820 */
[C---:B------:R-:W-:Y:S02]  /*11c70*/  FMUL.FTZ R38, R72.reuse, R122 ;  /* 0x0000007a48267220 */ /* 0x040fe40000410000 */
[----:B------:R-:W-:Y:S03]  /*11c80*/  FMUL.FTZ R39, R72, R123 ;  /* 0x0000007b48277220 */ /* 0x000fe60000410000 */
[--C-:B-1----:R-:W-:Y:S04]  /*11c90*/  FFMA.FTZ R3, R179, c[0x0][0x2d0], -R153.reuse ;  /* 0x0000b400b3037a23 */ /* 0x102fe80000010899 */
[-C--:B-----5:R-:W-:Y:S01]  /*11ca0*/  HMMA.16816.F32.BF16 R36, R76, R52.reuse, R36 ;  /* 0x000000344c24723c */ /* 0x0a0fe20000041824 */
[----:B------:R1:W-:Y:S02]  /*11cb0*/  MUFU.EX2 R198, R3 ;  /* 0x0000000300c67308 */ /* 0x0003e40000000800 */
[--C-:B-1----:R-:W-:Y:S02]  /*11cc0*/  FFMA.FTZ R3, R40, c[0x0][0x2d0], -R153.reuse ;  /* 0x0000b40028037a23 */ /* 0x102fe40000010899 */
[----:B------:R-:W-:Y:S06]  /*11cd0*/  FMUL.FTZ R40, R71, R124 ;  /* 0x0000007c47287220 */ /* 0x000fec0000410000 */
[----:B------:R1:W-:Y:S01]  /*11ce0*/  MUFU.EX2 R197, R3 ;  /* 0x0000000300c57308 */ /* 0x0003e20000000800 */
[C---:B------:R-:W-:Y:S07]  /*11cf0*/  HMMA.16816.F32.BF16 R40, R64.reuse, R52, R40 ;  /* 0x000000344028723c */ /* 0x040fee0000041828 */
[C---:B------:R-:W-:Y:S02]  /*11d00*/  FMUL.FTZ R53, R73.reuse, R137 ;  /* 0x0000008949357220 */ /* 0x040fe40000410000 */
[----:B------:R-:W-:Y:S03]  /*11d10*/  FMUL.FTZ R52, R73, R136 ;  /* 0x0000008849347220 */ /* 0x000fe60000410000 */
[--C-:B-1----:R-:W-:Y:S02]  /*11d20*/  FFMA.FTZ R3, R44, c[0x0][0x2d0], -R153.reuse ;  /* 0x0000b4002c037a23 */ /* 0x102fe40000010899 */
[----:B------:R-:W-:Y:S02]  /*11d30*/  FMUL.FTZ R44, R71, R128 ;  /* 0x00000080472c7220 */ /* 0x000fe40000410000 */
[----:B------:R1:W-:Y:S05]  /*11d40*/  MUFU.EX2 R196, R3 ;  /* 0x0000000300c47308 */ /* 0x0003ea0000000800 */
[-C--:B------:R-:W-:Y:S08]  /*11d50*/  HMMA.16816.F32.BF16 R44, R64, R54.reuse, R44 ;  /* 0x00000036402c723c */ /* 0x080ff0000004182c */
[C---:B------:R-:W-:Y:S07]  /*11d60*/  HMMA.16816.F32.BF16 R48, R76.reuse, R54, R48 ;  /* 0x000000364c30723c */ /* 0x040fee0000041830 */
[C---:B------:R-:W-:Y:S02]  /*11d70*/  FMUL.FTZ R54, R72.reuse, R138 ;  /* 0x0000008a48367220 */ /* 0x040fe40000410000 */
[----:B------:R-:W-:Y:S03]  /*11d80*/  FMUL.FTZ R55, R72, R139 ;  /* 0x0000008b48377220 */ /* 0x000fe60000410000 */
[--C-:B-1----:R-:W-:Y:S04]  /*11d90*/  FFMA.FTZ R3, R182, c[0x0][0x2d0], -R154.reuse ;  /* 0x0000b400b6037a23 */ /* 0x102fe8000001089a */
[-C--:B--2---:R-:W-:Y:S01]  /*11da0*/  HMMA.16816.F32.BF16 R52, R76, R80.reuse, R52 ;  /* 0x000000504c34723c */ /* 0x084fe20000041834 */
[----:B------:R1:W-:Y:S07]  /*11db0*/  MUFU.EX2 R195, R3 ;  /* 0x0000000300c37308 */ /* 0x0003ee0000000800 */
[C---:B------:R-:W-:Y:S07]  /*11dc0*/  HMMA.16816.F32.BF16 R56, R64.reuse, R80, R56 ;  /* 0x000000504038723c */ /* 0x040fee0000041838 */
[----:B------:R-:W-:Y:S01]  /*11dd0*/  F2FP.BF16.PACK_AB R80, R219, R218 ;  /* 0x000000dadb50723e */ /* 0x000fe200000010ff */
[-C--:B------:R-:W-:Y:S04]  /*11de0*/  HMMA.16816.F32.BF16 R60, R64, R82.reuse, R60 ;  /* 0x00000052403c723c */ /* 0x080fe8000004183c */
[----:B----4-:R-:W-:Y:S03]  /*11df0*/  F2FP.BF16.PACK_AB R81, R167, R168 ;  /* 0x000000a8a751723e */ /* 0x010fe600000010ff */
        /* <DEDUP_REMOVED lines=13> */
[----:B------:R1:W-:Y:S01]  /*11ed0*/  MUFU.EX2 R193, R3 ;  /* 0x0000000300c17308 */ /* 0x0003e20000000800 */
[----:B------:R-:W-:Y:S03]  /*11ee0*/  F2FP.BF16.PACK_AB R83, R165, R166 ;  /* 0x000000a6a553723e */ /* 0x000fe600000010ff */
[-C--:B------:R-:W-:Y:S08]  /*11ef0*/  HMMA.16816.F32.BF16 R4, R76, R84.reuse, R4 ;  /* 0x000000544c04723c */ /* 0x080ff00000041804 */
[C---:B------:R-:W-:Y:S08]  /*11f00*/  HMMA.16816.F32.BF16 R8, R80.reuse, R84, R8 ;  /* 0x000000545008723c */ /* 0x040ff00000041808 */
[-C--:B------:R-:W-:Y:S04]  /*11f10*/  HMMA.16816.F32.BF16 R12, R80, R86.reuse, R12 ;  /* 0x00000056500c723c */ /* 0x080fe8000004180c */
[----:B-1----:R-:W-:Y:S04]  /*11f20*/  FFMA.FTZ R3, R181, c[0x0][0x2d0], -R154 ;  /* 0x0000b400b5037a23 */ /* 0x002fe8000001089a */
[C---:B------:R-:W-:Y:S01]  /*11f30*/  HMMA.16816.F32.BF16 R16, R76.reuse, R86, R16 ;  /* 0x000000564c10723c */ /* 0x040fe20000041810 */
[----:B------:R1:W-:Y:S01]  /*11f40*/  MUFU.EX2 R192, R3 ;  /* 0x0000000300c07308 */ /* 0x0003e20000000800 */
[----:B------:R-:W2:Y:S06]  /*11f50*/  LDSM.16.MT88.4 R84, [R204+0x800] ;  /* 0x00080000cc54783b */ /* 0x000eac0000004200 */
[-C--:B---3--:R-:W-:Y:S08]  /*11f60*/  HMMA.16816.F32.BF16 R20, R76, R88.reuse, R20 ;  /* 0x000000584c14723c */ /* 0x088ff00000041814 */
[C---:B------:R-:W-:Y:S07]  /*11f70*/  HMMA.16816.F32.BF16 R24, R80.reuse, R88, R24 ;  /* 0x000000585018723c */ /* 0x040fee0000041818 */
[----:B------:R-:W-:Y:S01]  /*11f80*/  FFMA.FTZ R88, R243, c[0x0][0x2d0], -R153 ;  /* 0x0000b400f3587a23 */ /* 0x000fe20000010899 */
[-C--:B------:R-:W-:Y:S04]  /*11f90*/  HMMA.16816.F32.BF16 R28, R80, R90.reuse, R28 ;  /* 0x0000005a501c723c */ /* 0x080fe8000004181c */
[--C-:B-1----:R-:W-:Y:S04]  /*11fa0*/  FFMA.FTZ R3, R184, c[0x0][0x2d0], -R159.reuse ;  /* 0x0000b400b8037a23 */ /* 0x102fe8000001089f */
[C---:B------:R-:W-:Y:S01]  /*11fb0*/  HMMA.16816.F32.BF16 R32, R76.reuse, R90, R32 ;  /* 0x0000005a4c20723c */ /* 0x040fe20000041820 */
[----:B------:R1:W-:Y:S07]  /*11fc0*/  MUFU.EX2 R191, R3 ;  /* 0x0000000300bf7308 */ /* 0x0003ee0000000800 */
[-C--:B------:R-:W-:Y:S08]  /*11fd0*/  HMMA.16816.F32.BF16 R36, R76, R92.reuse, R36 ;  /* 0x0000005c4c24723c */ /* 0x080ff00000041824 */
[C---:B------:R-:W-:Y:S08]  /*11fe0*/  HMMA.16816.F32.BF16 R40, R80.reuse, R92, R40 ;  /* 0x0000005c5028723c */ /* 0x040ff00000041828 */
[-C--:B------:R-:W-:Y:S04]  /*11ff0*/  HMMA.16816.F32.BF16 R44, R80, R94.reuse, R44 ;  /* 0x0000005e502c723c */ /* 0x080fe8000004182c */
[----:B-1----:R-:W-:Y:S04]  /*12000*/  FFMA.FTZ R3, R185, c[0x0][0x2d0], -R159 ;  /* 0x0000b400b9037a23 */ /* 0x002fe8000001089f */
[C---:B------:R-:W-:Y:S01]  /*12010*/  HMMA.16816.F32.BF16 R48, R76.reuse, R94, R48 ;  /* 0x0000005e4c30723c */ /* 0x040fe20000041830 */
[----:B------:R1:W3:Y:S01]  /*12020*/  MUFU.EX2 R190, R3 ;  /* 0x0000000300be7308 */ /* 0x0002e20000000800 */
[----:B------:R-:W-:Y:S06]  /*12030*/  LDSM.16.MT88.4 R92, [R202+0x1000] ;  /* 0x00100000ca5c783b */ /* 0x000fec0000004200 */
[-C--:B--2---:R-:W-:Y:S08]  /*12040*/  HMMA.16816.F32.BF16 R52, R76, R84.reuse, R52 ;  /* 0x000000544c34723c */ /* 0x084ff00000041834 */
[C---:B------:R-:W-:Y:S08]  /*12050*/  HMMA.16816.F32.BF16 R56, R80.reuse, R84, R56 ;  /* 0x000000545038723c */ /* 0x040ff00000041838 */
[-C--:B------:R-:W-:Y:S04]  /*12060*/  HMMA.16816.F32.BF16 R60, R80, R86.reuse, R60 ;  /* 0x00000056503c723c */ /* 0x080fe8000004183c */
[----:B-1----:R-:W-:Y:S03]  /*12070*/  FFMA.FTZ R3, R186, c[0x0][0x2d0], -R152 ;  /* 0x0000b400ba037a23 */ /* 0x002fe60000010898 */
[----:B---3--:R-:W-:Y:S01]  /*12080*/  F2FP.BF16.PACK_AB R80, R190, R191 ;  /* 0x000000bfbe50723e */ /* 0x008fe200000010ff */
[----:B------:R-:W-:Y:S01]  /*12090*/  HMMA.16816.F32.BF16 R64, R76, R86, R64 ;  /* 0x000000564c40723c */ /* 0x000fe20000041840 */
[----:B------:R1:W-:Y:S01]  /*120a0*/  MUFU.EX2 R138, R3 ;  /* 0x00000003008a7308 */ /* 0x0003e20000000800 */
[----:B------:R-:W-:Y:S02]  /*120b0*/  LDSM.16.MT88.4 R84, [R205+0x1000] ;  /* 0x00100000cd54783b */ /* 0x000fe40000004200 */
[----:B------:R-:W-:Y:S03]  /*120c0*/  FFMA.FTZ R0, R0, R112, R173 ;  /* 0x0000007000007223 */ /* 0x000fe600000100ad */
[----:B------:R-:W-:Y:S02]  /*120d0*/  F2FP.BF16.PACK_AB R76, R198, R199 ;  /* 0x000000c7c64c723e */ /* 0x000fe400000010ff */
[----:B------:R-:W-:Y:S03]  /*120e0*/  F2FP.BF16.PACK_AB R78, R196, R197 ;  /* 0x000000c5c44e723e */ /* 0x000fe600000010ff */
[----:B------:R-:W-:Y:S01]  /*120f0*/  F2FP.BF16.PACK_AB R77, R194, R195 ;  /* 0x000000c3c24d723e */ /* 0x000fe200000010ff */
[----:B------:R-:W-:Y:S01]  /*12100*/  FADD.FTZ R0, R174, R0 ;  /* 0x00000000ae007221 */ /* 0x000fe20000010000 */
[----:B------:R-:W-:Y:S01]  /*12110*/  F2FP.BF16.PACK_AB R79, R192, R193 ;  /* 0x000000c1c04f723e */ /* 0x000fe200000010ff */
[--C-:B-1----:R-:W-:Y:S02]  /*12120*/  FFMA.FTZ R3, R188, c[0x0][0x2d0], -R152.reuse ;  /* 0x0000b400bc037a23 */ /* 0x102fe40000010898 */
[----:B------:R1:W-:Y:S10]  /*12130*/  MUFU.EX2 R188, R88 ;  /* 0x0000005800bc7308 */ /* 0x0003f40000000800 */
[----:B------:R2:W3:Y:S01]  /*12140*/  MUFU.EX2 R137, R3 ;  /* 0x0000000300897308 */ /* 0x0004e20000000800 */
[----:B-1----:R-:W1:Y:S01]  /*12150*/  LDSM.16.MT88.4 R88, [R201+0x1000] ;  /* 0x00100000c958783b */ /* 0x002e620000004200 */
[--C-:B--2---:R-:W-:Y:S01]  /*12160*/  FFMA.FTZ R3, R187, c[0x0][0x2d0], -R159.reuse ;  /* 0x0000b400bb037a23 */ /* 0x104fe2000001089f */
[----:B---3--:R-:W-:Y:S07]  /*12170*/  F2FP.BF16.PACK_AB R81, R137, R138 ;  /* 0x0000008a8951723e */ /* 0x008fee00000010ff */
[----:B------:R2:W-:Y:S02]  /*12180*/  MUFU.EX2 R189, R3 ;  /* 0x0000000300bd7308 */ /* 0x0005e40000000800 */
[----:B--2---:R-:W-:Y:S01]  /*12190*/  FFMA.FTZ R3, R245, c[0x0][0x2d0], -R159 ;  /* 0x0000b400f5037a23 */ /* 0x004fe2000001089f */
[-C--:B-1----:R-:W-:Y:S07]  /*121a0*/  HMMA.16816.F32.BF16 R4, R76, R88.reuse, R4 ;  /* 0x000000584c04723c */ /* 0x082fee0000041804 */
[----:B------:R1:W2:Y:S02]  /*121b0*/  MUFU.EX2 R139, R3 ;  /* 0x00000003008b7308 */ /* 0x0002a40000000800 */
[--C-:B-1----:R-:W-:Y:S03]  /*121c0*/  FFMA.FTZ R3, R248, c[0x0][0x2d0], -R152.reuse ;  /* 0x0000b400f8037a23 */ /* 0x102fe60000010898 */
[----:B--2---:R-:W-:Y:S05]  /*121d0*/  F2FP.BF16.PACK_AB R82, R139, R189 ;  /* 0x000000bd8b52723e */ /* 0x004fea00000010ff */
[----:B------:R1:W-:Y:S02]  /*121e0*/  MUFU.EX2 R136, R3 ;  /* 0x0000000300887308 */ /* 0x0003e40000000800 */
[----:B-1----:R-:W-:Y:S08]  /*121f0*/  FFMA.FTZ R3, R251, c[0x0][0x2d0], -R152 ;  /* 0x0000b400fb037a23 */ /* 0x002ff00000010898 */
[----:B------:R1:W2:Y:S02]  /*12200*/  MUFU.EX2 R141, R3 ;  /* 0x00000003008d7308 */ /* 0x0002a40000000800 */
[--C-:B-1----:R-:W-:Y:S01]  /*12210*/  FFMA.FTZ R3, R246, c[0x0][0x2d0], -R153.reuse ;  /* 0x0000b400f6037a23 */ /* 0x102fe20000010899 */
[----:B--2---:R-:W-:Y:S07]  /*12220*/  F2FP.BF16.PACK_AB R83, R141, R136 ;  /* 0x000000888d53723e */ /* 0x004fee00000010ff */
[----:B------:R1:W2:Y:S01]  /*12230*/  MUFU.EX2 R187, R3 ;  /* 0x0000000300bb7308 */ /* 0x0002a20000000800 */
[C---:B------:R-:W-:Y:S08]  /*12240*/  HMMA.16816.F32.BF16 R8, R80.reuse, R88, R8 ;  /* 0x000000585008723c */ /* 0x040ff00000041808 */
[-C--:B------:R-:W-:Y:S08]  /*12250*/  HMMA.16816.F32.BF16 R12, R80, R90.reuse, R12 ;  /* 0x0000005a500c723c */ /* 0x080ff0000004180c */
[C---:B------:R-:W-:Y:S01]  /*12260*/  HMMA.16816.F32.BF16 R16, R76.reuse, R90, R16 ;  /* 0x0000005a4c10723c */ /* 0x040fe20000041810 */
[----:B------:R-:W3:Y:S03]  /*12270*/  LDSM.16.MT88.4 R88, [R204+0x1000] ;  /* 0x00100000cc58783b */ /* 0x000ee60000004200 */
[--C-:B-1----:R-:W-:Y:S04]  /*12280*/  FFMA.FTZ R3, R249, c[0x0][0x2d0], -R154.reuse ;  /* 0x0000b400f9037a23 */ /* 0x102fe8000001089a */
[-C--:B------:R-:W-:Y:S01]  /*12290*/  HMMA.16816.F32.BF16 R20, R76, R84.reuse, R20 ;  /* 0x000000544c14723c */ /* 0x080fe20000041814 */
[----:B------:R1:W-:Y:S07]  /*122a0*/  MUFU.EX2 R186, R3 ;  /* 0x0000000300ba7308 */ /* 0x0003ee0000000800 */
[C---:B------:R-:W-:Y:S07]  /*122b0*/  HMMA.16816.F32.BF16 R24, R80.reuse, R84, R24 ;  /* 0x000000545018723c */ /* 0x040fee0000041818 */
[--C-:B------:R-:W-:Y:S01]  /*122c0*/  FFMA.FTZ R84, R98, c[0x0][0x2d0], -R153.reuse ;  /* 0x0000b40062547a23 */ /* 0x100fe20000010899 */
[-C--:B------:R-:W-:Y:S04]  /*122d0*/  HMMA.16816.F32.BF16 R28, R80, R86.reuse, R28 ;  /* 0x00000056501c723c */ /* 0x080fe8000004181c */
[----:B------:R-:W-:Y:S04]  /*122e0*/  MOV R98, R171 ;  /* 0x000000ab00627202 */ /* 0x000fe80000000f00 */
[C---:B------:R-:W-:Y:S04]  /*122f0*/  HMMA.16816.F32.BF16 R32, R76.reuse, R86, R32 ;  /* 0x000000564c20723c */ /* 0x040fe80000041820 */
[--C-:B-1----:R-:W-:Y:S04]  /*12300*/  FFMA.FTZ R3, R252, c[0x0][0x2d0], -R154.reuse ;  /* 0x0000b400fc037a23 */ /* 0x102fe8000001089a */
[-C--:B------:R-:W-:Y:S01]  /*12310*/  HMMA.16816.F32.BF16 R36, R76, R92.reuse, R36 ;  /* 0x0000005c4c24723c */ /* 0x080fe20000041824 */
[----:B------:R1:W4:Y:S07]  /*12320*/  MUFU.EX2 R143, R3 ;  /* 0x00000003008f7308 */ /* 0x00032e0000000800 */
[C---:B------:R-:W-:Y:S08]  /*12330*/  HMMA.16816.F32.BF16 R40, R80.reuse, R92, R40 ;  /* 0x0000005c5028723c */ /* 0x040ff00000041828 */
[-C--:B------:R-:W-:Y:S08]  /*12340*/  HMMA.16816.F32.BF16 R44, R80, R94.reuse, R44 ;  /* 0x0000005e502c723c */ /* 0x080ff0000004182c */
[C---:B------:R-:W-:Y:S01]  /*12350*/  HMMA.16816.F32.BF16 R48, R76.reuse, R94, R48 ;  /* 0x0000005e4c30723c */ /* 0x040fe20000041830 */
[----:B------:R-:W-:Y:S03]  /*12360*/  LDSM.16.MT88.4 R92, [R202+0x1800] ;  /* 0x00180000ca5c783b */ /* 0x000fe60000004200 */
[--C-:B-1----:R-:W-:Y:S04]  /*12370*/  FFMA.FTZ R3, R242, c[0x0][0x2d0], -R153.reuse ;  /* 0x0000b400f2037a23 */ /* 0x102fe80000010899 */
[-C--:B---3--:R-:W-:Y:S01]  /*12380*/  HMMA.16816.F32.BF16 R52, R76, R88.reuse, R52 ;  /* 0x000000584c34723c */ /* 0x088fe20000041834 */
[----:B------:R1:W-:Y:S07]  /*12390*/  MUFU.EX2 R185, R3 ;  /* 0x0000000300b97308 */ /* 0x0003ee0000000800 */
[C---:B------:R-:W-:Y:S08]  /*123a0*/  HMMA.16816.F32.BF16 R56, R80.reuse, R88, R56 ;  /* 0x000000585038723c */ /* 0x040ff00000041838 */
[-C--:B------:R-:W-:Y:S08]  /*123b0*/  HMMA.16816.F32.BF16 R60, R80, R90.reuse, R60 ;  /* 0x0000005a503c723c */ /* 0x080ff0000004183c */
[----:B------:R-:W-:Y:S01]  /*123c0*/  HMMA.16816.F32.BF16 R64, R76, R90, R64 ;  /* 0x0000005a4c40723c */ /* 0x000fe20000041840 */
[----:B------:R-:W-:Y:S03]  /*123d0*/  LDSM.16.MT88.4 R88, [R205+0x1800] ;  /* 0x00180000cd58783b */ /* 0x000fe60000004200 */
[----:B-1----:R-:W-:Y:S03]  /*123e0*/  FFMA.FTZ R3, R244, c[0x0][0x2d0], -R153 ;  /* 0x0000b400f4037a23 */ /* 0x002fe60000010899 */
[----:B--2---:R-:W-:Y:S01]  /*123f0*/  F2FP.BF16.PACK_AB R76, R187, R188 ;  /* 0x000000bcbb4c723e */ /* 0x004fe200000010ff */
[----:B------:R1:W2:Y:S01]  /*12400*/  MUFU.EX2 R184, R3 ;  /* 0x0000000300b87308 */ /* 0x0002a20000000800 */
[----:B----4-:R-:W-:Y:S03]  /*12410*/  F2FP.BF16.PACK_AB R77, R143, R186 ;  /* 0x000000ba8f4d723e */ /* 0x010fe600000010ff */
[--C-:B-1----:R-:W-:Y:S01]  /*12420*/  FFMA.FTZ R3, R247, c[0x0][0x2d0], -R154.reuse ;  /* 0x0000b400f7037a23 */ /* 0x102fe2000001089a */
[----:B--2---:R-:W-:Y:S05]  /*12430*/  F2FP.BF16.PACK_AB R78, R184, R185 ;  /* 0x000000b9b84e723e */ /* 0x004fea00000010ff */
[----:B------:R1:W-:Y:S02]  /*12440*/  MUFU.EX2 R182, R3 ;  /* 0x0000000300b67308 */ /* 0x0003e40000000800 */
[----:B-1----:R-:W-:Y:S08]  /*12450*/  FFMA.FTZ R3, R250, c[0x0][0x2d0], -R154 ;  /* 0x0000b400fa037a23 */ /* 0x002ff0000001089a */
[----:B------:R1:W2:Y:S02]  /*12460*/  MUFU.EX2 R183, R3 ;  /* 0x0000000300b77308 */ /* 0x0002a40000000800 */
[--C-:B-1----:R-:W-:Y:S01]  /*12470*/  FFMA.FTZ R3, R103, c[0x0][0x2d0], -R159.reuse ;  /* 0x0000b40067037a23 */ /* 0x102fe2000001089f */
[----:B--2---:R-:W-:Y:S07]  /*12480*/  F2FP.BF16.PACK_AB R79, R183, R182 ;  /* 0x000000b6b74f723e */ /* 0x004fee00000010ff */
[----:B------:R1:W-:Y:S02]  /*12490*/  MUFU.EX2 R142, R3 ;  /* 0x00000003008e7308 */ /* 0x0003e40000000800 */
[--C-:B-1----:R-:W-:Y:S08]  /*124a0*/  FFMA.FTZ R3, R102, c[0x0][0x2d0], -R159.reuse ;  /* 0x0000b40066037a23 */ /* 0x102ff0000001089f */
[----:B------:R1:W2:Y:S02]  /*124b0*/  MUFU.EX2 R181, R3 ;  /* 0x0000000300b57308 */ /* 0x0002a40000000800 */
[--C-:B-1----:R-:W-:Y:S01]  /*124c0*/  FFMA.FTZ R3, R101, c[0x0][0x2d0], -R152.reuse ;  /* 0x0000b40065037a23 */ /* 0x102fe20000010898 */
[----:B--2---:R-:W-:Y:S07]  /*124d0*/  F2FP.BF16.PACK_AB R80, R181, R142 ;  /* 0x0000008eb550723e */ /* 0x004fee00000010ff */
[----:B------:R1:W-:Y:S02]  /*124e0*/  MUFU.EX2 R140, R3 ;  /* 0x00000003008c7308 */ /* 0x0003e40000000800 */
[--C-:B-1----:R-:W-:Y:S01]  /*124f0*/  FFMA.FTZ R3, R96, c[0x0][0x2d0], -R152.reuse ;  /* 0x0000b40060037a23 */ /* 0x102fe20000010898 */
[----:B------:R-:W-:Y:S07]  /*12500*/  MOV R96, R158 ;  /* 0x0000009e00607202 */ /* 0x000fee0000000f00 */
[----:B------:R1:W2:Y:S02]  /*12510*/  MUFU.EX2 R158, R3 ;  /* 0x00000003009e7308 */ /* 0x0002a40000000800 */
[--C-:B-1----:R-:W-:Y:S01]  /*12520*/  FFMA.FTZ R3, R100, c[0x0][0x2d0], -R159.reuse ;  /* 0x0000b40064037a23 */ /* 0x102fe2000001089f */
[----:B--2---:R-:W-:Y:S01]  /*12530*/  F2FP.BF16.PACK_AB R81, R158, R140 ;  /* 0x0000008c9e51723e */ /* 0x004fe200000010ff */
[----:B------:R-:W-:Y:S06]  /*12540*/  LDSM.16.MT88.4 R100, [R201+0x2000] ;  /* 0x00200000c964783b */ /* 0x000fec0000004200 */
[----:B------:R1:W-:Y:S02]  /*12550*/  MUFU.EX2 R179, R3 ;  /* 0x0000000300b37308 */ /* 0x0003e40000000800 */
[----:B-1----:R-:W-:Y:S01]  /*12560*/  FFMA.FTZ R3, R99, c[0x0][0x2d0], -R159 ;  /* 0x0000b40063037a23 */ /* 0x002fe2000001089f */
[----:B------:R-:W-:Y:S07]  /*12570*/  MOV R99, R176 ;  /* 0x000000b000637202 */ /* 0x000fee0000000f00 */
        /* <DEDUP_REMOVED lines=10> */
[----:B------:R-:W-:Y:S02]  /*12620*/  MOV R97, R169 ;  /* 0x000000a900617202 */ /* 0x000fe40000000f00 */
[----:B--2---:R-:W-:Y:S03]  /*12630*/  F2FP.BF16.PACK_AB R83, R157, R156 ;  /* 0x0000009c9d53723e */ /* 0x004fe600000010ff */
[----:B------:R1:W2:Y:S04]  /*12640*/  MUFU.EX2 R178, R3 ;  /* 0x0000000300b27308 */ /* 0x0002a80000000800 */
[C---:B------:R-:W-:Y:S08]  /*12650*/  HMMA.16816.F32.BF16 R8, R80.reuse, R84, R8 ;  /* 0x000000545008723c */ /* 0x040ff00000041808 */
[-C--:B------:R-:W-:Y:S08]  /*12660*/  HMMA.16816.F32.BF16 R12, R80, R86.reuse, R12 ;  /* 0x00000056500c723c */ /* 0x080ff0000004180c */
[C---:B------:R-:W-:Y:S01]  /*12670*/  HMMA.16816.F32.BF16 R16, R76.reuse, R86, R16 ;  /* 0x000000564c10723c */ /* 0x040fe20000041810 */
[----:B------:R-:W3:Y:S03]  /*12680*/  LDSM.16.MT88.4 R84, [R204+0x1800] ;  /* 0x00180000cc54783b */ /* 0x000ee60000004200 */
[--C-:B-1----:R-:W-:Y:S01]  /*12690*/  FFMA.FTZ R3, R172, c[0x0][0x2d0], -R154.reuse ;  /* 0x0000b400ac037a23 */ /* 0x102fe2000001089a */
[----:B--2---:R-:W-:Y:S03]  /*126a0*/  F2FP.BF16.PACK_AB R148, R178, R176 ;  /* 0x000000b0b294723e */ /* 0x004fe600000010ff */
[-C--:B------:R-:W-:Y:S01]  /*126b0*/  HMMA.16816.F32.BF16 R20, R76, R88.reuse, R20 ;  /* 0x000000584c14723c */ /* 0x080fe20000041814 */
[----:B------:R1:W-:Y:S07]  /*126c0*/  MUFU.EX2 R172, R3 ;  /* 0x0000000300ac7308 */ /* 0x0003ee0000000800 */
[C---:B------:R-:W-:Y:S08]  /*126d0*/  HMMA.16816.F32.BF16 R24, R80.reuse, R88, R24 ;  /* 0x000000585018723c */ /* 0x040ff00000041818 */
[-C--:B------:R-:W-:Y:S08]  /*126e0*/  HMMA.16816.F32.BF16 R28, R80, R90.reuse, R28 ;  /* 0x0000005a501c723c */ /* 0x080ff0000004181c */
[C---:B------:R-:W-:Y:S04]  /*126f0*/  HMMA.16816.F32.BF16 R32, R76.reuse, R90, R32 ;  /* 0x0000005a4c20723c */ /* 0x040fe80000041820 */
[--C-:B-1----:R-:W-:Y:S01]  /*12700*/  FFMA.FTZ R3, R96, c[0x0][0x2d0], -R154.reuse ;  /* 0x0000b40060037a23 */ /* 0x102fe2000001089a */
[----:B------:R-:W-:Y:S03]  /*12710*/  MOV R96, R170 ;  /* 0x000000aa00607202 */ /* 0x000fe60000000f00 */
[-C--:B------:R-:W-:Y:S01]  /*12720*/  HMMA.16816.F32.BF16 R36, R76, R92.reuse, R36 ;  /* 0x0000005c4c24723c */ /* 0x080fe20000041824 */
[----:B------:R1:W2:Y:S07]  /*12730*/  MUFU.EX2 R171, R3 ;  /* 0x0000000300ab7308 */ /* 0x0002ae0000000800 */
[C---:B------:R-:W-:Y:S08]  /*12740*/  HMMA.16816.F32.BF16 R40, R80.reuse, R92, R40 ;  /* 0x0000005c5028723c */ /* 0x040ff00000041828 */
[-C--:B------:R-:W-:Y:S08]  /*12750*/  HMMA.16816.F32.BF16 R44, R80, R94.reuse, R44 ;  /* 0x0000005e502c723c */ /* 0x080ff0000004182c */
[C---:B------:R-:W-:Y:S04]  /*12760*/  HMMA.16816.F32.BF16 R48, R76.reuse, R94, R48 ;  /* 0x0000005e4c30723c */ /* 0x040fe80000041830 */
[--C-:B-1----:R-:W-:Y:S01]  /*12770*/  FFMA.FTZ R3, R164, c[0x0][0x2d0], -R153.reuse ;  /* 0x0000b400a4037a23 */ /* 0x102fe20000010899 */
[----:B--2---:R-:W-:Y:S03]  /*12780*/  F2FP.BF16.PACK_AB R149, R171, R172 ;  /* 0x000000acab95723e */ /* 0x004fe600000010ff */
[----:B------:R1:W-:Y:S01]  /*12790*/  MUFU.EX2 R170, R3 ;  /* 0x0000000300aa7308 */ /* 0x0003e20000000800 */
[-C--:B---3--:R-:W-:Y:S08]  /*127a0*/  HMMA.16816.F32.BF16 R52, R76, R84.reuse, R52 ;  /* 0x000000544c34723c */ /* 0x088ff00000041834 */
[C---:B------:R-:W-:Y:S07]  /*127b0*/  HMMA.16816.F32.BF16 R56, R80.reuse, R84, R56 ;  /* 0x000000545038723c */ /* 0x040fee0000041838 */
[----:B------:R-:W-:Y:S01]  /*127c0*/  MOV R84, R69 ;  /* 0x0000004500547202 */ /* 0x000fe20000000f00 */
[-C--:B------:R-:W-:Y:S04]  /*127d0*/  HMMA.16816.F32.BF16 R60, R80, R86.reuse, R60 ;  /* 0x00000056503c723c */ /* 0x080fe8000004183c */
[----:B------:R-:W-:Y:S01]  /*127e0*/  MOV R85, R68 ;  /* 0x0000004400557202 */ /* 0x000fe20000000f00 */
[----:B-1----:R-:W-:Y:S03]  /*127f0*/  FFMA.FTZ R3, R163, c[0x0][0x2d0], -R153 ;  /* 0x0000b400a3037a23 */ /* 0x002fe60000010899 */
[----:B------:R-:W-:Y:S01]  /*12800*/  HMMA.16816.F32.BF16 R64, R76, R86, R64 ;  /* 0x000000564c40723c */ /* 0x000fe20000041840 */
[----:B------:R1:W2:Y:S06]  /*12810*/  MUFU.EX2 R169, R3 ;  /* 0x0000000300a97308 */ /* 0x0002ac0000000800 */
[----:B------:R-:W-:Y:S01]  /*12820*/  MOV R86, R2 ;  /* 0x0000000200567202 */ /* 0x000fe20000000f00 */
[--C-:B-1----:R-:W-:Y:S01]  /*12830*/  FFMA.FTZ R3, R162, c[0x0][0x2d0], -R154.reuse ;  /* 0x0000b400a2037a23 */ /* 0x102fe2000001089a */
[----:B--2---:R-:W-:Y:S03]  /*12840*/  F2FP.BF16.PACK_AB R150, R169, R170 ;  /* 0x000000aaa996723e */ /* 0x004fe600000010ff */
[----:B------:R1:W-:Y:S02]  /*12850*/  MUFU.EX2 R164, R3 ;  /* 0x0000000300a47308 */ /* 0x0003e40000000800 */
[----:B-1----:R-:W-:Y:S08]  /*12860*/  FFMA.FTZ R3, R161, c[0x0][0x2d0], -R154 ;  /* 0x0000b400a1037a23 */ /* 0x002ff0000001089a */
[----:B------:R1:W2:Y:S02]  /*12870*/  MUFU.EX2 R163, R3 ;  /* 0x0000000300a37308 */ /* 0x0002a40000000800 */
[----:B-1----:R-:W-:Y:S01]  /*12880*/  FFMA.FTZ R3, R99, c[0x0][0x2d0], -R159 ;  /* 0x0000b40063037a23 */ /* 0x002fe2000001089f */
[----:B--2---:R-:W-:Y:S07]  /*12890*/  F2FP.BF16.PACK_AB R151, R163, R164 ;  /* 0x000000a4a397723e */ /* 0x004fee00000010ff */
[----:B------:R1:W-:Y:S01]  /*128a0*/  MUFU.EX2 R162, R3 ;  /* 0x0000000300a27308 */ /* 0x0003e20000000800 */
[-C--:B------:R-:W-:Y:S07]  /*128b0*/  HMMA.16816.F32.BF16 R92, R148, R100.reuse, R4 ;  /* 0x00000064945c723c */ /* 0x080fee0000041804 */
[----:B------:R-:W-:Y:S02]  /*128c0*/  FFMA.FTZ R5, R72, R114, R234 ;  /* 0x0000007248057223 */ /* 0x000fe400000100ea */
[----:B------:R-:W-:Y:S03]  /*128d0*/  FFMA.FTZ R4, R71, R113, R228 ;  /* 0x0000007147047223 */ /* 0x000fe600000100e4 */
[----:B------:R-:W-:Y:S02]  /*128e0*/  FADD.FTZ R5, R235, R5 ;  /* 0x00000005eb057221 */ /* 0x000fe40000010000 */
[----:B------:R-:W-:Y:S02]  /*128f0*/  FADD.FTZ R4, R229, R4 ;  /* 0x00000004e5047221 */ /* 0x000fe40000010000 */
[--C-:B-1----:R-:W-:Y:S04]  /*12900*/  FFMA.FTZ R3, R98, c[0x0][0x2d0], -R159.reuse ;  /* 0x0000b40062037a23 */ /* 0x102fe8000001089f */
        /* <DEDUP_REMOVED lines=12> */
[----:B--2---:R-:W-:Y:S01]  /*129d0*/  F2FP.BF16.PACK_AB R146, R159, R160 ;  /* 0x000000a09f92723e */ /* 0x004fe200000010ff */
[----:B------:R-:W-:Y:S06]  /*129e0*/  FFMA.FTZ R152, R75, c[0x0][0x2d0], -R152 ;  /* 0x0000b4004b987a23 */ /* 0x000fec0000010898 */
[----:B------:R1:W-:Y:S10]  /*129f0*/  MUFU.EX2 R153, R3 ;  /* 0x0000000300997308 */ /* 0x0003f40000000800 */
[----:B------:R-:W2:Y:S01]  /*12a00*/  MUFU.EX2 R74, R152 ;  /* 0x00000098004a7308 */ /* 0x000ea20000000800 */
[----:B-1----:R-:W-:Y:S04]  /*12a10*/  FFMA.FTZ R3, R73, R115, R238 ;  /* 0x0000007349037223 */ /* 0x002fe800000100ee */
[----:B------:R-:W-:Y:S04]  /*12a20*/  FADD.FTZ R3, R240, R3 ;  /* 0x00000003f0037221 */ /* 0x000fe80000010000 */
[----:B------:R-:W-:Y:S01]  /*12a30*/  FADD.FTZ R3, R239, R3 ;  /* 0x00000003ef037221 */ /* 0x000fe20000010000 */
[----:B--2---:R-:W-:Y:S07]  /*12a40*/  F2FP.BF16.PACK_AB R147, R74, R153 ;  /* 0x000000994a93723e */ /* 0x004fee00000010ff */
[C---:B------:R-:W-:Y:S07]  /*12a50*/  HMMA.16816.F32.BF16 R88, R144.reuse, R100, R8 ;  /* 0x000000649058723c */ /* 0x040fee0000041808 */
[----:B------:R-:W-:Y:S01]  /*12a60*/  FADD.FTZ R9, R236, R5 ;  /* 0x00000005ec097221 */ /* 0x000fe20000010000 */
[-C--:B------:R-:W-:Y:S04]  /*12a70*/  HMMA.16816.F32.BF16 R96, R144, R102.reuse, R12 ;  /* 0x000000669060723c */ /* 0x080fe8000004180c */
[----:B------:R-:W-:Y:S02]  /*12a80*/  FADD.FTZ R11, R232, R4 ;  /* 0x00000004e80b7221 */ /* 0x000fe40000010000 */
[----:B------:R-:W-:Y:S01]  /*12a90*/  FADD.FTZ R10, R175, R0 ;  /* 0x00000000af0a7221 */ /* 0x000fe20000010000 */
[----:B------:R-:W1:Y:S01]  /*12aa0*/  LDSM.16.MT88.4 R4, [R204+0x2000] ;  /* 0x00200000cc04783b */ /* 0x000e620000004200 */
        /* <DEDUP_REMOVED lines=77> */
[----:B------:R-:W-:Y:S01]  /*12f80*/  STL [R1], R5 ;  /* 0x0000000501007387 */ /* 0x000fe20000100800 */
        /* <DEDUP_REMOVED lines=9> */
.L_x_313:
[----:B------:R-:W-:Y:S05]  /*13020*/  BRA.DIV ~URZ, `(.L_x_315) ;  /* 0x00004d827f007947 */ /* 0x000fea000b800000 */
[----:B------:R-:W3:Y:S04]  /*13030*/  LDL.LU R11, [R1] ;  /* 0x00000000010b7983 */ /* 0x000ee80000300800 */
[----:B------:R-:W4:Y:S04]  /*13040*/  LDL.LU R8, [R1+0x4] ;  /* 0x0000040001087983 */ /* 0x000f280000300800 */
[----:B-1----:R-:W5:Y:S04]  /*13050*/  LDL.LU R4, [R1+0x8] ;  /* 0x0000080001047983 */ /* 0x002f680000300800 */
[----:B--2---:R-:W2:Y:S04]  /*13060*/  LDL.LU R10, [R1+0xc] ;  /* 0x00000c00010a7983 */ /* 0x004ea80000300800 */
[----:B---3--:R-:W1:Y:S04]  /*13070*/  SHFL.BFLY PT, R3, R11, 0x2, 0x1f ;  /* 0x0c401f000b037f89 */ /* 0x008e6800000e0000 */
[----:B----4-:R-:W3:Y:S04]  /*13080*/  SHFL.BFLY PT, R0, R8, 0x2, 0x1f ;  /* 0x0c401f0008007f89 */ /* 0x010ee800000e0000 */
[----:B-----5:R-:W4:Y:S04]  /*13090*/  SHFL.BFLY PT, R6, R4, 0x2, 0x1f ;  /* 0x0c401f0004067f89 */ /* 0x020f2800000e0000 */
[----:B--2---:R-:W2:Y:S01]  /*130a0*/  SHFL.BFLY PT, R7, R10, 0x2, 0x1f ;  /* 0x0c401f000a077f89 */ /* 0x004ea200000e0000 */
[----:B-1----:R-:W-:-:S02]  /*130b0*/  FADD.FTZ R3, R3, R11 ;  /* 0x0000000b03037221 */ /* 0x002fc40000010000 */
[----:B---3--:R-:W-:Y:S02]  /*130c0*/  FADD.FTZ R0, R0, R8 ;  /* 0x0000000800007221 */ /* 0x008fe40000010000 */
[----:B----4-:R-:W-:-:S03]  /*130d0*/  FADD.FTZ R6, R6, R4 ;  /* 0x0000000406067221 */ /* 0x010fc60000010000 */
[----:B------:R-:W1:Y:S01]  /*130e0*/  SHFL.BFLY PT, R5, R0, 0x1, 0x1f ;  /* 0x0c201f0000057f89 */ /* 0x000e6200000e0000 */
[----:B--2---:R-:W-:-:S03]  /*130f0*/  FADD.FTZ R7, R7, R10 ;  /* 0x0000000a07077221 */ /* 0x004fc60000010000 */
[----:B------:R-:W2:Y:S04]  /*13100*/  SHFL.BFLY PT, R4, R3, 0x1, 0x1f ;  /* 0x0c201f0003047f89 */ /* 0x000ea800000e0000 */
[----:B------:R-:W3:Y:S04]  /*13110*/  SHFL.BFLY PT, R8, R6, 0x1, 0x1f ;  /* 0x0c201f0006087f89 */ /* 0x000ee800000e0000 */
[----:B------:R4:W4:Y:S01]  /*13120*/  SHFL.BFLY PT, R9, R7, 0x1, 0x1f ;  /* 0x0c201f0007097f89 */ /* 0x00092200000e0000 */
[----:B-1----:R-:W-:Y:S02]  /*13130*/  FADD.FTZ R5, R0, R5 ;  /* 0x0000000500057221 */ /* 0x002fe40000010000 */
[----:B--2---:R-:W-:-:S02]  /*13140*/  FADD.FTZ R3, R3, R4 ;  /* 0x0000000403037221 */ /* 0x004fc40000010000 */
[----:B---3--:R-:W-:-:S03]  /*13150*/  FADD.FTZ R6, R6, R8 ;  /* 0x0000000806067221 */ /* 0x008fc60000010000 */
.L_x_397:
[----:B------:R-:W-:Y:S01]  /*13160*/  FSETP.NE.FTZ.AND P3, PT, R3, RZ, PT ;  /* 0x000000ff0300720b */ /* 0x000fe20003f75000 */
[----:B----4-:R-:W-:Y:S01]  /*13170*/  FADD.FTZ R7, R9, R7 ;  /* 0x0000000709077221 */ /* 0x010fe20000010000 */
[----:B------:R-:W-:Y:S02]  /*13180*/  MOV R0, RZ ;  /* 0x000000ff00007202 */ /* 0x000fe40000000f00 */
[----:B------:R-:W-:Y:S02]  /*13190*/  FSETP.NE.FTZ.AND P1, PT, R6, RZ, PT ;  /* 0x000000ff0600720b */ /* 0x000fe40003f35000 */
[----:B------:R-:W-:Y:S02]  /*131a0*/  FSETP.NE.FTZ.AND P2, PT, R5, RZ, PT ;  /* 0x000000ff0500720b */ /* 0x000fe40003f55000 */
[----:B------:R-:W-:Y:S02]  /*131b0*/  MOV R4, RZ ;  /* 0x000000ff00047202 */ /* 0x000fe40000000f00 */
[----:B------:R-:W-:-:S02]  /*131c0*/  FSETP.NE.FTZ.AND P0, PT, R7, RZ, PT ;  /* 0x000000ff0700720b */ /* 0x000fc40003f15000 */
[----:B------:R-:W-:Y:S01]  /*131d0*/  MOV R32, 0xff800000 ;  /* 0xff80000000207802 */ /* 0x000fe20000000f00 */
[----:B------:R-:W1:Y:S01]  /*131e0*/  @P3 MUFU.RCP R0, R3 ;  /* 0x0000000300003308 */ /* 0x000e620000001000 */
[----:B------:R-:W-:Y:S02]  /*131f0*/  MOV R31, 0xff800000 ;  /* 0xff800000001f7802 */ /* 0x000fe40000000f00 */
[----:B------:R-:W-:Y:S02]  /*13200*/  MOV R30, 0xff800000 ;  /* 0xff800000001e7802 */ /* 0x000fe40000000f00 */
[----:B------:R-:W-:-:S03]  /*13210*/  MOV R27, 0xff800000 ;  /* 0xff800000001b7802 */ /* 0x000fc60000000f00 */
[----:B------:R2:W-:Y:S01]  /*13220*/  @P3 MUFU.LG2 R10, R3 ;  /* 0x00000003000a3308 */ /* 0x0005e20000000c00 */
[----:B-1----:R-:W-:-:S07]  /*13230*/  FMUL.FTZ R74, R0, R92 ;  /* 0x0000005c004a7220 */ /* 0x002fce0000410000 */
[----:B------:R-:W1:Y:S01]  /*13240*/  @P2 MUFU.RCP R4, R5 ;  /* 0x0000000500042308 */ /* 0x000e620000001000 */
[C---:B------:R-:W-:Y:S02]  /*13250*/  FMUL.FTZ R75, R0.reuse, R93 ;  /* 0x0000005d004b7220 */ /* 0x040fe40000410000 */
[C---:B------:R-:W-:Y:S02]  /*13260*/  FMUL.FTZ R76, R0.reuse, R100 ;  /* 0x00000064004c7220 */ /* 0x040fe40000410000 */
[C---:B------:R-:W-:Y:S01]  /*13270*/  FMUL.FTZ R77, R0.reuse, R101 ;  /* 0x00000065004d7220 */ /* 0x040fe20000410000 */
[----:B--2---:R-:W-:Y:S01]  /*13280*/  MOV R3, RZ ;  /* 0x000000ff00037202 */ /* 0x004fe20000000f00 */
[C---:B------:R-:W-:Y:S01]  /*13290*/  FMUL.FTZ R78, R0.reuse, R104 ;  /* 0x00000068004e7220 */ /* 0x040fe20000410000 */
[----:B------:R2:W-:Y:S01]  /*132a0*/  @P2 MUFU.LG2 R9, R5 ;  /* 0x0000000500092308 */ /* 0x0005e20000000c00 */
[C---:B------:R-:W-:Y:S02]  /*132b0*/  FMUL.FTZ R79, R0.reuse, R105 ;  /* 0x00000069004f7220 */ /* 0x040fe40000410000 */
[----:B------:R-:W-:-:S02]  /*132c0*/  FMUL.FTZ R82, R0, R116 ;  /* 0x0000007400527220 */ /* 0x000fc40000410000 */
[C---:B------:R-:W-:Y:S02]  /*132d0*/  FMUL.FTZ R83, R0.reuse, R117 ;  /* 0x0000007500537220 */ /* 0x040fe40000410000 */
[C---:B------:R-:W-:Y:S01]  /*132e0*/  FMUL.FTZ R66, R0.reuse, R120 ;  /* 0x0000007800427220 */ /* 0x040fe20000410000 */
[----:B------:R-:W3:Y:S01]  /*132f0*/  @P1 MUFU.RCP R3, R6 ;  /* 0x0000000600031308 */ /* 0x000ee20000001000 */
[C---:B------:R-:W-:Y:S02]  /*13300*/  FMUL.FTZ R67, R0.reuse, R121 ;  /* 0x0000007900437220 */ /* 0x040fe40000410000 */
[C---:B------:R-:W-:Y:S02]  /*13310*/  FMUL.FTZ R86, R0.reuse, R132 ;  /* 0x0000008400567220 */ /* 0x040fe40000410000 */
[C---:B------:R-:W-:Y:S02]  /*13320*/  FMUL.FTZ R87, R0.reuse, R133 ;  /* 0x0000008500577220 */ /* 0x040fe40000410000 */
[C---:B------:R-:W-:Y:S01]  /*13330*/  FMUL.FTZ R84, R0.reuse, R136 ;  /* 0x0000008800547220 */ /* 0x040fe20000410000 */
[----:B--2---:R-:W-:Y:S01]  /*13340*/  @P2 MOV R5, 0x3f317218 ;  /* 0x3f31721800052802 */ /* 0x004fe20000000f00 */
[----:B------:R-:W-:-:S02]  /*13350*/  FMUL.FTZ R85, R0, R137 ;  /* 0x0000008900557220 */ /* 0x000fc40000410000 */
[C---:B------:R-:W-:Y:S02]  /*13360*/  FMUL.FTZ R64, R0.reuse, R148 ;  /* 0x0000009400407220 */ /* 0x040fe40000410000 */
[----:B------:R-:W-:Y:S02]  /*13370*/  FMUL.FTZ R65, R0, R149 ;  /* 0x0000009500417220 */ /* 0x000fe40000410000 */
[----:B------:R2:W4:Y:S01]  /*13380*/  @P1 MUFU.LG2 R0, R6 ;  /* 0x0000000600001308 */ /* 0x0005220000000c00 */
[C---:B-1----:R-:W-:Y:S02]  /*13390*/  FMUL.FTZ R100, R4.reuse, R106 ;  /* 0x0000006a04647220 */ /* 0x042fe40000410000 */
[----:B------:R-:W-:Y:S02]  /*133a0*/  FMUL.FTZ R101, R4, R107 ;  /* 0x0000006b04657220 */ /* 0x000fe40000410000 */
[C---:B---3--:R-:W-:Y:S02]  /*133b0*/  FMUL.FTZ R52, R3.reuse, R88 ;  /* 0x0000005803347220 */ /* 0x048fe40000410000 */
[----:B------:R-:W-:-:S02]  /*133c0*/  FMUL.FTZ R53, R3, R89 ;  /* 0x0000005903357220 */ /* 0x000fc40000410000 */
[C---:B------:R-:W-:Y:S02]  /*133d0*/  FMUL.FTZ R40, R3.reuse, R96 ;  /* 0x0000006003287220 */ /* 0x040fe40000410000 */
[C---:B------:R-:W-:Y:S02]  /*133e0*/  FMUL.FTZ R41, R3.reuse, R97 ;  /* 0x0000006103297220 */ /* 0x040fe40000410000 */
[C---:B------:R-:W-:Y:S02]  /*133f0*/  FMUL.FTZ R42, R3.reuse, R108 ;  /* 0x0000006c032a7220 */ /* 0x040fe40000410000 */
[C---:B------:R-:W-:Y:S01]  /*13400*/  FMUL.FTZ R43, R3.reuse, R109 ;  /* 0x0000006d032b7220 */ /* 0x040fe20000410000 */
[----:B--2---:R-:W-:Y:S01]  /*13410*/  @P3 MOV R6, 0x3f317218 ;  /* 0x3f31721800063802 */ /* 0x004fe20000000f00 */
[----:B----4-:R-:W-:Y:S01]  /*13420*/  @P1 FMUL.FTZ R8, R0, 0.69314718246459960938 ;  /* 0x3f31721800081820 */ /* 0x010fe20000410000 */
[----:B------:R-:W-:Y:S01]  /*13430*/  MOV R0, RZ ;  /* 0x000000ff00007202 */ /* 0x000fe20000000f00 */
[----:B------:R-:W-:-:S02]  /*13440*/  FMUL.FTZ R44, R3, R112 ;  /* 0x00000070032c7220 */ /* 0x000fc40000410000 */
[C---:B------:R-:W-:Y:S02]  /*13450*/  FMUL.FTZ R45, R3.reuse, R113 ;  /* 0x00000071032d7220 */ /* 0x040fe40000410000 */
[C---:B------:R-:W-:Y:S01]  /*13460*/  FMUL.FTZ R58, R3.reuse, R124 ;  /* 0x0000007c033a7220 */ /* 0x040fe20000410000 */
[----:B------:R-:W-:Y:S01]  /*13470*/  @P0 MUFU.RCP R0, R7 ;  /* 0x0000000700000308 */ /* 0x000fe20000001000 */
[C---:B------:R-:W-:Y:S02]  /*13480*/  FMUL.FTZ R59, R3.reuse, R125 ;  /* 0x0000007d033b7220 */ /* 0x040fe40000410000 */
[C---:B------:R-:W-:Y:S02]  /*13490*/  FMUL.FTZ R54, R3.reuse, R128 ;  /* 0x0000008003367220 */ /* 0x040fe40000410000 */
[C---:B------:R-:W-:Y:S02]  /*134a0*/  FMUL.FTZ R55, R3.reuse, R129 ;  /* 0x0000008103377220 */ /* 0x040fe40000410000 */
[----:B------:R-:W-:-:S02]  /*134b0*/  FMUL.FTZ R46, R3, R140 ;  /* 0x0000008c032e7220 */ /* 0x000fc40000410000 */
[C---:B------:R-:W-:Y:S02]  /*134c0*/  FMUL.FTZ R47, R3.reuse, R141 ;  /* 0x0000008d032f7220 */ /* 0x040fe40000410000 */
[C---:B------:R-:W-:Y:S02]  /*134d0*/  FMUL.FTZ R34, R3.reuse, R144 ;  /* 0x0000009003227220 */ /* 0x040fe40000410000 */
[----:B------:R-:W-:Y:S02]  /*134e0*/  FMUL.FTZ R35, R3, R145 ;  /* 0x0000009103237220 */ /* 0x000fe40000410000 */
[C---:B------:R-:W-:Y:S01]  /*134f0*/  FMUL.FTZ R94, R4.reuse, R94 ;  /* 0x0000005e045e7220 */ /* 0x040fe20000410000 */
[----:B------:R-:W1:Y:S01]  /*13500*/  @P0 MUFU.LG2 R3, R7 ;  /* 0x0000000700030308 */ /* 0x000e620000000c00 */
        /* <DEDUP_REMOVED lines=12> */
[----:B------:R-:W-:Y:S01]  /*135d0*/  FMUL.FTZ R73, R4, R151 ;  /* 0x0000009704497220 */ /* 0x000fe20000410000 */
[----:B------:R-:W-:Y:S01]  /*135e0*/  @P1 MOV R4, 0x3f317218 ;  /* 0x3f31721800041802 */ /* 0x000fe20000000f00 */
[----:B------:R-:W-:-:S02]  /*135f0*/  @P2 FMUL.FTZ R9, R9, 0.69314718246459960938 ;  /* 0x3f31721809092820 */ /* 0x000fc40000410000 */
[----:B------:R-:W-:Y:S02]  /*13600*/  @P2 FMUL.FTZ R5, R5, c[0x0][0x2d0] ;  /* 0x0000b40005052a20 */ /* 0x000fe40000410000 */
[----:B------:R-:W-:Y:S02]  /*13610*/  @P1 FMUL.FTZ R4, R4, c[0x0][0x2d0] ;  /* 0x0000b40004041a20 */ /* 0x000fe40000410000 */
[----:B------:R-:W-:Y:S02]  /*13620*/  @P3 FMUL.FTZ R10, R10, 0.69314718246459960938 ;  /* 0x3f3172180a0a3820 */ /* 0x000fe40000410000 */
[----:B------:R-:W-:Y:S01]  /*13630*/  @P1 FFMA.FTZ R32, R4, R68, R8 ;  /* 0x0000004404201223 */ /* 0x000fe20000010008 */
[----:B------:R-:W-:Y:S01]  /*13640*/  @P0 MOV R4, 0x3f317218 ;  /* 0x3f31721800040802 */ /* 0x000fe20000000f00 */
[----:B------:R-:W-:Y:S02]  /*13650*/  @P3 FMUL.FTZ R6, R6, c[0x0][0x2d0] ;  /* 0x0000b40006063a20 */ /* 0x000fe40000410000 */
[----:B------:R-:W-:Y:S01]  /*13660*/  @P2 FFMA.FTZ R31, R5, R69, R9 ;  /* 0x00000045051f2223 */ /* 0x000fe20000010009 */
[----:B------:R-:W-:Y:S01]  /*13670*/  MOV R5, 0x1 ;  /* 0x0000000100057802 */ /* 0x000fe20000000f00 */
[----:B-1----:R-:W-:-:S02]  /*13680*/  @P0 FMUL.FTZ R3, R3, 0.69314718246459960938 ;  /* 0x3f31721803030820 */ /* 0x002fc40000410000 */
[----:B------:R-:W-:Y:S02]  /*13690*/  @P0 FMUL.FTZ R4, R4, c[0x0][0x2d0] ;  /* 0x0000b40004040a20 */ /* 0x000fe40000410000 */
[----:B------:R-:W-:Y:S02]  /*136a0*/  @P3 FFMA.FTZ R30, R6, R70, R10 ;  /* 0x00000046061e3223 */ /* 0x000fe4000001000a */
        /* <DEDUP_REMOVED lines=18> */
.L_x_254:
[----:B------:R2:W5:Y:S01]  /*137d0*/  LDL R6, [R1+0x30] ;  /* 0x0000300001067983 */ /* 0x0005620000100800 */
[----:B------:R-:W-:Y:S03]  /*137e0*/  BSSY B0, `(.L_x_316) ;  /* 0x0000012000007945 */ /* 0x000fe60003800000 */
[----:B------:R-:W3:Y:S02]  /*137f0*/  S2R R17, SR_TID.X ;  /* 0x0000000000117919 */ /* 0x000ee40000002100 */
[----:B---3--:R-:W-:-:S13]  /*13800*/  LOP3.LUT P0, RZ, R17, 0x7f, RZ, 0xc0, !PT ;  /* 0x0000007f11ff7812 */ /* 0x008fda000780c0ff */
[----:B------:R-:W-:Y:S05]  /*13810*/  @P0 BRA `(.L_x_317) ;  /* 0x000000e000000947 */ /* 0x000fea0003800000 */
[----:B--2---:R-:W2:Y:S01]  /*13820*/  S2R R4, SR_LANEID ;  /* 0x0000000000047919 */ /* 0x004ea20000000000 */
[----:B------:R-:W-:Y:S01]  /*13830*/  VOTEU.ANY UR4, UPT, PT ;  /* 0x0000000000047886 */ /* 0x000fe200038e0100 */
[----:B------:R-:W-:Y:S01]  /*13840*/  IMAD.MOV.U32 R5, RZ, RZ, c[0x0][0x564] ;  /* 0x00015900ff057624 */ /* 0x000fe200078e00ff */
[----:B-1----:R-:W2:Y:S08]  /*13850*/  FLO.U32 R3, UR4 ;  /* 0x0000000400037d00 */ /* 0x002eb000080e0000 */
        /* <DEDUP_REMOVED lines=10> */
.L_x_317:
[----:B--2---:R-:W-:Y:S05]  /*13900*/  BSYNC B0 ;  /* 0x0000000000007941 */ /* 0x004fea0003800000 */
.L_x_316:
[----:B------:R-:W2:Y:S01]  /*13910*/  LDL R18, [R1+0x10] ;  /* 0x0000100001127983 */ /* 0x000ea20000100800 */
[----:B------:R-:W-:Y:S01]  /*13920*/  SHF.R.S32.HI R14, RZ, 0x1f, R17 ;  /* 0x0000001fff0e7819 */ /* 0x000fe20000011411 */
[----:B------:R-:W-:Y:S01]  /*13930*/  BSSY B1, `(.L_x_318) ;  /* 0x00002d9000017945 */ /* 0x000fe20003800000 */
[----:B------:R-:W-:Y:S01]  /*13940*/  PRMT R0, R0, 0x9910, RZ ;  /* 0x0000991000007816 */ /* 0x000fe200000000ff */
[----:B-----5:R-:W-:Y:S01]  /*13950*/  IMAD.MOV.U32 R49, RZ, RZ, R6 ;  /* 0x000000ffff317224 */ /* 0x020fe200078e0006 */
[----:B-1----:R-:W-:Y:S02]  /*13960*/  LEA.HI R3, R14, R17, RZ, 0x3 ;  /* 0x000000110e037211 */ /* 0x002fe400078f18ff */
[----:B------:R-:W-:Y:S02]  /*13970*/  ISETP.NE.AND P0, PT, R0, RZ, PT ;  /* 0x000000ff0000720c */ /* 0x000fe40003f05270 */
[----:B------:R-:W-:Y:S02]  /*13980*/  LOP3.LUT R2, R3, 0xfffffff8, RZ, 0xc0, !PT ;  /* 0xfffffff803027812 */ /* 0x000fe400078ec0ff */
[----:B------:R-:W-:-:S03]  /*13990*/  SHF.R.S32.HI R48, RZ, 0x3, R3 ;  /* 0x00000003ff307819 */ /* 0x000fc60000011403 */
[----:B------:R-:W-:-:S04]  /*139a0*/  IMAD.IADD R2, R17, 0x1, -R2 ;  /* 0x0000000111027824 */ /* 0x000fc800078e0a02 */
[C---:B------:R-:W-:Y:S02]  /*139b0*/  IMAD.SHL.U32 R0, R2.reuse, 0x8, RZ ;  /* 0x0000000802007824 */ /* 0x040fe400078e00ff */
[----:B------:R-:W-:-:S03]  /*139c0*/  IMAD R28, R2, 0x10, R48 ;  /* 0x00000010021c7824 */ /* 0x000fc600078e0230 */
[----:B------:R-:W-:Y:S02]  /*139d0*/  SHF.R.S32.HI R80, RZ, 0x1f, R0 ;  /* 0x0000001fff507819 */ /* 0x000fe40000011400 */
[----:B--2---:R-:W-:Y:S01]  /*139e0*/  SHF.R.S32.HI R11, RZ, 0x1f, R18 ;  /* 0x0000001fff0b7819 */ /* 0x004fe20000011412 */
[----:B------:R-:W-:Y:S05]  /*139f0*/  @!P0 BRA `(.L_x_319) ;  /* 0x0000215000008947 */ /* 0x000fea0003800000 */
[----:B------:R-:W2:Y:S04]  /*13a00*/  LDL R7, [R1+0x50] ;  /* 0x0000500001077983 */ /* 0x000ea80000100800 */
[----:B------:R-:W3:Y:S04]  /*13a10*/  LDL R15, [R1+0x58] ;  /* 0x00005800010f7983 */ /* 0x000ee80000100800 */
[----:B------:R-:W4:Y:S04]  /*13a20*/  LDL R13, [R1+0x60] ;  /* 0x00006000010d7983 */ /* 0x000f280000100800 */
[----:B------:R-:W3:Y:S04]  /*13a30*/  LDL R12, [R1+0x64] ;  /* 0x00006400010c7983 */ /* 0x000ee80000100800 */
[----:B------:R-:W1:Y:S01]  /*13a40*/  S2R R4, SR_TID.X ;  /* 0x0000000000047919 */ /* 0x000e620000002100 */
[----:B------:R-:W-:Y:S01]  /*13a50*/  LEA.HI R10, R14, R17, RZ, 0x2 ;  /* 0x000000110e0a7211 */ /* 0x000fe200078f10ff */
[----:B------:R-:W-:Y:S01]  /*13a60*/  WARPSYNC 0xffffffff ;  /* 0xffffffff00007948 */ /* 0x000fe20003800000 */
[----:B-1----:R-:W-:-:S04]  /*13a70*/  SHF.R.S32.HI R5, RZ, 0x1f, R4 ;  /* 0x0000001fff057819 */ /* 0x002fc80000011404 */
[----:B------:R-:W-:Y:S02]  /*13a80*/  LEA.HI R5, R5, R4, RZ, 0x2 ;  /* 0x0000000405057211 */ /* 0x000fe400078f10ff */
[----:B------:R-:W-:Y:S02]  /*13a90*/  SHF.R.S32.HI R4, RZ, 0x1f, R10 ;  /* 0x0000001fff047819 */ /* 0x000fe4000001140a */
[----:B------:R-:W-:-:S04]  /*13aa0*/  SHF.R.S32.HI R5, RZ, 0x2, R5 ;  /* 0x00000002ff057819 */ /* 0x000fc80000011405 */
[----:B------:R-:W-:-:S04]  /*13ab0*/  LEA.HI R4, R4, R5, RZ, 0x3 ;  /* 0x0000000504047211 */ /* 0x000fc800078f18ff */
[----:B------:R-:W-:-:S05]  /*13ac0*/  LOP3.LUT R4, R4, 0xfffffff8, RZ, 0xc0, !PT ;  /* 0xfffffff804047812 */ /* 0x000fca00078ec0ff */
[----:B------:R-:W-:Y:S02]  /*13ad0*/  IMAD.IADD R4, R5, 0x1, -R4 ;  /* 0x0000000105047824 */ /* 0x000fe400078e0a04 */
[----:B------:R-:W-:-:S03]  /*13ae0*/  IMAD.MOV.U32 R9, RZ, RZ, -0x10 ;  /* 0xfffffff0ff097424 */ /* 0x000fc600078e00ff */
[----:B------:R-:W-:Y:S01]  /*13af0*/  LOP3.LUT R2, R4, 0x1, RZ, 0xc0, !PT ;  /* 0x0000000104027812 */ /* 0x000fe200078ec0ff */
[----:B------:R-:W-:Y:S03]  /*13b00*/  BAR.SYNC.DEFER_BLOCKING 0x1, 0x80 ;  /* 0x0042000000007b1d */ /* 0x000fe60000010000 */
[----:B------:R-:W-:Y:S02]  /*13b10*/  ISETP.NE.U32.AND P0, PT, R2, 0x1, PT ;  /* 0x000000010200780c */ /* 0x000fe40003f05070 */
[----:B------:R-:W-:Y:S02]  /*13b20*/  F2FP.BF16.PACK_AB R3, R75, R74 ;  /* 0x0000004a4b03723e */ /* 0x000fe400000010ff */
[----:B------:R-:W-:Y:S02]  /*13b30*/  SEL R9, R9, 0x10, !P0 ;  /* 0x0000001009097807 */ /* 0x000fe40004000000 */
[----:B------:R-:W-:-:S02]  /*13b40*/  F2FP.BF16.PACK_AB R6, R95, R94 ;  /* 0x0000005e5f06723e */ /* 0x000fc400000010ff */
[----:B------:R-:W-:Y:S01]  /*13b50*/  F2FP.BF16.PACK_AB R5, R77, R76 ;  /* 0x0000004c4d05723e */ /* 0x000fe200000010ff */
[----:B------:R-:W-:Y:S01]  /*13b60*/  IMAD.MOV.U32 R8, RZ, RZ, 0x20 ;  /* 0x00000020ff087424 */ /* 0x000fe200078e00ff */
[----:B------:R-:W-:Y:S02]  /*13b70*/  LOP3.LUT P0, RZ, R4, 0x2, RZ, 0xc0, !PT ;  /* 0x0000000204ff7812 */ /* 0x000fe4000780c0ff */
[----:B------:R-:W-:Y:S02]  /*13b80*/  F2FP.BF16.PACK_AB R4, R39, R38 ;  /* 0x000000262704723e */ /* 0x000fe400000010ff */
[----:B------:R-:W-:Y:S02]  /*13b90*/  SEL R8, R8, 0xffffffe0, !P0 ;  /* 0xffffffe008087807 */ /* 0x000fe40004000000 */
[----:B------:R-:W-:-:S04]  /*13ba0*/  ISETP.NE.U32.AND P2, PT, RZ, c[0x0][0x500], PT ;  /* 0x00014000ff007a0c */ /* 0x000fc80003f45070 */
[----:B------:R-:W-:Y:S01]  /*13bb0*/  ISETP.NE.AND.EX P2, PT, RZ, c[0x0][0x504], PT, P2 ;  /* 0x00014100ff007a0c */ /* 0x000fe20003f45320 */
[----:B--2---:R-:W-:Y:S01]  /*13bc0*/  IMAD.IADD R2, R7, 0x1, R9 ;  /* 0x0000000107027824 */ /* 0x004fe200078e0209 */
[----:B------:R1:W-:Y:S04]  /*13bd0*/  STS [R7], R3 ;  /* 0x0000000307007388 */ /* 0x0003e80000000800 */
[----:B------:R-:W-:Y:S04]  /*13be0*/  STS [R7+0x400], R6 ;  /* 0x0004000607007388 */ /* 0x000fe80000000800 */
[----:B------:R2:W-:Y:S01]  /*13bf0*/  STS [R2], R5 ;  /* 0x0000000502007388 */ /* 0x0005e20000000800 */
[----:B-1----:R-:W-:-:S05]  /*13c00*/  F2FP.BF16.PACK_AB R3, R103, R102 ;  /* 0x000000666703723e */ /* 0x002fca00000010ff */
[----:B------:R1:W-:Y:S01]  /*13c10*/  STS [R2+0x400], R3 ;  /* 0x0004000302007388 */ /* 0x0003e20000000800 */
[----:B--2---:R-:W-:-:S05]  /*13c20*/  F2FP.BF16.PACK_AB R5, R53, R52 ;  /* 0x000000343505723e */ /* 0x004fca00000010ff */
[----:B------:R2:W-:Y:S01]  /*13c30*/  STS [R7+0x2000], R5 ;  /* 0x0020000507007388 */ /* 0x0005e20000000800 */
[----:B------:R-:W-:-:S03]  /*13c40*/  F2FP.BF16.PACK_AB R6, R101, R100 ;  /* 0x000000646506723e */ /* 0x000fc600000010ff */
[----:B------:R3:W-:Y:S01]  /*13c50*/  STS [R7+0x2400], R4 ;  /* 0x0024000407007388 */ /* 0x0007e20000000800 */
[----:B-1----:R-:W-:-:S05]  /*13c60*/  F2FP.BF16.PACK_AB R3, R41, R40 ;  /* 0x000000282903723e */ /* 0x002fca00000010ff */
[----:B------:R1:W-:Y:S01]  /*13c70*/  STS [R2+0x2000], R3 ;  /* 0x0020000302007388 */ /* 0x0003e20000000800 */
[----:B--2---:R-:W-:Y:S02]  /*13c80*/  F2FP.BF16.PACK_AB R5, R71, R70 ;  /* 0x000000464705723e */ /* 0x004fe400000010ff */
[----:B---3--:R-:W-:-:S03]  /*13c90*/  F2FP.BF16.PACK_AB R4, R79, R78 ;  /* 0x0000004e4f04723e */ /* 0x008fc600000010ff */
[----:B------:R2:W-:Y:S01]  /*13ca0*/  STS [R2+0x2400], R5 ;  /* 0x0024000502007388 */ /* 0x0005e20000000800 */
[----:B-1----:R-:W-:Y:S01]  /*13cb0*/  IMAD.IADD R3, R7, 0x1, R8 ;  /* 0x0000000107037824 */ /* 0x002fe200078e0208 */
[----:B------:R-:W-:-:S04]  /*13cc0*/  F2FP.BF16.PACK_AB R7, R43, R42 ;  /* 0x0000002a2b07723e */ /* 0x000fc800000010ff */
[----:B------:R1:W-:Y:S01]  /*13cd0*/  STS [R3], R4 ;  /* 0x0000000403007388 */ /* 0x0003e20000000800 */
[----:B--2---:R-:W-:Y:S01]  /*13ce0*/  F2FP.BF16.PACK_AB R5, R83, R82 ;  /* 0x000000525305723e */ /* 0x004fe200000010ff */
[----:B------:R-:W-:Y:S02]  /*13cf0*/  IMAD.IADD R2, R2, 0x1, R8 ;  /* 0x0000000102027824 */ /* 0x000fe400078e0208 */
[----:B------:R2:W-:Y:S04]  /*13d00*/  STS [R3+0x400], R6 ;  /* 0x0004000603007388 */ /* 0x0005e80000000800 */
[----:B------:R3:W-:Y:S01]  /*13d10*/  STS [R2], R5 ;  /* 0x0000000502007388 */ /* 0x0007e20000000800 */
[----:B-1----:R-:W-:Y:S02]  /*13d20*/  F2FP.BF16.PACK_AB R4, R105, R104 ;  /* 0x000000686904723e */ /* 0x002fe400000010ff */
[----:B--2---:R-:W-:-:S03]  /*13d30*/  F2FP.BF16.PACK_AB R6, R69, R68 ;  /* 0x000000444506723e */ /* 0x004fc600000010ff */
[----:B------:R1:W-:Y:S01]  /*13d40*/  STS [R2+0x400], R4 ;  /* 0x0004000402007388 */ /* 0x0003e20000000800 */
[----:B---3--:R-:W-:-:S03]  /*13d50*/  F2FP.BF16.PACK_AB R5, R45, R44 ;  /* 0x0000002c2d05723e */ /* 0x008fc600000010ff */
[----:B------:R-:W-:Y:S04]  /*13d60*/  STS [R3+0x2000], R7 ;  /* 0x0020000703007388 */ /* 0x000fe80000000800 */
[----:B------:R2:W-:Y:S04]  /*13d70*/  STS [R3+0x2400], R6 ;  /* 0x0024000603007388 */ /* 0x0005e80000000800 */
[----:B------:R3:W-:Y:S01]  /*13d80*/  STS [R2+0x2000], R5 ;  /* 0x0020000502007388 */ /* 0x0007e20000000800 */
[----:B-1----:R-:W-:Y:S02]  /*13d90*/  F2FP.BF16.PACK_AB R4, R63, R62 ;  /* 0x0000003e3f04723e */ /* 0x002fe400000010ff */
[----:B--2---:R-:W-:-:S03]  /*13da0*/  F2FP.BF16.PACK_AB R3, R67, R66 ;  /* 0x000000424303723e */ /* 0x004fc600000010ff */
[----:B------:R1:W-:Y:S01]  /*13db0*/  STS [R2+0x2400], R4 ;  /* 0x0024000402007388 */ /* 0x0003e20000000800 */
[----:B------:R-:W-:-:S03]  /*13dc0*/  F2FP.BF16.PACK_AB R7, R87, R86 ;  /* 0x000000565707723e */ /* 0x000fc600000010ff */
[----:B------:R2:W-:Y:S01]  /*13dd0*/  STS [R15], R3 ;  /* 0x000000030f007388 */ /* 0x0005e20000000800 */
[----:B------:R-:W-:Y:S02]  /*13de0*/  F2FP.BF16.PACK_AB R6, R59, R58 ;  /* 0x0000003a3b06723e */ /* 0x000fe400000010ff */
[----:B---3--:R-:W-:Y:S02]  /*13df0*/  F2FP.BF16.PACK_AB R5, R61, R60 ;  /* 0x0000003c3d05723e */ /* 0x008fe400000010ff */
[----:B-1----:R-:W-:Y:S01]  /*13e00*/  F2FP.BF16.PACK_AB R4, R117, R116 ;  /* 0x000000747504723e */ /* 0x002fe200000010ff */
[----:B------:R-:W-:Y:S02]  /*13e10*/  IMAD.IADD R2, R9, 0x1, R15 ;  /* 0x0000000109027824 */ /* 0x000fe400078e020f */
[----:B------:R-:W3:Y:S01]  /*13e20*/  LDL.LU R9, [R1+0x48] ;  /* 0x0000480001097983 */ /* 0x000ee20000300800 */
[----:B--2---:R-:W-:-:S03]  /*13e30*/  F2FP.BF16.PACK_AB R3, R107, R106 ;  /* 0x0000006a6b03723e */ /* 0x004fc600000010ff */
[----:B------:R1:W-:Y:S04]  /*13e40*/  STS [R15+0x400], R4 ;  /* 0x000400040f007388 */ /* 0x0003e80000000800 */
[----:B------:R2:W-:Y:S04]  /*13e50*/  STS [R2+0x400], R3 ;  /* 0x0004000302007388 */ /* 0x0005e80000000800 */
[----:B------:R-:W-:Y:S04]  /*13e60*/  STS [R2], R7 ;  /* 0x0000000702007388 */ /* 0x000fe80000000800 */
[----:B------:R4:W-:Y:S04]  /*13e70*/  STS [R15+0x2000], R6 ;  /* 0x002000060f007388 */ /* 0x0009e80000000800 */
[----:B------:R4:W-:Y:S01]  /*13e80*/  STS [R15+0x2400], R5 ;  /* 0x002400050f007388 */ /* 0x0009e20000000800 */
[----:B-1----:R-:W-:-:S02]  /*13e90*/  F2FP.BF16.PACK_AB R4, R55, R54 ;  /* 0x000000363704723e */ /* 0x002fc400000010ff */
[----:B--2---:R-:W-:-:S03]  /*13ea0*/  F2FP.BF16.PACK_AB R3, R57, R56 ;  /* 0x000000383903723e */ /* 0x004fc600000010ff */
[----:B------:R1:W-:Y:S04]  /*13eb0*/  STS [R2+0x2000], R4 ;  /* 0x0020000402007388 */ /* 0x0003e80000000800 */
[----:B------:R2:W-:Y:S01]  /*13ec0*/  STS [R2+0x2400], R3 ;  /* 0x0024000302007388 */ /* 0x0005e20000000800 */
[----:B----4-:R-:W-:Y:S01]  /*13ed0*/  IMAD.IADD R6, R8, 0x1, R2 ;  /* 0x0000000108067824 */ /* 0x010fe200078e0202 */
[----:B------:R-:W-:Y:S02]  /*13ee0*/  F2FP.BF16.PACK_AB R5, R35, R34 ;  /* 0x000000222305723e */ /* 0x000fe400000010ff */
[----:B-1----:R-:W-:Y:S02]  /*13ef0*/  F2FP.BF16.PACK_AB R4, R85, R84 ;  /* 0x000000545504723e */ /* 0x002fe400000010ff */
[----:B--2---:R-:W-:-:S02]  /*13f00*/  F2FP.BF16.PACK_AB R3, R93, R92 ;  /* 0x0000005c5d03723e */ /* 0x004fc400000010ff */
[----:B------:R-:W-:Y:S01]  /*13f10*/  F2FP.BF16.PACK_AB R2, R65, R64 ;  /* 0x000000404102723e */ /* 0x000fe200000010ff */
[----:B------:R1:W-:Y:S04]  /*13f20*/  STS [R13], R4 ;  /* 0x000000040d007388 */ /* 0x0003e80000000800 */
[----:B------:R2:W-:Y:S04]  /*13f30*/  STS [R13+0x400], R3 ;  /* 0x000400030d007388 */ /* 0x0005e80000000800 */
[----:B------:R4:W-:Y:S01]  /*13f40*/  STS [R6], R2 ;  /* 0x0000000206007388 */ /* 0x0009e20000000800 */
[----:B-1----:R-:W-:-:S02]  /*13f50*/  F2FP.BF16.PACK_AB R4, R73, R72 ;  /* 0x000000484904723e */ /* 0x002fc400000010ff */
[----:B--2---:R-:W-:-:S03]  /*13f60*/  F2FP.BF16.PACK_AB R3, R47, R46 ;  /* 0x0000002e2f03723e */ /* 0x004fc600000010ff */
[----:B------:R-:W-:Y:S01]  /*13f70*/  STS [R12+0x400], R4 ;  /* 0x000400040c007388 */ /* 0x000fe20000000800 */
[----:B----4-:R-:W-:-:S03]  /*13f80*/  F2FP.BF16.PACK_AB R2, R51, R50 ;  /* 0x000000323302723e */ /* 0x010fc600000010ff */
[----:B------:R-:W-:Y:S04]  /*13f90*/  STS [R13+0x2000], R3 ;  /* 0x002000030d007388 */ /* 0x000fe80000000800 */
[----:B------:R1:W-:Y:S04]  /*13fa0*/  STS [R13+0x2400], R2 ;  /* 0x002400020d007388 */ /* 0x0003e80000000800 */
[----:B------:R2:W-:Y:S01]  /*13fb0*/  STS [R6+0x2000], R5 ;  /* 0x0020000506007388 */ /* 0x0005e20000000800 */
[----:B-1----:R-:W-:-:S05]  /*13fc0*/  F2FP.BF16.PACK_AB R2, R37, R36 ;  /* 0x000000242502723e */ /* 0x002fca00000010ff */
[----:B------:R1:W-:Y:S01]  /*13fd0*/  STS [R12+0x2400], R2 ;  /* 0x002400020c007388 */ /* 0x0003e20000000800 */
[----:B--2---:R-:W-:Y:S02]  /*13fe0*/  IMAD.MOV.U32 R6, RZ, RZ, 0x4 ;  /* 0x00000004ff067424 */ /* 0x004fe400078e00ff */
[----:B------:R-:W-:Y:S02]  /*13ff0*/  IMAD.MOV.U32 R3, RZ, RZ, RZ ;  /* 0x000000ffff037224 */ /* 0x000fe400078e00ff */
[----:B------:R-:W-:Y:S01]  /*14000*/  IMAD.WIDE R6, R18, R6, c[0x0][0x500] ;  /* 0x0001400012067625 */ /* 0x000fe200078e0206 */
[----:B------:R-:W-:Y:S06]  /*14010*/  BAR.SYNC.DEFER_BLOCKING 0x1, 0x80 ;  /* 0x0042000000007b1d */ /* 0x000fec0000010000 */
[----:B------:R1:W5:Y:S01]  /*14020*/  @P2 LDG.E R3, [R6.64] ;  /* 0x0000000806032981 */ /* 0x000362000c1e1900 */
[----:B------:R-:W-:-:S04]  /*14030*/  ISETP.NE.U32.AND P0, PT, RZ, c[0x0][0x508], PT ;  /* 0x00014200ff007a0c */ /* 0x000fc80003f05070 */
[----:B------:R-:W-:Y:S01]  /*14040*/  ISETP.NE.AND.EX P1, PT, RZ, c[0x0][0x50c], PT, P0 ;  /* 0x00014300ff007a0c */ /* 0x000fe20003f25300 */
[----:B------:R-:W-:-:S12]  /*14050*/  IMAD.MOV.U32 R15, RZ, RZ, c[0x0][0x388] ;  /* 0x0000e200ff0f7624 */ /* 0x000fd800078e00ff */
[----:B------:R-:W-:-:S04]  /*14060*/  @P1 LEA R4, P0, R18, c[0x0][0x508], 0x2 ;  /* 0x0001420012041a11 */ /* 0x000fc800078010ff */
[----:B------:R-:W-:-:S05]  /*14070*/  @P1 LEA.HI.X R5, R18, c[0x0][0x50c], R11, 0x2, P0 ;  /* 0x0001430012051a11 */ /* 0x000fca00000f140b */
[----:B------:R2:W5:Y:S01]  /*14080*/  @P1 LDG.E R15, [R4.64] ;  /* 0x00000008040f1981 */ /* 0x000562000c1e1900 */
[----:B---3--:R-:W-:-:S04]  /*14090*/  ISETP.NE.AND P0, PT, R9, RZ, PT ;  /* 0x000000ff0900720c */ /* 0x008fc80003f05270 */
[----:B--2---:R-:W-:Y:S01]  /*140a0*/  SEL R4, R9, c[0x0][0x3d4], P0 ;  /* 0x0000f50009047a07 */ /* 0x004fe20000000000 */
[----:B------:R-:W-:Y:S05]  /*140b0*/  @P1 BRA `(.L_x_320) ;  /* 0x0000004000001947 */ /* 0x000fea0003800000 */
[----:B-1----:R-:W-:Y:S05]  /*140c0*/  @!P2 BRA `(.L_x_320) ;  /* 0x000000300000a947 */ /* 0x002fea0003800000 */
[----:B------:R1:W2:Y:S04]  /*140d0*/  LDG.E R2, [R6.64] ;  /* 0x0000000806027981 */ /* 0x0002a8000c1e1900 */
[----:B-1----:R-:W2:Y:S02]  /*140e0*/  LDG.E R6, [R6.64+0x4] ;  /* 0x0000040806067981 */ /* 0x002ea4000c1e1900 */
[----:B--2--5:R-:W-:Y:S02]  /*140f0*/  IADD3 R15, -R2, R6, RZ ;  /* 0x00000006020f7210 */ /* 0x024fe40007ffe1ff */
.L_x_320:
[----:B-1----:R-:W2:Y:S04]  /*14100*/  LDL R29, [R1+0x40] ;  /* 0x00004000011d7983 */ /* 0x002ea80000100800 */
[----:B------:R-:W3:Y:S04]  /*14110*/  LDL R81, [R1+0x34] ;  /* 0x0000340001517983 */ /* 0x000ee80000100800 */
[----:B------:R-:W4:Y:S01]  /*14120*/  LDL R16, [R1+0x4c] ;  /* 0x00004c0001107983 */ /* 0x000f220000100800 */
[----:B------:R-:W-:Y:S01]  /*14130*/  IMAD.MOV.U32 R9, RZ, RZ, 0x368 ;  /* 0x00000368ff097424 */ /* 0x000fe200078e00ff */
[----:B------:R-:W-:-:S04]  /*14140*/  ISETP.GT.AND P2, PT, R4, 0x1, PT ;  /* 0x000000010400780c */ /* 0x000fc80003f44270 */
[----:B------:R-:W-:-:S04]  /*14150*/  SEL R9, R9, 0x328, P2 ;  /* 0x0000032809097807 */ /* 0x000fc80001000000 */
[----:B------:R-:W2:Y:S01]  /*14160*/  LDC.64 R22, c[0x0][R9+0x168] ;  /* 0x00005a0009167b82 */ /* 0x000ea20000000a00 */
[----:B------:R-:W-:-:S04]  /*14170*/  LEA.HI R8, R14, R17, RZ, 0x5 ;  /* 0x000000110e087211 */ /* 0x000fc800078f28ff */
[--C-:B------:R-:W-:Y:S02]  /*14180*/  SHF.R.S32.HI R5, RZ, 0x5, R8.reuse ;  /* 0x00000005ff057819 */ /* 0x100fe40000011408 */
[----:B------:R-:W-:-:S04]  /*14190*/  SHF.R.S32.HI R6, RZ, 0x1f, R8 ;  /* 0x0000001fff067819 */ /* 0x000fc80000011408 */
[----:B------:R-:W-:-:S04]  /*141a0*/  LEA.HI R6, R6, R5, RZ, 0x2 ;  /* 0x0000000506067211 */ /* 0x000fc800078f10ff */
[----:B------:R-:W-:Y:S02]  /*141b0*/  LOP3.LUT R6, R6, 0xffffffc, RZ, 0xc0, !PT ;  /* 0x0ffffffc06067812 */ /* 0x000fe400078ec0ff */
[----:B------:R-:W-:-:S03]  /*141c0*/  ISETP.NE.U32.AND P0, PT, RZ, c[0x0][0x500], PT ;  /* 0x00014000ff007a0c */ /* 0x000fc60003f05070 */
[----:B------:R-:W-:Y:S02]  /*141d0*/  IMAD.IADD R6, R5, 0x1, -R6 ;  /* 0x0000000105067824 */ /* 0x000fe400078e0a06 */
[----:B------:R-:W-:Y:S01]  /*141e0*/  IMAD.MOV.U32 R5, RZ, RZ, c[0x0][0x4e8] ;  /* 0x00013a00ff057624 */ /* 0x000fe200078e00ff */
[----:B------:R-:W-:Y:S02]  /*141f0*/  ISETP.NE.AND.EX P0, PT, RZ, c[0x0][0x504], PT, P0 ;  /* 0x00014100ff007a0c */ /* 0x000fe40003f05300 */
[----:B------:R-:W-:Y:S02]  /*14200*/  LOP3.LUT R4, R10, 0xfffffffc, RZ, 0xc0, !PT ;  /* 0xfffffffc0a047812 */ /* 0x000fe400078ec0ff */
[----:B------:R-:W-:Y:S02]  /*14210*/  ISETP.NE.AND P5, PT, R5, 0x1, PT ;  /* 0x000000010500780c */ /* 0x000fe40003fa5270 */
[----:B------:R-:W-:Y:S01]  /*14220*/  SEL R5, R11, RZ, !P0 ;  /* 0x000000ff0b057207 */ /* 0x000fe20004000000 */
[----:B------:R-:W1:Y:S01]  /*14230*/  LDC.64 R12, c[0x0][R9+0x170] ;  /* 0x00005c00090c7b82 */ /* 0x000e620000000a00 */
[----:B------:R-:W-:Y:S01]  /*14240*/  LOP3.LUT R8, R8, 0xffffffe0, RZ, 0xc0, !PT ;  /* 0xffffffe008087812 */ /* 0x000fe200078ec0ff */
[----:B------:R-:W-:-:S06]  /*14250*/  IMAD.IADD R4, R17, 0x1, -R4 ;  /* 0x0000000111047824 */ /* 0x000fcc00078e0a04 */
[----:B------:R1:W1:Y:S01]  /*14260*/  LDC.64 R24, c[0x0][R9+0x178] ;  /* 0x00005e0009187b82 */ /* 0x0002620000000a00 */
[----:B------:R-:W-:Y:S01]  /*14270*/  IMAD.IADD R19, R17, 0x1, -R8 ;  /* 0x0000000111137824 */ /* 0x000fe200078e0a08 */
[----:B------:R-:W-:-:S04]  /*14280*/  LEA.HI R2, R4, R4, RZ, 0x1 ;  /* 0x0000000404027211 */ /* 0x000fc800078f08ff */
[----:B------:R-:W-:Y:S02]  /*14290*/  SHF.R.S32.HI R26, RZ, 0x1f, R19 ;  /* 0x0000001fff1a7819 */ /* 0x000fe40000011413 */
[----:B------:R1:W1:Y:S01]  /*142a0*/  LDC.64 R20, c[0x0][R9+0x160] ;  /* 0x0000580009147b82 */ /* 0x0002620000000a00 */
[C---:B------:R-:W-:Y:S01]  /*142b0*/  LOP3.LUT R7, R2.reuse, 0x1ffffffe, RZ, 0xc0, !PT ;  /* 0x1ffffffe02077812 */ /* 0x040fe200078ec0ff */
[----:B------:R-:W-:Y:S01]  /*142c0*/  IMAD.SHL.U32 R2, R2, 0x20, RZ ;  /* 0x0000002002027824 */ /* 0x000fe200078e00ff */
[----:B------:R-:W-:-:S03]  /*142d0*/  LEA.HI R26, R26, R19, RZ, 0x2 ;  /* 0x000000131a1a7211 */ /* 0x000fc600078f10ff */
[----:B------:R-:W-:Y:S01]  /*142e0*/  IMAD.IADD R7, R4, 0x1, -R7 ;  /* 0x0000000104077824 */ /* 0x000fe200078e0a07 */
[----:B------:R-:W-:Y:S02]  /*142f0*/  LOP3.LUT R2, R2, 0xffffffc0, RZ, 0xc0, !PT ;  /* 0xffffffc002027812 */ /* 0x000fe400078ec0ff */
[----:B------:R-:W-:-:S03]  /*14300*/  SHF.R.S32.HI R4, RZ, 0x2, R26 ;  /* 0x00000002ff047819 */ /* 0x000fc6000001141a */
[----:B------:R-:W-:Y:S02]  /*14310*/  IMAD R7, R7, 0x8, R2 ;  /* 0x0000000807077824 */ /* 0x000fe400078e0202 */
[----:B------:R-:W-:Y:S01]  /*14320*/  IMAD R17, R6, 0x10, R4 ;  /* 0x0000001006117824 */ /* 0x000fe200078e0204 */
[----:B------:R-:W-:-:S03]  /*14330*/  SEL R2, R18, RZ, !P0 ;  /* 0x000000ff12027207 */ /* 0x000fc60004000000 */
[----:B------:R-:W-:Y:S02]  /*14340*/  IMAD.IADD R7, R17, 0x1, R7 ;  /* 0x0000000111077824 */ /* 0x000fe400078e0207 */
[----:B--2---:R-:W-:Y:S02]  /*14350*/  IMAD.WIDE.U32 R10, R22, R29, RZ ;  /* 0x0000001d160a7225 */ /* 0x004fe400078e00ff */
[----:B------:R-:W2:Y:S02]  /*14360*/  LDL.LU R22, [R1+0x44] ;  /* 0x0000440001167983 */ /* 0x000ea40000300800 */
[----:B-1----:R-:W-:Y:S02]  /*14370*/  IMAD R4, R13, R2, RZ ;  /* 0x000000020d047224 */ /* 0x002fe400078e02ff */
[----:B---3--:R-:W-:Y:S02]  /*14380*/  IMAD R7, R81, 0x80, R7 ;  /* 0x0000008051077824 */ /* 0x008fe400078e0207 */
[----:B------:R-:W-:-:S02]  /*14390*/  IMAD R6, R12, R5, R4 ;  /* 0x000000050c067224 */ /* 0x000fc400078e0204 */
[----:B------:R-:W-:-:S04]  /*143a0*/  @P5 IMAD.HI.U32 R5, R7, c[0x0][0x4ec], RZ ;  /* 0x00013b0007055a27 */ /* 0x000fc800078e00ff */
[----:B------:R-:W-:-:S04]  /*143b0*/  IMAD.WIDE.U32 R8, R12, R2, RZ ;  /* 0x000000020c087225 */ /* 0x000fc800078e00ff */
[----:B------:R-:W-:Y:S01]  /*143c0*/  IMAD.MOV.U32 R4, RZ, RZ, R7 ;  /* 0x000000ffff047224 */ /* 0x000fe200078e0007 */
[----:B------:R-:W-:Y:S01]  /*143d0*/  @P5 SHF.R.U32.HI R4, RZ, c[0x0][0x4f0], R5 ;  /* 0x00013c00ff045a19 */ /* 0x000fe20000011605 */
[----:B------:R-:W-:Y:S01]  /*143e0*/  IMAD R12, R23, R29, RZ ;  /* 0x0000001d170c7224 */ /* 0x000fe200078e02ff */
[----:B----4-:R-:W-:Y:S01]  /*143f0*/  SEL R5, R16, RZ, P2 ;  /* 0x000000ff10057207 */ /* 0x010fe20001000000 */
[----:B------:R-:W-:Y:S01]  /*14400*/  IMAD.IADD R13, R9, 0x1, R6 ;  /* 0x00000001090d7824 */ /* 0x000fe200078e0206 */
[--C-:B-----5:R-:W-:Y:S01]  /*14410*/  IADD3 R14, P1, P0, R8, R10, R3.reuse ;  /* 0x0000000a080e7210 */ /* 0x120fe2000783e003 */
[----:B------:R-:W-:Y:S01]  /*14420*/  IMAD.IADD R10, R11, 0x1, R12 ;  /* 0x000000010b0a7824 */ /* 0x000fe200078e020c */
[----:B------:R-:W-:Y:S01]  /*14430*/  SHF.R.S32.HI R16, RZ, 0x1f, R3 ;  /* 0x0000001fff107819 */ /* 0x000fe20000011403 */
[-C--:B------:R-:W-:Y:S02]  /*14440*/  IMAD R6, R25, R5.reuse, RZ ;  /* 0x0000000519067224 */ /* 0x080fe400078e02ff */
[----:B------:R-:W-:Y:S01]  /*14450*/  IMAD.WIDE.U32 R8, R24, R5, RZ ;  /* 0x0000000518087225 */ /* 0x000fe200078e00ff */
[----:B------:R-:W-:-:S02]  /*14460*/  IADD3.X R11, R13, R10, R16, P1, P0 ;  /* 0x0000000a0d0b7210 */ /* 0x000fc40000fe0410 */
[--C-:B------:R-:W-:Y:S01]  /*14470*/  SHF.R.S32.HI R5, RZ, 0x1f, R4.reuse ;  /* 0x0000001fff057819 */ /* 0x100fe20000011404 */
[----:B------:R-:W-:Y:S01]  /*14480*/  IMAD.MOV R10, RZ, RZ, -R4 ;  /* 0x000000ffff0a7224 */ /* 0x000fe200078e0a04 */
[----:B------:R-:W-:Y:S01]  /*14490*/  IADD3 R8, P1, P0, R4, R14, R8 ;  /* 0x0000000e04087210 */ /* 0x000fe2000783e008 */
[----:B------:R-:W-:Y:S02]  /*144a0*/  IMAD.IADD R6, R9, 0x1, R6 ;  /* 0x0000000109067824 */ /* 0x000fe400078e0206 */
[----:B------:R-:W-:-:S03]  /*144b0*/  IMAD R4, R10, c[0x0][0x4e8], R7 ;  /* 0x00013a000a047a24 */ /* 0x000fc600078e0207 */
[----:B------:R-:W-:Y:S01]  /*144c0*/  IADD3.X R9, R5, R11, R6, P1, P0 ;  /* 0x0000000b05097210 */ /* 0x000fe20000fe0406 */
[----:B------:R-:W-:Y:S01]  /*144d0*/  IMAD R6, R21, R4, RZ ;  /* 0x0000000415067224 */ /* 0x000fe200078e02ff */
[----:B------:R-:W-:-:S03]  /*144e0*/  SHF.R.S32.HI R10, RZ, 0x1f, R4 ;  /* 0x0000001fff0a7819 */ /* 0x000fc60000011404 */
[----:B------:R-:W-:-:S04]  /*144f0*/  IMAD.WIDE.U32 R4, R20, R4, R8 ;  /* 0x0000000414047225 */ /* 0x000fc800078e0008 */
[----:B------:R-:W-:Y:S02]  /*14500*/  IMAD.MOV.U32 R8, RZ, RZ, c[0x0][0x4a8] ;  /* 0x00012a00ff087624 */ /* 0x000fe400078e00ff */
[----:B------:R-:W-:Y:S02]  /*14510*/  IMAD R6, R20, R10, R6 ;  /* 0x0000000a14067224 */ /* 0x000fe400078e0206 */
[----:B------:R-:W-:Y:S01]  /*14520*/  IMAD.MOV.U32 R9, RZ, RZ, c[0x0][0x4ac] ;  /* 0x00012b00ff097624 */ /* 0x000fe200078e00ff */
[----:B------:R-:W-:Y:S01]  /*14530*/  SEL R8, R8, c[0x0][0x450], P2 ;  /* 0x0001140008087a07 */ /* 0x000fe20001000000 */
[----:B------:R-:W-:-:S03]  /*14540*/  IMAD.IADD R5, R5, 0x1, R6 ;  /* 0x0000000105057824 */ /* 0x000fc600078e0206 */
[----:B------:R-:W-:Y:S02]  /*14550*/  SEL R9, R9, c[0x0][0x454], P2 ;  /* 0x0001150009097a07 */ /* 0x000fe40001000000 */
[----:B------:R-:W-:-:S04]  /*14560*/  LEA R6, P0, R4, R8, 0x2 ;  /* 0x0000000804067211 */ /* 0x000fc800078010ff */
[----:B------:R-:W-:Y:S01]  /*14570*/  LEA.HI.X R5, R4, R9, R5, 0x2, P0 ;  /* 0x0000000904057211 */ /* 0x000fe200000f1405 */
[----:B------:R-:W-:Y:S01]  /*14580*/  IMAD R4, R15, c[0x0][0x4e8], RZ ;  /* 0x00013a000f047a24 */ /* 0x000fe200078e02ff */
[----:B------:R-:W-:Y:S04]  /*14590*/  SHFL.IDX PT, R14, R6, RZ, 0x1c1f ;  /* 0x001c1fff060e7589 */ /* 0x000fe800000e0000 */
[----:B------:R-:W1:Y:S04]  /*145a0*/  SHFL.IDX PT, R15, R5, RZ, 0x1c1f ;  /* 0x001c1fff050f7589 */ /* 0x000e6800000e0000 */
[----:B------:R-:W-:Y:S04]  /*145b0*/  SHFL.IDX PT, R12, R6, 0x1, 0x1c1f ;  /* 0x003c1f00060c7f89 */ /* 0x000fe800000e0000 */
[----:B------:R-:W3:Y:S04]  /*145c0*/  SHFL.IDX PT, R13, R5, 0x1, 0x1c1f ;  /* 0x003c1f00050d7f89 */ /* 0x000ee800000e0000 */
[----:B------:R-:W-:Y:S04]  /*145d0*/  SHFL.IDX PT, R11, R5, 0x2, 0x1c1f ;  /* 0x005c1f00050b7f89 */ /* 0x000fe800000e0000 */
[----:B------:R4:W-:Y:S01]  /*145e0*/  SHFL.IDX PT, R9, R5, 0x3, 0x1c1f ;  /* 0x007c1f0005097f89 */ /* 0x0009e200000e0000 */
[----:B------:R-:W-:-:S03]  /*145f0*/  LOP3.LUT P0, RZ, R19, 0x3, RZ, 0xc0, !PT ;  /* 0x0000000313ff7812 */ /* 0x000fc6000780c0ff */
[----:B------:R-:W1:Y:S01]  /*14600*/  SHFL.IDX PT, R10, R6, 0x2, 0x1c1f ;  /* 0x005c1f00060a7f89 */ /* 0x000e6200000e0000 */
[----:B----4-:R-:W-:-:S05]  /*14610*/  IMAD R5, R81, 0x80, R17 ;  /* 0x0000008051057824 */ /* 0x010fca00078e0211 */
[C---:B------:R-:W-:Y:S02]  /*14620*/  IADD3 R18, R5.reuse, 0x8, RZ ;  /* 0x0000000805127810 */ /* 0x040fe40007ffe0ff */
[CC--:B------:R-:W-:Y:S02]  /*14630*/  ISETP.GE.OR P4, PT, R5.reuse, R4.reuse, P0 ;  /* 0x000000040500720c */ /* 0x0c0fe40000786670 */
[----:B------:R-:W-:Y:S02]  /*14640*/  IADD3 R17, R5, 0x40, RZ ;  /* 0x0000004005117810 */ /* 0x000fe40007ffe0ff */
[-C--:B------:R-:W-:Y:S02]  /*14650*/  ISETP.GE.OR P3, PT, R18, R4.reuse, P0 ;  /* 0x000000041200720c */ /* 0x080fe40000766670 */
[CC--:B------:R-:W-:Y:S01]  /*14660*/  ISETP.GE.OR P1, PT, R17.reuse, R4.reuse, P0 ;  /* 0x000000041100720c */ /* 0x0c0fe20000726670 */
[----:B------:R4:W4:Y:S06]  /*14670*/  SHFL.IDX PT, R8, R6, 0x3, 0x1c1f ;  /* 0x007c1f0006087f89 */ /* 0x00092c00000e0000 */
[----:B-1----:R1:W-:Y:S04]  /*14680*/  @!P4 ST.E [R14.64], R30 ;  /* 0x0000001e0e00c985 */ /* 0x0023e8000c101908 */
[----:B---3--:R1:W-:Y:S01]  /*14690*/  @!P3 ST.E [R12.64], R31 ;  /* 0x0000001f0c00b985 */ /* 0x0083e2000c101908 */
[----:B------:R-:W-:-:S03]  /*146a0*/  ISETP.GE.AND P3, PT, R17, R4, PT ;  /* 0x000000041100720c */ /* 0x000fc60003f66270 */
[----:B------:R1:W-:Y:S01]  /*146b0*/  @!P1 ST.E [R10.64], R32 ;  /* 0x000000200a009985 */ /* 0x0003e2000c101908 */
[----:B----4-:R-:W-:-:S04]  /*146c0*/  IADD3 R6, R5, 0x48, RZ ;  /* 0x0000004805067810 */ /* 0x010fc80007ffe0ff */
[CC--:B------:R-:W-:Y:S02]  /*146d0*/  ISETP.GE.AND P1, PT, R6.reuse, R4.reuse, PT ;  /* 0x000000040600720c */ /* 0x0c0fe40003f26270 */
[-C--:B------:R-:W-:Y:S02]  /*146e0*/  ISETP.GE.OR P0, PT, R6, R4.reuse, P0 ;  /* 0x000000040600720c */ /* 0x080fe40000706670 */
[----:B------:R-:W-:-:S11]  /*146f0*/  ISETP.GE.AND P6, PT, R18, R4, PT ;  /* 0x000000041200720c */ /* 0x000fd60003fc6270 */
[----:B------:R1:W-:Y:S01]  /*14700*/  @!P0 ST.E [R8.64], R27 ;  /* 0x0000001b08008985 */ /* 0x0003e2000c101908 */
[----:B------:R-:W-:Y:S02]  /*14710*/  ISETP.GE.AND P0, PT, R5, R4, PT ;  /* 0x000000040500720c */ /* 0x000fe40003f06270 */
[----:B--2---:R-:W-:-:S04]  /*14720*/  LOP3.LUT R22, R22, 0xfffffffd, RZ, 0xc0, !PT ;  /* 0xfffffffd16167812 */ /* 0x004fc800078ec0ff */
[----:B------:R-:W-:-:S04]  /*14730*/  LOP3.LUT R22, R22, 0xfffffffe, RZ, 0xc0, !PT ;  /* 0xfffffffe16167812 */ /* 0x000fc800078ec0ff */
[----:B------:R-:W-:-:S04]  /*14740*/  @P3 LOP3.LUT R22, R22, 0x1, RZ, 0xfc, !PT ;  /* 0x0000000116163812 */ /* 0x000fc800078efcff */
[----:B------:R-:W-:-:S05]  /*14750*/  @P1 LOP3.LUT R22, R22, 0x2, RZ, 0xfc, !PT ;  /* 0x0000000216161812 */ /* 0x000fca00078efcff */
[----:B------:R1:W-:Y:S01]  /*14760*/  STL [R1+0x44], R22 ;  /* 0x0000441601007387 */ /* 0x0003e20000100800 */
[----:B------:R-:W-:Y:S05]  /*14770*/  @P2 BRA `(.L_x_321) ;  /* 0x000006c000002947 */ /* 0x000fea0003800000 */
[----:B------:R-:W-:Y:S01]  /*14780*/  IMAD R16, R16, c[0x0][0x3a0], RZ ;  /* 0x0000e80010107a24 */ /* 0x000fe200078e02ff */
[----:B------:R-:W-:Y:S01]  /*14790*/  LEA R5, R81, R28, 0x7 ;  /* 0x0000001c51057211 */ /* 0x000fe200078e38ff */
[C---:B------:R-:W-:Y:S01]  /*147a0*/  IMAD.WIDE.U32 R6, R3.reuse, c[0x0][0x3a0], RZ ;  /* 0x0000e80003067a25 */ /* 0x040fe200078e00ff */
[----:B-1----:R-:W-:Y:S01]  /*147b0*/  SHF.R.S32.HI R8, RZ, 0x1f, R2 ;  /* 0x0000001fff087819 */ /* 0x002fe20000011402 */
[----:B------:R1:W2:Y:S02]  /*147c0*/  LDS.128 R20, [R216+0x880] ;  /* 0x00088000d8147984 */ /* 0x0002a40000000c00 */
[----:B------:R-:W-:Y:S02]  /*147d0*/  IMAD R3, R3, c[0x0][0x3a4], R16 ;  /* 0x0000e90003037a24 */ /* 0x000fe400078e0210 */
[----:B------:R-:W-:Y:S01]  /*147e0*/  @P5 IMAD.HI.U32 R9, R5, c[0x0][0x4ec], RZ ;  /* 0x00013b0005095a27 */ /* 0x000fe200078e00ff */
[----:B------:R1:W3:Y:S02]  /*147f0*/  LDS.128 R16, [R216+0x80] ;  /* 0x00008000d8107984 */ /* 0x0002e40000000c00 */
[----:B------:R-:W-:Y:S01]  /*14800*/  IADD3 R7, R7, R3, RZ ;  /* 0x0000000307077210 */ /* 0x000fe20007ffe0ff */
[----:B------:R-:W-:Y:S01]  /*14810*/  IMAD R8, R8, c[0x0][0x3f0], RZ ;  /* 0x0000fc0008087a24 */ /* 0x000fe200078e02ff */
[----:B------:R1:W4:Y:S01]  /*14820*/  LDS.128 R24, [R216+0x1080] ;  /* 0x00108000d8187984 */ /* 0x0003220000000c00 */
[----:B------:R-:W-:-:S02]  /*14830*/  MOV R3, R5 ;  /* 0x0000000500037202 */ /* 0x000fc40000000f00 */
[C---:B------:R-:W-:Y:S01]  /*14840*/  IMAD.WIDE.U32 R6, R29.reuse, c[0x0][0x3e8], R6 ;  /* 0x0000fa001d067a25 */ /* 0x040fe200078e0006 */
[----:B------:R1:W1:Y:S01]  /*14850*/  LDS.128 R32, [R216+0x2080] ;  /* 0x00208000d8207984 */ /* 0x0002620000000c00 */
[----:B------:R-:W-:Y:S02]  /*14860*/  @P5 SHF.R.U32.HI R3, RZ, c[0x0][0x4f0], R9 ;  /* 0x00013c00ff035a19 */ /* 0x000fe40000011609 */
[----:B------:R-:W-:Y:S01]  /*14870*/  IMAD R7, R29, c[0x0][0x3ec], R7 ;  /* 0x0000fb001d077a24 */ /* 0x000fe200078e0207 */
[----:B------:R1:W1:Y:S01]  /*14880*/  LDS.128 R36, [R216+0x2880] ;  /* 0x00288000d8247984 */ /* 0x0002620000000c00 */
[C---:B------:R-:W-:Y:S01]  /*14890*/  IMAD R9, R2.reuse, c[0x0][0x3f4], R8 ;  /* 0x0000fd0002097a24 */ /* 0x040fe200078e0208 */
[----:B------:R-:W-:Y:S01]  /*148a0*/  SHF.R.S32.HI R8, RZ, 0x1f, R3 ;  /* 0x0000001fff087819 */ /* 0x000fe20000011403 */
[----:B------:R-:W-:Y:S01]  /*148b0*/  IMAD.WIDE.U32 R6, R2, c[0x0][0x3f0], R6 ;  /* 0x0000fc0002067a25 */ /* 0x000fe200078e0006 */
[----:B------:R1:W1:Y:S01]  /*148c0*/  LDS.128 R28, [R216+0x1880] ;  /* 0x00188000d81c7984 */ /* 0x0002620000000c00 */
[----:B------:R-:W-:-:S02]  /*148d0*/  IADD3 R2, -R3, RZ, RZ ;  /* 0x000000ff03027210 */ /* 0x000fc40007ffe1ff */
[----:B------:R-:W-:Y:S01]  /*148e0*/  IMAD R8, R8, c[0x0][0x3e0], RZ ;  /* 0x0000f80008087a24 */ /* 0x000fe200078e02ff */
[----:B------:R1:W1:Y:S01]  /*148f0*/  LDS.128 R40, [R216+0x3080] ;  /* 0x00308000d8287984 */ /* 0x0002620000000c00 */
[----:B------:R-:W-:Y:S01]  /*14900*/  IADD3 R7, R7, R9, RZ ;  /* 0x0000000907077210 */ /* 0x000fe20007ffe0ff */
[----:B------:R-:W-:Y:S02]  /*14910*/  IMAD R5, R2, c[0x0][0x4e8], R5 ;  /* 0x00013a0002057a24 */ /* 0x000fe400078e0205 */
[----:B------:R1:W1:Y:S01]  /*14920*/  LDS.128 R44, [R216+0x3880] ;  /* 0x00388000d82c7984 */ /* 0x0002620000000c00 */
        /* <DEDUP_REMOVED lines=9> */
[----:B------:R-:W-:Y:S02]  /*149c0*/  LEA R5, R81, R48, 0x7 ;  /* 0x0000003051057211 */ /* 0x000fe400078e38ff */
[----:B------:R-:W-:Y:S01]  /*149d0*/  LEA.HI.X R6, R2, c[0x0][0x384], R3, 0x1, P0 ;  /* 0x0000e10002067a11 */ /* 0x000fe200000f0c03 */
[----:B------:R-:W-:Y:S05]  /*149e0*/  BRA.DIV ~URZ, `(.L_x_322) ;  /* 0x000036b27f007947 */ /* 0x000fea000b800000 */
[----:B--234-:R2:W3:Y:S02]  /*149f0*/  SHFL.IDX PT, R8, R6, RZ, 0x181f ;  /* 0x00181fff06087589 */ /* 0x01c4e400000e0000 */
.L_x_398:
[----:B------:R-:W-:Y:S05]  /*14a00*/  BRA.DIV ~URZ, `(.L_x_323) ;  /* 0x000037027f007947 */ /* 0x000fea000b800000 */
[----:B------:R4:W2:Y:S02]  /*14a10*/  SHFL.IDX PT, R2, R7, RZ, 0x181f ;  /* 0x00181fff07027589 */ /* 0x0008a400000e0000 */
.L_x_399:
[----:B------:R-:W-:-:S04]  /*14a20*/  ISETP.GE.AND P2, PT, R0, c[0x0][0x3c8], PT ;  /* 0x0000f20000007a0c */ /* 0x000fc80003f46270 */
[----:B------:R-:W-:-:S13]  /*14a30*/  ISETP.GE.OR P0, PT, R5, R4, P2 ;  /* 0x000000040500720c */ /* 0x000fda0001706670 */
[----:B--2---:R-:W-:-:S04]  /*14a40*/  @!P0 LEA R2, P1, R0, R2, 0x1 ;  /* 0x0000000200028211 */ /* 0x004fc800078208ff */
[----:B---3--:R-:W-:-:S05]  /*14a50*/  @!P0 LEA.HI.X R3, R0, R8, R80, 0x1, P1 ;  /* 0x0000000800038211 */ /* 0x008fca00008f0c50 */
[----:B------:R2:W-:Y:S01]  /*14a60*/  @!P0 ST.E.128 [R2.64], R16 ;  /* 0x0000001002008985 */ /* 0x0005e2000c101d08 */
[----:B------:R-:W-:Y:S05]  /*14a70*/  BRA.DIV ~URZ, `(.L_x_324) ;  /* 0x000037027f007947 */ /* 0x000fea000b800000 */
[----:B------:R3:W2:Y:S04]  /*14a80*/  SHFL.IDX PT, R8, R6, 0x1, 0x181f ;  /* 0x00381f0006087f89 */ /* 0x0006a800000e0000 */
[----:B--2---:R3:W2:Y:S02]  /*14a90*/  SHFL.IDX PT, R2, R7, 0x1, 0x181f ;  /* 0x00381f0007027f89 */ /* 0x0046a400000e0000 */
.L_x_400:
[----:B------:R-:W-:-:S04]  /*14aa0*/  IADD3 R3, R5, 0x10, RZ ;  /* 0x0000001005037810 */ /* 0x000fc80007ffe0ff */
[----:B------:R-:W-:-:S13]  /*14ab0*/  ISETP.GE.OR P0, PT, R3, R4, P2 ;  /* 0x000000040300720c */ /* 0x000fda0001706670 */
[----:B--2---:R-:W-:-:S04]  /*14ac0*/  @!P0 LEA R2, P1, R0, R2, 0x1 ;  /* 0x0000000200028211 */ /* 0x004fc800078208ff */
[----:B------:R-:W-:-:S05]  /*14ad0*/  @!P0 LEA.HI.X R3, R0, R8, R80, 0x1, P1 ;  /* 0x0000000800038211 */ /* 0x000fca00008f0c50 */
[----:B------:R2:W-:Y:S01]  /*14ae0*/  @!P0 ST.E.128 [R2.64], R20 ;  /* 0x0000001402008985 */ /* 0x0005e2000c101d08 */
[----:B------:R-:W-:Y:S05]  /*14af0*/  BRA.DIV ~URZ, `(.L_x_325) ;  /* 0x000037527f007947 */ /* 0x000fea000b800000 */
[----:B------:R2:W3:Y:S02]  /*14b00*/  SHFL.IDX PT, R8, R6, 0x2, 0x181f ;  /* 0x00581f0006087f89 */ /* 0x0004e400000e0000 */
.L_x_401:
[----:B------:R-:W-:Y:S05]  /*14b10*/  BRA.DIV ~URZ, `(.L_x_326) ;  /* 0x000037a27f007947 */ /* 0x000fea000b800000 */
[----:B--2---:R2:W4:Y:S02]  /*14b20*/  SHFL.IDX PT, R2, R7, 0x2, 0x181f ;  /* 0x00581f0007027f89 */ /* 0x00452400000e0000 */
.L_x_402:
[----:B------:R-:W-:-:S04]  /*14b30*/  IADD3 R3, R5, 0x20, RZ ;  /* 0x0000002005037810 */ /* 0x000fc80007ffe0ff */
[----:B------:R-:W-:-:S13]  /*14b40*/  ISETP.GE.OR P0, PT, R3, R4, P2 ;  /* 0x000000040300720c */ /* 0x000fda0001706670 */
[----:B----4-:R-:W-:-:S04]  /*14b50*/  @!P0 LEA R2, P1, R0, R2, 0x1 ;  /* 0x0000000200028211 */ /* 0x010fc800078208ff */
[----:B---3--:R-:W-:-:S05]  /*14b60*/  @!P0 LEA.HI.X R3, R0, R8, R80, 0x1, P1 ;  /* 0x0000000800038211 */ /* 0x008fca00008f0c50 */
[----:B------:R3:W-:Y:S01]  /*14b70*/  @!P0 ST.E.128 [R2.64], R24 ;  /* 0x0000001802008985 */ /* 0x0007e2000c101d08 */
[----:B------:R-:W-:Y:S05]  /*14b80*/  BRA.DIV ~URZ, `(.L_x_327) ;  /* 0x000037a27f007947 */ /* 0x000fea000b800000 */
[----:B------:R4:W2:Y:S04]  /*14b90*/  SHFL.IDX PT, R8, R6, 0x3, 0x181f ;  /* 0x00781f0006087f89 */ /* 0x0008a800000e0000 */
[----:B---3--:R4:W3:Y:S02]  /*14ba0*/  SHFL.IDX PT, R2, R7, 0x3, 0x181f ;  /* 0x00781f0007027f89 */ /* 0x0088e400000e0000 */
.L_x_403:
[----:B------:R-:W-:-:S04]  /*14bb0*/  IADD3 R3, R5, 0x30, RZ ;  /* 0x0000003005037810 */ /* 0x000fc80007ffe0ff */
[----:B------:R-:W-:-:S13]  /*14bc0*/  ISETP.GE.OR P0, PT, R3, R4, P2 ;  /* 0x000000040300720c */ /* 0x000fda0001706670 */
[----:B---3--:R-:W-:-:S04]  /*14bd0*/  @!P0 LEA R2, P1, R0, R2, 0x1 ;  /* 0x0000000200028211 */ /* 0x008fc800078208ff */
[----:B--2---:R-:W-:-:S05]  /*14be0*/  @!P0 LEA.HI.X R3, R0, R8, R80, 0x1, P1 ;  /* 0x0000000800038211 */ /* 0x004fca00008f0c50 */
[----:B-1----:R1:W-:Y:S01]  /*14bf0*/  @!P0 ST.E.128 [R2.64], R28 ;  /* 0x0000001c02008985 */ /* 0x0023e2000c101d08 */
[----:B------:R-:W-:Y:S05]  /*14c00*/  BRA.DIV ~URZ, `(.L_x_328) ;  /* 0x000037f27f007947 */ /* 0x000fea000b800000 */
[----:B------:R2:W3:Y:S02]  /*14c10*/  SHFL.IDX PT, R8, R6, 0x4, 0x181f ;  /* 0x00981f0006087f89 */ /* 0x0004e400000e0000 */
.L_x_404:
[----:B------:R-:W-:Y:S05]  /*14c20*/  BRA.DIV ~URZ, `(.L_x_329) ;  /* 0x000038427f007947 */ /* 0x000fea000b800000 */
[----:B-1----:R1:W2:Y:S02]  /*14c30*/  SHFL.IDX PT, R2, R7, 0x4, 0x181f ;  /* 0x00981f0007027f89 */ /* 0x0022a400000e0000 */
.L_x_405:
[----:B------:R-:W-:-:S04]  /*14c40*/  IADD3 R3, R5, 0x40, RZ ;  /* 0x0000004005037810 */ /* 0x000fc80007ffe0ff */
[----:B------:R-:W-:-:S13]  /*14c50*/  ISETP.GE.OR P0, PT, R3, R4, P2 ;  /* 0x000000040300720c */ /* 0x000fda0001706670 */
[----:B--2---:R-:W-:-:S04]  /*14c60*/  @!P0 LEA R2, P1, R0, R2, 0x1 ;  /* 0x0000000200028211 */ /* 0x004fc800078208ff */
[----:B---3--:R-:W-:-:S05]  /*14c70*/  @!P0 LEA.HI.X R3, R0, R8, R80, 0x1, P1 ;  /* 0x0000000800038211 */ /* 0x008fca00008f0c50 */
[----:B------:R2:W-:Y:S01]  /*14c80*/  @!P0 ST.E.128 [R2.64], R32 ;  /* 0x0000002002008985 */ /* 0x0005e2000c101d08 */
[----:B------:R-:W-:Y:S05]  /*14c90*/  BRA.DIV ~URZ, `(.L_x_330) ;  /* 0x000038427f007947 */ /* 0x000fea000b800000 */
[----:B------:R3:W1:Y:S04]  /*14ca0*/  SHFL.IDX PT, R8, R6, 0x5, 0x181f ;  /* 0x00b81f0006087f89 */ /* 0x00066800000e0000 */
[----:B--2---:R3:W2:Y:S02]  /*14cb0*/  SHFL.IDX PT, R2, R7, 0x5, 0x181f ;  /* 0x00b81f0007027f89 */ /* 0x0046a400000e0000 */
.L_x_406:
[----:B------:R-:W-:-:S04]  /*14cc0*/  IADD3 R3, R5, 0x50, RZ ;  /* 0x0000005005037810 */ /* 0x000fc80007ffe0ff */
[----:B------:R-:W-:-:S13]  /*14cd0*/  ISETP.GE.OR P0, PT, R3, R4, P2 ;  /* 0x000000040300720c */ /* 0x000fda0001706670 */
[----:B--2---:R-:W-:-:S04]  /*14ce0*/  @!P0 LEA R2, P1, R0, R2, 0x1 ;  /* 0x0000000200028211 */ /* 0x004fc800078208ff */
[----:B-1----:R-:W-:-:S05]  /*14cf0*/  @!P0 LEA.HI.X R3, R0, R8, R80, 0x1, P1 ;  /* 0x0000000800038211 */ /* 0x002fca00008f0c50 */
[----:B------:R1:W-:Y:S01]  /*14d00*/  @!P0 ST.E.128 [R2.64], R36 ;  /* 0x0000002402008985 */ /* 0x0003e2000c101d08 */
[----:B------:R-:W-:Y:S05]  /*14d10*/  BRA.DIV ~URZ, `(.L_x_331) ;  /* 0x000038927f007947 */ /* 0x000fea000b800000 */
[----:B------:R2:W1:Y:S02]  /*14d20*/  SHFL.IDX PT, R8, R6, 0x6, 0x181f ;  /* 0x00d81f0006087f89 */ /* 0x00046400000e0000 */
.L_x_407:
[----:B------:R-:W-:Y:S05]  /*14d30*/  BRA.DIV ~URZ, `(.L_x_332) ;  /* 0x000038e27f007947 */ /* 0x000fea000b800000 */
[----:B-1----:R1:W2:Y:S02]  /*14d40*/  SHFL.IDX PT, R2, R7, 0x6, 0x181f ;  /* 0x00d81f0007027f89 */ /* 0x0022a400000e0000 */
.L_x_408:
[----:B------:R-:W-:-:S04]  /*14d50*/  IADD3 R3, R5, 0x60, RZ ;  /* 0x0000006005037810 */ /* 0x000fc80007ffe0ff */
[----:B------:R-:W-:-:S13]  /*14d60*/  ISETP.GE.OR P0, PT, R3, R4, P2 ;  /* 0x000000040300720c */ /* 0x000fda0001706670 */
[----:B--2---:R-:W-:-:S04]  /*14d70*/  @!P0 LEA R2, P1, R0, R2, 0x1 ;  /* 0x0000000200028211 */ /* 0x004fc800078208ff */
[----:B------:R-:W-:-:S05]  /*14d80*/  @!P0 LEA.HI.X R3, R0, R8, R80, 0x1, P1 ;  /* 0x0000000800038211 */ /* 0x000fca00008f0c50 */
[----:B------:R2:W-:Y:S01]  /*14d90*/  @!P0 ST.E.128 [R2.64], R40 ;  /* 0x0000002802008985 */ /* 0x0005e2000c101d08 */
[----:B------:R-:W-:Y:S05]  /*14da0*/  BRA.DIV ~URZ, `(.L_x_333) ;  /* 0x000038e27f007947 */ /* 0x000fea000b800000 */
[----:B---34-:R-:W3:Y:S04]  /*14db0*/  SHFL.IDX PT, R6, R6, 0x7, 0x181f ;  /* 0x00f81f0006067f89 */ /* 0x018ee800000e0000 */
[----:B--2---:R2:W4:Y:S02]  /*14dc0*/  SHFL.IDX PT, R3, R7, 0x7, 0x181f ;  /* 0x00f81f0007037f89 */ /* 0x00452400000e0000 */
.L_x_409:
[----:B------:R-:W-:-:S04]  /*14dd0*/  IADD3 R2, R5, 0x70, RZ ;  /* 0x0000007005027810 */ /* 0x000fc80007ffe0ff */
[----:B------:R-:W-:-:S13]  /*14de0*/  ISETP.GE.OR P0, PT, R2, R4, P2 ;  /* 0x000000040200720c */ /* 0x000fda0001706670 */
[----:B------:R-:W-:Y:S05]  /*14df0*/  @P0 BRA `(.L_x_334) ;  /* 0x000018c000000947 */ /* 0x000fea0003800000 */
[----:B----4-:R-:W-:-:S04]  /*14e00*/  LEA R2, P0, R0, R3, 0x1 ;  /* 0x0000000300027211 */ /* 0x010fc800078008ff */
[----:B---3--:R-:W-:-:S05]  /*14e10*/  LEA.HI.X R3, R0, R6, R80, 0x1, P0 ;  /* 0x0000000600037211 */ /* 0x008fca00000f0c50 */
[----:B------:R3:W-:Y:S01]  /*14e20*/  ST.E.128 [R2.64], R44 ;  /* 0x0000002c02007985 */ /* 0x0007e2000c101d08 */
[----:B------:R-:W-:Y:S05]  /*14e30*/  BRA `(.L_x_334) ;  /* 0x0000188000007947 */ /* 0x000fea0003800000 */
.L_x_321:
        /* <DEDUP_REMOVED lines=34> */
.L_x_410:
[----:B------:R-:W-:Y:S05]  /*15060*/  BRA.DIV ~URZ, `(.L_x_336) ;  /* 0x000037627f007947 */ /* 0x000fea000b800000 */
[----:B------:R3:W4:Y:S02]  /*15070*/  SHFL.IDX PT, R2, R21, RZ, 0x1c1f ;  /* 0x001c1fff15027589 */ /* 0x00072400000e0000 */
.L_x_411:
[----:B------:R-:W-:Y:S01]  /*15080*/  LOP3.LUT R0, R26, 0x7ffffffc, RZ, 0xc0, !PT ;  /* 0x7ffffffc1a007812 */ /* 0x000fe200078ec0ff */
[----:B------:R-:W-:Y:S04]  /*15090*/  BSSY B0, `(.L_x_337) ;  /* 0x0000032000007945 */ /* 0x000fe80003800000 */
[----:B------:R-:W-:-:S04]  /*150a0*/  IMAD.IADD R0, R19, 0x1, -R0 ;  /* 0x0000000113007824 */ /* 0x000fc800078e0a00 */
[----:B------:R-:W-:-:S05]  /*150b0*/  IMAD.SHL.U32 R0, R0, 0x2, RZ ;  /* 0x0000000200007824 */ /* 0x000fca00078e00ff */
[C---:B------:R-:W-:Y:S02]  /*150c0*/  IADD3 R10, R0.reuse, 0x30, RZ ;  /* 0x00000030000a7810 */ /* 0x040fe40007ffe0ff */
[C---:B------:R-:W-:Y:S02]  /*150d0*/  IADD3 R9, R0.reuse, 0x8, RZ ;  /* 0x0000000800097810 */ /* 0x040fe40007ffe0ff */
[C---:B------:R-:W-:Y:S02]  /*150e0*/  IADD3 R8, R0.reuse, 0x10, RZ ;  /* 0x0000001000087810 */ /* 0x040fe40007ffe0ff */
[C---:B------:R-:W-:Y:S02]  /*150f0*/  IADD3 R7, R0.reuse, 0x20, RZ ;  /* 0x0000002000077810 */ /* 0x040fe40007ffe0ff */
[C---:B------:R-:W-:Y:S02]  /*15100*/  IADD3 R6, R0.reuse, 0x28, RZ ;  /* 0x0000002800067810 */ /* 0x040fe40007ffe0ff */
[----:B------:R-:W-:-:S02]  /*15110*/  IADD3 R5, R0, 0x38, RZ ;  /* 0x0000003800057810 */ /* 0x000fc40007ffe0ff */
[----:B------:R-:W-:Y:S02]  /*15120*/  IADD3 R4, R0, 0x18, RZ ;  /* 0x0000001800047810 */ /* 0x000fe40007ffe0ff */
[----:B------:R-:W-:Y:S02]  /*15130*/  SHF.R.S32.HI R24, RZ, 0x1f, R8 ;  /* 0x0000001fff187819 */ /* 0x000fe40000011408 */
[----:B------:R-:W-:Y:S02]  /*15140*/  SHF.R.S32.HI R26, RZ, 0x1f, R6 ;  /* 0x0000001fff1a7819 */ /* 0x000fe40000011406 */
[----:B------:R-:W-:Y:S02]  /*15150*/  SHF.R.S32.HI R27, RZ, 0x1f, R10 ;  /* 0x0000001fff1b7819 */ /* 0x000fe4000001140a */
[----:B------:R-:W-:Y:S02]  /*15160*/  SHF.R.S32.HI R25, RZ, 0x1f, R7 ;  /* 0x0000001fff197819 */ /* 0x000fe40000011407 */
[----:B------:R-:W-:-:S02]  /*15170*/  SHF.R.S32.HI R22, RZ, 0x1f, R9 ;  /* 0x0000001fff167819 */ /* 0x000fc40000011409 */
[----:B------:R-:W-:Y:S02]  /*15180*/  SHF.R.S32.HI R23, RZ, 0x1f, R4 ;  /* 0x0000001fff177819 */ /* 0x000fe40000011404 */
[----:B------:R-:W-:Y:S01]  /*15190*/  SHF.R.S32.HI R28, RZ, 0x1f, R5 ;  /* 0x0000001fff1c7819 */ /* 0x000fe20000011405 */
[----:B------:R-:W-:Y:S05]  /*151a0*/  @P0 BRA `(.L_x_338) ;  /* 0x0000020000000947 */ /* 0x000fea0003800000 */
[----:B------:R-:W-:Y:S02]  /*151b0*/  ISETP.GE.AND P0, PT, R0, c[0x0][0x3c8], PT ;  /* 0x0000f20000007a0c */ /* 0x000fe40003f06270 */
[----:B------:R-:W-:Y:S02]  /*151c0*/  ISETP.GE.AND P1, PT, R9, c[0x0][0x3c8], PT ;  /* 0x0000f20009007a0c */ /* 0x000fe40003f26270 */
[----:B------:R-:W-:Y:S02]  /*151d0*/  ISETP.GE.AND P2, PT, R8, c[0x0][0x3c8], PT ;  /* 0x0000f20008007a0c */ /* 0x000fe40003f46270 */
[----:B------:R-:W-:Y:S02]  /*151e0*/  ISETP.GE.AND P5, PT, R4, c[0x0][0x3c8], PT ;  /* 0x0000f20004007a0c */ /* 0x000fe40003fa6270 */
[----:B------:R-:W-:-:S05]  /*151f0*/  ISETP.GE.AND P4, PT, R7, c[0x0][0x3c8], PT ;  /* 0x0000f20007007a0c */ /* 0x000fca0003f86270 */
[----:B--2---:R-:W-:Y:S02]  /*15200*/  @!P0 IMAD.MOV.U32 R3, RZ, RZ, R13 ;  /* 0x000000ffff038224 */ /* 0x004fe400078e000d */
[CC--:B----4-:R-:W-:Y:S02]  /*15210*/  @!P1 LEA R14, P3, R9.reuse, R2.reuse, 0x2 ;  /* 0x00000002090e9211 */ /* 0x0d0fe400078610ff */
[----:B------:R-:W-:Y:S02]  /*15220*/  @!P0 IMAD.WIDE R16, R0, 0x4, R2 ;  /* 0x0000000400108825 */ /* 0x000fe400078e0202 */
[----:B------:R-:W-:Y:S02]  /*15230*/  @!P1 LEA.HI.X R15, R9, R13, R22, 0x2, P3 ;  /* 0x0000000d090f9211 */ /* 0x000fe400018f1416 */
[----:B------:R-:W-:Y:S01]  /*15240*/  ISETP.GE.AND P3, PT, R6, c[0x0][0x3c8], PT ;  /* 0x0000f20006007a0c */ /* 0x000fe20003f66270 */
[----:B------:R2:W-:Y:S01]  /*15250*/  @!P0 ST.E.64 [R16.64], R74 ;  /* 0x0000004a10008985 */ /* 0x0005e2000c101b08 */
[----:B------:R-:W-:-:S03]  /*15260*/  @!P2 LEA R18, P0, R8, R2, 0x2 ;  /* 0x000000020812a211 */ /* 0x000fc600078010ff */
[----:B------:R4:W-:Y:S01]  /*15270*/  @!P1 ST.E.64 [R14.64], R76 ;  /* 0x0000004c0e009985 */ /* 0x0009e2000c101b08 */
[----:B------:R-:W-:Y:S02]  /*15280*/  @!P2 LEA.HI.X R19, R8, R13, R24, 0x2, P0 ;  /* 0x0000000d0813a211 */ /* 0x000fe400000f1418 */
[----:B------:R-:W-:-:S03]  /*15290*/  ISETP.GE.AND P1, PT, R5, c[0x0][0x3c8], PT ;  /* 0x0000f20005007a0c */ /* 0x000fc60003f26270 */
[----:B------:R-:W-:Y:S01]  /*152a0*/  @!P2 ST.E.64 [R18.64], R78 ;  /* 0x0000004e1200a985 */ /* 0x000fe2000c101b08 */
[----:B------:R-:W-:Y:S02]  /*152b0*/  ISETP.GE.AND P2, PT, R10, c[0x0][0x3c8], PT ;  /* 0x0000f2000a007a0c */ /* 0x000fe40003f46270 */
[----:B--2---:R-:W-:-:S04]  /*152c0*/  @!P5 LEA R16, P0, R4, R2, 0x2 ;  /* 0x000000020410d211 */ /* 0x004fc800078010ff */
[----:B------:R-:W-:Y:S02]  /*152d0*/  @!P5 LEA.HI.X R17, R4, R13, R23, 0x2, P0 ;  /* 0x0000000d0411d211 */ /* 0x000fe400000f1417 */
[----:B----4-:R-:W-:-:S03]  /*152e0*/  @!P4 LEA R14, P0, R7, R2, 0x2 ;  /* 0x00000002070ec211 */ /* 0x010fc600078010ff */
[----:B------:R2:W-:Y:S01]  /*152f0*/  @!P5 ST.E.64 [R16.64], R82 ;  /* 0x000000521000d985 */ /* 0x0005e2000c101b08 */
[----:B------:R-:W-:-:S05]  /*15300*/  @!P4 LEA.HI.X R15, R7, R13, R25, 0x2, P0 ;  /* 0x0000000d070fc211 */ /* 0x000fca00000f1419 */
        /* <DEDUP_REMOVED lines=10> */
.L_x_338:
[----:B------:R-:W-:Y:S05]  /*153b0*/  BSYNC B0 ;  /* 0x0000000000007941 */ /* 0x000fea0003800000 */
.L_x_337:
[----:B------:R-:W-:Y:S05]  /*153c0*/  BRA.DIV ~URZ, `(.L_x_339) ;  /* 0x000034727f007947 */ /* 0x000fea000b800000 */
[----:B--2---:R2:W1:Y:S04]  /*153d0*/  SHFL.IDX PT, R13, R20, 0x1, 0x1c1f ;  /* 0x003c1f00140d7f89 */ /* 0x00446800000e0000 */
[----:B----4-:R2:W4:Y:S02]  /*153e0*/  SHFL.IDX PT, R2, R21, 0x1, 0x1c1f ;  /* 0x003c1f0015027f89 */ /* 0x01052400000e0000 */
.L_x_412:
[----:B------:R-:W-:Y:S01]  /*153f0*/  BSSY B0, `(.L_x_340) ;  /* 0x0000022000007945 */ /* 0x000fe20003800000 */
[----:B------:R-:W-:Y:S05]  /*15400*/  @P6 BRA `(.L_x_341) ;  /* 0x0000020000006947 */ /* 0x000fea0003800000 */
[----:B------:R-:W-:Y:S02]  /*15410*/  ISETP.GE.AND P1, PT, R0, c[0x0][0x3c8], PT ;  /* 0x0000f20000007a0c */ /* 0x000fe40003f26270 */
[----:B------:R-:W-:Y:S02]  /*15420*/  ISETP.GE.AND P0, PT, R9, c[0x0][0x3c8], PT ;  /* 0x0000f20009007a0c */ /* 0x000fe40003f06270 */
[----:B------:R-:W-:Y:S02]  /*15430*/  ISETP.GE.AND P2, PT, R8, c[0x0][0x3c8], PT ;  /* 0x0000f20008007a0c */ /* 0x000fe40003f46270 */
[----:B------:R-:W-:-:S02]  /*15440*/  ISETP.GE.AND P4, PT, R4, c[0x0][0x3c8], PT ;  /* 0x0000f20004007a0c */ /* 0x000fc40003f86270 */
[----:B------:R-:W-:-:S05]  /*15450*/  ISETP.GE.AND P5, PT, R7, c[0x0][0x3c8], PT ;  /* 0x0000f20007007a0c */ /* 0x000fca0003fa6270 */
[----:B-1----:R-:W-:Y:S02]  /*15460*/  @!P1 IMAD.MOV.U32 R3, RZ, RZ, R13 ;  /* 0x000000ffff039224 */ /* 0x002fe400078e000d */
[CC--:B----4-:R-:W-:Y:S02]  /*15470*/  @!P0 LEA R14, P3, R9.reuse, R2.reuse, 0x2 ;  /* 0x00000002090e8211 */ /* 0x0d0fe400078610ff */
[----:B------:R-:W-:Y:S02]  /*15480*/  @!P1 IMAD.WIDE R16, R0, 0x4, R2 ;  /* 0x0000000400109825 */ /* 0x000fe400078e0202 */
[----:B------:R-:W-:Y:S02]  /*15490*/  @!P0 LEA.HI.X R15, R9, R13, R22, 0x2, P3 ;  /* 0x0000000d090f8211 */ /* 0x000fe400018f1416 */
[----:B------:R-:W-:Y:S01]  /*154a0*/  ISETP.GE.AND P3, PT, R6, c[0x0][0x3c8], PT ;  /* 0x0000f20006007a0c */ /* 0x000fe20003f66270 */
[----:B------:R1:W-:Y:S04]  /*154b0*/  @!P1 ST.E.64 [R16.64], R94 ;  /* 0x0000005e10009985 */ /* 0x0003e8000c101b08 */
[----:B------:R4:W-:Y:S01]  /*154c0*/  @!P0 ST.E.64 [R14.64], R102 ;  /* 0x000000660e008985 */ /* 0x0009e2000c101b08 */
[----:B-1----:R-:W-:-:S04]  /*154d0*/  @!P2 LEA R16, P1, R8, R2, 0x2 ;  /* 0x000000020810a211 */ /* 0x002fc800078210ff */
[-C--:B------:R-:W-:Y:S02]  /*154e0*/  @!P2 LEA.HI.X R17, R8, R13.reuse, R24, 0x2, P1 ;  /* 0x0000000d0811a211 */ /* 0x080fe400008f1418 */
[-C--:B----4-:R-:W-:Y:S02]  /*154f0*/  @!P4 LEA R14, P0, R4, R2.reuse, 0x2 ;  /* 0x00000002040ec211 */ /* 0x090fe400078010ff */
[----:B------:R-:W-:Y:S01]  /*15500*/  ISETP.GE.AND P1, PT, R5, c[0x0][0x3c8], PT ;  /* 0x0000f20005007a0c */ /* 0x000fe20003f26270 */
[----:B------:R1:W-:Y:S01]  /*15510*/  @!P2 ST.E.64 [R16.64], R100 ;  /* 0x000000641000a985 */ /* 0x0003e2000c101b08 */
[----:B------:R-:W-:Y:S02]  /*15520*/  ISETP.GE.AND P2, PT, R10, c[0x0][0x3c8], PT ;  /* 0x0000f2000a007a0c */ /* 0x000fe40003f46270 */
[----:B------:R-:W-:Y:S02]  /*15530*/  @!P4 LEA.HI.X R15, R4, R13, R23, 0x2, P0 ;  /* 0x0000000d040fc211 */ /* 0x000fe400000f1417 */
[----:B------:R-:W-:-:S03]  /*15540*/  @!P5 LEA R18, P0, R7, R2, 0x2 ;  /* 0x000000020712d211 */ /* 0x000fc600078010ff */
[----:B------:R4:W-:Y:S01]  /*15550*/  @!P4 ST.E.64 [R14.64], R104 ;  /* 0x000000680e00c985 */ /* 0x0009e2000c101b08 */
        /* <DEDUP_REMOVED lines=11> */
.L_x_341:
[----:B------:R-:W-:Y:S05]  /*15610*/  BSYNC B0 ;  /* 0x0000000000007941 */ /* 0x000fea0003800000 */
.L_x_340:
[----:B------:R-:W-:Y:S05]  /*15620*/  BRA.DIV ~URZ, `(.L_x_342) ;  /* 0x000032e27f007947 */ /* 0x000fea000b800000 */
[----:B-1----:R1:W2:Y:S02]  /*15630*/  SHFL.IDX PT, R13, R20, 0x2, 0x1c1f ;  /* 0x005c1f00140d7f89 */ /* 0x0022a400000e0000 */
.L_x_413:
[----:B------:R-:W-:Y:S05]  /*15640*/  BRA.DIV ~URZ, `(.L_x_343) ;  /* 0x000033327f007947 */ /* 0x000fea000b800000 */
[----:B--2-4-:R2:W4:Y:S02]  /*15650*/  SHFL.IDX PT, R2, R21, 0x2, 0x1c1f ;  /* 0x005c1f0015027f89 */ /* 0x01452400000e0000 */
.L_x_414:
[----:B------:R-:W5:Y:S01]  /*15660*/  LDL R3, [R1+0x44] ;  /* 0x0000440001037983 */ /* 0x000f620000100800 */
[----:B------:R-:W-:Y:S01]  /*15670*/  BSSY B0, `(.L_x_344) ;  /* 0x0000023000007945 */ /* 0x000fe20003800000 */
[----:B-----5:R-:W-:-:S13]  /*15680*/  LOP3.LUT P0, RZ, R3, 0x1, RZ, 0xc0, !PT ;  /* 0x0000000103ff7812 */ /* 0x020fda000780c0ff */
[----:B------:R-:W-:Y:S05]  /*15690*/  @P0 BRA `(.L_x_345) ;  /* 0x0000020000000947 */ /* 0x000fea0003800000 */
[----:B------:R-:W-:Y:S02]  /*156a0*/  ISETP.GE.AND P1, PT, R0, c[0x0][0x3c8], PT ;  /* 0x0000f20000007a0c */ /* 0x000fe40003f26270 */
[----:B------:R-:W-:Y:S02]  /*156b0*/  ISETP.GE.AND P0, PT, R9, c[0x0][0x3c8], PT ;  /* 0x0000f20009007a0c */ /* 0x000fe40003f06270 */
[----:B------:R-:W-:Y:S02]  /*156c0*/  ISETP.GE.AND P4, PT, R8, c[0x0][0x3c8], PT ;  /* 0x0000f20008007a0c */ /* 0x000fe40003f86270 */
[----:B------:R-:W-:Y:S02]  /*156d0*/  ISETP.GE.AND P5, PT, R4, c[0x0][0x3c8], PT ;  /* 0x0000f20004007a0c */ /* 0x000fe40003fa6270 */
[----:B------:R-:W-:-:S05]  /*156e0*/  ISETP.GE.AND P3, PT, R7, c[0x0][0x3c8], PT ;  /* 0x0000f20007007a0c */ /* 0x000fca0003f66270 */
[----:B------:R-:W-:Y:S02]  /*156f0*/  @!P1 IMAD.MOV.U32 R3, RZ, RZ, R13 ;  /* 0x000000ffff039224 */ /* 0x000fe400078e000d */
[CC--:B----4-:R-:W-:Y:S02]  /*15700*/  @!P0 LEA R14, P2, R9.reuse, R2.reuse, 0x2 ;  /* 0x00000002090e8211 */ /* 0x0d0fe400078410ff */
[----:B------:R-:W-:Y:S01]  /*15710*/  @!P1 IMAD.WIDE R18, R0, 0x4, R2 ;  /* 0x0000000400129825 */ /* 0x000fe200078e0202 */
[----:B------:R-:W-:Y:S02]  /*15720*/  @!P4 LEA R16, P6, R8, R2, 0x2 ;  /* 0x000000020810c211 */ /* 0x000fe400078c10ff */
[----:B------:R-:W-:Y:S02]  /*15730*/  @!P0 LEA.HI.X R15, R9, R13, R22, 0x2, P2 ;  /* 0x0000000d090f8211 */ /* 0x000fe400010f1416 */
[----:B------:R-:W-:Y:S01]  /*15740*/  ISETP.GE.AND P2, PT, R6, c[0x0][0x3c8], PT ;  /* 0x0000f20006007a0c */ /* 0x000fe20003f46270 */
[----:B------:R-:W-:Y:S01]  /*15750*/  @!P1 ST.E.64 [R18.64], R52 ;  /* 0x0000003412009985 */ /* 0x000fe2000c101b08 */
[----:B------:R-:W-:-:S02]  /*15760*/  ISETP.GE.AND P1, PT, R10, c[0x0][0x3c8], PT ;  /* 0x0000f2000a007a0c */ /* 0x000fc40003f26270 */
[----:B------:R-:W-:Y:S01]  /*15770*/  @!P4 LEA.HI.X R17, R8, R13, R24, 0x2, P6 ;  /* 0x0000000d0811c211 */ /* 0x000fe200030f1418 */
[----:B------:R4:W-:Y:S01]  /*15780*/  @!P0 ST.E.64 [R14.64], R40 ;  /* 0x000000280e008985 */ /* 0x0009e2000c101b08 */
[----:B------:R-:W-:-:S03]  /*15790*/  ISETP.GE.AND P0, PT, R5, c[0x0][0x3c8], PT ;  /* 0x0000f20005007a0c */ /* 0x000fc60003f06270 */
[----:B------:R5:W-:Y:S01]  /*157a0*/  @!P4 ST.E.64 [R16.64], R42 ;  /* 0x0000002a1000c985 */ /* 0x000be2000c101b08 */
[----:B----4-:R-:W-:-:S04]  /*157b0*/  @!P5 LEA R14, P6, R4, R2, 0x2 ;  /* 0x00000002040ed211 */ /* 0x010fc800078c10ff */
[-C--:B------:R-:W-:Y:S02]  /*157c0*/  @!P5 LEA.HI.X R15, R4, R13.reuse, R23, 0x2, P6 ;  /* 0x0000000d040fd211 */ /* 0x080fe400030f1417 */
[CC--:B-----5:R-:W-:Y:S02]  /*157d0*/  @!P2 LEA R16, P4, R6.reuse, R2.reuse, 0x2 ;  /* 0x000000020610a211 */ /* 0x0e0fe400078810ff */
[C---:B------:R-:W-:Y:S01]  /*157e0*/  @!P3 LEA R18, P6, R7.reuse, R2, 0x2 ;  /* 0x000000020712b211 */ /* 0x040fe200078c10ff */
[----:B------:R4:W-:Y:S01]  /*157f0*/  @!P5 ST.E.64 [R14.64], R44 ;  /* 0x0000002c0e00d985 */ /* 0x0009e2000c101b08 */
[-C--:B------:R-:W-:Y:S02]  /*15800*/  @!P2 LEA.HI.X R17, R6, R13.reuse, R26, 0x2, P4 ;  /* 0x0000000d0611a211 */ /* 0x080fe400020f141a */
[----:B------:R-:W-:-:S05]  /*15810*/  @!P3 LEA.HI.X R19, R7, R13, R25, 0x2, P6 ;  /* 0x0000000d0713b211 */ /* 0x000fca00030f1419 */
[----:B------:R1:W-:Y:S04]  /*15820*/  @!P3 ST.E.64 [R18.64], R58 ;  /* 0x0000003a1200b985 */ /* 0x0003e8000c101b08 */
[----:B------:R1:W-:Y:S01]  /*15830*/  @!P2 ST.E.64 [R16.64], R54 ;  /* 0x000000361000a985 */ /* 0x0003e2000c101b08 */
[CC--:B----4-:R-:W-:Y:S02]  /*15840*/  @!P1 LEA R14, P5, R10.reuse, R2.reuse, 0x2 ;  /* 0x000000020a0e9211 */ /* 0x0d0fe400078a10ff */
[C---:B------:R-:W-:Y:S02]  /*15850*/  @!P0 LEA R2, P4, R5.reuse, R2, 0x2 ;  /* 0x0000000205028211 */ /* 0x040fe400078810ff */
[-C--:B------:R-:W-:Y:S02]  /*15860*/  @!P1 LEA.HI.X R15, R10, R13.reuse, R27, 0x2, P5 ;  /* 0x0000000d0a0f9211 */ /* 0x080fe400028f141b */
[----:B------:R-:W-:-:S03]  /*15870*/  @!P0 LEA.HI.X R3, R5, R13, R28, 0x2, P4 ;  /* 0x0000000d05038211 */ /* 0x000fc600020f141c */
[----:B------:R1:W-:Y:S04]  /*15880*/  @!P1 ST.E.64 [R14.64], R46 ;  /* 0x0000002e0e009985 */ /* 0x0003e8000c101b08 */
[----:B------:R1:W-:Y:S02]  /*15890*/  @!P0 ST.E.64 [R2.64], R34 ;  /* 0x0000002202008985 */ /* 0x0003e4000c101b08 */
.L_x_345:
[----:B------:R-:W-:Y:S05]  /*158a0*/  BSYNC B0 ;  /* 0x0000000000007941 */ /* 0x000fea0003800000 */
.L_x_344:
[----:B------:R-:W-:Y:S05]  /*158b0*/  BRA.DIV ~URZ, `(.L_x_346) ;  /* 0x000031327f007947 */ /* 0x000fea000b800000 */
[----:B------:R1:W2:Y:S04]  /*158c0*/  SHFL.IDX PT, R13, R20, 0x3, 0x1c1f ;  /* 0x007c1f00140d7f89 */ /* 0x0002a800000e0000 */
[----:B-1--4-:R1:W4:Y:S02]  /*158d0*/  SHFL.IDX PT, R2, R21, 0x3, 0x1c1f ;  /* 0x007c1f0015027f89 */ /* 0x01232400000e0000 */
.L_x_415:
[----:B------:R-:W5:Y:S02]  /*158e0*/  LDL R3, [R1+0x44] ;  /* 0x0000440001037983 */ /* 0x000f640000100800 */
[----:B-----5:R-:W-:-:S13]  /*158f0*/  LOP3.LUT P0, RZ, R3, 0x2, RZ, 0xc0, !PT ;  /* 0x0000000203ff7812 */ /* 0x020fda000780c0ff */
[----:B------:R-:W-:Y:S05]  /*15900*/  @P0 BRA `(.L_x_334) ;  /* 0x00000db000000947 */ /* 0x000fea0003800000 */
[----:B------:R-:W-:Y:S02]  /*15910*/  ISETP.GE.AND P4, PT, R8, c[0x0][0x3c8], PT ;  /* 0x0000f20008007a0c */ /* 0x000fe40003f86270 */
[----:B------:R-:W-:Y:S02]  /*15920*/  ISETP.GE.AND P0, PT, R0, c[0x0][0x3c8], PT ;  /* 0x0000f20000007a0c */ /* 0x000fe40003f06270 */
[----:B------:R-:W-:Y:S02]  /*15930*/  ISETP.GE.AND P5, PT, R9, c[0x0][0x3c8], PT ;  /* 0x0000f20009007a0c */ /* 0x000fe40003fa6270 */
[----:B------:R-:W-:Y:S02]  /*15940*/  ISETP.GE.AND P3, PT, R4, c[0x0][0x3c8], PT ;  /* 0x0000f20004007a0c */ /* 0x000fe40003f66270 */
[----:B------:R-:W-:Y:S02]  /*15950*/  ISETP.GE.AND P2, PT, R7, c[0x0][0x3c8], PT ;  /* 0x0000f20007007a0c */ /* 0x000fe40003f46270 */
[----:B------:R-:W-:-:S03]  /*15960*/  ISETP.GE.AND P1, PT, R6, c[0x0][0x3c8], PT ;  /* 0x0000f20006007a0c */ /* 0x000fc60003f26270 */
[----:B----4-:R-:W-:Y:S02]  /*15970*/  @!P4 LEA R18, P6, R8, R2, 0x2 ;  /* 0x000000020812c211 */ /* 0x010fe400078c10ff */
[----:B--2---:R-:W-:-:S04]  /*15980*/  @!P0 IMAD.MOV.U32 R3, RZ, RZ, R13 ;  /* 0x000000ffff038224 */ /* 0x004fc800078e000d */
[----:B------:R-:W-:-:S05]  /*15990*/  @!P0 IMAD.WIDE R14, R0, 0x4, R2 ;  /* 0x00000004000e8825 */ /* 0x000fca00078e0202 */
[----:B------:R2:W-:Y:S01]  /*159a0*/  @!P0 ST.E.64 [R14.64], R38 ;  /* 0x000000260e008985 */ /* 0x0005e2000c101b08 */
[CC--:B------:R-:W-:Y:S02]  /*159b0*/  @!P5 LEA R20, P0, R9.reuse, R2.reuse, 0x2 ;  /* 0x000000020914d211 */ /* 0x0c0fe400078010ff */
[----:B------:R-:W-:Y:S02]  /*159c0*/  P2R R0, PR, RZ, 0x40 ;  /* 0x00000040ff007803 */ /* 0x000fe40000000000 */
[-C--:B-1-3--:R-:W-:Y:S02]  /*159d0*/  @!P5 LEA.HI.X R21, R9, R13.reuse, R22, 0x2, P0 ;  /* 0x0000000d0915d211 */ /* 0x08afe400000f1416 */
[----:B------:R-:W-:Y:S02]  /*159e0*/  ISETP.NE.AND P0, PT, R0, RZ, PT ;  /* 0x000000ff0000720c */ /* 0x000fe40003f05270 */
[----:B------:R-:W-:Y:S01]  /*159f0*/  @!P3 LEA R16, P6, R4, R2, 0x2 ;  /* 0x000000020410b211 */ /* 0x000fe200078c10ff */
[----:B------:R1:W-:Y:S01]  /*15a00*/  @!P5 ST.E.64 [R20.64], R70 ;  /* 0x000000461400d985 */ /* 0x0003e2000c101b08 */
[----:B------:R-:W-:-:S02]  /*15a10*/  @!P4 LEA.HI.X R19, R8, R13, R24, 0x2, P0 ;  /* 0x0000000d0813c211 */ /* 0x000fc400000f1418 */
[----:B------:R-:W-:Y:S02]  /*15a20*/  ISETP.GE.AND P0, PT, R10, c[0x0][0x3c8], PT ;  /* 0x0000f2000a007a0c */ /* 0x000fe40003f06270 */
[----:B------:R-:W-:Y:S01]  /*15a30*/  @!P3 LEA.HI.X R17, R4, R13, R23, 0x2, P6 ;  /* 0x0000000d0411b211 */ /* 0x000fe200030f1417 */
[----:B------:R1:W-:Y:S04]  /*15a40*/  @!P4 ST.E.64 [R18.64], R68 ;  /* 0x000000441200c985 */ /* 0x0003e8000c101b08 */
[----:B------:R1:W-:Y:S01]  /*15a50*/  @!P3 ST.E.64 [R16.64], R62 ;  /* 0x0000003e1000b985 */ /* 0x0003e2000c101b08 */
[----:B--2---:R-:W-:-:S04]  /*15a60*/  @!P2 LEA R14, P6, R7, R2, 0x2 ;  /* 0x00000002070ea211 */ /* 0x004fc800078c10ff */
        /* <DEDUP_REMOVED lines=14> */
.L_x_319:
[----:B------:R-:W2:Y:S04]  /*15b50*/  LDL.LU R3, [R1+0x48] ;  /* 0x0000480001037983 */ /* 0x000ea80000300800 */
[----:B------:R-:W3:Y:S01]  /*15b60*/  LDL R8, [R1+0x10] ;  /* 0x0000100001087983 */ /* 0x000ee20000100800 */
        /* <DEDUP_REMOVED lines=16> */
[----:B------:R2:W3:Y:S04]  /*15c70*/  LDG.E R3, [R6.64] ;  /* 0x0000000806037981 */ /* 0x0004e8000c1e1900 */
[----:B-12---:R-:W3:Y:S02]  /*15c80*/  LDG.E R6, [R6.64+0x4] ;  /* 0x0000040806067981 */ /* 0x006ee4000c1e1900 */
[----:B---3-5:R-:W-:Y:S02]  /*15c90*/  IADD3 R20, -R3, R6, RZ ;  /* 0x0000000603147210 */ /* 0x028fe40007ffe1ff */
.L_x_347:
        /* <DEDUP_REMOVED lines=23> */
[----:B------:R-:W-:Y:S01]  /*15e10*/  ISETP.NE.AND P0, PT, R3, 0x1, PT ;  /* 0x000000010300780c */ /* 0x000fe20003f05270 */
[----:B------:R-:W-:Y:S01]  /*15e20*/  IMAD R9, R8, R21, R9 ;  /* 0x0000001508097224 */ /* 0x000fe200078e0209 */
[----:B------:R-:W-:-:S11]  /*15e30*/  MOV R3, R11 ;  /* 0x0000000b00037202 */ /* 0x000fd60000000f00 */
[----:B------:R-:W-:-:S05]  /*15e40*/  @P0 IMAD.HI.U32 R17, R11, c[0x0][0x4ec], RZ ;  /* 0x00013b000b110a27 */ /* 0x000fca00078e00ff */
[----:B------:R-:W-:Y:S01]  /*15e50*/  @P0 SHF.R.U32.HI R3, RZ, c[0x0][0x4f0], R17 ;  /* 0x00013c00ff030a19 */ /* 0x000fe20000011611 */
[-C--:B--2---:R-:W-:Y:S02]  /*15e60*/  IMAD R16, R7, R4.reuse, RZ ;  /* 0x0000000407107224 */ /* 0x084fe400078e02ff */
[----:B------:R-:W-:-:S04]  /*15e70*/  IMAD.WIDE.U32 R6, R6, R4, RZ ;  /* 0x0000000406067225 */ /* 0x000fc800078e00ff */
[----:B------:R-:W-:Y:S01]  /*15e80*/  IMAD.WIDE.U32 R4, R8, R10, RZ ;  /* 0x0000000a08047225 */ /* 0x000fe200078e00ff */
[----:B---3--:R-:W-:-:S03]  /*15e90*/  SEL R8, R22, RZ, P2 ;  /* 0x000000ff16087207 */ /* 0x008fc60001000000 */
[----:B------:R-:W-:Y:S01]  /*15ea0*/  IMAD.IADD R16, R7, 0x1, R16 ;  /* 0x0000000107107824 */ /* 0x000fe200078e0210 */
[----:B------:R-:W-:Y:S01]  /*15eb0*/  IADD3 R17, P1, P0, R4, R6, R2 ;  /* 0x0000000604117210 */ /* 0x000fe2000783e002 */
[----:B------:R-:W-:Y:S01]  /*15ec0*/  IMAD.MOV R4, RZ, RZ, -R3 ;  /* 0x000000ffff047224 */ /* 0x000fe200078e0a03 */
[----:B------:R-:W-:Y:S01]  /*15ed0*/  IADD3 R5, R5, R9, RZ ;  /* 0x0000000905057210 */ /* 0x000fe20007ffe0ff */
[-C--:B-----5:R-:W-:Y:S02]  /*15ee0*/  IMAD R9, R15, R8.reuse, RZ ;  /* 0x000000080f097224 */ /* 0x0a0fe400078e02ff */
[----:B------:R-:W-:-:S04]  /*15ef0*/  IMAD.WIDE.U32 R6, R14, R8, RZ ;  /* 0x000000080e067225 */ /* 0x000fc800078e00ff */
[----:B------:R-:W-:Y:S01]  /*15f00*/  IMAD R4, R4, c[0x0][0x4e8], R11 ;  /* 0x00013a0004047a24 */ /* 0x000fe200078e020b */
[----:B------:R-:W-:Y:S02]  /*15f10*/  IADD3.X R11, R5, R16, R18, P1, P0 ;  /* 0x00000010050b7210 */ /* 0x000fe40000fe0412 */
[----:B------:R-:W-:Y:S01]  /*15f20*/  IADD3 R7, R7, R9, RZ ;  /* 0x0000000907077210 */ /* 0x000fe20007ffe0ff */
[----:B------:R-:W-:Y:S01]  /*15f30*/  IMAD.MOV.U32 R9, RZ, RZ, c[0x0][0x4a8] ;  /* 0x00012a00ff097624 */ /* 0x000fe200078e00ff */
[----:B------:R-:W-:Y:S02]  /*15f40*/  IADD3 R6, P1, P0, R3, R17, R6 ;  /* 0x0000001103067210 */ /* 0x000fe4000783e006 */
[----:B------:R-:W-:Y:S01]  /*15f50*/  SHF.R.S32.HI R5, RZ, 0x1f, R3 ;  /* 0x0000001fff057819 */ /* 0x000fe20000011403 */
[----:B------:R-:W-:Y:S01]  /*15f60*/  IMAD R3, R13, R4, RZ ;  /* 0x000000040d037224 */ /* 0x000fe200078e02ff */
[----:B------:R-:W-:Y:S02]  /*15f70*/  SHF.R.S32.HI R8, RZ, 0x1f, R4 ;  /* 0x0000001fff087819 */ /* 0x000fe40000011404 */
[----:B------:R-:W-:-:S03]  /*15f80*/  IADD3.X R7, R5, R11, R7, P1, P0 ;  /* 0x0000000b05077210 */ /* 0x000fc60000fe0407 */
        /* <DEDUP_REMOVED lines=10> */
.L_x_349:
[----:B------:R-:W-:Y:S05]  /*16030*/  BSYNC B0 ;  /* 0x0000000000007941 */ /* 0x000fea0003800000 */
.L_x_348:
[----:B------:R-:W-:-:S13]  /*16040*/  ISETP.GT.AND P0, PT, R19, 0x1, PT ;  /* 0x000000011300780c */ /* 0x000fda0003f04270 */
[----:B------:R-:W-:Y:S05]  /*16050*/  @P0 BRA `(.L_x_334) ;  /* 0x0000066000000947 */ /* 0x000fea0003800000 */
[----:B------:R-:W2:Y:S04]  /*16060*/  LDL.LU R8, [R1+0x40] ;  /* 0x0000400001087983 */ /* 0x000ea80000300800 */
[----:B------:R-:W3:Y:S01]  /*16070*/  LDL.LU R9, [R1+0x34] ;  /* 0x0000340001097983 */ /* 0x000ee20000300800 */
[----:B------:R-:W-:Y:S01]  /*16080*/  MOV R4, c[0x0][0x4e8] ;  /* 0x00013a0000047a02 */ /* 0x000fe20000000f00 */
[----:B-1----:R-:W-:Y:S01]  /*16090*/  IMAD R3, R18, c[0x0][0x3a0], RZ ;  /* 0x0000e80012037a24 */ /* 0x002fe200078e02ff */
[----:B------:R-:W-:Y:S01]  /*160a0*/  ISETP.GE.AND P2, PT, R0, c[0x0][0x3c8], PT ;  /* 0x0000f20000007a0c */ /* 0x000fe20003f46270 */
[----:B------:R-:W-:Y:S01]  /*160b0*/  IMAD R6, R21, c[0x0][0x3f0], RZ ;  /* 0x0000fc0015067a24 */ /* 0x000fe200078e02ff */
[----:B------:R-:W-:Y:S01]  /*160c0*/  ISETP.NE.AND P0, PT, R4, 0x1, PT ;  /* 0x000000010400780c */ /* 0x000fe20003f05270 */
[----:B------:R-:W-:-:S04]  /*160d0*/  IMAD.WIDE.U32 R4, R2, c[0x0][0x3a0], RZ ;  /* 0x0000e80002047a25 */ /* 0x000fc800078e00ff */
[----:B------:R-:W-:-:S05]  /*160e0*/  IMAD R2, R2, c[0x0][0x3a4], R3 ;  /* 0x0000e90002027a24 */ /* 0x000fca00078e0203 */
[----:B------:R-:W-:-:S05]  /*160f0*/  IADD3 R5, R5, R2, RZ ;  /* 0x0000000205057210 */ /* 0x000fca0007ffe0ff */
[----:B--2---:R-:W-:Y:S01]  /*16100*/  IMAD.WIDE.U32 R4, R8, c[0x0][0x3e8], R4 ;  /* 0x0000fa0008047a25 */ /* 0x004fe200078e0004 */
[----:B---3--:R-:W-:-:S03]  /*16110*/  LEA R3, R9, R28, 0x7 ;  /* 0x0000001c09037211 */ /* 0x008fc600078e38ff */
[----:B------:R-:W-:Y:S02]  /*16120*/  IMAD R5, R8, c[0x0][0x3ec], R5 ;  /* 0x0000fb0008057a24 */ /* 0x000fe400078e0205 */
[----:B------:R-:W-:Y:S01]  /*16130*/  IMAD R8, R10, c[0x0][0x3f4], R6 ;  /* 0x0000fd000a087a24 */ /* 0x000fe200078e0206 */
[----:B------:R-:W-:Y:S01]  /*16140*/  MOV R2, R3 ;  /* 0x0000000300027202 */ /* 0x000fe20000000f00 */
[----:B------:R-:W-:-:S04]  /*16150*/  @P0 IMAD.HI.U32 R7, R3, c[0x0][0x4ec], RZ ;  /* 0x00013b0003070a27 */ /* 0x000fc800078e00ff */
[----:B------:R-:W-:Y:S01]  /*16160*/  IMAD.WIDE.U32 R4, R10, c[0x0][0x3f0], R4 ;  /* 0x0000fc000a047a25 */ /* 0x000fe200078e0004 */
[----:B------:R-:W-:-:S04]  /*16170*/  @P0 SHF.R.U32.HI R2, RZ, c[0x0][0x4f0], R7 ;  /* 0x00013c00ff020a19 */ /* 0x000fc80000011607 */
        /* <DEDUP_REMOVED lines=17> */
[----:B------:R1:W2:Y:S02]  /*16290*/  SHFL.IDX PT, R8, R6, RZ, 0x181f ;  /* 0x00181fff06087589 */ /* 0x0002a400000e0000 */
.L_x_416:
[----:B------:R-:W-:Y:S05]  /*162a0*/  BRA.DIV ~URZ, `(.L_x_351) ;  /* 0x000028827f007947 */ /* 0x000fea000b800000 */
[----:B------:R3:W4:Y:S02]  /*162b0*/  SHFL.IDX PT, R2, R7, RZ, 0x181f ;  /* 0x00181fff07027589 */ /* 0x00072400000e0000 */
.L_x_417:
[----:B------:R-:W-:-:S05]  /*162c0*/  IMAD R5, R20, c[0x0][0x4e8], RZ ;  /* 0x00013a0014057a24 */ /* 0x000fca00078e02ff */
[----:B------:R-:W-:-:S13]  /*162d0*/  ISETP.GE.OR P0, PT, R4, R5, P2 ;  /* 0x000000050400720c */ /* 0x000fda0001706670 */
[----:B----4-:R-:W-:-:S04]  /*162e0*/  @!P0 LEA R2, P1, R0, R2, 0x1 ;  /* 0x0000000200028211 */ /* 0x010fc800078208ff */
[----:B--2---:R-:W-:-:S05]  /*162f0*/  @!P0 LEA.HI.X R3, R0, R8, R80, 0x1, P1 ;  /* 0x0000000800038211 */ /* 0x004fca00008f0c50 */
[----:B------:R2:W-:Y:S01]  /*16300*/  @!P0 ST.E.128 [R2.64], RZ ;  /* 0x000000ff02008985 */ /* 0x0005e2000c101d08 */
[----:B------:R-:W-:Y:S05]  /*16310*/  BRA.DIV ~URZ, `(.L_x_352) ;  /* 0x000028827f007947 */ /* 0x000fea000b800000 */
[----:B------:R4:W1:Y:S04]  /*16320*/  SHFL.IDX PT, R8, R6, 0x1, 0x181f ;  /* 0x00381f0006087f89 */ /* 0x00086800000e0000 */
[----:B--2---:R4:W2:Y:S02]  /*16330*/  SHFL.IDX PT, R2, R7, 0x1, 0x181f ;  /* 0x00381f0007027f89 */ /* 0x0048a400000e0000 */
.L_x_418:
[----:B------:R-:W-:-:S04]  /*16340*/  IADD3 R3, R4, 0x10, RZ ;  /* 0x0000001004037810 */ /* 0x000fc80007ffe0ff */
[----:B------:R-:W-:-:S13]  /*16350*/  ISETP.GE.OR P0, PT, R3, R5, P2 ;  /* 0x000000050300720c */ /* 0x000fda0001706670 */
[----:B--2---:R-:W-:-:S04]  /*16360*/  @!P0 LEA R2, P1, R0, R2, 0x1 ;  /* 0x0000000200028211 */ /* 0x004fc800078208ff */
[----:B-1----:R-:W-:-:S05]  /*16370*/  @!P0 LEA.HI.X R3, R0, R8, R80, 0x1, P1 ;  /* 0x0000000800038211 */ /* 0x002fca00008f0c50 */
[----:B------:R1:W-:Y:S01]  /*16380*/  @!P0 ST.E.128 [R2.64], RZ ;  /* 0x000000ff02008985 */ /* 0x0003e2000c101d08 */
[----:B------:R-:W-:Y:S05]  /*16390*/  BRA.DIV ~URZ, `(.L_x_353) ;  /* 0x000028d27f007947 */ /* 0x000fea000b800000 */
[----:B------:R2:W1:Y:S02]  /*163a0*/  SHFL.IDX PT, R8, R6, 0x2, 0x181f ;  /* 0x00581f0006087f89 */ /* 0x00046400000e0000 */
.L_x_419:
[----:B------:R-:W-:Y:S05]  /*163b0*/  BRA.DIV ~URZ, `(.L_x_354) ;  /* 0x000029227f007947 */ /* 0x000fea000b800000 */
[----:B-1----:R1:W2:Y:S02]  /*163c0*/  SHFL.IDX PT, R2, R7, 0x2, 0x181f ;  /* 0x00581f0007027f89 */ /* 0x0022a400000e0000 */
.L_x_420:
[----:B------:R-:W-:-:S04]  /*163d0*/  IADD3 R3, R4, 0x20, RZ ;  /* 0x0000002004037810 */ /* 0x000fc80007ffe0ff */
[----:B------:R-:W-:-:S13]  /*163e0*/  ISETP.GE.OR P0, PT, R3, R5, P2 ;  /* 0x000000050300720c */ /* 0x000fda0001706670 */
[----:B--2---:R-:W-:-:S04]  /*163f0*/  @!P0 LEA R2, P1, R0, R2, 0x1 ;  /* 0x0000000200028211 */ /* 0x004fc800078208ff */
[----:B------:R-:W-:-:S05]  /*16400*/  @!P0 LEA.HI.X R3, R0, R8, R80, 0x1, P1 ;  /* 0x0000000800038211 */ /* 0x000fca00008f0c50 */
[----:B------:R2:W-:Y:S01]  /*16410*/  @!P0 ST.E.128 [R2.64], RZ ;  /* 0x000000ff02008985 */ /* 0x0005e2000c101d08 */
[----:B------:R-:W-:Y:S05]  /*16420*/  BRA.DIV ~URZ, `(.L_x_355) ;  /* 0x000029227f007947 */ /* 0x000fea000b800000 */
[----:B------:R1:W2:Y:S04]  /*16430*/  SHFL.IDX PT, R8, R6, 0x3, 0x181f ;  /* 0x00781f0006087f89 */ /* 0x0002a800000e0000 */
[----:B--2---:R1:W2:Y:S02]  /*16440*/  SHFL.IDX PT, R2, R7, 0x3, 0x181f ;  /* 0x00781f0007027f89 */ /* 0x0042a400000e0000 */
.L_x_421:
[----:B------:R-:W-:-:S04]  /*16450*/  IADD3 R3, R4, 0x30, RZ ;  /* 0x0000003004037810 */ /* 0x000fc80007ffe0ff */
[----:B------:R-:W-:-:S13]  /*16460*/  ISETP.GE.OR P0, PT, R3, R5, P2 ;  /* 0x000000050300720c */ /* 0x000fda0001706670 */
[----:B--2---:R-:W-:-:S04]  /*16470*/  @!P0 LEA R2, P1, R0, R2, 0x1 ;  /* 0x0000000200028211 */ /* 0x004fc800078208ff */
[----:B------:R-:W-:-:S05]  /*16480*/  @!P0 LEA.HI.X R3, R0, R8, R80, 0x1, P1 ;  /* 0x0000000800038211 */ /* 0x000fca00008f0c50 */
[----:B------:R2:W-:Y:S01]  /*16490*/  @!P0 ST.E.128 [R2.64], RZ ;  /* 0x000000ff02008985 */ /* 0x0005e2000c101d08 */
[----:B------:R-:W-:Y:S05]  /*164a0*/  BRA.DIV ~URZ, `(.L_x_356) ;  /* 0x000029727f007947 */ /* 0x000fea000b800000 */
[----:B------:R1:W2:Y:S02]  /*164b0*/  SHFL.IDX PT, R8, R6, 0x4, 0x181f ;  /* 0x00981f0006087f89 */ /* 0x0002a400000e0000 */
.L_x_422:
[----:B------:R-:W-:Y:S05]  /*164c0*/  BRA.DIV ~URZ, `(.L_x_357) ;  /* 0x000029c27f007947 */ /* 0x000fea000b800000 */
[----:B--2---:R2:W1:Y:S02]  /*164d0*/  SHFL.IDX PT, R2, R7, 0x4, 0x181f ;  /* 0x00981f0007027f89 */ /* 0x00446400000e0000 */
.L_x_423:
[----:B------:R-:W-:-:S04]  /*164e0*/  IADD3 R3, R4, 0x40, RZ ;  /* 0x0000004004037810 */ /* 0x000fc80007ffe0ff */
[----:B------:R-:W-:-:S13]  /*164f0*/  ISETP.GE.OR P0, PT, R3, R5, P2 ;  /* 0x000000050300720c */ /* 0x000fda0001706670 */
[----:B-1----:R-:W-:-:S04]  /*16500*/  @!P0 LEA R2, P1, R0, R2, 0x1 ;  /* 0x0000000200028211 */ /* 0x002fc800078208ff */
[----:B------:R-:W-:-:S05]  /*16510*/  @!P0 LEA.HI.X R3, R0, R8, R80, 0x1, P1 ;  /* 0x0000000800038211 */ /* 0x000fca00008f0c50 */
[----:B------:R1:W-:Y:S01]  /*16520*/  @!P0 ST.E.128 [R2.64], RZ ;  /* 0x000000ff02008985 */ /* 0x0003e2000c101d08 */
[----:B------:R-:W-:Y:S05]  /*16530*/  BRA.DIV ~URZ, `(.L_x_358) ;  /* 0x000029c27f007947 */ /* 0x000fea000b800000 */
[----:B------:R1:W2:Y:S04]  /*16540*/  SHFL.IDX PT, R8, R6, 0x5, 0x181f ;  /* 0x00b81f0006087f89 */ /* 0x0002a800000e0000 */
[----:B-1----:R1:W3:Y:S02]  /*16550*/  SHFL.IDX PT, R2, R7, 0x5, 0x181f ;  /* 0x00b81f0007027f89 */ /* 0x0022e400000e0000 */
.L_x_424:
[----:B------:R-:W-:-:S04]  /*16560*/  IADD3 R3, R4, 0x50, RZ ;  /* 0x0000005004037810 */ /* 0x000fc80007ffe0ff */
[----:B------:R-:W-:-:S13]  /*16570*/  ISETP.GE.OR P0, PT, R3, R5, P2 ;  /* 0x000000050300720c */ /* 0x000fda0001706670 */
[----:B---3--:R-:W-:-:S04]  /*16580*/  @!P0 LEA R2, P1, R0, R2, 0x1 ;  /* 0x0000000200028211 */ /* 0x008fc800078208ff */
[----:B--2---:R-:W-:-:S05]  /*16590*/  @!P0 LEA.HI.X R3, R0, R8, R80, 0x1, P1 ;  /* 0x0000000800038211 */ /* 0x004fca00008f0c50 */
[----:B------:R2:W-:Y:S01]  /*165a0*/  @!P0 ST.E.128 [R2.64], RZ ;  /* 0x000000ff02008985 */ /* 0x0005e2000c101d08 */
[----:B------:R-:W-:Y:S05]  /*165b0*/  BRA.DIV ~URZ, `(.L_x_359) ;  /* 0x00002a127f007947 */ /* 0x000fea000b800000 */
[----:B------:R3:W1:Y:S02]  /*165c0*/  SHFL.IDX PT, R8, R6, 0x6, 0x181f ;  /* 0x00d81f0006087f89 */ /* 0x00066400000e0000 */
.L_x_425:
[----:B------:R-:W-:Y:S05]  /*165d0*/  BRA.DIV ~URZ, `(.L_x_360) ;  /* 0x00002a627f007947 */ /* 0x000fea000b800000 */
[----:B--2---:R2:W3:Y:S02]  /*165e0*/  SHFL.IDX PT, R2, R7, 0x6, 0x181f ;  /* 0x00d81f0007027f89 */ /* 0x0044e400000e0000 */
.L_x_426:
[----:B------:R-:W-:-:S04]  /*165f0*/  IADD3 R3, R4, 0x60, RZ ;  /* 0x0000006004037810 */ /* 0x000fc80007ffe0ff */
[----:B------:R-:W-:-:S13]  /*16600*/  ISETP.GE.OR P0, PT, R3, R5, P2 ;  /* 0x000000050300720c */ /* 0x000fda0001706670 */
[----:B---3--:R-:W-:-:S04]  /*16610*/  @!P0 LEA R2, P1, R0, R2, 0x1 ;  /* 0x0000000200028211 */ /* 0x008fc800078208ff */
[----:B-1----:R-:W-:-:S05]  /*16620*/  @!P0 LEA.HI.X R3, R0, R8, R80, 0x1, P1 ;  /* 0x0000000800038211 */ /* 0x002fca00008f0c50 */
[----:B------:R1:W-:Y:S01]  /*16630*/  @!P0 ST.E.128 [R2.64], RZ ;  /* 0x000000ff02008985 */ /* 0x0003e2000c101d08 */
[----:B------:R-:W-:Y:S05]  /*16640*/  BRA.DIV ~URZ, `(.L_x_361) ;  /* 0x00002a627f007947 */ /* 0x000fea000b800000 */
[----:B----4-:R-:W3:Y:S04]  /*16650*/  SHFL.IDX PT, R6, R6, 0x7, 0x181f ;  /* 0x00f81f0006067f89 */ /* 0x010ee800000e0000 */
[----:B-1----:R1:W4:Y:S02]  /*16660*/  SHFL.IDX PT, R2, R7, 0x7, 0x181f ;  /* 0x00f81f0007027f89 */ /* 0x00232400000e0000 */
.L_x_427:
[----:B------:R-:W-:-:S04]  /*16670*/  IADD3 R4, R4, 0x70, RZ ;  /* 0x0000007004047810 */ /* 0x000fc80007ffe0ff */
[----:B------:R-:W-:-:S13]  /*16680*/  ISETP.GE.OR P0, PT, R4, R5, P2 ;  /* 0x000000050400720c */ /* 0x000fda0001706670 */
[----:B----4-:R-:W-:-:S04]  /*16690*/  @!P0 LEA R2, P1, R0, R2, 0x1 ;  /* 0x0000000200028211 */ /* 0x010fc800078208ff */
[----:B---3--:R-:W-:-:S05]  /*166a0*/  @!P0 LEA.HI.X R3, R0, R6, R80, 0x1, P1 ;  /* 0x0000000600038211 */ /* 0x008fca00008f0c50 */
[----:B------:R3:W-:Y:S04]  /*166b0*/  @!P0 ST.E.128 [R2.64], RZ ;  /* 0x000000ff02008985 */ /* 0x0007e8000c101d08 */
.L_x_334:
[----:B------:R-:W-:Y:S05]  /*166c0*/  BSYNC B1 ;  /* 0x0000000000017941 */ /* 0x000fea0003800000 */
.L_x_318:
        /* <DEDUP_REMOVED lines=15> */
.L_x_428:
[----:B------:R-:W-:Y:S05]  /*167c0*/  BRA.DIV ~URZ, `(.L_x_364) ;  /* 0x00002a227f007947 */ /* 0x000fea000b800000 */
[----:B------:R3:W1:Y:S02]  /*167d0*/  SHFL.IDX PT, R8, R49, 0x1, 0x1f ;  /* 0x00201f0031087f89 */ /* 0x00066400000e0000 */
.L_x_429:
        /* <DEDUP_REMOVED lines=19> */
.L_x_430:
        /* <DEDUP_REMOVED lines=16> */
.L_x_431:
[----:B----4-:R-:W-:Y:S01]  /*16a10*/  IMAD R0, R0, c[0x0][0x538], RZ ;  /* 0x00014e0000007a24 */ /* 0x010fe200078e02ff */
[----:B------:R-:W-:Y:S04]  /*16a20*/  BSSY B1, `(.L_x_367) ;  /* 0x0000084000017945 */ /* 0x000fe80003800000 */
[----:B-1----:R-:W-:-:S04]  /*16a30*/  IADD3 R8, R0, R8, RZ ;  /* 0x0000000800087210 */ /* 0x002fc80007ffe0ff */
[----:B--2---:R-:W-:-:S13]  /*16a40*/  ISETP.GT.AND P0, PT, R8, R9, PT ;  /* 0x000000090800720c */ /* 0x004fda0003f04270 */
[----:B------:R-:W-:Y:S05]  /*16a50*/  @P0 BRA `(.L_x_368) ;  /* 0x0000025000000947 */ /* 0x000fea0003800000 */
.L_x_372:
        /* <DEDUP_REMOVED lines=17> */
.L_x_432:
        /* <DEDUP_REMOVED lines=16> */
.L_x_433:
[----:B--2---:R-:W-:-:S05]  /*16c70*/  IMAD R0, R0, c[0x0][0x538], RZ ;  /* 0x00014e0000007a24 */ /* 0x004fca00078e02ff */
[----:B------:R-:W-:-:S04]  /*16c80*/  IADD3 R8, R0, R8, RZ ;  /* 0x0000000800087210 */ /* 0x000fc80007ffe0ff */
[----:B------:R-:W-:-:S13]  /*16c90*/  ISETP.GT.AND P0, PT, R8, R9, PT ;  /* 0x000000090800720c */ /* 0x000fda0003f04270 */
[----:B-1----:R-:W-:Y:S05]  /*16ca0*/  @!P0 BRA `(.L_x_372) ;  /* 0xfffffdb000008947 */ /* 0x002fea000383ffff */
.L_x_368:
[----:B------:R-:W-:-:S05]  /*16cb0*/  IADD3 R10, -R0, R8, RZ ;  /* 0x00000008000a7210 */ /* 0x000fca0007ffe1ff */
[----:B------:R-:W-:-:S05]  /*16cc0*/  IMAD R0, R4, c[0x0][0x538], R10 ;  /* 0x00014e0004007a24 */ /* 0x000fca00078e020a */
[----:B------:R-:W-:Y:S01]  /*16cd0*/  ISETP.GT.AND P0, PT, R0, R9, PT ;  /* 0x000000090000720c */ /* 0x000fe20003f04270 */
[----:B------:R-:W-:-:S12]  /*16ce0*/  BRA.DIV ~URZ, `(.L_x_373) ;  /* 0x000029627f007947 */ /* 0x000fd8000b800000 */
[----:B------:R-:W-:-:S04]  /*16cf0*/  VOTE.ANY R0, PT, !P0 ;  /* 0x0000000000007806 */ /* 0x000fc800040e0100 */
.L_x_434:
[----:B------:R1:W2:Y:S01]  /*16d00*/  POPC R13, R0 ;  /* 0x00000000000d7309 */ /* 0x0002a20000000000 */
[----:B------:R-:W-:Y:S05]  /*16d10*/  BRA.DIV ~URZ, `(.L_x_374) ;  /* 0x000029727f007947 */ /* 0x000fea000b800000 */
[----:B--2---:R2:W4:Y:S04]  /*16d20*/  SHFL.IDX PT, R8, R6, R13, 0x1f ;  /* 0x00001f0d06087589 */ /* 0x00452800000e0000 */
[----:B------:R2:W1:Y:S02]  /*16d30*/  SHFL.IDX PT, R7, R7, R13, 0x1f ;  /* 0x00001f0d07077589 */ /* 0x00046400000e0000 */
.L_x_435:
[----:B------:R-:W-:Y:S01]  /*16d40*/  ISETP.NE.AND P0, PT, R0, RZ, PT ;  /* 0x000000ff0000720c */ /* 0x000fe20003f05270 */
[----:B------:R-:W-:-:S12]  /*16d50*/  BSSY B0, `(.L_x_375) ;  /* 0x0000005000007945 */ /* 0x000fd80003800000 */
[----:B------:R-:W-:Y:S05]  /*16d60*/  @!P0 BRA `(.L_x_376) ;  /* 0x0000003000008947 */ /* 0x000fea0003800000 */
[----:B------:R-:W-:Y:S01]  /*16d70*/  IADD3 R11, R13, -0x1, RZ ;  /* 0xffffffff0d0b7810 */ /* 0x000fe20007ffe0ff */
[----:B------:R-:W-:Y:S05]  /*16d80*/  BRA.DIV ~URZ, `(.L_x_377) ;  /* 0x000029d27f007947 */ /* 0x000fea000b800000 */
[----:B------:R2:W3:Y:S02]  /*16d90*/  SHFL.IDX PT, R14, R4, R11, 0x1f ;  /* 0x00001f0b040e7589 */ /* 0x0004e400000e0000 */
.L_x_376:
[----:B------:R-:W-:Y:S05]  /*16da0*/  BSYNC B0 ;  /* 0x0000000000007941 */ /* 0x000fea0003800000 */
.L_x_375:
        /* <DEDUP_REMOVED lines=70> */
.L_x_369:
[----:B------:R-:W-:Y:S01]  /*17210*/  MOV R0, c[0x0][0x53c] ;  /* 0x00014f0000007a02 */ /* 0x000fe20000000f00 */
[----:B------:R1:W-:Y:S04]  /*17220*/  STL [R1+0x30], R9 ;  /* 0x0000300901007387 */ /* 0x0003e80000100800 */
[----:B------:R1:W-:Y:S04]  /*17230*/  STL [R1+0x34], RZ ;  /* 0x000034ff01007387 */ /* 0x0003e80000100800 */
[----:B------:R1:W-:Y:S04]  /*17240*/  STL [R1+0x38], RZ ;  /* 0x000038ff01007387 */ /* 0x0003e80000100800 */
[----:B------:R1:W-:Y:S02]  /*17250*/  STL [R1+0x3c], R0 ;  /* 0x00003c0001007387 */ /* 0x0003e40000100800 */
.L_x_378:
[----:B------:R-:W-:Y:S05]  /*17260*/  BSYNC B1 ;  /* 0x0000000000017941 */ /* 0x000fea0003800000 */
.L_x_367:
        /* <DEDUP_REMOVED lines=9> */
.L_x_362:
[----:B-1----:R-:W3:Y:S02]  /*17300*/  LDL R0, [R1+0x3c] ;  /* 0x00003c0001007983 */ /* 0x002ee40000100800 */
[----:B---3--:R-:W-:-:S13]  /*17310*/  ISETP.GE.AND P0, PT, R0, c[0x0][0x53c], PT ;  /* 0x00014f0000007a0c */ /* 0x008fda0003f06270 */
[----:B--2-4-:R-:W-:Y:S01]  /*17320*/  @P0 CALL.REL.NOINC `(.L_x_379) ;  /* 0x0000001000000944 */ /* 0x014fe20003c00000 */
[----:B------:R-:W-:Y:S05]  /*17330*/  BRA `(.L_x_380) ;  /* 0xfffe9f6000007947 */ /* 0x000fea000383ffff */
.L_x_379:
[----:B------:R-:W-:Y:S05]  /*17340*/  EXIT ;  /* 0x000000000000794d */ /* 0x000fea0003800000 */
.L_x_202:
[----:B------:R-:W-:Y:S01]  /*17350*/  IMAD.MOV.U32 R0, RZ, RZ, R5 ;  /* 0x000000ffff007224 */ /* 0x000fe200078e0005 */
[----:B------:R-:W-:Y:S02]  /*17360*/  MOV R2, 0x1 ;  /* 0x0000000100027802 */ /* 0x000fe40000000f00 */
[----:B------:R-:W-:Y:S02]  /*17370*/  MOV R3, 0x17390 ;  /* 0x0001739000037802 */ /* 0x000fe40000000f00 */
[----:B------:R-:W-:Y:S05]  /*17380*/  CALL.REL.NOINC `($__internal_6_$__cuda_sm70_shflsync_up_p) ;  /* 0x000024d000007944 */ /* 0x000fea0003c00000 */
[----:B------:R-:W-:Y:S01]  /*17390*/  MOV R0, R4 ;  /* 0x0000000400007202 */ /* 0x000fe20000000f00 */
[----:B------:R-:W-:Y:S05]  /*173a0*/  BRA `(.L_x_381) ;  /* 0xfffe90c000007947 */ /* 0x000fea000383ffff */
.L_x_203:
[----:B------:R-:W-:Y:S01]  /*173b0*/  IMAD.MOV.U32 R0, RZ, RZ, R5 ;  /* 0x000000ffff007224 */ /* 0x000fe200078e0005 */
[----:B------:R-:W-:Y:S02]  /*173c0*/  MOV R2, 0x2 ;  /* 0x0000000200027802 */ /* 0x000fe40000000f00 */
[----:B------:R-:W-:Y:S02]  /*173d0*/  MOV R3, 0x173f0 ;  /* 0x000173f000037802 */ /* 0x000fe40000000f00 */
[----:B------:R-:W-:Y:S05]  /*173e0*/  CALL.REL.NOINC `($__internal_6_$__cuda_sm70_shflsync_up_p) ;  /* 0x0000247000007944 */ /* 0x000fea0003c00000 */
[----:B------:R-:W-:Y:S01]  /*173f0*/  SEL R0, R4, RZ, P4 ;  /* 0x000000ff04007207 */ /* 0x000fe20002000000 */
[----:B------:R-:W-:Y:S01]  /*17400*/  IMAD.MOV.U32 R2, RZ, RZ, 0x4 ;  /* 0x00000004ff027424 */ /* 0x000fe200078e00ff */
[----:B------:R-:W-:-:S03]  /*17410*/  MOV R3, 0x17440 ;  /* 0x0001744000037802 */ /* 0x000fc60000000f00 */
[----:B------:R-:W-:Y:S02]  /*17420*/  IMAD.IADD R0, R5, 0x1, R0 ;  /* 0x0000000105007824 */ /* 0x000fe400078e0200 */
        /* <DEDUP_REMOVED lines=13> */
[----:B------:R-:W-:Y:S02]  /*17500*/  MOV R3, 0x1f ;  /* 0x0000001f00037802 */ /* 0x000fe40000000f00 */
[----:B------:R-:W-:Y:S01]  /*17510*/  MOV R2, 0x17550 ;  /* 0x0001755000027802 */ /* 0x000fe20000000f00 */
[----:B------:R-:W-:-:S04]  /*17520*/  IMAD.IADD R4, R0, 0x1, R4 ;  /* 0x0000000100047824 */ /* 0x000fc800078e0204 */
[----:B------:R-:W-:Y:S02]  /*17530*/  IMAD.MOV.U32 R12, RZ, RZ, R4 ;  /* 0x000000ffff0c7224 */ /* 0x000fe400078e0004 */
[----:B------:R-:W-:Y:S05]  /*17540*/  CALL.REL.NOINC `($__internal_5_$__cuda_sm70_shflsync_idx_p) ;  /* 0x000022c000007944 */ /* 0x000fea0003c00000 */
[----:B------:R-:W-:Y:S01]  /*17550*/  MOV R0, R11 ;  /* 0x0000000b00007202 */ /* 0x000fe20000000f00 */
[----:B------:R-:W-:Y:S05]  /*17560*/  BRA `(.L_x_382) ;  /* 0xfffe900000007947 */ /* 0x000fea000383ffff */
.L_x_205:
[----:B------:R-:W-:Y:S02]  /*17570*/  SEL R0, RZ, 0x1, P0 ;  /* 0x00000001ff007807 */ /* 0x000fe40000000000 */
[----:B------:R-:W-:Y:S02]  /*17580*/  MOV R2, 0x175a0 ;  /* 0x000175a000027802 */ /* 0x000fe40000000f00 */
[----:B------:R-:W-:Y:S05]  /*17590*/  CALL.REL.NOINC `($__internal_7_$__cuda_sm70_votesync_ballot) ;  /* 0x0000233000007944 */ /* 0x000fea0003c00000 */
[----:B------:R-:W-:Y:S05]  /*175a0*/  BRA `(.L_x_383) ;  /* 0xfffe905000007947 */ /* 0x000fea000383ffff */
.L_x_206:
[----:B------:R-:W-:Y:S01]  /*175b0*/  IMAD.MOV.U32 R12, RZ, RZ, R8 ;  /* 0x000000ffff0c7224 */ /* 0x000fe200078e0008 */
[----:B--2---:R-:W-:Y:S01]  /*175c0*/  MOV R11, R15 ;  /* 0x0000000f000b7202 */ /* 0x004fe20000000f00 */
[----:B------:R-:W-:Y:S01]  /*175d0*/  IMAD.MOV.U32 R3, RZ, RZ, 0x1f ;  /* 0x0000001fff037424 */ /* 0x000fe200078e00ff */
[----:B------:R-:W-:Y:S02]  /*175e0*/  MOV R2, 0x17600 ;  /* 0x0001760000027802 */ /* 0x000fe40000000f00 */
[----:B-1----:R-:W-:Y:S05]  /*175f0*/  CALL.REL.NOINC `($__internal_5_$__cuda_sm70_shflsync_idx_p) ;  /* 0x0000221000007944 */ /* 0x002fea0003c00000 */
[----:B------:R-:W-:Y:S01]  /*17600*/  IMAD.MOV.U32 R13, RZ, RZ, R11 ;  /* 0x000000ffff0d7224 */ /* 0x000fe200078e000b */
[----:B------:R-:W-:Y:S01]  /*17610*/  MOV R12, R7 ;  /* 0x00000007000c7202 */ /* 0x000fe20000000f00 */
[----:B------:R-:W-:Y:S01]  /*17620*/  IMAD.MOV.U32 R6, RZ, RZ, RZ ;  /* 0x000000ffff067224 */ /* 0x000fe200078e00ff */
[----:B------:R-:W-:Y:S01]  /*17630*/  MOV R11, R15 ;  /* 0x0000000f000b7202 */ /* 0x000fe20000000f00 */
[----:B------:R-:W-:Y:S01]  /*17640*/  IMAD.MOV.U32 R3, RZ, RZ, 0x1f ;  /* 0x0000001fff037424 */ /* 0x000fe200078e00ff */
[----:B------:R-:W-:-:S02]  /*17650*/  MOV R2, 0x17670 ;  /* 0x0001767000027802 */ /* 0x000fc40000000f00 */
[----:B------:R-:W-:Y:S05]  /*17660*/  CALL.REL.NOINC `($__internal_5_$__cuda_sm70_shflsync_idx_p) ;  /* 0x000021a000007944 */ /* 0x000fea0003c00000 */
[----:B------:R-:W-:Y:S01]  /*17670*/  MOV R10, R11 ;  /* 0x0000000b000a7202 */ /* 0x000fe20000000f00 */
[----:B------:R-:W-:Y:S05]  /*17680*/  BRA `(.L_x_384) ;  /* 0xfffe8fc000007947 */ /* 0x000fea000383ffff */
.L_x_209:
[----:B------:R-:W-:Y:S01]  /*17690*/  IMAD.MOV.U32 R12, RZ, RZ, R4 ;  /* 0x000000ffff0c7224 */ /* 0x000fe200078e0004 */
[----:B------:R-:W-:-:S02]  /*176a0*/  MOV R3, 0x1f ;  /* 0x0000001f00037802 */ /* 0x000fc40000000f00 */
[----:B------:R-:W-:Y:S02]  /*176b0*/  MOV R2, 0x176d0 ;  /* 0x000176d000027802 */ /* 0x000fe40000000f00 */
[----:B-1234-:R-:W-:Y:S05]  /*176c0*/  CALL.REL.NOINC `($__internal_5_$__cuda_sm70_shflsync_idx_p) ;  /* 0x0000214000007944 */ /* 0x01efea0003c00000 */
[----:B------:R-:W-:Y:S01]  /*176d0*/  MOV R6, R11 ;  /* 0x0000000b00067202 */ /* 0x000fe20000000f00 */
[----:B------:R-:W-:Y:S05]  /*176e0*/  BRA `(.L_x_208) ;  /* 0xfffe8fc000007947 */ /* 0x000fea000383ffff */
.L_x_255:
[----:B-1----:R-:W-:Y:S01]  /*176f0*/  IMAD.MOV.U32 R12, RZ, RZ, R4 ;  /* 0x000000ffff0c7224 */ /* 0x002fe200078e0004 */
[----:B------:R-:W-:Y:S01]  /*17700*/  MOV R11, RZ ;  /* 0x000000ff000b7202 */ /* 0x000fe20000000f00 */
[----:B------:R-:W-:Y:S01]  /*17710*/  IMAD.MOV.U32 R3, RZ, RZ, 0x181f ;  /* 0x0000181fff037424 */ /* 0x000fe200078e00ff */
[----:B------:R-:W-:Y:S02]  /*17720*/  MOV R2, 0x17740 ;  /* 0x0001774000027802 */ /* 0x000fe40000000f00 */
[----:B-----5:R-:W-:Y:S05]  /*17730*/  CALL.REL.NOINC `($__internal_5_$__cuda_sm70_shflsync_idx_p) ;  /* 0x000020d000007944 */ /* 0x020fea0003c00000 */
[----:B------:R-:W-:Y:S01]  /*17740*/  MOV R6, R11 ;  /* 0x0000000b00067202 */ /* 0x000fe20000000f00 */
[----:B------:R-:W-:Y:S05]  /*17750*/  BRA `(.L_x_385) ;  /* 0xffff042000007947 */ /* 0x000fea000383ffff */
.L_x_256:
[----:B-1----:R-:W-:Y:S01]  /*17760*/  IMAD.MOV.U32 R12, RZ, RZ, R5 ;  /* 0x000000ffff0c7224 */ /* 0x002fe200078e0005 */
[----:B------:R-:W-:Y:S01]  /*17770*/  MOV R11, RZ ;  /* 0x000000ff000b7202 */ /* 0x000fe20000000f00 */
[----:B------:R-:W-:Y:S01]  /*17780*/  IMAD.MOV.U32 R3, RZ, RZ, 0x181f ;  /* 0x0000181fff037424 */ /* 0x000fe200078e00ff */
[----:B------:R-:W-:Y:S02]  /*17790*/  MOV R2, 0x177b0 ;  /* 0x000177b000027802 */ /* 0x000fe40000000f00 */
[----:B--23-5:R-:W-:Y:S05]  /*177a0*/  CALL.REL.NOINC `($__internal_5_$__cuda_sm70_shflsync_idx_p) ;  /* 0x0000206000007944 */ /* 0x02cfea0003c00000 */
[----:B------:R-:W-:Y:S01]  /*177b0*/  MOV R2, R11 ;  /* 0x0000000b00027202 */ /* 0x000fe20000000f00 */
[----:B------:R-:W-:Y:S05]  /*177c0*/  BRA `(.L_x_386) ;  /* 0xffff03d000007947 */ /* 0x000fea000383ffff */
.L_x_259:
[----:B------:R-:W-:Y:S01]  /*177d0*/  IMAD.MOV.U32 R12, RZ, RZ, R4 ;  /* 0x000000ffff0c7224 */ /* 0x000fe200078e0004 */
[----:B------:R-:W-:Y:S01]  /*177e0*/  MOV R11, 0x1 ;  /* 0x00000001000b7802 */ /* 0x000fe20000000f00 */
[----:B---3--:R-:W-:Y:S01]  /*177f0*/  IMAD.MOV.U32 R3, RZ, RZ, 0x181f ;  /* 0x0000181fff037424 */ /* 0x008fe200078e00ff */
[----:B----4-:R-:W-:-:S02]  /*17800*/  MOV R2, 0x17820 ;  /* 0x0001782000027802 */ /* 0x010fc40000000f00 */
[----:B-12--5:R-:W-:Y:S05]  /*17810*/  CALL.REL.NOINC `($__internal_5_$__cuda_sm70_shflsync_idx_p) ;  /* 0x00001ff000007944 */ /* 0x026fea0003c00000 */
[----:B------:R-:W-:Y:S01]  /*17820*/  IMAD.MOV.U32 R6, RZ, RZ, R11 ;  /* 0x000000ffff067224 */ /* 0x000fe200078e000b */
[----:B------:R-:W-:Y:S01]  /*17830*/  MOV R11, 0x1 ;  /* 0x00000001000b7802 */ /* 0x000fe20000000f00 */
[----:B------:R-:W-:Y:S01]  /*17840*/  IMAD.MOV.U32 R12, RZ, RZ, R5 ;  /* 0x000000ffff0c7224 */ /* 0x000fe200078e0005 */
[----:B------:R-:W-:-:S02]  /*17850*/  MOV R3, 0x181f ;  /* 0x0000181f00037802 */ /* 0x000fc40000000f00 */
[----:B------:R-:W-:Y:S02]  /*17860*/  MOV R2, 0x17880 ;  /* 0x0001788000027802 */ /* 0x000fe40000000f00 */
[----:B------:R-:W-:Y:S05]  /*17870*/  CALL.REL.NOINC `($__internal_5_$__cuda_sm70_shflsync_idx_p) ;  /* 0x00001f9000007944 */ /* 0x000fea0003c00000 */
[----:B------:R-:W-:Y:S01]  /*17880*/  MOV R2, R11 ;  /* 0x0000000b00027202 */ /* 0x000fe20000000f00 */
[----:B------:R-:W-:Y:S05]  /*17890*/  BRA `(.L_x_387) ;  /* 0xffff03e000007947 */ /* 0x000fea000383ffff */
.L_x_262:
[----:B------:R-:W-:Y:S01]  /*178a0*/  IMAD.MOV.U32 R12, RZ, RZ, R4 ;  /* 0x000000ffff0c7224 */ /* 0x000fe200078e0004 */
[----:B------:R-:W-:Y:S01]  /*178b0*/  MOV R11, 0x2 ;  /* 0x00000002000b7802 */ /* 0x000fe20000000f00 */
[----:B-1----:R-:W-:Y:S01]  /*178c0*/  IMAD.MOV.U32 R3, RZ, RZ, 0x181f ;  /* 0x0000181fff037424 */ /* 0x002fe200078e00ff */
[----:B----4-:R-:W-:Y:S02]  /*178d0*/  MOV R2, 0x178f0 ;  /* 0x000178f000027802 */ /* 0x010fe40000000f00 */
[----:B--23-5:R-:W-:Y:S05]  /*178e0*/  CALL.REL.NOINC `($__internal_5_$__cuda_sm70_shflsync_idx_p) ;  /* 0x00001f2000007944 */ /* 0x02cfea0003c00000 */
[----:B------:R-:W-:Y:S01]  /*178f0*/  MOV R6, R11 ;  /* 0x0000000b00067202 */ /* 0x000fe20000000f00 */
[----:B------:R-:W-:Y:S05]  /*17900*/  BRA `(.L_x_388) ;  /* 0xffff044000007947 */ /* 0x000fea000383ffff */
.L_x_263:
[----:B------:R-:W-:Y:S01]  /*17910*/  IMAD.MOV.U32 R12, RZ, RZ, R5 ;  /* 0x000000ffff0c7224 */ /* 0x000fe200078e0005 */
[----:B------:R-:W-:Y:S01]  /*17920*/  MOV R11, 0x2 ;  /* 0x00000002000b7802 */ /* 0x000fe20000000f00 */
[----:B------:R-:W-:Y:S01]  /*17930*/  IMAD.MOV.U32 R3, RZ, RZ, 0x181f ;  /* 0x0000181fff037424 */ /* 0x000fe200078e00ff */
[----:B----4-:R-:W-:Y:S02]  /*17940*/  MOV R2, 0x17960 ;  /* 0x0001796000027802 */ /* 0x010fe40000000f00 */
[----:B-123-5:R-:W-:Y:S05]  /*17950*/  CALL.REL.NOINC `($__internal_5_$__cuda_sm70_shflsync_idx_p) ;  /* 0x00001eb000007944 */ /* 0x02efea0003c00000 */
[----:B------:R-:W-:Y:S01]  /*17960*/  MOV R2, R11 ;  /* 0x0000000b00027202 */ /* 0x000fe20000000f00 */
[----:B------:R-:W-:Y:S05]  /*17970*/  BRA `(.L_x_389) ;  /* 0xffff03f000007947 */ /* 0x000fea000383ffff */
.L_x_266:
[----:B------:R-:W-:Y:S01]  /*17980*/  IMAD.MOV.U32 R12, RZ, RZ, R4 ;  /* 0x000000ffff0c7224 */ /* 0x000fe200078e0004 */
[----:B------:R-:W-:Y:S01]  /*17990*/  MOV R11, 0x3 ;  /* 0x00000003000b7802 */ /* 0x000fe20000000f00 */
[----:B-1----:R-:W-:Y:S01]  /*179a0*/  IMAD.MOV.U32 R3, RZ, RZ, 0x181f ;  /* 0x0000181fff037424 */ /* 0x002fe200078e00ff */
[----:B------:R-:W-:-:S02]  /*179b0*/  MOV R2, 0x179d0 ;  /* 0x000179d000027802 */ /* 0x000fc40000000f00 */
[----:B--2345:R-:W-:Y:S05]  /*179c0*/  CALL.REL.NOINC `($__internal_5_$__cuda_sm70_shflsync_idx_p) ;  /* 0x00001e4000007944 */ /* 0x03cfea0003c00000 */
        /* <DEDUP_REMOVED lines=8> */
.L_x_269:
[----:B------:R-:W-:Y:S01]  /*17a50*/  IMAD.MOV.U32 R12, RZ, RZ, R4 ;  /* 0x000000ffff0c7224 */ /* 0x000fe200078e0004 */
[----:B------:R-:W-:Y:S01]  /*17a60*/  MOV R11, 0x4 ;  /* 0x00000004000b7802 */ /* 0x000fe20000000f00 */
[----:B-1----:R-:W-:Y:S01]  /*17a70*/  IMAD.MOV.U32 R3, RZ, RZ, 0x181f ;  /* 0x0000181fff037424 */ /* 0x002fe200078e00ff */
[----:B------:R-:W-:Y:S02]  /*17a80*/  MOV R2, 0x17aa0 ;  /* 0x00017aa000027802 */ /* 0x000fe40000000f00 */
[----:B--2345:R-:W-:Y:S05]  /*17a90*/  CALL.REL.NOINC `($__internal_5_$__cuda_sm70_shflsync_idx_p) ;  /* 0x00001d7000007944 */ /* 0x03cfea0003c00000 */
[----:B------:R-:W-:Y:S01]  /*17aa0*/  MOV R6, R11 ;  /* 0x0000000b00067202 */ /* 0x000fe20000000f00 */
[----:B------:R-:W-:Y:S05]  /*17ab0*/  BRA `(.L_x_391) ;  /* 0xffff046000007947 */ /* 0x000fea000383ffff */
.L_x_270:
[----:B------:R-:W-:Y:S01]  /*17ac0*/  IMAD.MOV.U32 R12, RZ, RZ, R5 ;  /* 0x000000ffff0c7224 */ /* 0x000fe200078e0005 */
[----:B------:R-:W-:Y:S01]  /*17ad0*/  MOV R11, 0x4 ;  /* 0x00000004000b7802 */ /* 0x000fe20000000f00 */
[----:B-1----:R-:W-:Y:S01]  /*17ae0*/  IMAD.MOV.U32 R3, RZ, RZ, 0x181f ;  /* 0x0000181fff037424 */ /* 0x002fe200078e00ff */
[----:B------:R-:W-:Y:S02]  /*17af0*/  MOV R2, 0x17b10 ;  /* 0x00017b1000027802 */ /* 0x000fe40000000f00 */
[----:B--2345:R-:W-:Y:S05]  /*17b00*/  CALL.REL.NOINC `($__internal_5_$__cuda_sm70_shflsync_idx_p) ;  /* 0x00001d0000007944 */ /* 0x03cfea0003c00000 */
[----:B------:R-:W-:Y:S01]  /*17b10*/  MOV R2, R11 ;  /* 0x0000000b00027202 */ /* 0x000fe20000000f00 */
[----:B------:R-:W-:Y:S05]  /*17b20*/  BRA `(.L_x_392) ;  /* 0xffff041000007947 */ /* 0x000fea000383ffff */
.L_x_273:
[----:B------:R-:W-:Y:S01]  /*17b30*/  IMAD.MOV.U32 R12, RZ, RZ, R4 ;  /* 0x000000ffff0c7224 */ /* 0x000fe200078e0004 */
[----:B------:R-:W-:Y:S01]  /*17b40*/  MOV R11, 0x5 ;  /* 0x00000005000b7802 */ /* 0x000fe20000000f00 */
[----:B--2---:R-:W-:Y:S01]  /*17b50*/  IMAD.MOV.U32 R3, RZ, RZ, 0x181f ;  /* 0x0000181fff037424 */ /* 0x004fe200078e00ff */
[----:B---3--:R-:W-:-:S02]  /*17b60*/  MOV R2, 0x17b80 ;  /* 0x00017b8000027802 */ /* 0x008fc40000000f00 */
        /* <DEDUP_REMOVED lines=9> */
.L_x_276:
[----:B------:R-:W-:Y:S01]  /*17c00*/  IMAD.MOV.U32 R12, RZ, RZ, R4 ;  /* 0x000000ffff0c7224 */ /* 0x000fe200078e0004 */
[----:B------:R-:W-:Y:S01]  /*17c10*/  MOV R11, 0x6 ;  /* 0x00000006000b7802 */ /* 0x000fe20000000f00 */
[----:B-1----:R-:W-:Y:S01]  /*17c20*/  IMAD.MOV.U32 R3, RZ, RZ, 0x181f ;  /* 0x0000181fff037424 */ /* 0x002fe200078e00ff */
[----:B---3--:R-:W-:Y:S02]  /*17c30*/  MOV R2, 0x17c50 ;  /* 0x00017c5000027802 */ /* 0x008fe40000000f00 */
[----:B--2-45:R-:W-:Y:S05]  /*17c40*/  CALL.REL.NOINC `($__internal_5_$__cuda_sm70_shflsync_idx_p) ;  /* 0x00001bc000007944 */ /* 0x034fea0003c00000 */
[----:B------:R-:W-:Y:S01]  /*17c50*/  MOV R6, R11 ;  /* 0x0000000b00067202 */ /* 0x000fe20000000f00 */
[----:B------:R-:W-:Y:S05]  /*17c60*/  BRA `(.L_x_394) ;  /* 0xffff048000007947 */ /* 0x000fea000383ffff */
.L_x_277:
[----:B------:R-:W-:Y:S01]  /*17c70*/  IMAD.MOV.U32 R12, RZ, RZ, R5 ;  /* 0x000000ffff0c7224 */ /* 0x000fe200078e0005 */
[----:B------:R-:W-:Y:S01]  /*17c80*/  MOV R11, 0x6 ;  /* 0x00000006000b7802 */ /* 0x000fe20000000f00 */
[----:B------:R-:W-:Y:S01]  /*17c90*/  IMAD.MOV.U32 R3, RZ, RZ, 0x181f ;  /* 0x0000181fff037424 */ /* 0x000fe200078e00ff */
[----:B---3--:R-:W-:Y:S02]  /*17ca0*/  MOV R2, 0x17cc0 ;  /* 0x00017cc000027802 */ /* 0x008fe40000000f00 */
[----:B-12-45:R-:W-:Y:S05]  /*17cb0*/  CALL.REL.NOINC `($__internal_5_$__cuda_sm70_shflsync_idx_p) ;  /* 0x00001b5000007944 */ /* 0x036fea0003c00000 */
[----:B------:R-:W-:Y:S01]  /*17cc0*/  MOV R2, R11 ;  /* 0x0000000b00027202 */ /* 0x000fe20000000f00 */
[----:B------:R-:W-:Y:S05]  /*17cd0*/  BRA `(.L_x_395) ;  /* 0xffff043000007947 */ /* 0x000fea000383ffff */
.L_x_280:
        /* <DEDUP_REMOVED lines=13> */
.L_x_315:
[----:B--2---:R2:W5:Y:S01]  /*17db0*/  LDL R0, [R1] ;  /* 0x0000000001007983 */ /* 0x0045620000100800 */
[----:B------:R-:W-:Y:S01]  /*17dc0*/  IMAD.MOV.U32 R8, RZ, RZ, 0x2 ;  /* 0x00000002ff087424 */ /* 0x000fe200078e00ff */
[----:B------:R-:W-:Y:S01]  /*17dd0*/  MOV R11, 0x1f ;  /* 0x0000001f000b7802 */ /* 0x000fe20000000f00 */
[----:B------:R-:W-:Y:S01]  /*17de0*/  IMAD.MOV.U32 R10, RZ, RZ, -0x1 ;  /* 0xffffffffff0a7424 */ /* 0x000fe200078e00ff */
[----:B-1----:R-:W-:Y:S02]  /*17df0*/  MOV R4, 0x17e10 ;  /* 0x00017e1000047802 */ /* 0x002fe40000000f00 */
[----:B--2--5:R-:W-:Y:S05]  /*17e00*/  CALL.REL.NOINC `($__internal_4_$__cuda_sm70_shflsync_bfly_p) ;  /* 0x000019b000007944 */ /* 0x024fea0003c00000 */
[----:B------:R-:W2:Y:S01]  /*17e10*/  LDL.LU R3, [R1] ;  /* 0x0000000001037983 */ /* 0x000ea20000300800 */
[----:B------:R-:W-:Y:S02]  /*17e20*/  MOV R8, 0x1 ;  /* 0x0000000100087802 */ /* 0x000fe40000000f00 */
[----:B------:R-:W-:Y:S01]  /*17e30*/  MOV R4, 0x17e70 ;  /* 0x00017e7000047802 */ /* 0x000fe20000000f00 */
[----:B--2---:R-:W-:-:S05]  /*17e40*/  FADD.FTZ R3, R3, R0 ;  /* 0x0000000003037221 */ /* 0x004fca0000010000 */
[----:B------:R-:W-:Y:S02]  /*17e50*/  MOV R0, R3 ;  /* 0x0000000300007202 */ /* 0x000fe40000000f00 */
[----:B------:R-:W-:Y:S05]  /*17e60*/  CALL.REL.NOINC `($__internal_4_$__cuda_sm70_shflsync_bfly_p) ;  /* 0x0000195000007944 */ /* 0x000fea0003c00000 */
[----:B------:R-:W-:Y:S02]  /*17e70*/  FADD.FTZ R3, R3, R0 ;  /* 0x0000000003037221 */ /* 0x000fe40000010000 */
[----:B------:R1:W5:Y:S01]  /*17e80*/  LDL R0, [R1+0x4] ;  /* 0x0000040001007983 */ /* 0x0003620000100800 */
[----:B------:R-:W-:Y:S02]  /*17e90*/  MOV R8, 0x2 ;  /* 0x0000000200087802 */ /* 0x000fe40000000f00 */
[----:B------:R-:W-:Y:S02]  /*17ea0*/  MOV R4, 0x17ec0 ;  /* 0x00017ec000047802 */ /* 0x000fe40000000f00 */
[----:B-1---5:R-:W-:Y:S05]  /*17eb0*/  CALL.REL.NOINC `($__internal_4_$__cuda_sm70_shflsync_bfly_p) ;  /* 0x0000190000007944 */ /* 0x022fea0003c00000 */
[----:B------:R-:W2:Y:S01]  /*17ec0*/  LDL.LU R4, [R1+0x4] ;  /* 0x0000040001047983 */ /* 0x000ea20000300800 */
[----:B------:R-:W-:Y:S01]  /*17ed0*/  MOV R8, 0x1 ;  /* 0x0000000100087802 */ /* 0x000fe20000000f00 */
[----:B--2---:R-:W-:Y:S01]  /*17ee0*/  FADD.FTZ R5, R4, R0 ;  /* 0x0000000004057221 */ /* 0x004fe20000010000 */
[----:B------:R-:W-:-:S04]  /*17ef0*/  MOV R4, 0x17f20 ;  /* 0x00017f2000047802 */ /* 0x000fc80000000f00 */
        /* <DEDUP_REMOVED lines=24> */
[----:B------:R-:W-:Y:S01]  /*18080*/  MOV R9, R0 ;  /* 0x0000000000097202 */ /* 0x000fe20000000f00 */
[----:B------:R-:W-:Y:S05]  /*18090*/  BRA `(.L_x_397) ;  /* 0xffffb0c000007947 */ /* 0x000fea000383ffff */
.L_x_322:
[----:B--234-:R-:W-:Y:S01]  /*180a0*/  IMAD.MOV.U32 R12, RZ, RZ, R6 ;  /* 0x000000ffff0c7224 */ /* 0x01cfe200078e0006 */
[----:B------:R-:W-:Y:S01]  /*180b0*/  MOV R11, RZ ;  /* 0x000000ff000b7202 */ /* 0x000fe20000000f00 */
[----:B------:R-:W-:Y:S01]  /*180c0*/  IMAD.MOV.U32 R3, RZ, RZ, 0x181f ;  /* 0x0000181fff037424 */ /* 0x000fe200078e00ff */
[----:B------:R-:W-:Y:S02]  /*180d0*/  MOV R2, 0x180f0 ;  /* 0x000180f000027802 */ /* 0x000fe40000000f00 */
[----:B-1----:R-:W-:Y:S05]  /*180e0*/  CALL.REL.NOINC `($__internal_5_$__cuda_sm70_shflsync_idx_p) ;  /* 0x0000172000007944 */ /* 0x002fea0003c00000 */
[----:B------:R-:W-:Y:S01]  /*180f0*/  MOV R8, R11 ;  /* 0x0000000b00087202 */ /* 0x000fe20000000f00 */
[----:B------:R-:W-:Y:S05]  /*18100*/  BRA `(.L_x_398) ;  /* 0xffffc8f000007947 */ /* 0x000fea000383ffff */
.L_x_323:
[----:B------:R-:W-:Y:S01]  /*18110*/  IMAD.MOV.U32 R12, RZ, RZ, R7 ;  /* 0x000000ffff0c7224 */ /* 0x000fe200078e0007 */
[----:B------:R-:W-:Y:S01]  /*18120*/  MOV R11, RZ ;  /* 0x000000ff000b7202 */ /* 0x000fe20000000f00 */
[----:B------:R-:W-:Y:S01]  /*18130*/  IMAD.MOV.U32 R3, RZ, RZ, 0x181f ;  /* 0x0000181fff037424 */ /* 0x000fe200078e00ff */
[----:B------:R-:W-:Y:S02]  /*18140*/  MOV R2, 0x18160 ;  /* 0x0001816000027802 */ /* 0x000fe40000000f00 */
[----:B-123--:R-:W-:Y:S05]  /*18150*/  CALL.REL.NOINC `($__internal_5_$__cuda_sm70_shflsync_idx_p) ;  /* 0x000016b000007944 */ /* 0x00efea0003c00000 */
[----:B------:R-:W-:Y:S01]  /*18160*/  MOV R2, R11 ;  /* 0x0000000b00027202 */ /* 0x000fe20000000f00 */
[----:B------:R-:W-:Y:S05]  /*18170*/  BRA `(.L_x_399) ;  /* 0xffffc8a000007947 */ /* 0x000fea000383ffff */
.L_x_324:
[----:B------:R-:W-:Y:S01]  /*18180*/  IMAD.MOV.U32 R12, RZ, RZ, R6 ;  /* 0x000000ffff0c7224 */ /* 0x000fe200078e0006 */
[----:B------:R-:W-:Y:S01]  /*18190*/  MOV R11, 0x1 ;  /* 0x00000001000b7802 */ /* 0x000fe20000000f00 */
[----:B--2---:R-:W-:Y:S01]  /*181a0*/  IMAD.MOV.U32 R3, RZ, RZ, 0x181f ;  /* 0x0000181fff037424 */ /* 0x004fe200078e00ff */
[----:B------:R-:W-:-:S02]  /*181b0*/  MOV R2, 0x181d0 ;  /* 0x000181d000027802 */ /* 0x000fc40000000f00 */
[----:B-1--4-:R-:W-:Y:S05]  /*181c0*/  CALL.REL.NOINC `($__internal_5_$__cuda_sm70_shflsync_idx_p) ;  /* 0x0000164000007944 */ /* 0x012fea0003c00000 */
        /* <DEDUP_REMOVED lines=8> */
.L_x_325:
[----:B------:R-:W-:Y:S01]  /*18250*/  IMAD.MOV.U32 R12, RZ, RZ, R6 ;  /* 0x000000ffff0c7224 */ /* 0x000fe200078e0006 */
[----:B------:R-:W-:Y:S01]  /*18260*/  MOV R11, 0x2 ;  /* 0x00000002000b7802 */ /* 0x000fe20000000f00 */
[----:B--2---:R-:W-:Y:S01]  /*18270*/  IMAD.MOV.U32 R3, RZ, RZ, 0x181f ;  /* 0x0000181fff037424 */ /* 0x004fe200078e00ff */
[----:B------:R-:W-:Y:S02]  /*18280*/  MOV R2, 0x182a0 ;  /* 0x000182a000027802 */ /* 0x000fe40000000f00 */
[----:B-1-34-:R-:W-:Y:S05]  /*18290*/  CALL.REL.NOINC `($__internal_5_$__cuda_sm70_shflsync_idx_p) ;  /* 0x0000157000007944 */ /* 0x01afea0003c00000 */
[----:B------:R-:W-:Y:S01]  /*182a0*/  MOV R8, R11 ;  /* 0x0000000b00087202 */ /* 0x000fe20000000f00 */
[----:B------:R-:W-:Y:S05]  /*182b0*/  BRA `(.L_x_401) ;  /* 0xffffc85000007947 */ /* 0x000fea000383ffff */
.L_x_326:
[----:B------:R-:W-:Y:S01]  /*182c0*/  IMAD.MOV.U32 R12, RZ, RZ, R7 ;  /* 0x000000ffff0c7224 */ /* 0x000fe200078e0007 */
[----:B------:R-:W-:Y:S01]  /*182d0*/  MOV R11, 0x2 ;  /* 0x00000002000b7802 */ /* 0x000fe20000000f00 */
[----:B--2---:R-:W-:Y:S01]  /*182e0*/  IMAD.MOV.U32 R3, RZ, RZ, 0x181f ;  /* 0x0000181fff037424 */ /* 0x004fe200078e00ff */
[----:B------:R-:W-:Y:S02]  /*182f0*/  MOV R2, 0x18310 ;  /* 0x0001831000027802 */ /* 0x000fe40000000f00 */
[----:B-1-34-:R-:W-:Y:S05]  /*18300*/  CALL.REL.NOINC `($__internal_5_$__cuda_sm70_shflsync_idx_p) ;  /* 0x0000150000007944 */ /* 0x01afea0003c00000 */
[----:B------:R-:W-:Y:S01]  /*18310*/  MOV R2, R11 ;  /* 0x0000000b00027202 */ /* 0x000fe20000000f00 */
[----:B------:R-:W-:Y:S05]  /*18320*/  BRA `(.L_x_402) ;  /* 0xffffc80000007947 */ /* 0x000fea000383ffff */
.L_x_327:
[----:B------:R-:W-:Y:S01]  /*18330*/  IMAD.MOV.U32 R12, RZ, RZ, R6 ;  /* 0x000000ffff0c7224 */ /* 0x000fe200078e0006 */
[----:B------:R-:W-:Y:S01]  /*18340*/  MOV R11, 0x3 ;  /* 0x00000003000b7802 */ /* 0x000fe20000000f00 */
[----:B---3--:R-:W-:Y:S01]  /*18350*/  IMAD.MOV.U32 R3, RZ, RZ, 0x181f ;  /* 0x0000181fff037424 */ /* 0x008fe200078e00ff */
[----:B------:R-:W-:-:S02]  /*18360*/  MOV R2, 0x18380 ;  /* 0x0001838000027802 */ /* 0x000fc40000000f00 */
[----:B-12---:R-:W-:Y:S05]  /*18370*/  CALL.REL.NOINC `($__internal_5_$__cuda_sm70_shflsync_idx_p) ;  /* 0x0000149000007944 */ /* 0x006fea0003c00000 */
        /* <DEDUP_REMOVED lines=8> */
.L_x_328:
[----:B------:R-:W-:Y:S01]  /*18400*/  IMAD.MOV.U32 R12, RZ, RZ, R6 ;  /* 0x000000ffff0c7224 */ /* 0x000fe200078e0006 */
[----:B------:R-:W-:Y:S01]  /*18410*/  MOV R11, 0x4 ;  /* 0x00000004000b7802 */ /* 0x000fe20000000f00 */
[----:B-1----:R-:W-:Y:S01]  /*18420*/  IMAD.MOV.U32 R3, RZ, RZ, 0x181f ;  /* 0x0000181fff037424 */ /* 0x002fe200078e00ff */
[----:B------:R-:W-:Y:S02]  /*18430*/  MOV R2, 0x18450 ;  /* 0x0001845000027802 */ /* 0x000fe40000000f00 */
[----:B----4-:R-:W-:Y:S05]  /*18440*/  CALL.REL.NOINC `($__internal_5_$__cuda_sm70_shflsync_idx_p) ;  /* 0x000013c000007944 */ /* 0x010fea0003c00000 */
[----:B------:R-:W-:Y:S01]  /*18450*/  MOV R8, R11 ;  /* 0x0000000b00087202 */ /* 0x000fe20000000f00 */
[----:B------:R-:W-:Y:S05]  /*18460*/  BRA `(.L_x_404) ;  /* 0xffffc7b000007947 */ /* 0x000fea000383ffff */
.L_x_329:
[----:B------:R-:W-:Y:S01]  /*18470*/  IMAD.MOV.U32 R12, RZ, RZ, R7 ;  /* 0x000000ffff0c7224 */ /* 0x000fe200078e0007 */
[----:B------:R-:W-:Y:S01]  /*18480*/  MOV R11, 0x4 ;  /* 0x00000004000b7802 */ /* 0x000fe20000000f00 */
[----:B-1----:R-:W-:Y:S01]  /*18490*/  IMAD.MOV.U32 R3, RZ, RZ, 0x181f ;  /* 0x0000181fff037424 */ /* 0x002fe200078e00ff */
[----:B------:R-:W-:Y:S02]  /*184a0*/  MOV R2, 0x184c0 ;  /* 0x000184c000027802 */ /* 0x000fe40000000f00 */
[----:B--234-:R-:W-:Y:S05]  /*184b0*/  CALL.REL.NOINC `($__internal_5_$__cuda_sm70_shflsync_idx_p) ;  /* 0x0000135000007944 */ /* 0x01cfea0003c00000 */
[----:B------:R-:W-:Y:S01]  /*184c0*/  MOV R2, R11 ;  /* 0x0000000b00027202 */ /* 0x000fe20000000f00 */
[----:B------:R-:W-:Y:S05]  /*184d0*/  BRA `(.L_x_405) ;  /* 0xffffc76000007947 */ /* 0x000fea000383ffff */
.L_x_330:
        /* <DEDUP_REMOVED lines=13> */
.L_x_331:
[----:B------:R-:W-:Y:S01]  /*185b0*/  IMAD.MOV.U32 R12, RZ, RZ, R6 ;  /* 0x000000ffff0c7224 */ /* 0x000fe200078e0006 */
[----:B------:R-:W-:Y:S01]  /*185c0*/  MOV R11, 0x6 ;  /* 0x00000006000b7802 */ /* 0x000fe20000000f00 */
[----:B-1----:R-:W-:Y:S01]  /*185d0*/  IMAD.MOV.U32 R3, RZ, RZ, 0x181f ;  /* 0x0000181fff037424 */ /* 0x002fe200078e00ff */
[----:B------:R-:W-:Y:S02]  /*185e0*/  MOV R2, 0x18600 ;  /* 0x0001860000027802 */ /* 0x000fe40000000f00 */
[----:B---34-:R-:W-:Y:S05]  /*185f0*/  CALL.REL.NOINC `($__internal_5_$__cuda_sm70_shflsync_idx_p) ;  /* 0x0000121000007944 */ /* 0x018fea0003c00000 */
[----:B------:R-:W-:Y:S01]  /*18600*/  MOV R8, R11 ;  /* 0x0000000b00087202 */ /* 0x000fe20000000f00 */
[----:B------:R-:W-:Y:S05]  /*18610*/  BRA `(.L_x_407) ;  /* 0xffffc71000007947 */ /* 0x000fea000383ffff */
.L_x_332:
[----:B------:R-:W-:Y:S01]  /*18620*/  IMAD.MOV.U32 R12, RZ, RZ, R7 ;  /* 0x000000ffff0c7224 */ /* 0x000fe200078e0007 */
[----:B------:R-:W-:Y:S01]  /*18630*/  MOV R11, 0x6 ;  /* 0x00000006000b7802 */ /* 0x000fe20000000f00 */
[----:B-1----:R-:W-:Y:S01]  /*18640*/  IMAD.MOV.U32 R3, RZ, RZ, 0x181f ;  /* 0x0000181fff037424 */ /* 0x002fe200078e00ff */
[----:B------:R-:W-:Y:S02]  /*18650*/  MOV R2, 0x18670 ;  /* 0x0001867000027802 */ /* 0x000fe40000000f00 */
[----:B--234-:R-:W-:Y:S05]  /*18660*/  CALL.REL.NOINC `($__internal_5_$__cuda_sm70_shflsync_idx_p) ;  /* 0x000011a000007944 */ /* 0x01cfea0003c00000 */
[----:B------:R-:W-:Y:S01]  /*18670*/  MOV R2, R11 ;  /* 0x0000000b00027202 */ /* 0x000fe20000000f00 */
[----:B------:R-:W-:Y:S05]  /*18680*/  BRA `(.L_x_408) ;  /* 0xffffc6c000007947 */ /* 0x000fea000383ffff */
.L_x_333:
[----:B------:R-:W-:Y:S01]  /*18690*/  IMAD.MOV.U32 R12, RZ, RZ, R6 ;  /* 0x000000ffff0c7224 */ /* 0x000fe200078e0006 */
[----:B------:R-:W-:Y:S01]  /*186a0*/  MOV R11, 0x7 ;  /* 0x00000007000b7802 */ /* 0x000fe20000000f00 */
[----:B--2---:R-:W-:Y:S01]  /*186b0*/  IMAD.MOV.U32 R3, RZ, RZ, 0x181f ;  /* 0x0000181fff037424 */ /* 0x004fe200078e00ff */
[----:B------:R-:W-:-:S02]  /*186c0*/  MOV R2, 0x186e0 ;  /* 0x000186e000027802 */ /* 0x000fc40000000f00 */
[----:B-1-34-:R-:W-:Y:S05]  /*186d0*/  CALL.REL.NOINC `($__internal_5_$__cuda_sm70_shflsync_idx_p) ;  /* 0x0000113000007944 */ /* 0x01afea0003c00000 */
        /* <DEDUP_REMOVED lines=8> */
.L_x_335:
[----:B------:R-:W-:Y:S01]  /*18760*/  IMAD.MOV.U32 R12, RZ, RZ, R20 ;  /* 0x000000ffff0c7224 */ /* 0x000fe200078e0014 */
[----:B------:R-:W-:Y:S01]  /*18770*/  MOV R11, RZ ;  /* 0x000000ff000b7202 */ /* 0x000fe20000000f00 */
[----:B------:R-:W-:Y:S01]  /*18780*/  IMAD.MOV.U32 R3, RZ, RZ, 0x1c1f ;  /* 0x00001c1fff037424 */ /* 0x000fe200078e00ff */
[----:B------:R-:W-:Y:S02]  /*18790*/  MOV R2, 0x187b0 ;  /* 0x000187b000027802 */ /* 0x000fe40000000f00 */
[----:B------:R-:W-:Y:S05]  /*187a0*/  CALL.REL.NOINC `($__internal_5_$__cuda_sm70_shflsync_idx_p) ;  /* 0x0000106000007944 */ /* 0x000fea0003c00000 */
[----:B------:R-:W-:Y:S01]  /*187b0*/  MOV R13, R11 ;  /* 0x0000000b000d7202 */ /* 0x000fe20000000f00 */
[----:B------:R-:W-:Y:S05]  /*187c0*/  BRA `(.L_x_410) ;  /* 0xffffc89000007947 */ /* 0x000fea000383ffff */
.L_x_336:
[----:B------:R-:W-:Y:S01]  /*187d0*/  IMAD.MOV.U32 R12, RZ, RZ, R21 ;  /* 0x000000ffff0c7224 */ /* 0x000fe200078e0015 */
[----:B------:R-:W-:Y:S01]  /*187e0*/  MOV R11, RZ ;  /* 0x000000ff000b7202 */ /* 0x000fe20000000f00 */
[----:B------:R-:W-:Y:S01]  /*187f0*/  IMAD.MOV.U32 R3, RZ, RZ, 0x1c1f ;  /* 0x00001c1fff037424 */ /* 0x000fe200078e00ff */
[----:B------:R-:W-:Y:S02]  /*18800*/  MOV R2, 0x18820 ;  /* 0x0001882000027802 */ /* 0x000fe40000000f00 */
[----:B-12---:R-:W-:Y:S05]  /*18810*/  CALL.REL.NOINC `($__internal_5_$__cuda_sm70_shflsync_idx_p) ;  /* 0x00000ff000007944 */ /* 0x006fea0003c00000 */
[----:B------:R-:W-:Y:S01]  /*18820*/  MOV R2, R11 ;  /* 0x0000000b00027202 */ /* 0x000fe20000000f00 */
[----:B------:R-:W-:Y:S05]  /*18830*/  BRA `(.L_x_411) ;  /* 0xffffc84000007947 */ /* 0x000fea000383ffff */
.L_x_339:
[----:B------:R-:W-:Y:S01]  /*18840*/  IMAD.MOV.U32 R12, RZ, RZ, R20 ;  /* 0x000000ffff0c7224 */ /* 0x000fe200078e0014 */
[----:B------:R-:W-:Y:S01]  /*18850*/  MOV R11, 0x1 ;  /* 0x00000001000b7802 */ /* 0x000fe20000000f00 */
[----:B--2---:R-:W-:Y:S01]  /*18860*/  IMAD.MOV.U32 R3, RZ, RZ, 0x1c1f ;  /* 0x00001c1fff037424 */ /* 0x004fe200078e00ff */
[----:B----4-:R-:W-:-:S02]  /*18870*/  MOV R2, 0x18890 ;  /* 0x0001889000027802 */ /* 0x010fc40000000f00 */
[----:B-1-3--:R-:W-:Y:S05]  /*18880*/  CALL.REL.NOINC `($__internal_5_$__cuda_sm70_shflsync_idx_p) ;  /* 0x00000f8000007944 */ /* 0x00afea0003c00000 */
        /* <DEDUP_REMOVED lines=8> */
.L_x_342:
[----:B------:R-:W-:Y:S01]  /*18910*/  IMAD.MOV.U32 R12, RZ, RZ, R20 ;  /* 0x000000ffff0c7224 */ /* 0x000fe200078e0014 */
[----:B------:R-:W-:Y:S01]  /*18920*/  MOV R11, 0x2 ;  /* 0x00000002000b7802 */ /* 0x000fe20000000f00 */
[----:B--2---:R-:W-:Y:S01]  /*18930*/  IMAD.MOV.U32 R3, RZ, RZ, 0x1c1f ;  /* 0x00001c1fff037424 */ /* 0x004fe200078e00ff */
[----:B----4-:R-:W-:Y:S02]  /*18940*/  MOV R2, 0x18960 ;  /* 0x0001896000027802 */ /* 0x010fe40000000f00 */
[----:B-1-3--:R-:W-:Y:S05]  /*18950*/  CALL.REL.NOINC `($__internal_5_$__cuda_sm70_shflsync_idx_p) ;  /* 0x00000eb000007944 */ /* 0x00afea0003c00000 */
[----:B------:R-:W-:Y:S01]  /*18960*/  MOV R13, R11 ;  /* 0x0000000b000d7202 */ /* 0x000fe20000000f00 */
[----:B------:R-:W-:Y:S05]  /*18970*/  BRA `(.L_x_413) ;  /* 0xffffccc000007947 */ /* 0x000fea000383ffff */
.L_x_343:
[----:B------:R-:W-:Y:S01]  /*18980*/  IMAD.MOV.U32 R12, RZ, RZ, R21 ;  /* 0x000000ffff0c7224 */ /* 0x000fe200078e0015 */
[----:B------:R-:W-:Y:S01]  /*18990*/  MOV R11, 0x2 ;  /* 0x00000002000b7802 */ /* 0x000fe20000000f00 */
[----:B--2---:R-:W-:Y:S01]  /*189a0*/  IMAD.MOV.U32 R3, RZ, RZ, 0x1c1f ;  /* 0x00001c1fff037424 */ /* 0x004fe200078e00ff */
[----:B----4-:R-:W-:Y:S02]  /*189b0*/  MOV R2, 0x189d0 ;  /* 0x000189d000027802 */ /* 0x010fe40000000f00 */
[----:B-1-3--:R-:W-:Y:S05]  /*189c0*/  CALL.REL.NOINC `($__internal_5_$__cuda_sm70_shflsync_idx_p) ;  /* 0x00000e4000007944 */ /* 0x00afea0003c00000 */
[----:B------:R-:W-:Y:S01]  /*189d0*/  MOV R2, R11 ;  /* 0x0000000b00027202 */ /* 0x000fe20000000f00 */
[----:B------:R-:W-:Y:S05]  /*189e0*/  BRA `(.L_x_414) ;  /* 0xffffcc7000007947 */ /* 0x000fea000383ffff */
.L_x_346:
[----:B------:R-:W-:Y:S01]  /*189f0*/  IMAD.MOV.U32 R12, RZ, RZ, R20 ;  /* 0x000000ffff0c7224 */ /* 0x000fe200078e0014 */
[----:B------:R-:W-:Y:S01]  /*18a00*/  MOV R11, 0x3 ;  /* 0x00000003000b7802 */ /* 0x000fe20000000f00 */
[----:B-1----:R-:W-:Y:S01]  /*18a10*/  IMAD.MOV.U32 R3, RZ, RZ, 0x1c1f ;  /* 0x00001c1fff037424 */ /* 0x002fe200078e00ff */
[----:B----4-:R-:W-:-:S02]  /*18a20*/  MOV R2, 0x18a40 ;  /* 0x00018a4000027802 */ /* 0x010fc40000000f00 */
[----:B--23--:R-:W-:Y:S05]  /*18a30*/  CALL.REL.NOINC `($__internal_5_$__cuda_sm70_shflsync_idx_p) ;  /* 0x00000dd000007944 */ /* 0x00cfea0003c00000 */
        /* <DEDUP_REMOVED lines=8> */
.L_x_350:
[----:B------:R-:W-:Y:S01]  /*18ac0*/  IMAD.MOV.U32 R12, RZ, RZ, R6 ;  /* 0x000000ffff0c7224 */ /* 0x000fe200078e0006 */
[----:B------:R-:W-:Y:S01]  /*18ad0*/  MOV R11, RZ ;  /* 0x000000ff000b7202 */ /* 0x000fe20000000f00 */
[----:B------:R-:W-:Y:S01]  /*18ae0*/  IMAD.MOV.U32 R3, RZ, RZ, 0x181f ;  /* 0x0000181fff037424 */ /* 0x000fe200078e00ff */
[----:B------:R-:W-:Y:S02]  /*18af0*/  MOV R2, 0x18b10 ;  /* 0x00018b1000027802 */ /* 0x000fe40000000f00 */
[----:B------:R-:W-:Y:S05]  /*18b00*/  CALL.REL.NOINC `($__internal_5_$__cuda_sm70_shflsync_idx_p) ;  /* 0x00000d0000007944 */ /* 0x000fea0003c00000 */
[----:B------:R-:W-:Y:S01]  /*18b10*/  MOV R8, R11 ;  /* 0x0000000b00087202 */ /* 0x000fe20000000f00 */
[----:B------:R-:W-:Y:S05]  /*18b20*/  BRA `(.L_x_416) ;  /* 0xffffd77000007947 */ /* 0x000fea000383ffff */
.L_x_351:
[----:B------:R-:W-:Y:S01]  /*18b30*/  IMAD.MOV.U32 R12, RZ, RZ, R7 ;  /* 0x000000ffff0c7224 */ /* 0x000fe200078e0007 */
[----:B------:R-:W-:Y:S01]  /*18b40*/  MOV R11, RZ ;  /* 0x000000ff000b7202 */ /* 0x000fe20000000f00 */
[----:B------:R-:W-:Y:S01]  /*18b50*/  IMAD.MOV.U32 R3, RZ, RZ, 0x181f ;  /* 0x0000181fff037424 */ /* 0x000fe200078e00ff */
[----:B------:R-:W-:Y:S02]  /*18b60*/  MOV R2, 0x18b80 ;  /* 0x00018b8000027802 */ /* 0x000fe40000000f00 */
[----:B-12---:R-:W-:Y:S05]  /*18b70*/  CALL.REL.NOINC `($__internal_5_$__cuda_sm70_shflsync_idx_p) ;  /* 0x00000c9000007944 */ /* 0x006fea0003c00000 */
[----:B------:R-:W-:Y:S01]  /*18b80*/  MOV R2, R11 ;  /* 0x0000000b00027202 */ /* 0x000fe20000000f00 */
[----:B------:R-:W-:Y:S05]  /*18b90*/  BRA `(.L_x_417) ;  /* 0xffffd72000007947 */ /* 0x000fea000383ffff */
.L_x_352:
[----:B------:R-:W-:Y:S01]  /*18ba0*/  IMAD.MOV.U32 R12, RZ, RZ, R6 ;  /* 0x000000ffff0c7224 */ /* 0x000fe200078e0006 */
[----:B------:R-:W-:Y:S01]  /*18bb0*/  MOV R11, 0x1 ;  /* 0x00000001000b7802 */ /* 0x000fe20000000f00 */
[----:B--2---:R-:W-:Y:S01]  /*18bc0*/  IMAD.MOV.U32 R3, RZ, RZ, 0x181f ;  /* 0x0000181fff037424 */ /* 0x004fe200078e00ff */
[----:B------:R-:W-:-:S02]  /*18bd0*/  MOV R2, 0x18bf0 ;  /* 0x00018bf000027802 */ /* 0x000fc40000000f00 */
        /* <DEDUP_REMOVED lines=9> */
.L_x_353:
[----:B------:R-:W-:Y:S01]  /*18c70*/  IMAD.MOV.U32 R12, RZ, RZ, R6 ;  /* 0x000000ffff0c7224 */ /* 0x000fe200078e0006 */
[----:B------:R-:W-:Y:S01]  /*18c80*/  MOV R11, 0x2 ;  /* 0x00000002000b7802 */ /* 0x000fe20000000f00 */
[----:B-1----:R-:W-:Y:S01]  /*18c90*/  IMAD.MOV.U32 R3, RZ, RZ, 0x181f ;  /* 0x0000181fff037424 */ /* 0x002fe200078e00ff */
[----:B------:R-:W-:Y:S02]  /*18ca0*/  MOV R2, 0x18cc0 ;  /* 0x00018cc000027802 */ /* 0x000fe40000000f00 */
[----:B---34-:R-:W-:Y:S05]  /*18cb0*/  CALL.REL.NOINC `($__internal_5_$__cuda_sm70_shflsync_idx_p) ;  /* 0x00000b5000007944 */ /* 0x018fea0003c00000 */
[----:B------:R-:W-:Y:S01]  /*18cc0*/  MOV R8, R11 ;  /* 0x0000000b00087202 */ /* 0x000fe20000000f00 */
[----:B------:R-:W-:Y:S05]  /*18cd0*/  BRA `(.L_x_419) ;  /* 0xffffd6d000007947 */ /* 0x000fea000383ffff */
.L_x_354:
[----:B------:R-:W-:Y:S01]  /*18ce0*/  IMAD.MOV.U32 R12, RZ, RZ, R7 ;  /* 0x000000ffff0c7224 */ /* 0x000fe200078e0007 */
[----:B------:R-:W-:Y:S01]  /*18cf0*/  MOV R11, 0x2 ;  /* 0x00000002000b7802 */ /* 0x000fe20000000f00 */
[----:B-1----:R-:W-:Y:S01]  /*18d00*/  IMAD.MOV.U32 R3, RZ, RZ, 0x181f ;  /* 0x0000181fff037424 */ /* 0x002fe200078e00ff */
[----:B------:R-:W-:Y:S02]  /*18d10*/  MOV R2, 0x18d30 ;  /* 0x00018d3000027802 */ /* 0x000fe40000000f00 */
[----:B--234-:R-:W-:Y:S05]  /*18d20*/  CALL.REL.NOINC `($__internal_5_$__cuda_sm70_shflsync_idx_p) ;  /* 0x00000ae000007944 */ /* 0x01cfea0003c00000 */
[----:B------:R-:W-:Y:S01]  /*18d30*/  MOV R2, R11 ;  /* 0x0000000b00027202 */ /* 0x000fe20000000f00 */
[----:B------:R-:W-:Y:S05]  /*18d40*/  BRA `(.L_x_420) ;  /* 0xffffd68000007947 */ /* 0x000fea000383ffff */
.L_x_355:
        /* <DEDUP_REMOVED lines=13> */
.L_x_356:
[----:B------:R-:W-:Y:S01]  /*18e20*/  IMAD.MOV.U32 R12, RZ, RZ, R6 ;  /* 0x000000ffff0c7224 */ /* 0x000fe200078e0006 */
[----:B------:R-:W-:Y:S01]  /*18e30*/  MOV R11, 0x4 ;  /* 0x00000004000b7802 */ /* 0x000fe20000000f00 */
[----:B--2---:R-:W-:Y:S01]  /*18e40*/  IMAD.MOV.U32 R3, RZ, RZ, 0x181f ;  /* 0x0000181fff037424 */ /* 0x004fe200078e00ff */
[----:B------:R-:W-:Y:S02]  /*18e50*/  MOV R2, 0x18e70 ;  /* 0x00018e7000027802 */ /* 0x000fe40000000f00 */
[----:B-1-34-:R-:W-:Y:S05]  /*18e60*/  CALL.REL.NOINC `($__internal_5_$__cuda_sm70_shflsync_idx_p) ;  /* 0x000009a000007944 */ /* 0x01afea0003c00000 */
[----:B------:R-:W-:Y:S01]  /*18e70*/  MOV R8, R11 ;  /* 0x0000000b00087202 */ /* 0x000fe20000000f00 */
[----:B------:R-:W-:Y:S05]  /*18e80*/  BRA `(.L_x_422) ;  /* 0xffffd63000007947 */ /* 0x000fea000383ffff */
.L_x_357:
[----:B------:R-:W-:Y:S01]  /*18e90*/  IMAD.MOV.U32 R12, RZ, RZ, R7 ;  /* 0x000000ffff0c7224 */ /* 0x000fe200078e0007 */
[----:B------:R-:W-:Y:S01]  /*18ea0*/  MOV R11, 0x4 ;  /* 0x00000004000b7802 */ /* 0x000fe20000000f00 */
[----:B--2---:R-:W-:Y:S01]  /*18eb0*/  IMAD.MOV.U32 R3, RZ, RZ, 0x181f ;  /* 0x0000181fff037424 */ /* 0x004fe200078e00ff */
[----:B------:R-:W-:Y:S02]  /*18ec0*/  MOV R2, 0x18ee0 ;  /* 0x00018ee000027802 */ /* 0x000fe40000000f00 */
[----:B-1-34-:R-:W-:Y:S05]  /*18ed0*/  CALL.REL.NOINC `($__internal_5_$__cuda_sm70_shflsync_idx_p) ;  /* 0x0000093000007944 */ /* 0x01afea0003c00000 */
[----:B------:R-:W-:Y:S01]  /*18ee0*/  MOV R2, R11 ;  /* 0x0000000b00027202 */ /* 0x000fe20000000f00 */
[----:B------:R-:W-:Y:S05]  /*18ef0*/  BRA `(.L_x_423) ;  /* 0xffffd5e000007947 */ /* 0x000fea000383ffff */
.L_x_358:
[----:B------:R-:W-:Y:S01]  /*18f00*/  IMAD.MOV.U32 R12, RZ, RZ, R6 ;  /* 0x000000ffff0c7224 */ /* 0x000fe200078e0006 */
[----:B------:R-:W-:Y:S01]  /*18f10*/  MOV R11, 0x5 ;  /* 0x00000005000b7802 */ /* 0x000fe20000000f00 */
[----:B-1----:R-:W-:Y:S01]  /*18f20*/  IMAD.MOV.U32 R3, RZ, RZ, 0x181f ;  /* 0x0000181fff037424 */ /* 0x002fe200078e00ff */
[----:B------:R-:W-:-:S02]  /*18f30*/  MOV R2, 0x18f50 ;  /* 0x00018f5000027802 */ /* 0x000fc40000000f00 */
[----:B--234-:R-:W-:Y:S05]  /*18f40*/  CALL.REL.NOINC `($__internal_5_$__cuda_sm70_shflsync_idx_p) ;  /* 0x000008c000007944 */ /* 0x01cfea0003c00000 */
        /* <DEDUP_REMOVED lines=8> */
.L_x_359:
[----:B------:R-:W-:Y:S01]  /*18fd0*/  IMAD.MOV.U32 R12, RZ, RZ, R6 ;  /* 0x000000ffff0c7224 */ /* 0x000fe200078e0006 */
[----:B------:R-:W-:Y:S01]  /*18fe0*/  MOV R11, 0x6 ;  /* 0x00000006000b7802 */ /* 0x000fe20000000f00 */
[----:B--2---:R-:W-:Y:S01]  /*18ff0*/  IMAD.MOV.U32 R3, RZ, RZ, 0x181f ;  /* 0x0000181fff037424 */ /* 0x004fe200078e00ff */
[----:B------:R-:W-:Y:S02]  /*19000*/  MOV R2, 0x19020 ;  /* 0x0001902000027802 */ /* 0x000fe40000000f00 */
[----:B-1--4-:R-:W-:Y:S05]  /*19010*/  CALL.REL.NOINC `($__internal_5_$__cuda_sm70_shflsync_idx_p) ;  /* 0x000007f000007944 */ /* 0x012fea0003c00000 */
[----:B------:R-:W-:Y:S01]  /*19020*/  MOV R8, R11 ;  /* 0x0000000b00087202 */ /* 0x000fe20000000f00 */
[----:B------:R-:W-:Y:S05]  /*19030*/  BRA `(.L_x_425) ;  /* 0xffffd59000007947 */ /* 0x000fea000383ffff */
.L_x_360:
[----:B------:R-:W-:Y:S01]  /*19040*/  IMAD.MOV.U32 R12, RZ, RZ, R7 ;  /* 0x000000ffff0c7224 */ /* 0x000fe200078e0007 */
[----:B------:R-:W-:Y:S01]  /*19050*/  MOV R11, 0x6 ;  /* 0x00000006000b7802 */ /* 0x000fe20000000f00 */
[----:B--2---:R-:W-:Y:S01]  /*19060*/  IMAD.MOV.U32 R3, RZ, RZ, 0x181f ;  /* 0x0000181fff037424 */ /* 0x004fe200078e00ff */
[----:B------:R-:W-:Y:S02]  /*19070*/  MOV R2, 0x19090 ;  /* 0x0001909000027802 */ /* 0x000fe40000000f00 */
[----:B-1-34-:R-:W-:Y:S05]  /*19080*/  CALL.REL.NOINC `($__internal_5_$__cuda_sm70_shflsync_idx_p) ;  /* 0x0000078000007944 */ /* 0x01afea0003c00000 */
[----:B------:R-:W-:Y:S01]  /*19090*/  MOV R2, R11 ;  /* 0x0000000b00027202 */ /* 0x000fe20000000f00 */
[----:B------:R-:W-:Y:S05]  /*190a0*/  BRA `(.L_x_426) ;  /* 0xffffd54000007947 */ /* 0x000fea000383ffff */
.L_x_361:
[----:B------:R-:W-:Y:S01]  /*190b0*/  IMAD.MOV.U32 R12, RZ, RZ, R6 ;  /* 0x000000ffff0c7224 */ /* 0x000fe200078e0006 */
[----:B------:R-:W-:Y:S01]  /*190c0*/  MOV R11, 0x7 ;  /* 0x00000007000b7802 */ /* 0x000fe20000000f00 */
[----:B-1----:R-:W-:Y:S01]  /*190d0*/  IMAD.MOV.U32 R3, RZ, RZ, 0x181f ;  /* 0x0000181fff037424 */ /* 0x002fe200078e00ff */
[----:B------:R-:W-:-:S02]  /*190e0*/  MOV R2, 0x19100 ;  /* 0x0001910000027802 */ /* 0x000fc40000000f00 */
[----:B--2-4-:R-:W-:Y:S05]  /*190f0*/  CALL.REL.NOINC `($__internal_5_$__cuda_sm70_shflsync_idx_p) ;  /* 0x0000071000007944 */ /* 0x014fea0003c00000 */
        /* <DEDUP_REMOVED lines=8> */
.L_x_363:
[----:B------:R-:W-:Y:S01]  /*19180*/  IMAD.MOV.U32 R12, RZ, RZ, R49 ;  /* 0x000000ffff0c7224 */ /* 0x000fe200078e0031 */
[----:B------:R-:W-:Y:S01]  /*19190*/  MOV R11, RZ ;  /* 0x000000ff000b7202 */ /* 0x000fe20000000f00 */
[----:B----4-:R-:W-:Y:S01]  /*191a0*/  IMAD.MOV.U32 R3, RZ, RZ, 0x1f ;  /* 0x0000001fff037424 */ /* 0x010fe200078e00ff */
[----:B------:R-:W-:Y:S02]  /*191b0*/  MOV R2, 0x191d0 ;  /* 0x000191d000027802 */ /* 0x000fe40000000f00 */
[----:B------:R-:W-:Y:S05]  /*191c0*/  CALL.REL.NOINC `($__internal_5_$__cuda_sm70_shflsync_idx_p) ;  /* 0x0000064000007944 */ /* 0x000fea0003c00000 */
[----:B------:R-:W-:Y:S01]  /*191d0*/  MOV R9, R11 ;  /* 0x0000000b00097202 */ /* 0x000fe20000000f00 */
[----:B------:R-:W-:Y:S05]  /*191e0*/  BRA `(.L_x_428) ;  /* 0xffffd5d000007947 */ /* 0x000fea000383ffff */
.L_x_364:
[----:B------:R-:W-:Y:S01]  /*191f0*/  IMAD.MOV.U32 R12, RZ, RZ, R49 ;  /* 0x000000ffff0c7224 */ /* 0x000fe200078e0031 */
[----:B------:R-:W-:Y:S01]  /*19200*/  MOV R11, 0x1 ;  /* 0x00000001000b7802 */ /* 0x000fe20000000f00 */
[----:B----4-:R-:W-:Y:S01]  /*19210*/  IMAD.MOV.U32 R3, RZ, RZ, 0x1f ;  /* 0x0000001fff037424 */ /* 0x010fe200078e00ff */
[----:B------:R-:W-:Y:S02]  /*19220*/  MOV R2, 0x19240 ;  /* 0x0001924000027802 */ /* 0x000fe40000000f00 */
[----:B-12---:R-:W-:Y:S05]  /*19230*/  CALL.REL.NOINC `($__internal_5_$__cuda_sm70_shflsync_idx_p) ;  /* 0x000005d000007944 */ /* 0x006fea0003c00000 */
[----:B------:R-:W-:Y:S01]  /*19240*/  MOV R8, R11 ;  /* 0x0000000b00087202 */ /* 0x000fe20000000f00 */
[----:B------:R-:W-:Y:S05]  /*19250*/  BRA `(.L_x_429) ;  /* 0xffffd58000007947 */ /* 0x000fea000383ffff */
.L_x_365:
[----:B------:R-:W-:Y:S02]  /*19260*/  MOV R2, 0x1 ;  /* 0x0000000100027802 */ /* 0x000fe40000000f00 */
[----:B------:R-:W-:-:S02]  /*19270*/  MOV R3, 0x19290 ;  /* 0x0001929000037802 */ /* 0x000fc40000000f00 */
[----:B-123--:R-:W-:Y:S05]  /*19280*/  CALL.REL.NOINC `($__internal_6_$__cuda_sm70_shflsync_up_p) ;  /* 0x000005d000007944 */ /* 0x00efea0003c00000 */
[----:B------:R-:W-:Y:S05]  /*19290*/  BRA `(.L_x_430) ;  /* 0xffffd67000007947 */ /* 0x000fea000383ffff */
.L_x_366:
[----:B------:R-:W-:Y:S02]  /*192a0*/  MOV R2, 0x2 ;  /* 0x0000000200027802 */ /* 0x000fe40000000f00 */
[----:B------:R-:W-:-:S02]  /*192b0*/  MOV R3, 0x192d0 ;  /* 0x000192d000037802 */ /* 0x000fc40000000f00 */
[----:B-12---:R-:W-:Y:S05]  /*192c0*/  CALL.REL.NOINC `($__internal_6_$__cuda_sm70_shflsync_up_p) ;  /* 0x0000059000007944 */ /* 0x006fea0003c00000 */
        /* <DEDUP_REMOVED lines=24> */
.L_x_370:
[----:B------:R-:W-:Y:S02]  /*19450*/  MOV R2, 0x1 ;  /* 0x0000000100027802 */ /* 0x000fe40000000f00 */
[----:B------:R-:W-:Y:S02]  /*19460*/  MOV R3, 0x19480 ;  /* 0x0001948000037802 */ /* 0x000fe40000000f00 */
[----:B------:R-:W-:Y:S05]  /*19470*/  CALL.REL.NOINC `($__internal_6_$__cuda_sm70_shflsync_up_p) ;  /* 0x000003e000007944 */ /* 0x000fea0003c00000 */
[----:B------:R-:W-:Y:S01]  /*19480*/  MOV R2, R4 ;  /* 0x0000000400027202 */ /* 0x000fe20000000f00 */
[----:B------:R-:W-:Y:S05]  /*19490*/  BRA `(.L_x_432) ;  /* 0xffffd6d000007947 */ /* 0x000fea000383ffff */
.L_x_371:
        /* <DEDUP_REMOVED lines=27> */
.L_x_373:
[----:B------:R-:W-:Y:S02]  /*19650*/  SEL R0, RZ, 0x1, P0 ;  /* 0x00000001ff007807 */ /* 0x000fe40000000000 */
[----:B------:R-:W-:Y:S02]  /*19660*/  MOV R2, 0x19680 ;  /* 0x0001968000027802 */ /* 0x000fe40000000f00 */
[----:B---3--:R-:W-:Y:S05]  /*19670*/  CALL.REL.NOINC `($__internal_7_$__cuda_sm70_votesync_ballot) ;  /* 0x0000025000007944 */ /* 0x008fea0003c00000 */
[----:B------:R-:W-:Y:S05]  /*19680*/  BRA `(.L_x_434) ;  /* 0xffffd67000007947 */ /* 0x000fea000383ffff */
.L_x_374:
[----:B------:R-:W-:Y:S01]  /*19690*/  IMAD.MOV.U32 R12, RZ, RZ, R6 ;  /* 0x000000ffff0c7224 */ /* 0x000fe200078e0006 */
[----:B--2---:R-:W-:Y:S01]  /*196a0*/  MOV R11, R13 ;  /* 0x0000000d000b7202 */ /* 0x004fe20000000f00 */
[----:B------:R-:W-:Y:S01]  /*196b0*/  IMAD.MOV.U32 R3, RZ, RZ, 0x1f ;  /* 0x0000001fff037424 */ /* 0x000fe200078e00ff */
[----:B------:R-:W-:Y:S02]  /*196c0*/  MOV R2, 0x196e0 ;  /* 0x000196e000027802 */ /* 0x000fe40000000f00 */
[----:B-1-3--:R-:W-:Y:S05]  /*196d0*/  CALL.REL.NOINC `($__internal_5_$__cuda_sm70_shflsync_idx_p) ;  /* 0x0000013000007944 */ /* 0x00afea0003c00000 */
[----:B------:R-:W-:Y:S01]  /*196e0*/  IMAD.MOV.U32 R8, RZ, RZ, R11 ;  /* 0x000000ffff087224 */ /* 0x000fe200078e000b */
[----:B------:R-:W-:Y:S01]  /*196f0*/  MOV R11, R13 ;  /* 0x0000000d000b7202 */ /* 0x000fe20000000f00 */
[----:B------:R-:W-:Y:S01]  /*19700*/  IMAD.MOV.U32 R12, RZ, RZ, R7 ;  /* 0x000000ffff0c7224 */ /* 0x000fe200078e0007 */
[----:B------:R-:W-:Y:S02]  /*19710*/  MOV R3, 0x1f ;  /* 0x0000001f00037802 */ /* 0x000fe40000000f00 */
[----:B------:R-:W-:-:S02]  /*19720*/  MOV R2, 0x19740 ;  /* 0x0001974000027802 */ /* 0x000fc40000000f00 */
[----:B------:R-:W-:Y:S05]  /*19730*/  CALL.REL.NOINC `($__internal_5_$__cuda_sm70_shflsync_idx_p) ;  /* 0x000000d000007944 */ /* 0x000fea0003c00000 */
[----:B------:R-:W-:Y:S01]  /*19740*/  MOV R7, R11 ;  /* 0x0000000b00077202 */ /* 0x000fe20000000f00 */
[----:B------:R-:W-:Y:S05]  /*19750*/  BRA `(.L_x_435) ;  /* 0xffffd5e000007947 */ /* 0x000fea000383ffff */
.L_x_377:
[----:B------:R-:W-:Y:S01]  /*19760*/  IMAD.MOV.U32 R12, RZ, RZ, R4 ;  /* 0x000000ffff0c7224 */ /* 0x000fe200078e0004 */
[----:B------:R-:W-:-:S02]  /*19770*/  MOV R3, 0x1f ;  /* 0x0000001f00037802 */ /* 0x000fc40000000f00 */
[----:B------:R-:W-:Y:S02]  /*19780*/  MOV R2, 0x197a0 ;  /* 0x000197a000027802 */ /* 0x000fe40000000f00 */
[----:B-1234-:R-:W-:Y:S05]  /*19790*/  CALL.REL.NOINC `($__internal_5_$__cuda_sm70_shflsync_idx_p) ;  /* 0x0000007000007944 */ /* 0x01efea0003c00000 */
[----:B------:R-:W-:Y:S01]  /*197a0*/  MOV R14, R11 ;  /* 0x0000000b000e7202 */ /* 0x000fe20000000f00 */
[----:B------:R-:W-:Y:S05]  /*197b0*/  BRA `(.L_x_376) ;  /* 0xffffd5e000007947 */ /* 0x000fea000383ffff */
        .weak           $__internal_4_$__cuda_sm70_shflsync_bfly_p
        .type           $__internal_4_$__cuda_sm70_shflsync_bfly_p,@function
        .size           $__internal_4_$__cuda_sm70_shflsync_bfly_p,($__internal_5_$__cuda_sm70_shflsync_idx_p - $__internal_4_$__cuda_sm70_shflsync_bfly_p)
$__internal_4_$__cuda_sm70_shflsync_bfly_p:
[----:B------:R-:W-:Y:S04]  /*197c0*/  WARPSYNC R10 ;  /* 0x0000000a00007348 */ /* 0x000fe80003800000 */
[----:B------:R1:W2:Y:S01]  /*197d0*/  SHFL.BFLY PT, R0, R0, R8, R11 ;  /* 0x0c00000800007389 */ /* 0x0002a200000e000b */
[----:B------:R-:W-:Y:S02]  /*197e0*/  MOV R9, 0x0 ;  /* 0x0000000000097802 */ /* 0x000fe40000000f00 */
[----:B-1----:R-:W-:-:S04]  /*197f0*/  MOV R8, R4 ;  /* 0x0000000400087202 */ /* 0x002fc80000000f00 */
[----:B--2---:R-:W-:Y:S05]  /*19800*/  RET.REL.NODEC R8 `(_ZN7cutlass13device_kernelIN5flash19enable_sm80_to_sm89INS1_16FlashAttnFwdSm80INS1_25CollectiveMainloopFwdSm80ILi4ELi1ELb0EN4cute5tupleIJNS5_1CILi128EEENS7_ILi80EEENS7_ILi64EEEEEELi64ENS_10bfloat16_tEfNS_4arch4Sm80ELb0ELb0ELb1ELb1ELb0ELb1ELb1ELb1EEENS1_21CollectiveEpilogueFwdINS6_IJS8_SA_S9_EEENS6_IJNS7_ILi1EEESI_SI_EEESC_SE_Li128ELb1ELb1ELb1ELb0EEENS1_36VarlenDynamicPersistentTileSchedulerILi128ELi80ELi128ELi128ELb1ELb1ELb0ELb0ELb1ELb1EEEEEEEEEvNT_6ParamsE) ;  /* 0xfffe67f008007950 */ /* 0x004fea0003c3ffff */
        .weak           $__internal_5_$__cuda_sm70_shflsync_idx_p
        .type           $__internal_5_$__cuda_sm70_shflsync_idx_p,@function
        .size           $__internal_5_$__cuda_sm70_shflsync_idx_p,($__internal_6_$__cuda_sm70_shflsync_up_p - $__internal_5_$__cuda_sm70_shflsync_idx_p)
$__internal_5_$__cuda_sm70_shflsync_idx_p:
[----:B------:R-:W-:-:S04]  /*19810*/  MOV R48, 0xffffffff ;  /* 0xffffffff00307802 */ /* 0x000fc80000000f00 */
[----:B------:R-:W-:Y:S04]  /*19820*/  WARPSYNC R48 ;  /* 0x0000003000007348 */ /* 0x000fe80003800000 */
[----:B------:R1:W2:Y:S02]  /*19830*/  SHFL.IDX PT, R11, R12, R11, R3 ;  /* 0x0000000b0c0b7389 */ /* 0x0002a400000e0003 */
[----:B-1----:R-:W-:-:S04]  /*19840*/  MOV R3, 0x0 ;  /* 0x0000000000037802 */ /* 0x002fc80000000f00 */
[----:B--2---:R-:W-:Y:S05]  /*19850*/  RET.REL.NODEC R2 `(_ZN7cutlass13device_kernelIN5flash19enable_sm80_to_sm89INS1_16FlashAttnFwdSm80INS1_25CollectiveMainloopFwdSm80ILi4ELi1ELb0EN4cute5tupleIJNS5_1CILi128EEENS7_ILi80EEENS7_ILi64EEEEEELi64ENS_10bfloat16_tEfNS_4arch4Sm80ELb0ELb0ELb1ELb1ELb0ELb1ELb1ELb1EEENS1_21CollectiveEpilogueFwdINS6_IJS8_SA_S9_EEENS6_IJNS7_ILi1EEESI_SI_EEESC_SE_Li128ELb1ELb1ELb1ELb0EEENS1_36VarlenDynamicPersistentTileSchedulerILi128ELi80ELi128ELi128ELb1ELb1ELb0ELb0ELb1ELb1EEEEEEEEEvNT_6ParamsE) ;  /* 0xfffe67a002007950 */ /* 0x004fea0003c3ffff */
        .weak           $__internal_6_$__cuda_sm70_shflsync_up_p
        .type           $__internal_6_$__cuda_sm70_shflsync_up_p,@function
        .size           $__internal_6_$__cuda_sm70_shflsync_up_p,($__internal_7_$__cuda_sm70_votesync_ballot - $__internal_6_$__cuda_sm70_shflsync_up_p)
$__internal_6_$__cuda_sm70_shflsync_up_p:
[----:B------:R-:W-:Y:S02]  /*19860*/  IMAD.MOV.U32 R4, RZ, RZ, RZ ;  /* 0x000000ffff047224 */ /* 0x000fe400078e00ff */
[----:B------:R-:W-:-:S04]  /*19870*/  IMAD.MOV.U32 R10, RZ, RZ, -0x1 ;  /* 0xffffffffff0a7424 */ /* 0x000fc800078e00ff */
[----:B------:R-:W-:Y:S04]  /*19880*/  WARPSYNC R10 ;  /* 0x0000000a00007348 */ /* 0x000fe80003800000 */
[----:B------:R1:W2:Y:S02]  /*19890*/  SHFL.UP PT, R4, R0, R2, R4 ;  /* 0x0400000200047389 */ /* 0x0002a400000e0004 */
[----:B-1----:R-:W-:Y:S02]  /*198a0*/  MOV R2, R3 ;  /* 0x0000000300027202 */ /* 0x002fe40000000f00 */
[----:B------:R-:W-:-:S04]  /*198b0*/  MOV R3, 0x0 ;  /* 0x0000000000037802 */ /* 0x000fc80000000f00 */
[----:B--2---:R-:W-:Y:S05]  /*198c0*/  RET.REL.NODEC R2 `(_ZN7cutlass13device_kernelIN5flash19enable_sm80_to_sm89INS1_16FlashAttnFwdSm80INS1_25CollectiveMainloopFwdSm80ILi4ELi1ELb0EN4cute5tupleIJNS5_1CILi128EEENS7_ILi80EEENS7_ILi64EEEEEELi64ENS_10bfloat16_tEfNS_4arch4Sm80ELb0ELb0ELb1ELb1ELb0ELb1ELb1ELb1EEENS1_21CollectiveEpilogueFwdINS6_IJS8_SA_S9_EEENS6_IJNS7_ILi1EEESI_SI_EEESC_SE_Li128ELb1ELb1ELb1ELb0EEENS1_36VarlenDynamicPersistentTileSchedulerILi128ELi80ELi128ELi128ELb1ELb1ELb0ELb0ELb1ELb1EEEEEEEEEvNT_6ParamsE) ;  /* 0xfffe673002007950 */ /* 0x004fea0003c3ffff */
        .weak           $__internal_7_$__cuda_sm70_votesync_ballot
        .type           $__internal_7_$__cuda_sm70_votesync_ballot,@function
        .size           $__internal_7_$__cuda_sm70_votesync_ballot,(.L_x_1620 - $__internal_7_$__cuda_sm70_votesync_ballot)
$__internal_7_$__cuda_sm70_votesync_ballot:
[----:B------:R-:W-:Y:S01]  /*198d0*/  ISETP.NE.U32.AND P0, PT, R0, 0x1, PT ;  /* 0x000000010000780c */ /* 0x000fe20003f05070 */
[----:B------:R-:W-:-:S04]  /*198e0*/  IMAD.MOV.U32 R3, RZ, RZ, -0x1 ;  /* 0xffffffffff037424 */ /* 0x000fc800078e00ff */
[----:B------:R-:W-:Y:S08]  /*198f0*/  WARPSYNC R3 ;  /* 0x0000000300007348 */ /* 0x000ff00003800000 */
[----:B------:R-:W-:-:S04]  /*19900*/  VOTE.ANY R0, PT, !P0 ;  /* 0x0000000000007806 */ /* 0x000fc800040e0100 */
[----:B------:R-:W-:Y:S01]  /*19910*/  LOP3.LUT R0, R0, R3, RZ, 0xc0, !PT ;  /* 0x0000000300007212 */ /* 0x000fe200078ec0ff */
[----:B------:R-:W-:-:S04]  /*19920*/  IMAD.MOV.U32 R3, RZ, RZ, 0x0 ;  /* 0x00000000ff037424 */ /* 0x000fc800078e00ff */
[----:B------:R-:W-:Y:S05]  /*19930*/  RET.REL.NODEC R2 `(_ZN7cutlass13device_kernelIN5flash19enable_sm80_to_sm89INS1_16FlashAttnFwdSm80INS1_25CollectiveMainloopFwdSm80ILi4ELi1ELb0EN4cute5tupleIJNS5_1CILi128EEENS7_ILi80EEENS7_ILi64EEEEEELi64ENS_10bfloat16_tEfNS_4arch4Sm80ELb0ELb0ELb1ELb1ELb0ELb1ELb1ELb1EEENS1_21CollectiveEpilogueFwdINS6_IJS8_SA_S9_EEENS6_IJNS7_ILi1EEESI_SI_EEESC_SE_Li128ELb1ELb1ELb1ELb0EEENS1_36VarlenDynamicPersistentTileSchedulerILi128ELi80ELi128ELi128ELb1ELb1ELb0ELb0ELb1ELb1EEEEEEEEEvNT_6ParamsE) ;  /* 0xfffe66c002007950 */ /* 0x000fea0003c3ffff */
.L_x_436:
        /* <DEDUP_REMOVED lines=12> */
.L_x_1620:


//--------------------- .text._ZN7cutlass13device_kernelIN5flash19enable_sm80_to_sm89INS1_16FlashAttnFwdSm80INS1_25CollectiveMainloopFwdSm80ILi4ELi1ELb0EN4cute5tupleIJNS5_1CILi128EEENS7_ILi96EEENS7_ILi64EEEEEELi64ENS_10bfloat16_tEfNS_4arch4Sm80ELb0ELb1ELb1ELb0ELb0ELb0ELb1ELb1EEENS1_21CollectiveEpilogueFwdINS6_IJS8_SA_S9_EEENS6_IJNS7_ILi1EEESI_SI_EEESC_SE_Li128ELb0ELb1ELb1ELb0EEENS1_19SingleTileSchedulerILb0ELb1ELb1ELi128EEEEEEEEEvNT_6ParamsE --------------------------
	.section	.text._ZN7cutlass13device_kernelIN5flash19enable_sm80_to_sm89INS1_16FlashAttnFwdSm80INS1_25CollectiveMainloopFwdSm80ILi4ELi1ELb0EN4cute5tupleIJNS5_1CILi128EEENS7_ILi96EEENS7_ILi64EEEEEELi64ENS_10bfloat16_tEfNS_4arch4Sm80ELb0ELb1ELb1ELb0ELb0ELb0ELb1ELb1EEENS1_21CollectiveEpilogueFwdINS6_IJS8_SA_S9_EEENS6_IJNS7_ILi1EEESI_SI_EEESC_SE_Li128ELb0ELb1ELb1ELb0EEENS1_19SingleTileSchedulerILb0ELb1ELb1ELi128EEEEEEEEEvNT_6ParamsE,"ax",@progbits
	.sectioninfo	@"SHI_REGISTERS=255"
	.align	128
.text._ZN7cutlass13device_kernelIN5flash19enable_sm80_to_sm89INS1_16FlashAttnFwdSm80INS1_25CollectiveMainloopFwdSm80ILi4ELi1ELb0EN4cute5tupleIJNS5_1CILi128EEENS7_ILi96EEENS7_ILi64EEEEEELi64ENS_10bfloat16_tEfNS_4arch4Sm80ELb0ELb1ELb1ELb0ELb0ELb0ELb1ELb1EEENS1_21CollectiveEpilogueFwdINS6_IJS8_SA_S9_EEENS6_IJNS7_ILi1EEESI_SI_EEESC_SE_Li128ELb0ELb1ELb1ELb0EEENS1_19SingleTileSchedulerILb0ELb1ELb1ELi128EEEEEEEEEvNT_6ParamsE:
        .type           _ZN7cutlass13device_kernelIN5flash19enable_sm80_to_sm89INS1_16FlashAttnFwdSm80INS1_25CollectiveMainloopFwdSm80ILi4ELi1ELb0EN4cute5tupleIJNS5_1CILi128EEENS7_ILi96EEENS7_ILi64EEEEEELi64ENS_10bfloat16_tEfNS_4arch4Sm80ELb0ELb1ELb1ELb0ELb0ELb0ELb1ELb1EEENS1_21CollectiveEpilogueFwdINS6_IJS8_SA_S9_EEENS6_IJNS7_ILi1EEESI_SI_EEESC_SE_Li128ELb0ELb1ELb1ELb0EEENS1_19SingleTileSchedulerILb0ELb1ELb1ELi128EEEEEEEEEvNT_6ParamsE,@function
        .size           _ZN7cutlass13device_kernelIN5flash19enable_sm80_to_sm89INS1_16FlashAttnFwdSm80INS1_25CollectiveMainloopFwdSm80ILi4ELi1ELb0EN4cute5tupleIJNS5_1CILi128EEENS7_ILi96EEENS7_ILi64EEEEEELi64ENS_10bfloat16_tEfNS_4arch4Sm80ELb0ELb1ELb1ELb0ELb0ELb0ELb1ELb1EEENS1_21CollectiveEpilogueFwdINS6_IJS8_SA_S9_EEENS6_IJNS7_ILi1EEESI_SI_EEESC_SE_Li128ELb0ELb1ELb1ELb0EEENS1_19SingleTileSchedulerILb0ELb1ELb1ELi128EEEEEEEEEvNT_6ParamsE,(.L_x_1625 - _ZN7cutlass13device_kernelIN5flash19enable_sm80_to_sm89INS1_16FlashAttnFwdSm80INS1_25CollectiveMainloopFwdSm80ILi4ELi1ELb0EN4cute5tupleIJNS5_1CILi128EEENS7_ILi96EEENS7_ILi64EEEEEELi64ENS_10bfloat16_tEfNS_4arch4Sm80ELb0ELb1ELb1ELb0ELb0ELb0ELb1ELb1EEENS1_21CollectiveEpilogueFwdINS6_IJS8_SA_S9_EEENS6_IJNS7_ILi1EEESI_SI_EEESC_SE_Li128ELb0ELb1ELb1ELb0EEENS1_19SingleTileSchedulerILb0ELb1ELb1ELi128EEEEEEEEEvNT_6ParamsE)
        .other          _ZN7cutlass13device_kernelIN5flash19enable_sm80_to_sm89INS1_16FlashAttnFwdSm80INS1_25CollectiveMainloopFwdSm80ILi4ELi1ELb0EN4cute5tupleIJNS5_1CILi128EEENS7_ILi96EEENS7_ILi64EEEEEELi64ENS_10bfloat16_tEfNS_4arch4Sm80ELb0ELb1ELb1ELb0ELb0ELb0ELb1ELb1EEENS1_21CollectiveEpilogueFwdINS6_IJS8_SA_S9_EEENS6_IJNS7_ILi1EEESI_SI_EEESC_SE_Li128ELb0ELb1ELb1ELb0EEENS1_19SingleTileSchedulerILb0ELb1ELb1ELi128EEEEEEEEEvNT_6ParamsE,@"STO_CUDA_ENTRY STV_DEFAULT"
_ZN7cutlass13device_kernelIN5flash19enable_sm80_to_sm89INS1_16FlashAttnFwdSm80INS1_25CollectiveMainloopFwdSm80ILi4ELi1ELb0EN4cute5tupleIJNS5_1CILi128EEENS7_ILi96EEENS7_ILi64EEEEEELi64ENS_10bfloat16_tEfNS_4arch4Sm80ELb0ELb1ELb1ELb0ELb0ELb0ELb1ELb1EEENS1_21CollectiveEpilogueFwdINS6_IJS8_SA_S9_EEENS6_IJNS7_ILi1EEESI_SI_EEESC_SE_Li128ELb0ELb1ELb1ELb0EEENS1_19SingleTileSchedulerILb0ELb1ELb1ELi128EEEEEEEEEvNT_6ParamsE:
[----:B------:R-:W-:Y:S02]  /*0000*/  MOV R1, c[0x0][0x28] ;  /* 0x00000a0000017a02 */ /* 0x000fe40000000f00 */
[----:B------:R-:W1:Y:S01]  /*0010*/  S2R R210, SR_TID.X ;  /* 0x0000000000d27919 */ /* 0x000e620000002100 */
[----:B------:R-:W2:Y:S01]  /*0020*/  S2UR UR6, SR_CTAID.Y ;  /* 0x00000000000679c3 */ /* 0x000ea20000002600 */
[----:B------:R-:W-:Y:S02]  /*0030*/  IADD3 R1, R1, -0x78, RZ ;  /* 0xffffff8801017810 */ /* 0x000fe40007ffe0ff */
[----:B------:R-:W3:Y:S01]  /*0040*/  S2R R19, SR_CTAID.Z ;  /* 0x0000000000137919 */ /* 0x000ee20000002700 */
[----:B-1----:R-:W-:-:S06]  /*0050*/  SHF.R.U32.HI R0, RZ, 0x5, R210 ;  /* 0x00000005ff007819 */ /* 0x002fcc00000116d2 */
[----:B------:R-:W1:Y:S02]  /*0060*/  SHFL.IDX PT, R0, R0, RZ, 0x1f ;  /* 0x00001fff00007589 */ /* 0x000e6400000e0000 */
[----:B-1----:R-:W-:-:S13]  /*0070*/  ISETP.NE.AND P0, PT, R0, RZ, PT ;  /* 0x000000ff0000720c */ /* 0x002fda0003f05270 */
[----:B--2---:R-:W-:Y:S05]  /*0080*/  @!P0 BRA `(.L_x_437) ;  /* 0x0000009000008947 */ /* 0x004fea0003800000 */
[----:B---3--:R-:W-:Y:S01]  /*0090*/  MOV R0, c[0x0][0x550] ;  /* 0x0001540000007a02 */ /* 0x008fe20000000f00 */
[----:B------:R-:W-:-:S03]  /*00a0*/  UMOV UR11, UR6 ;  /* 0x00000006000b7c82 */ /* 0x000fc60008000000 */
[----:B------:R-:W-:-:S13]  /*00b0*/  ISETP.NE.AND P0, PT, R0, 0x1, PT ;  /* 0x000000010000780c */ /* 0x000fda0003f05270 */
[----:B------:R-:W-:Y:S05]  /*00c0*/  @!P0 BRA `(.L_x_438) ;  /* 0x000000b000008947 */ /* 0x000fea0003800000 */
[----:B------:R-:W-:Y:S02]  /*00d0*/  ULDC UR4, c[0x0][0x554] ;  /* 0x0001550000047ab9 */ /* 0x000fe40000000800 */
[----:B------:R-:W-:Y:S02]  /*00e0*/  UIMAD.WIDE.U32 UR4, UR6, UR4, URZ ;  /* 0x00000004060472a5 */ /* 0x000fe4000f8e003f */
[----:B------:R-:W-:Y:S02]  /*00f0*/  ULDC UR11, c[0x0][0x558] ;  /* 0x00015600000b7ab9 */ /* 0x000fe40000000800 */
[----:B------:R-:W-:Y:S01]  /*0100*/  USHF.R.U32.HI UR11, URZ, UR11, UR5 ;  /* 0x0000000b3f0b7299 */ /* 0x000fe20008011605 */
[----:B------:R-:W-:Y:S05]  /*0110*/  BRA `(.L_x_438) ;  /* 0x0000006000007947 */ /* 0x000fea0003800000 */
.L_x_437:
[----:B---3--:R-:W-:Y:S02]  /*0120*/  ULDC.64 UR4, c[0x0][0x550] ;  /* 0x0001540000047ab9 */ /* 0x008fe40000000a00 */
[----:B------:R-:W-:Y:S02]  /*0130*/  UISETP.NE.AND UP0, UPT, UR4, 0x1, UPT ;  /* 0x000000010400788c */ /* 0x000fe4000bf05270 */
[----:B------:R-:W-:-:S02]  /*0140*/  UIMAD.WIDE.U32 UR8, UR6, UR5, URZ ;  /* 0x00000005060872a5 */ /* 0x000fc4000f8e003f */
[----:B------:R-:W-:Y:S02]  /*0150*/  ULDC UR4, c[0x0][0x558] ;  /* 0x0001560000047ab9 */ /* 0x000fe40000000800 */
[----:B------:R-:W-:-:S05]  /*0160*/  UMOV UR11, UR6 ;  /* 0x00000006000b7c82 */ /* 0x000fca0008000000 */
[----:B------:R-:W-:-:S03]  /*0170*/  @UP0 USHF.R.U32.HI UR11, URZ, UR4, UR9 ;  /* 0x000000043f0b0299 */ /* 0x000fc60008011609 */
.L_x_438:
[----:B------:R-:W-:Y:S01]  /*0180*/  ISETP.GE.AND P0, PT, R19, RZ, PT ;  /* 0x000000ff1300720c */ /* 0x000fe20003f06270 */
[----:B------:R-:W-:Y:S02]  /*0190*/  UIADD3 UR4, -UR11, URZ, URZ ;  /* 0x0000003f0b047290 */ /* 0x000fe4000fffe13f */
[----:B------:R-:W-:Y:S02]  /*01a0*/  ULDC UR10, c[0x0][0x550] ;  /* 0x00015400000a7ab9 */ /* 0x000fe40000000800 */
[----:B------:R-:W-:-:S08]  /*01b0*/  UIMAD UR10, UR4, UR10, UR6 ;  /* 0x0000000a040a72a4 */ /* 0x000fd0000f8e0206 */
[----:B------:R-:W-:Y:S05]  /*01c0*/  @!P0 EXIT ;  /* 0x000000000000894d */ /* 0x000fea0003800000 */
[----:B------:R-:W1:Y:S01]  /*01d0*/  S2UR UR7, SR_CTAID.X ;  /* 0x00000000000779c3 */ /* 0x000e620000002500 */
[----:B------:R-:W-:Y:S02]  /*01e0*/  ULDC UR4, c[0x0][0x2c4] ;  /* 0x0000b10000047ab9 */ /* 0x000fe40000000800 */
[----:B------:R-:W-:Y:S02]  /*01f0*/  UISETP.NE.AND UP2, UPT, UR4, 0x1, UPT ;  /* 0x000000010400788c */ /* 0x000fe4000bf45270 */
[----:B------:R-:W-:Y:S02]  /*0200*/  UMOV UR6, 0x1 ;  /* 0x0000000100067882 */ /* 0x000fe40000000000 */
[----:B------:R-:W-:Y:S02]  /*0210*/  ULDC.64 UR4, c[0x0][0x328] ;  /* 0x0000ca0000047ab9 */ /* 0x000fe40000000a00 */
[----:B------:R-:W-:Y:S02]  /*0220*/  UISETP.LE.AND UP1, UPT, UR6, UR5, UPT ;  /* 0x000000050600728c */ /* 0x000fe4000bf23270 */
[----:B------:R-:W-:-:S02]  /*0230*/  ULDC.64 UR8, c[0x0][0x2c8] ;  /* 0x0000b20000087ab9 */ /* 0x000fc40000000a00 */
[----:B------:R-:W-:Y:S02]  /*0240*/  ULDC UR12, c[0x0][0x168] ;  /* 0x00005a00000c7ab9 */ /* 0x000fe40000000800 */
[----:B------:R-:W-:Y:S01]  /*0250*/  PLOP3.LUT P0, PT, PT, PT, UP1, 0x40, 0x0 ;  /* 0x000000000000781c */ /* 0x000fe20003f0e818 */
[----:B------:R-:W-:Y:S02]  /*0260*/  UIADD3 UR12, UR6, -UR12, URZ ;  /* 0x8000000c060c7290 */ /* 0x000fe4000fffe03f */
[----:B------:R-:W-:Y:S02]  /*0270*/  ULDC UR5, c[0x0][0x1d0] ;  /* 0x0000740000057ab9 */ /* 0x000fe40000000800 */
[----:B-1----:R-:W-:-:S04]  /*0280*/  USHF.L.U32 UR7, UR7, 0x7, URZ ;  /* 0x0000000707077899 */ /* 0x002fc8000800063f */
[----:B------:R-:W-:-:S04]  /*0290*/  @UP2 UIADD3 UR14, UR7, 0x7f, URZ ;  /* 0x0000007f070e2890 */ /* 0x000fc8000fffe03f */
[----:B------:R-:W-:Y:S02]  /*02a0*/  UIMAD.WIDE.U32 UR14, UR14, UR8, URZ ;  /* 0x000000080e0e72a5 */ /* 0x000fe4000f8e003f */
[----:B------:R-:W-:Y:S02]  /*02b0*/  UIADD3 UR8, UR7, 0x7f, URZ ;  /* 0x0000007f07087890 */ /* 0x000fe4000fffe03f */
[----:B------:R-:W-:-:S04]  /*02c0*/  @UP2 USHF.R.U32.HI UR8, URZ, UR9, UR15 ;  /* 0x000000093f082299 */ /* 0x000fc8000801160f */
[----:B------:R-:W-:-:S04]  /*02d0*/  UIADD3 UR5, UR8, UR5, UR12 ;  /* 0x0000000508057290 */ /* 0x000fc8000fffe00c */
[----:B------:R-:W-:Y:S01]  /*02e0*/  UIADD3 UR8, UR5, UR4, URZ ;  /* 0x0000000405087290 */ /* 0x000fe2000fffe03f */
[----:B------:R-:W-:Y:S05]  /*02f0*/  @P0 BRA `(.L_x_439) ;  /* 0x0000014000000947 */ /* 0x000fea0003800000 */
[----:B------:R-:W-:Y:S01]  /*0300*/  ISETP.LT.AND P0, PT, RZ, UR5, PT ;  /* 0x00000005ff007c0c */ /* 0x000fe2000bf01270 */
[----:B------:R-:W-:-:S12]  /*0310*/  UIADD3 UR9, UR5, -0x1, URZ ;  /* 0xffffffff05097890 */ /* 0x000fd8000fffe03f */
[----:B------:R-:W-:Y:S05]  /*0320*/  @P0 BRA `(.L_x_440) ;  /* 0x0000008000000947 */ /* 0x000fea0003800000 */
[----:B------:R-:W-:Y:S02]  /*0330*/  ULDC UR4, c[0x0][0x32c] ;  /* 0x0000cb0000047ab9 */ /* 0x000fe40000000800 */
[----:B------:R-:W-:Y:S02]  /*0340*/  UISETP.NE.AND UP0, UPT, UR6, UR4, UPT ;  /* 0x000000040600728c */ /* 0x000fe4000bf05270 */
[----:B------:R-:W-:-:S03]  /*0350*/  UIADD3 UR9, -UR5, URZ, URZ ;  /* 0x0000003f05097290 */ /* 0x000fc6000fffe13f */
[----:B------:R-:W-:Y:S02]  /*0360*/  ULDC.64 UR4, c[0x0][0x330] ;  /* 0x0000cc0000047ab9 */ /* 0x000fe40000000a00 */
[----:B------:R-:W-:-:S04]  /*0370*/  UIMAD.WIDE.U32 UR12, UR9, UR4, URZ ;  /* 0x00000004090c72a5 */ /* 0x000fc8000f8e003f */
[----:B------:R-:W-:-:S04]  /*0380*/  @UP0 USHF.R.U32.HI UR9, URZ, UR5, UR13 ;  /* 0x000000053f090299 */ /* 0x000fc8000801160d */
[----:B------:R-:W-:Y:S01]  /*0390*/  ULOP3.LUT UR9, URZ, UR9, URZ, 0x33, !UPT ;  /* 0x000000093f097292 */ /* 0x000fe2000f8e333f */
[----:B------:R-:W-:Y:S05]  /*03a0*/  BRA `(.L_x_441) ;  /* 0x0000005000007947 */ /* 0x000fea0003800000 */
.L_x_440:
[----:B------:R-:W-:Y:S02]  /*03b0*/  ULDC UR4, c[0x0][0x32c] ;  /* 0x0000cb0000047ab9 */ /* 0x000fe40000000800 */
[----:B------:R-:W-:-:S03]  /*03c0*/  UISETP.NE.AND UP0, UPT, UR6, UR4, UPT ;  /* 0x000000040600728c */ /* 0x000fc6000bf05270 */
[----:B------:R-:W-:Y:S02]  /*03d0*/  ULDC.64 UR4, c[0x0][0x330] ;  /* 0x0000cc0000047ab9 */ /* 0x000fe40000000a00 */
[----:B------:R-:W-:-:S06]  /*03e0*/  UIMAD.WIDE.U32 UR12, UR9, UR4, URZ ;  /* 0x00000004090c72a5 */ /* 0x000fcc000f8e003f */
[----:B------:R-:W-:Y:S02]  /*03f0*/  @UP0 USHF.R.U32.HI UR9, URZ, UR5, UR13 ;  /* 0x000000053f090299 */ /* 0x000fe4000801160d */
.L_x_441:
[----:B------:R-:W-:Y:S02]  /*0400*/  ULDC UR4, c[0x0][0x32c] ;  /* 0x0000cb0000047ab9 */ /* 0x000fe40000000800 */
[----:B------:R-:W-:-:S04]  /*0410*/  UIMAD UR4, UR9, UR4, UR4 ;  /* 0x00000004090472a4 */ /* 0x000fc8000f8e0204 */
[----:B------:R-:W-:-:S04]  /*0420*/  UISETP.LT.AND UP0, UPT, UR8, UR4, UPT ;  /* 0x000000040800728c */ /* 0x000fc8000bf01270 */
[----:B------:R-:W-:-:S03]  /*0430*/  USEL UR8, UR8, UR4, UP0 ;  /* 0x0000000408087287 */ /* 0x000fc60008000000 */
.L_x_439:
[----:B------:R-:W-:Y:S01]  /*0440*/  ULDC.64 UR4, c[0x0][0x2c8] ;  /* 0x0000b20000047ab9 */ /* 0x000fe20000000a00 */
[----:B------:R-:W-:Y:S01]  /*0450*/  PLOP3.LUT P0, PT, PT, PT, UP1, 0x40, 0x0 ;  /* 0x000000000000781c */ /* 0x000fe20003f0e818 */
[----:B------:R-:W-:Y:S02]  /*0460*/  UIMAD.WIDE.U32 UR14, UR7, UR4, URZ ;  /* 0x00000004070e72a5 */ /* 0x000fe4000f8e003f */
[----:B------:R-:W-:Y:S02]  /*0470*/  UMOV UR12, 0x5f ;  /* 0x0000005f000c7882 */ /* 0x000fe40000000000 */
[----:B------:R-:W-:Y:S02]  /*0480*/  ULDC UR6, c[0x0][0x1d0] ;  /* 0x0000740000067ab9 */ /* 0x000fe40000000800 */
[----:B------:R-:W-:Y:S02]  /*0490*/  UIADD3 UR8, UR8, 0x5f, URZ ;  /* 0x0000005f08087890 */ /* 0x000fe4000fffe03f */
[----:B------:R-:W-:-:S02]  /*04a0*/  UIADD3 UR12, UR12, UR6, URZ ;  /* 0x000000060c0c7290 */ /* 0x000fc4000fffe03f */
[----:B------:R-:W-:Y:S02]  /*04b0*/  UIMAD.WIDE UR8, UR8, 0x2aaaaaab, URZ ;  /* 0x2aaaaaab080878a5 */ /* 0x000fe4000f8e023f */
[----:B------:R-:W-:Y:S02]  /*04c0*/  UIMAD.WIDE UR12, UR12, 0x2aaaaaab, URZ ;  /* 0x2aaaaaab0c0c78a5 */ /* 0x000fe4000f8e023f */
[----:B------:R-:W-:Y:S02]  /*04d0*/  ULDC UR14, c[0x0][0x168] ;  /* 0x00005a00000e7ab9 */ /* 0x000fe40000000800 */
[----:B------:R-:W-:Y:S02]  /*04e0*/  UMOV UR4, UR7 ;  /* 0x0000000700047c82 */ /* 0x000fe40008000000 */
[----:B------:R-:W-:Y:S02]  /*04f0*/  @UP2 USHF.R.U32.HI UR4, URZ, UR5, UR15 ;  /* 0x000000053f042299 */ /* 0x000fe4000801160f */
[----:B------:R-:W-:-:S02]  /*0500*/  UIADD3 UR6, UR6, -UR14, URZ ;  /* 0x8000000e06067290 */ /* 0x000fc4000fffe03f */
[----:B------:R-:W-:Y:S02]  /*0510*/  USHF.R.U32.HI UR8, URZ, 0x1f, UR9 ;  /* 0x0000001f3f087899 */ /* 0x000fe40008011609 */
[----:B------:R-:W-:Y:S02]  /*0520*/  USHF.R.U32.HI UR12, URZ, 0x1f, UR13 ;  /* 0x0000001f3f0c7899 */ /* 0x000fe4000801160d */
[----:B------:R-:W-:Y:S02]  /*0530*/  UIADD3 UR4, UR6, UR4, URZ ;  /* 0x0000000406047290 */ /* 0x000fe4000fffe03f */
[----:B------:R-:W-:Y:S02]  /*0540*/  ULDC UR5, c[0x0][0x324] ;  /* 0x0000c90000057ab9 */ /* 0x000fe40000000800 */
[----:B------:R-:W-:Y:S02]  /*0550*/  ULEA.HI.SX32 UR8, UR9, UR8, 0x1c ;  /* 0x0000000809087291 */ /* 0x000fe4000f8fe23f */
[----:B------:R-:W-:-:S02]  /*0560*/  ULEA.HI.SX32 UR12, UR13, UR12, 0x1c ;  /* 0x0000000c0d0c7291 */ /* 0x000fc4000f8fe23f */
[----:B------:R-:W-:Y:S02]  /*0570*/  UIADD3 UR5, UR4, -UR5, URZ ;  /* 0x8000000504057290 */ /* 0x000fe4000fffe03f */
[----:B------:R-:W-:-:S04]  /*0580*/  UISETP.LT.AND UP0, UPT, UR12, UR8, UPT ;  /* 0x000000080c00728c */ /* 0x000fc8000bf01270 */
[----:B------:R-:W-:Y:S01]  /*0590*/  USEL UR8, UR12, UR8, UP0 ;  /* 0x000000080c087287 */ /* 0x000fe20008000000 */
[----:B------:R-:W-:Y:S01]  /*05a0*/  MOV R3, UR5 ;  /* 0x0000000500037c02 */ /* 0x000fe20008000f00 */
[----:B------:R-:W-:Y:S05]  /*05b0*/  @P0 BRA `(.L_x_442) ;  /* 0x0000010000000947 */ /* 0x000fea0003800000 */
[----:B------:R-:W-:-:S04]  /*05c0*/  MOV R0, UR4 ;  /* 0x0000000400007c02 */ /* 0x000fc80008000f00 */
[----:B------:R-:W-:-:S13]  /*05d0*/  ISETP.GT.AND P0, PT, R0, -0x1, PT ;  /* 0xffffffff0000780c */ /* 0x000fda0003f04270 */
[----:B------:R-:W-:Y:S05]  /*05e0*/  @P0 BRA `(.L_x_443) ;  /* 0x0000007000000947 */ /* 0x000fea0003800000 */
[----:B------:R-:W-:Y:S01]  /*05f0*/  IMAD.MOV.U32 R2, RZ, RZ, c[0x0][0x32c] ;  /* 0x0000cb00ff027624 */ /* 0x000fe200078e00ff */
[----:B------:R-:W-:-:S04]  /*0600*/  LOP3.LUT R0, RZ, R0, RZ, 0x33, !PT ;  /* 0x00000000ff007212 */ /* 0x000fc800078e33ff */
[----:B------:R-:W-:-:S13]  /*0610*/  ISETP.NE.AND P0, PT, R2, 0x1, PT ;  /* 0x000000010200780c */ /* 0x000fda0003f05270 */
[----:B------:R-:W-:-:S05]  /*0620*/  @P0 IMAD.HI.U32 R2, R0, c[0x0][0x330], RZ ;  /* 0x0000cc0000020a27 */ /* 0x000fca00078e00ff */
[----:B------:R-:W-:-:S04]  /*0630*/  @P0 SHF.R.U32.HI R0, RZ, c[0x0][0x334], R2 ;  /* 0x0000cd00ff000a19 */ /* 0x000fc80000011602 */
[----:B------:R-:W-:Y:S01]  /*0640*/  LOP3.LUT R0, RZ, R0, RZ, 0x33, !PT ;  /* 0x00000000ff007212 */ /* 0x000fe200078e33ff */
[----:B------:R-:W-:Y:S05]  /*0650*/  BRA `(.L_x_444) ;  /* 0x0000004000007947 */ /* 0x000fea0003800000 */
.L_x_443:
[----:B------:R-:W-:-:S04]  /*0660*/  MOV R2, c[0x0][0x32c] ;  /* 0x0000cb0000027a02 */ /* 0x000fc80000000f00 */
[----:B------:R-:W-:-:S13]  /*0670*/  ISETP.NE.AND P0, PT, R2, 0x1, PT ;  /* 0x000000010200780c */ /* 0x000fda0003f05270 */
[----:B------:R-:W-:-:S05]  /*0680*/  @P0 IMAD.HI.U32 R2, R0, c[0x0][0x330], RZ ;  /* 0x0000cc0000020a27 */ /* 0x000fca00078e00ff */
[----:B------:R-:W-:-:S05]  /*0690*/  @P0 SHF.R.U32.HI R0, RZ, c[0x0][0x334], R2 ;  /* 0x0000cd00ff000a19 */ /* 0x000fca0000011602 */
.L_x_444:
[----:B------:R-:W-:-:S05]  /*06a0*/  IMAD R0, R0, c[0x0][0x32c], RZ ;  /* 0x0000cb0000007a24 */ /* 0x000fca00078e02ff */
[----:B------:R-:W-:-:S05]  /*06b0*/  IMNMX R3, R3, R0, !PT ;  /* 0x0000000003037217 */ /* 0x000fca0007800200 */
.L_x_442:
[----:B------:R-:W-:Y:S01]  /*06c0*/  IMAD.HI R0, R3, 0x2aaaaaab, RZ ;  /* 0x2aaaaaab03007827 */ /* 0x000fe200078e02ff */
[----:B------:R-:W-:Y:S02]  /*06d0*/  USHF.R.U32.HI UR5, URZ, 0x10, UR10 ;  /* 0x000000103f057899 */ /* 0x000fe4000801160a */
[----:B------:R-:W-:Y:S02]  /*06e0*/  ULDC UR4, c[0x0][0x338] ;  /* 0x0000ce0000047ab9 */ /* 0x000fe40000000800 */
[----:B------:R-:W-:Y:S01]  /*06f0*/  SHF.R.U32.HI R2, RZ, 0x1f, R0 ;  /* 0x0000001fff027819 */ /* 0x000fe20000011600 */
[----:B------:R-:W-:-:S03]  /*0700*/  UISETP.NE.AND UP0, UPT, UR5, URZ, UPT ;  /* 0x0000003f0500728c */ /* 0x000fc6000bf05270 */
[----:B------:R-:W-:Y:S01]  /*0710*/  LEA.HI.SX32 R0, R0, R2, 0x1c ;  /* 0x0000000200007211 */ /* 0x000fe200078fe2ff */
[----:B------:R-:W-:-:S03]  /*0720*/  USEL UR4, UR5, UR4, UP0 ;  /* 0x0000000405047287 */ /* 0x000fc60008000000 */
[----:B------:R-:W-:Y:S01]  /*0730*/  IMNMX R9, RZ, R0, !PT ;  /* 0x00000000ff097217 */ /* 0x000fe20007800200 */
[----:B------:R-:W-:-:S03]  /*0740*/  IMAD.MOV.U32 R0, RZ, RZ, RZ ;  /* 0x000000ffff007224 */ /* 0x000fc600078e00ff */
[----:B------:R-:W-:-:S13]  /*0750*/  ISETP.LT.AND P0, PT, R9, UR8, PT ;  /* 0x0000000809007c0c */ /* 0x000fda000bf01270 */
[----:B------:R-:W-:Y:S05]  /*0760*/  @!P0 BRA `(.L_x_445) ;  /* 0x000001f000008947 */ /* 0x000fea0003800000 */
[----:B------:R-:W-:Y:S01]  /*0770*/  IMAD.U32 R5, RZ, RZ, UR4 ;  /* 0x00000004ff057e24 */ /* 0x000fe2000f8e00ff */
[----:B------:R-:W-:-:S04]  /*0780*/  UIADD3 UR5, UR4, -0x1, UR8 ;  /* 0xffffffff04057890 */ /* 0x000fc8000fffe008 */
[----:B------:R-:W-:Y:S02]  /*0790*/  IABS R0, R5 ;  /* 0x0000000500007213 */ /* 0x000fe40000000000 */
[----:B------:R-:W-:-:S03]  /*07a0*/  IADD3 R8, -R9, UR5, RZ ;  /* 0x0000000509087c10 */ /* 0x000fc6000fffe1ff */
[----:B------:R-:W-:Y:S01]  /*07b0*/  IMAD.MOV.U32 R4, RZ, RZ, R0 ;  /* 0x000000ffff047224 */ /* 0x000fe200078e0000 */
[----:B------:R-:W-:-:S03]  /*07c0*/  IABS R7, R8 ;  /* 0x0000000800077213 */ /* 0x000fc60000000000 */
[----:B------:R-:W1:Y:S08]  /*07d0*/  I2F.RP R2, R4 ;  /* 0x0000000400027306 */ /* 0x000e700000209400 */
[----:B-1----:R-:W1:Y:S02]  /*07e0*/  MUFU.RCP R2, R2 ;  /* 0x0000000200027308 */ /* 0x002e640000001000 */
[----:B-1----:R-:W-:-:S06]  /*07f0*/  IADD3 R2, R2, 0xffffffe, RZ ;  /* 0x0ffffffe02027810 */ /* 0x002fcc0007ffe0ff */
[----:B------:R-:W1:Y:S02]  /*0800*/  F2I.FTZ.U32.TRUNC.NTZ R3, R2 ;  /* 0x0000000200037305 */ /* 0x000e64000021f000 */
[----:B-1----:R-:W-:-:S04]  /*0810*/  IMAD.MOV R0, RZ, RZ, -R3 ;  /* 0x000000ffff007224 */ /* 0x002fc800078e0a03 */
[----:B------:R-:W-:Y:S01]  /*0820*/  IMAD.MOV.U32 R2, RZ, RZ, R0 ;  /* 0x000000ffff027224 */ /* 0x000fe200078e0000 */
[----:B------:R-:W-:-:S03]  /*0830*/  IABS R0, R5 ;  /* 0x0000000500007213 */ /* 0x000fc60000000000 */
[----:B------:R-:W-:Y:S01]  /*0840*/  IMAD R5, R2, R4, RZ ;  /* 0x0000000402057224 */ /* 0x000fe200078e02ff */
[----:B------:R-:W-:Y:S01]  /*0850*/  MOV R2, RZ ;  /* 0x000000ff00027202 */ /* 0x000fe20000000f00 */
[----:B------:R-:W-:-:S04]  /*0860*/  IMAD.MOV R6, RZ, RZ, -R0 ;  /* 0x000000ffff067224 */ /* 0x000fc800078e0a00 */
[----:B------:R-:W-:-:S04]  /*0870*/  IMAD.HI.U32 R0, R3, R5, R2 ;  /* 0x0000000503007227 */ /* 0x000fc800078e0002 */
[----:B------:R-:W-:Y:S02]  /*0880*/  IMAD.MOV.U32 R2, RZ, RZ, R7 ;  /* 0x000000ffff027224 */ /* 0x000fe400078e0007 */
[----:B------:R-:W-:Y:S02]  /*0890*/  IMAD.MOV.U32 R3, RZ, RZ, R6 ;  /* 0x000000ffff037224 */ /* 0x000fe400078e0006 */
[----:B------:R-:W-:-:S04]  /*08a0*/  IMAD.HI.U32 R0, R0, R2, RZ ;  /* 0x0000000200007227 */ /* 0x000fc800078e00ff */
[----:B------:R-:W-:-:S05]  /*08b0*/  IMAD R2, R0, R3, R2 ;  /* 0x0000000300027224 */ /* 0x000fca00078e0202 */
[----:B------:R-:W-:-:S13]  /*08c0*/  ISETP.GT.U32.AND P0, PT, R4, R2, PT ;  /* 0x000000020400720c */ /* 0x000fda0003f04070 */
[-C--:B------:R-:W-:Y:S02]  /*08d0*/  @!P0 IADD3 R2, R2, -R4.reuse, RZ ;  /* 0x8000000402028210 */ /* 0x080fe40007ffe0ff */
[----:B------:R-:W-:Y:S02]  /*08e0*/  @!P0 IADD3 R0, R0, 0x1, RZ ;  /* 0x0000000100008810 */ /* 0x000fe40007ffe0ff */
[----:B------:R-:W-:Y:S02]  /*08f0*/  ISETP.GE.U32.AND P2, PT, R2, R4, PT ;  /* 0x000000040200720c */ /* 0x000fe40003f46070 */
[----:B------:R-:W-:Y:S02]  /*0900*/  LOP3.LUT R2, R8, UR4, RZ, 0x3c, !PT ;  /* 0x0000000408027c12 */ /* 0x000fe4000f8e3cff */
[----:B------:R-:W-:Y:S02]  /*0910*/  ISETP.NE.AND P0, PT, RZ, UR4, PT ;  /* 0x00000004ff007c0c */ /* 0x000fe4000bf05270 */
[----:B------:R-:W-:-:S07]  /*0920*/  ISETP.GE.AND P1, PT, R2, RZ, PT ;  /* 0x000000ff0200720c */ /* 0x000fce0003f26270 */
[----:B------:R-:W-:-:S06]  /*0930*/  @P2 IADD3 R0, R0, 0x1, RZ ;  /* 0x0000000100002810 */ /* 0x000fcc0007ffe0ff */
[----:B------:R-:W-:Y:S01]  /*0940*/  @!P1 IMAD.MOV R0, RZ, RZ, -R0 ;  /* 0x000000ffff009224 */ /* 0x000fe200078e0a00 */
[----:B------:R-:W-:Y:S02]  /*0950*/  @!P0 LOP3.LUT R0, RZ, UR4, RZ, 0x33, !PT ;  /* 0x00000004ff008c12 */ /* 0x000fe4000f8e33ff */
.L_x_445:
[----:B------:R-:W-:Y:S01]  /*0960*/  ULOP3.LUT UR10, UR10, 0xffff, URZ, 0xc0, !UPT ;  /* 0x0000ffff0a0a7892 */ /* 0x000fe2000f8ec03f */
[----:B------:R-:W-:Y:S01]  /*0970*/  PLOP3.LUT P4, PT, PT, PT, PT, 0x80, 0x0 ;  /* 0x000000000000781c */ /* 0x000fe20003f8f070 */
[----:B------:R-:W-:Y:S01]  /*0980*/  ULDC.64 UR12, c[0x0][0x118] ;  /* 0x00004600000c7ab9 */ /* 0x000fe20000000a00 */
[----:B------:R-:W-:Y:S01]  /*0990*/  CS2R R22, SRZ ;  /* 0x0000000000167805 */ /* 0x000fe2000001ff00 */
[----:B------:R-:W-:Y:S01]  /*09a0*/  CS2R R20, SRZ ;  /* 0x0000000000147805 */ /* 0x000fe2000001ff00 */
[----:B------:R-:W-:Y:S01]  /*09b0*/  CS2R R162, SRZ ;  /* 0x0000000000a27805 */ /* 0x000fe2000001ff00 */
[----:B------:R-:W-:Y:S01]  /*09c0*/  IMAD R220, R0, UR10, R9 ;  /* 0x0000000a00dc7c24 */ /* 0x000fe2000f8e0209 */
[----:B------:R-:W-:Y:S01]  /*09d0*/  CS2R R160, SRZ ;  /* 0x0000000000a07805 */ /* 0x000fe2000001ff00 */
[----:B------:R-:W-:Y:S01]  /*09e0*/  CS2R R166, SRZ ;  /* 0x0000000000a67805 */ /* 0x000fe2000001ff00 */
[----:B------:R-:W-:Y:S01]  /*09f0*/  CS2R R164, SRZ ;  /* 0x0000000000a47805 */ /* 0x000fe2000001ff00 */
[----:B------:R-:W-:Y:S01]  /*0a00*/  IMAD.IADD R0, R220, 0x1, R0 ;  /* 0x00000001dc007824 */ /* 0x000fe200078e0200 */
[----:B------:R1:W-:Y:S01]  /*0a10*/  STL [R1], R220 ;  /* 0x000000dc01007387 */ /* 0x0003e20000100800 */
[----:B------:R-:W-:Y:S01]  /*0a20*/  CS2R R158, SRZ ;  /* 0x00000000009e7805 */ /* 0x000fe2000001ff00 */
[----:B------:R-:W-:Y:S01]  /*0a30*/  CS2R R156, SRZ ;  /* 0x00000000009c7805 */ /* 0x000fe2000001ff00 */
[----:B------:R-:W-:Y:S01]  /*0a40*/  CS2R R154, SRZ ;  /* 0x00000000009a7805 */ /* 0x000fe2000001ff00 */
[----:B------:R-:W-:Y:S01]  /*0a50*/  IMNMX R225, R0, UR8, PT ;  /* 0x0000000800e17c17 */ /* 0x000fe2000b800200 */
        /* <DEDUP_REMOVED lines=27> */
[----:B-1----:R-:W-:Y:S02]  /*0c10*/  ISETP.NE.U32.AND P0, PT, RZ, c[0x0][0x340], PT ;  /* 0x0000d000ff007a0c */ /* 0x002fe40003f05070 */
[----:B------:R-:W-:Y:S01]  /*0c20*/  SHF.R.S32.HI R209, RZ, 0x1f, R210 ;  /* 0x0000001fffd17819 */ /* 0x000fe200000114d2 */
[----:B------:R-:W-:Y:S01]  /*0c30*/  USHF.R.S32.HI UR8, URZ, 0x1f, UR11 ;  /* 0x0000001f3f087899 */ /* 0x000fe2000801140b */
[----:B------:R-:W-:Y:S01]  /*0c40*/  ISETP.NE.AND.EX P2, PT, RZ, c[0x0][0x344], PT, P0 ;  /* 0x0000d100ff007a0c */ /* 0x000fe20003f45300 */
[----:B------:R-:W-:-:S12]  /*0c50*/  ULDC.64 UR4, c[0x0][0x1b8] ;  /* 0x00006e0000047ab9 */ /* 0x000fd80000000a00 */
[----:B------:R-:W-:-:S04]  /*0c60*/  @P2 IMAD.MOV.U32 R2, RZ, RZ, 0x4 ;  /* 0x00000004ff022424 */ /* 0x000fc800078e00ff */
[----:B------:R-:W-:-:S05]  /*0c70*/  @P2 IMAD.WIDE R2, R19, R2, c[0x0][0x340] ;  /* 0x0000d00013022625 */ /* 0x000fca00078e0202 */
[----:B------:R1:W2:Y:S01]  /*0c80*/  @P2 LDG.E R13, [R2.64] ;  /* 0x0000000c020d2981 */ /* 0x0002a2000c1e1900 */
[----:B------:R-:W-:Y:S01]  /*0c90*/  PLOP3.LUT P1, PT, PT, PT, UP2, 0x80, 0x0 ;  /* 0x000000000000781c */ /* 0x000fe20003f2f028 */
[----:B------:R-:W-:Y:S01]  /*0ca0*/  UIMAD UR9, UR8, UR4, URZ ;  /* 0x00000004080972a4 */ /* 0x000fe2000f8e023f */
[----:B------:R-:W-:Y:S01]  /*0cb0*/  PLOP3.LUT P0, PT, PT, PT, UP2, 0x80, 0x0 ;  /* 0x000000000000781c */ /* 0x000fe20003f0f028 */
[----:B------:R-:W-:Y:S01]  /*0cc0*/  UIMAD.WIDE.U32 UR14, UR11, UR4, URZ ;  /* 0x000000040b0e72a5 */ /* 0x000fe2000f8e003f */
[----:B------:R-:W-:Y:S01]  /*0cd0*/  SHF.R.S32.HI R14, RZ, 0x1f, R19 ;  /* 0x0000001fff0e7819 */ /* 0x000fe20000011413 */
[----:B------:R-:W-:Y:S01]  /*0ce0*/  UIMAD UR4, UR11, UR5, UR9 ;  /* 0x000000050b0472a4 */ /* 0x000fe2000f8e0209 */
[----:B------:R-:W-:Y:S01]  /*0cf0*/  LEA.HI R20, R209, R210, RZ, 0x4 ;  /* 0x000000d2d1147211 */ /* 0x000fe200078f20ff */
[----:B------:R-:W-:Y:S01]  /*0d00*/  IMAD.MOV.U32 R23, RZ, RZ, 0x20 ;  /* 0x00000020ff177424 */ /* 0x000fe200078e00ff */
[----:B------:R-:W-:Y:S01]  /*0d10*/  BSSY B0, `(.L_x_447) ;  /* 0x0000067000007945 */ /* 0x000fe20003800000 */
[----:B------:R-:W-:Y:S01]  /*0d20*/  UIADD3 UR4, UR15, UR4, URZ ;  /* 0x000000040f047290 */ /* 0x000fe2000fffe03f */
[----:B------:R-:W-:-:S04]  /*0d30*/  IMAD R10, R14, c[0x0][0x1c0], RZ ;  /* 0x000070000e0a7a24 */ /* 0x000fc800078e02ff */
[----:B------:R-:W-:Y:S01]  /*0d40*/  IMAD R10, R19, c[0x0][0x1c4], R10 ;  /* 0x00007100130a7a24 */ /* 0x000fe200078e020a */
[----:B-1----:R-:W-:Y:S01]  /*0d50*/  LEA.HI R2, R209, R210, RZ, 0x3 ;  /* 0x000000d2d1027211 */ /* 0x002fe200078f18ff */
[----:B------:R-:W-:Y:S02]  /*0d60*/  IMAD.U32 R3, RZ, RZ, UR15 ;  /* 0x0000000fff037e24 */ /* 0x000fe4000f8e00ff */
[----:B------:R-:W-:Y:S01]  /*0d70*/  IMAD.U32 R3, RZ, RZ, UR4 ;  /* 0x00000004ff037e24 */ /* 0x000fe2000f8e00ff */
[----:B------:R-:W-:Y:S01]  /*0d80*/  LOP3.LUT R0, R2, 0xfffffff8, RZ, 0xc0, !PT ;  /* 0xfffffff802007812 */ /* 0x000fe200078ec0ff */
[----:B------:R-:W-:Y:S01]  /*0d90*/  ULDC.64 UR4, c[0x0][0x1e8] ;  /* 0x00007a0000047ab9 */ /* 0x000fe20000000a00 */
[----:B------:R-:W-:Y:S01]  /*0da0*/  SHF.R.S32.HI R18, RZ, 0x3, R2 ;  /* 0x00000003ff127819 */ /* 0x000fe20000011402 */
[----:B------:R-:W-:Y:S01]  /*0db0*/  UIMAD UR4, UR8, UR4, URZ ;  /* 0x00000004080472a4 */ /* 0x000fe2000f8e023f */
[----:B------:R-:W-:Y:S01]  /*0dc0*/  MOV R2, UR14 ;  /* 0x0000000e00027c02 */ /* 0x000fe20008000f00 */
[----:B------:R-:W-:Y:S01]  /*0dd0*/  IMAD.IADD R25, R210, 0x1, -R0 ;  /* 0x00000001d2197824 */ /* 0x000fe200078e0a00 */
[----:B------:R-:W-:Y:S01]  /*0de0*/  SHF.R.S32.HI R4, RZ, 0x1f, R18 ;  /* 0x0000001fff047819 */ /* 0x000fe20000011412 */
[----:B------:R-:W-:-:S02]  /*0df0*/  UIMAD UR9, UR11, UR5, UR4 ;  /* 0x000000050b0972a4 */ /* 0x000fc4000f8e0204 */
[C---:B------:R-:W-:Y:S01]  /*0e00*/  IMAD R0, R25.reuse, 0x10, R18 ;  /* 0x0000001019007824 */ /* 0x040fe200078e0212 */
[----:B------:R-:W-:Y:S01]  /*0e10*/  ULDC.64 UR4, c[0x0][0x210] ;  /* 0x0000840000047ab9 */ /* 0x000fe20000000a00 */
[----:B------:R-:W-:Y:S01]  /*0e20*/  IMAD.SHL.U32 R16, R25, 0x8, RZ ;  /* 0x0000000819107824 */ /* 0x000fe200078e00ff */
[----:B------:R-:W-:Y:S01]  /*0e30*/  UIMAD UR4, UR8, UR4, URZ ;  /* 0x00000004080472a4 */ /* 0x000fe2000f8e023f */
[----:B------:R-:W-:Y:S01]  /*0e40*/  IMAD.WIDE.U32 R2, R19, c[0x0][0x1c0], R2 ;  /* 0x0000700013027a25 */ /* 0x000fe200078e0002 */
[----:B------:R-:W-:Y:S02]  /*0e50*/  IADD3 R9, R0, UR7, RZ ;  /* 0x0000000700097c10 */ /* 0x000fe4000fffe0ff */
[----:B------:R-:W-:Y:S01]  /*0e60*/  SHF.R.S32.HI R17, RZ, 0x1f, R16 ;  /* 0x0000001fff117819 */ /* 0x000fe20000011410 */
[----:B------:R-:W-:Y:S01]  /*0e70*/  IMAD.IADD R3, R3, 0x1, R10 ;  /* 0x0000000103037824 */ /* 0x000fe200078e020a */
[----:B------:R-:W-:Y:S01]  /*0e80*/  MOV R8, R9 ;  /* 0x0000000900087202 */ /* 0x000fe20000000f00 */
[----:B------:R-:W-:Y:S01]  /*0e90*/  @P1 IMAD.HI.U32 R0, R9, c[0x0][0x2c8], RZ ;  /* 0x0000b20009001a27 */ /* 0x000fe200078e00ff */
[----:B------:R-:W-:Y:S01]  /*0ea0*/  UIMAD UR4, UR11, UR5, UR4 ;  /* 0x000000050b0472a4 */ /* 0x000fe2000f8e0204 */
[----:B------:R-:W-:-:S02]  /*0eb0*/  ISETP.GE.AND P3, PT, R16, c[0x0][0x198], PT ;  /* 0x0000660010007a0c */ /* 0x000fc40003f66270 */
[----:B------:R-:W-:Y:S01]  /*0ec0*/  IMAD.WIDE.U32 R6, R18, c[0x0][0x1e0], R16 ;  /* 0x0000780012067a25 */ /* 0x000fe200078e0010 */
[----:B------:R-:W-:Y:S01]  /*0ed0*/  @P0 SHF.R.U32.HI R8, RZ, c[0x0][0x2cc], R0 ;  /* 0x0000b300ff080a19 */ /* 0x000fe20000011600 */
[----:B------:R-:W-:Y:S02]  /*0ee0*/  ULDC UR5, c[0x0][0x2c4] ;  /* 0x0000b10000057ab9 */ /* 0x000fe40000000800 */
[----:B------:R-:W-:Y:S01]  /*0ef0*/  IMAD R0, R4, c[0x0][0x1e0], RZ ;  /* 0x0000780004007a24 */ /* 0x000fe200078e02ff */
[----:B------:R-:W-:Y:S01]  /*0f00*/  IADD3 R11, -R8, RZ, RZ ;  /* 0x000000ff080b7210 */ /* 0x000fe20007ffe1ff */
[----:B------:R-:W-:Y:S02]  /*0f10*/  IMAD R4, R4, c[0x0][0x208], RZ ;  /* 0x0000820004047a24 */ /* 0x000fe400078e02ff */
[C---:B------:R-:W-:Y:S02]  /*0f20*/  IMAD R12, R18.reuse, c[0x0][0x1e4], R0 ;  /* 0x00007900120c7a24 */ /* 0x040fe400078e0200 */
[----:B------:R-:W-:-:S02]  /*0f30*/  IMAD R0, R18, c[0x0][0x20c], R4 ;  /* 0x0000830012007a24 */ /* 0x000fc400078e0204 */
[----:B------:R-:W-:-:S04]  /*0f40*/  IMAD.WIDE.U32 R4, R18, c[0x0][0x208], R16 ;  /* 0x0000820012047a25 */ /* 0x000fc800078e0010 */
[----:B------:R-:W-:Y:S01]  /*0f50*/  IMAD.IADD R5, R5, 0x1, R0 ;  /* 0x0000000105057824 */ /* 0x000fe200078e0200 */
[----:B------:R-:W-:Y:S01]  /*0f60*/  SHF.R.S32.HI R0, RZ, 0x1f, R8 ;  /* 0x0000001fff007819 */ /* 0x000fe20000011408 */
[----:B------:R-:W-:Y:S01]  /*0f70*/  IMAD R11, R11, c[0x0][0x2c4], R9 ;  /* 0x0000b1000b0b7a24 */ /* 0x000fe200078e0209 */
[----:B------:R-:W-:Y:S01]  /*0f80*/  MOV R9, UR11 ;  /* 0x0000000b00097c02 */ /* 0x000fe20008000f00 */
[----:B------:R-:W-:Y:S02]  /*0f90*/  IMAD.IADD R7, R7, 0x1, R12 ;  /* 0x0000000107077824 */ /* 0x000fe400078e020c */
[----:B------:R-:W-:Y:S02]  /*0fa0*/  IMAD R0, R0, c[0x0][0x1b0], RZ ;  /* 0x00006c0000007a24 */ /* 0x000fe400078e02ff */
[----:B------:R-:W-:-:S04]  /*0fb0*/  IMAD.WIDE.U32 R2, R8, c[0x0][0x1b0], R2 ;  /* 0x00006c0008027a25 */ /* 0x000fc800078e0002 */
[----:B------:R-:W-:-:S04]  /*0fc0*/  IMAD.WIDE.U32 R6, R9, c[0x0][0x1e8], R6 ;  /* 0x00007a0009067a25 */ /* 0x000fc800078e0006 */
[----:B------:R-:W-:Y:S01]  /*0fd0*/  IMAD R8, R8, c[0x0][0x1b4], R0 ;  /* 0x00006d0008087a24 */ /* 0x000fe200078e0200 */
[----:B------:R-:W-:Y:S01]  /*0fe0*/  LOP3.LUT R0, R20, 0xfffffff0, RZ, 0xc0, !PT ;  /* 0xfffffff014007812 */ /* 0x000fe200078ec0ff */
[----:B------:R-:W-:Y:S01]  /*0ff0*/  IMAD.SHL.U32 R9, R18, 0x40, RZ ;  /* 0x0000004012097824 */ /* 0x000fe200078e00ff */
[----:B------:R-:W-:Y:S01]  /*1000*/  IADD3 R7, R7, UR9, RZ ;  /* 0x0000000907077c10 */ /* 0x000fe2000fffe0ff */
[----:B------:R-:W-:Y:S01]  /*1010*/  IMAD.IADD R3, R3, 0x1, R8 ;  /* 0x0000000103037824 */ /* 0x000fe200078e0208 */
[----:B------:R-:W-:Y:S01]  /*1020*/  IADD3 R0, -R0, R210, RZ ;  /* 0x000000d200007210 */ /* 0x000fe20007ffe1ff */
[----:B------:R-:W-:Y:S01]  /*1030*/  IMAD.U32 R10, RZ, RZ, UR11 ;  /* 0x0000000bff0a7e24 */ /* 0x000fe2000f8e00ff */
[----:B------:R-:W-:Y:S01]  /*1040*/  LOP3.LUT R8, R9, 0x1c0, RZ, 0xc0, !PT ;  /* 0x000001c009087812 */ /* 0x000fe200078ec0ff */
[----:B------:R-:W-:Y:S01]  /*1050*/  IMAD.WIDE.U32 R2, R11, c[0x0][0x1a8], R2 ;  /* 0x00006a000b027a25 */ /* 0x000fe200078e0002 */
[----:B------:R-:W-:Y:S02]  /*1060*/  SHF.R.S32.HI R9, RZ, 0x1f, R11 ;  /* 0x0000001fff097819 */ /* 0x000fe4000001140b */
[----:B------:R-:W-:Y:S01]  /*1070*/  LOP3.LUT R12, R8, 0x38, R16, 0xf8, !PT ;  /* 0x00000038080c7812 */ /* 0x000fe200078ef810 */
[----:B------:R-:W-:Y:S01]  /*1080*/  IMAD.WIDE.U32 R4, R10, c[0x0][0x210], R4 ;  /* 0x000084000a047a25 */ /* 0x000fe200078e0004 */
[----:B------:R-:W-:-:S03]  /*1090*/  SHF.R.S32.HI R10, RZ, 0x1f, R0 ;  /* 0x0000001fff0a7819 */ /* 0x000fc60000011400 */
[----:B------:R-:W-:Y:S01]  /*10a0*/  IMAD R9, R9, c[0x0][0x1a8], RZ ;  /* 0x00006a0009097a24 */ /* 0x000fe200078e02ff */
[----:B------:R-:W-:Y:S02]  /*10b0*/  LEA.HI R22, R10, R0, RZ, 0x3 ;  /* 0x000000000a167211 */ /* 0x000fe400078f18ff */
[----:B------:R-:W-:Y:S01]  /*10c0*/  SHF.R.U32.HI R10, RZ, 0x3, R8 ;  /* 0x00000003ff0a7819 */ /* 0x000fe20000011608 */
[----:B------:R-:W-:Y:S01]  /*10d0*/  IMAD R9, R11, c[0x0][0x1ac], R9 ;  /* 0x00006b000b097a24 */ /* 0x000fe200078e0209 */
[----:B------:R-:W-:Y:S02]  /*10e0*/  LOP3.LUT R8, R22, 0xfffffff8, RZ, 0xc0, !PT ;  /* 0xfffffff816087812 */ /* 0x000fe400078ec0ff */
[----:B------:R-:W-:Y:S02]  /*10f0*/  LOP3.LUT R15, R12, R10, RZ, 0x3c, !PT ;  /* 0x0000000a0c0f7212 */ /* 0x000fe400078e3cff */
[----:B------:R-:W-:Y:S01]  /*1100*/  IADD3 R10, R3, R9, RZ ;  /* 0x00000009030a7210 */ /* 0x000fe20007ffe0ff */
[----:B------:R-:W-:Y:S01]  /*1110*/  IMAD.IADD R21, R0, 0x1, -R8 ;  /* 0x0000000100157824 */ /* 0x000fe200078e0a08 */
[----:B------:R-:W-:-:S02]  /*1120*/  LEA R11, P0, R2, c[0x0][0x160], 0x1 ;  /* 0x00005800020b7a11 */ /* 0x000fc400078008ff */
[----:B------:R-:W-:Y:S01]  /*1130*/  IADD3 R5, R5, UR4, RZ ;  /* 0x0000000405057c10 */ /* 0x000fe2000fffe0ff */
[----:B------:R-:W-:Y:S01]  /*1140*/  ULDC UR4, c[0x0][0x168] ;  /* 0x00005a0000047ab9 */ /* 0x000fe20000000800 */
[----:B------:R-:W-:Y:S01]  /*1150*/  LEA.HI.X R10, R2, c[0x0][0x164], R10, 0x1, P0 ;  /* 0x00005900020a7a11 */ /* 0x000fe200000f0c0a */
[----:B------:R-:W-:Y:S01]  /*1160*/  UIMAD UR4, UR5, UR4, URZ ;  /* 0x00000004050472a4 */ /* 0x000fe2000f8e023f */
[----:B------:R-:W-:Y:S02]  /*1170*/  IADD3 R9, R18, UR7, RZ ;  /* 0x0000000712097c10 */ /* 0x000fe4000fffe0ff */
[----:B------:R-:W-:-:S03]  /*1180*/  LEA.HI R12, R209, R210, RZ, 0x6 ;  /* 0x000000d2d10c7211 */ /* 0x000fc600078f30ff */
[----:B------:R-:W-:Y:S02]  /*1190*/  ISETP.GE.AND P0, PT, R9, UR4, PT ;  /* 0x0000000409007c0c */ /* 0x000fe4000bf06270 */
[----:B------:R-:W-:Y:S02]  /*11a0*/  SHF.L.U32 R12, R12, 0x3, RZ ;  /* 0x000000030c0c7819 */ /* 0x000fe400000006ff */
[--C-:B--2---:R-:W-:Y:S01]  /*11b0*/  @P2 SHF.R.S32.HI R3, RZ, 0x1f, R13.reuse ;  /* 0x0000001fff032819 */ /* 0x104fe2000001140d */
[----:B------:R-:W-:Y:S01]  /*11c0*/  @P2 IMAD.MOV.U32 R2, RZ, RZ, R13 ;  /* 0x000000ffff022224 */ /* 0x000fe200078e000d */
[----:B------:R-:W-:Y:S01]  /*11d0*/  @!P2 MOV R3, R14 ;  /* 0x0000000e0003a202 */ /* 0x000fe20000000f00 */
[----:B------:R-:W-:Y:S01]  /*11e0*/  @!P2 IMAD.MOV.U32 R2, RZ, RZ, R19 ;  /* 0x000000ffff02a224 */ /* 0x000fe200078e0013 */
[----:B------:R-:W-:Y:S01]  /*11f0*/  R2P PR, R21, 0x6 ;  /* 0x0000000615007804 */ /* 0x000fe20000000000 */
[----:B------:R-:W-:Y:S01]  /*1200*/  IMAD.MOV.U32 R19, RZ, RZ, 0x10 ;  /* 0x00000010ff137424 */ /* 0x000fe200078e00ff */
[----:B------:R1:W2:Y:S01]  /*1210*/  SHFL.IDX PT, R13, R11, RZ, 0x181f ;  /* 0x00181fff0b0d7589 */ /* 0x0002a200000e0000 */
[----:B------:R-:W-:-:S02]  /*1220*/  IMAD R0, R3, c[0x0][0x218], RZ ;  /* 0x0000860003007a24 */ /* 0x000fc400078e02ff */
[----:B------:R-:W-:Y:S01]  /*1230*/  IMAD R8, R3, c[0x0][0x1f0], RZ ;  /* 0x00007c0003087a24 */ /* 0x000fe200078e02ff */
[----:B------:R1:W3:Y:S01]  /*1240*/  SHFL.IDX PT, R14, R10, RZ, 0x181f ;  /* 0x00181fff0a0e7589 */ /* 0x0002e200000e0000 */
[C---:B------:R-:W-:Y:S02]  /*1250*/  IMAD R0, R2.reuse, c[0x0][0x21c], R0 ;  /* 0x0000870002007a24 */ /* 0x040fe400078e0200 */
[C---:B------:R-:W-:Y:S01]  /*1260*/  IMAD.WIDE.U32 R74, R2.reuse, c[0x0][0x218], R4 ;  /* 0x00008600024a7a25 */ /* 0x040fe200078e0004 */
[----:B------:R-:W-:Y:S02]  /*1270*/  LOP3.LUT R5, R15, 0xfffffe00, R12, 0xf8, !PT ;  /* 0xfffffe000f057812 */ /* 0x000fe400078ef80c */
[----:B------:R-:W-:Y:S01]  /*1280*/  SEL R4, R23, 0xffffffe0, !P2 ;  /* 0xffffffe017047807 */ /* 0x000fe20005000000 */
[C---:B------:R-:W-:Y:S01]  /*1290*/  IMAD R8, R2.reuse, c[0x0][0x1f4], R8 ;  /* 0x00007d0002087a24 */ /* 0x040fe200078e0208 */
[----:B------:R-:W-:Y:S01]  /*12a0*/  IADD3 R29, R75, R0, RZ ;  /* 0x000000004b1d7210 */ /* 0x000fe20007ffe0ff */
[----:B------:R-:W-:Y:S01]  /*12b0*/  IMAD.WIDE.U32 R30, R2, c[0x0][0x1f0], R6 ;  /* 0x00007c00021e7a25 */ /* 0x000fe200078e0006 */
[----:B------:R-:W-:-:S03]  /*12c0*/  SEL R2, R19, 0xfffffff0, !P1 ;  /* 0xfffffff013027807 */ /* 0x000fc60004800000 */
[----:B------:R-:W-:Y:S01]  /*12d0*/  IMAD.IADD R27, R31, 0x1, R8 ;  /* 0x000000011f1b7824 */ /* 0x000fe200078e0208 */
[----:B------:R1:W-:Y:S04]  /*12e0*/  STL.64 [R1+0x38], R30 ;  /* 0x0000381e01007387 */ /* 0x0003e80000100a00 */
[----:B------:R1:W-:Y:S04]  /*12f0*/  STL.64 [R1+0x48], R74 ;  /* 0x0000484a01007387 */ /* 0x0003e80000100a00 */
[----:B------:R1:W-:Y:S04]  /*1300*/  STL [R1+0x44], R29 ;  /* 0x0000441d01007387 */ /* 0x0003e80000100800 */
[----:B------:R1:W-:Y:S01]  /*1310*/  STL [R1+0x34], R27 ;  /* 0x0000341b01007387 */ /* 0x0003e20000100800 */
[----:B------:R-:W-:Y:S05]  /*1320*/  @P0 BRA `(.L_x_448) ;  /* 0x0000005000000947 */ /* 0x000fea0003800000 */
[----:B--23--:R-:W-:Y:S01]  /*1330*/  LEA R6, P0, R16, R13, 0x1 ;  /* 0x0000000d10067211 */ /* 0x00cfe200078008ff */
[----:B------:R-:W-:-:S03]  /*1340*/  IMAD.SHL.U32 R0, R5, 0x2, RZ ;  /* 0x0000000205007824 */ /* 0x000fc600078e00ff */
[----:B------:R-:W-:-:S05]  /*1350*/  LEA.HI.X R7, R16, R14, R17, 0x1, P0 ;  /* 0x0000000e10077211 */ /* 0x000fca00000f0c11 */
[----:B------:R-:W-:Y:S01]  /*1360*/  @!PT LDS RZ, [RZ] ;  /* 0x00000000fffff984 */ /* 0x000fe20000000800 */
[----:B------:R2:W-:Y:S04]  /*1370*/  LDGSTS.E.BYPASS.LTC128B.128 [R0+0x6100], [R6.64], !P3 ;  /* 0x0610000006007fae */ /* 0x0005e8000d901d4c */
.L_x_448:
[----:B--23--:R-:W-:Y:S05]  /*1380*/  BSYNC B0 ;  /* 0x0000000000007941 */ /* 0x00cfea0003800000 */
.L_x_447:
[----:B------:R-:W-:Y:S01]  /*1390*/  IADD3 R0, R9, 0x10, RZ ;  /* 0x0000001009007810 */ /* 0x000fe20007ffe0ff */
[----:B------:R2:W3:Y:S01]  /*13a0*/  SHFL.IDX PT, R3, R10, 0x1, 0x181f ;  /* 0x00381f000a037f89 */ /* 0x0004e200000e0000 */
[----:B------:R-:W-:Y:S02]  /*13b0*/  BSSY B0, `(.L_x_449) ;  /* 0x0000009000007945 */ /* 0x000fe40003800000 */
[----:B------:R-:W-:Y:S01]  /*13c0*/  ISETP.GE.AND P0, PT, R0, UR4, PT ;  /* 0x0000000400007c0c */ /* 0x000fe2000bf06270 */
[----:B------:R2:W4:-:S12]  /*13d0*/  SHFL.IDX PT, R6, R11, 0x1, 0x181f ;  /* 0x00381f000b067f89 */ /* 0x00051800000e0000 */
[----:B------:R-:W-:Y:S05]  /*13e0*/  @P0 BRA `(.L_x_450) ;  /* 0x0000005000000947 */ /* 0x000fea0003800000 */
[----:B----4-:R-:W-:Y:S01]  /*13f0*/  LEA R6, P0, R16, R6, 0x1 ;  /* 0x0000000610067211 */ /* 0x010fe200078008ff */
[----:B------:R-:W-:-:S03]  /*1400*/  IMAD.SHL.U32 R0, R5, 0x2, RZ ;  /* 0x0000000205007824 */ /* 0x000fc600078e00ff */
[----:B---3--:R-:W-:-:S05]  /*1410*/  LEA.HI.X R7, R16, R3, R17, 0x1, P0 ;  /* 0x0000000310077211 */ /* 0x008fca00000f0c11 */
[----:B------:R-:W-:Y:S01]  /*1420*/  @!PT LDS RZ, [RZ] ;  /* 0x00000000fffff984 */ /* 0x000fe20000000800 */
[----:B------:R3:W-:Y:S04]  /*1430*/  LDGSTS.E.BYPASS.LTC128B.128 [R0+0x6900], [R6.64], !P3 ;  /* 0x0690000006007fae */ /* 0x0007e8000d901d4c */
.L_x_450:
[----:B------:R-:W-:Y:S05]  /*1440*/  BSYNC B0 ;  /* 0x0000000000007941 */ /* 0x000fea0003800000 */
.L_x_449:
[----:B---3--:R-:W-:Y:S01]  /*1450*/  IADD3 R0, R9, 0x20, RZ ;  /* 0x0000002009007810 */ /* 0x008fe20007ffe0ff */
[----:B------:R3:W1:Y:S01]  /*1460*/  SHFL.IDX PT, R3, R10, 0x2, 0x181f ;  /* 0x00581f000a037f89 */ /* 0x00066200000e0000 */
[----:B------:R-:W-:Y:S02]  /*1470*/  BSSY B0, `(.L_x_451) ;  /* 0x0000009000007945 */ /* 0x000fe40003800000 */
[----:B------:R-:W-:Y:S01]  /*1480*/  ISETP.GE.AND P0, PT, R0, UR4, PT ;  /* 0x0000000400007c0c */ /* 0x000fe2000bf06270 */
[----:B----4-:R3:W4:-:S12]  /*1490*/  SHFL.IDX PT, R6, R11, 0x2, 0x181f ;  /* 0x00581f000b067f89 */ /* 0x01071800000e0000 */
[----:B------:R-:W-:Y:S05]  /*14a0*/  @P0 BRA `(.L_x_452) ;  /* 0x0000005000000947 */ /* 0x000fea0003800000 */
[----:B----4-:R-:W-:Y:S01]  /*14b0*/  LEA R6, P0, R16, R6, 0x1 ;  /* 0x0000000610067211 */ /* 0x010fe200078008ff */
[----:B------:R-:W-:-:S03]  /*14c0*/  IMAD.SHL.U32 R0, R5, 0x2, RZ ;  /* 0x0000000205007824 */ /* 0x000fc600078e00ff */
[----:B-1----:R-:W-:-:S05]  /*14d0*/  LEA.HI.X R7, R16, R3, R17, 0x1, P0 ;  /* 0x0000000310077211 */ /* 0x002fca00000f0c11 */
[----:B------:R-:W-:Y:S01]  /*14e0*/  @!PT LDS RZ, [RZ] ;  /* 0x00000000fffff984 */ /* 0x000fe20000000800 */
[----:B------:R1:W-:Y:S04]  /*14f0*/  LDGSTS.E.BYPASS.LTC128B.128 [R0+0x7100], [R6.64], !P3 ;  /* 0x0710000006007fae */ /* 0x0003e8000d901d4c */
.L_x_452:
[----:B------:R-:W-:Y:S05]  /*1500*/  BSYNC B0 ;  /* 0x0000000000007941 */ /* 0x000fea0003800000 */
.L_x_451:
[----:B-1----:R-:W-:Y:S01]  /*1510*/  IADD3 R0, R9, 0x30, RZ ;  /* 0x0000003009007810 */ /* 0x002fe20007ffe0ff */
[----:B------:R1:W2:Y:S01]  /*1520*/  SHFL.IDX PT, R3, R10, 0x3, 0x181f ;  /* 0x00781f000a037f89 */ /* 0x0002a200000e0000 */
[----:B------:R-:W-:Y:S02]  /*1530*/  BSSY B0, `(.L_x_453) ;  /* 0x0000009000007945 */ /* 0x000fe40003800000 */
[----:B------:R-:W-:Y:S01]  /*1540*/  ISETP.GE.AND P0, PT, R0, UR4, PT ;  /* 0x0000000400007c0c */ /* 0x000fe2000bf06270 */
[----:B----4-:R1:W4:-:S12]  /*1550*/  SHFL.IDX PT, R6, R11, 0x3, 0x181f ;  /* 0x00781f000b067f89 */ /* 0x01031800000e0000 */
[----:B------:R-:W-:Y:S05]  /*1560*/  @P0 BRA `(.L_x_454) ;  /* 0x0000005000000947 */ /* 0x000fea0003800000 */
[----:B----4-:R-:W-:Y:S01]  /*1570*/  LEA R6, P0, R16, R6, 0x1 ;  /* 0x0000000610067211 */ /* 0x010fe200078008ff */
[----:B------:R-:W-:-:S03]  /*1580*/  IMAD.SHL.U32 R0, R5, 0x2, RZ ;  /* 0x0000000205007824 */ /* 0x000fc600078e00ff */
[----:B--2---:R-:W-:-:S05]  /*1590*/  LEA.HI.X R7, R16, R3, R17, 0x1, P0 ;  /* 0x0000000310077211 */ /* 0x004fca00000f0c11 */
[----:B------:R-:W-:Y:S01]  /*15a0*/  @!PT LDS RZ, [RZ] ;  /* 0x00000000fffff984 */ /* 0x000fe20000000800 */
[----:B------:R2:W-:Y:S04]  /*15b0*/  LDGSTS.E.BYPASS.LTC128B.128 [R0+0x7900], [R6.64], !P3 ;  /* 0x0790000006007fae */ /* 0x0005e8000d901d4c */
.L_x_454:
[----:B------:R-:W-:Y:S05]  /*15c0*/  BSYNC B0 ;  /* 0x0000000000007941 */ /* 0x000fea0003800000 */
.L_x_453:
[----:B--2---:R-:W-:Y:S01]  /*15d0*/  IADD3 R0, R9, 0x40, RZ ;  /* 0x0000004009007810 */ /* 0x004fe20007ffe0ff */
        /* <DEDUP_REMOVED lines=10> */
.L_x_456:
[----:B------:R-:W-:Y:S05]  /*1680*/  BSYNC B0 ;  /* 0x0000000000007941 */ /* 0x000fea0003800000 */
.L_x_455:
        /* <DEDUP_REMOVED lines=11> */
.L_x_458:
[----:B------:R-:W-:Y:S05]  /*1740*/  BSYNC B0 ;  /* 0x0000000000007941 */ /* 0x000fea0003800000 */
.L_x_457:
        /* <DEDUP_REMOVED lines=11> */
.L_x_460:
[----:B------:R-:W-:Y:S05]  /*1800*/  BSYNC B0 ;  /* 0x0000000000007941 */ /* 0x000fea0003800000 */
.L_x_459:
[----:B-1--4-:R-:W1:Y:S01]  /*1810*/  SHFL.IDX PT, R6, R11, 0x7, 0x181f ;  /* 0x00f81f000b067f89 */ /* 0x012e6200000e0000 */
[----:B------:R-:W-:Y:S01]  /*1820*/  IADD3 R0, R9, 0x70, RZ ;  /* 0x0000007009007810 */ /* 0x000fe20007ffe0ff */
[----:B------:R-:W-:Y:S01]  /*1830*/  IMAD.SHL.U32 R227, R5, 0x2, RZ ;  /* 0x0000000205e37824 */ /* 0x000fe200078e00ff */
[C---:B------:R-:W-:Y:S01]  /*1840*/  IADD3 R204, R225.reuse, -0x1, RZ ;  /* 0xffffffffe1cc7810 */ /* 0x040fe20007ffe0ff */
[----:B------:R-:W4:Y:S01]  /*1850*/  SHFL.IDX PT, R3, R10, 0x7, 0x181f ;  /* 0x00f81f000a037f89 */ /* 0x000f2200000e0000 */
[----:B------:R-:W-:Y:S01]  /*1860*/  ISETP.GE.AND P0, PT, R0, UR4, PT ;  /* 0x0000000400007c0c */ /* 0x000fe2000bf06270 */
[----:B------:R-:W-:Y:S01]  /*1870*/  IMAD.MOV.U32 R0, RZ, RZ, 0x60 ;  /* 0x00000060ff007424 */ /* 0x000fe200078e00ff */
[----:B------:R-:W-:Y:S01]  /*1880*/  ISETP.GE.AND P6, PT, R16, c[0x0][0x1d4], PT ;  /* 0x0000750010007a0c */ /* 0x000fe20003fc6270 */
[----:B------:R-:W-:Y:S01]  /*1890*/  IMAD.MOV.U32 R230, RZ, RZ, R26 ;  /* 0x000000ffffe67224 */ /* 0x000fe200078e001a */
[----:B------:R-:W-:Y:S01]  /*18a0*/  SHF.R.S32.HI R26, RZ, 0x1f, R204 ;  /* 0x0000001fff1a7819 */ /* 0x000fe200000114cc */
[----:B------:R-:W-:Y:S01]  /*18b0*/  IMAD R24, R225, -0x60, R0 ;  /* 0xffffffa0e1187824 */ /* 0x000fe200078e0200 */
[----:B------:R-:W-:Y:S01]  /*18c0*/  LEA.HI R206, R209, R210, RZ, 0x5 ;  /* 0x000000d2d1ce7211 */ /* 0x000fe200078f28ff */
[C---:B------:R-:W-:Y:S01]  /*18d0*/  IMAD R8, R0.reuse, c[0x0][0x1e4], RZ ;  /* 0x0000790000087a24 */ /* 0x040fe200078e02ff */
[----:B------:R-:W-:Y:S01]  /*18e0*/  ULDC.64 UR4, c[0x0][0x208] ;  /* 0x0000820000047ab9 */ /* 0x000fe20000000a00 */
[----:B------:R-:W-:Y:S01]  /*18f0*/  IMAD.WIDE.U32 R228, R0, c[0x0][0x1e0], RZ ;  /* 0x0000780000e47a25 */ /* 0x000fe200078e00ff */
[----:B------:R-:W-:Y:S01]  /*1900*/  IADD3 R19, R24, c[0x0][0x1d0], -R18 ;  /* 0x0000740018137a10 */ /* 0x000fe20007ffe812 */
[----:B------:R-:W-:Y:S01]  /*1910*/  USHF.L.U32 UR9, UR4, 0x5, URZ ;  /* 0x0000000504097899 */ /* 0x000fe2000800063f */
[----:B------:R-:W-:Y:S01]  /*1920*/  SHF.R.S32.HI R205, RZ, 0x5, R206 ;  /* 0x00000005ffcd7819 */ /* 0x000fe200000114ce */
[----:B------:R-:W-:Y:S01]  /*1930*/  IMAD.IADD R207, R229, 0x1, R8 ;  /* 0x00000001e5cf7824 */ /* 0x000fe200078e0208 */
[----:B------:R-:W-:Y:S01]  /*1940*/  ISETP.GE.AND P4, PT, R19, 0x11, PT ;  /* 0x000000111300780c */ /* 0x000fe20003f86270 */
[----:B------:R-:W-:Y:S01]  /*1950*/  IMAD.MOV.U32 R231, RZ, RZ, R27 ;  /* 0x000000ffffe77224 */ /* 0x000fe200078e001b */
[----:B------:R-:W-:Y:S01]  /*1960*/  UMOV UR8, 0x5 ;  /* 0x0000000500087882 */ /* 0x000fe20000000000 */
[----:B------:R-:W-:Y:S01]  /*1970*/  IMAD R0, R207, R204, RZ ;  /* 0x000000cccf007224 */ /* 0x000fe200078e02ff */
[----:B------:R-:W-:Y:S01]  /*1980*/  USHF.L.U64.HI UR8, UR4, UR8, UR5 ;  /* 0x0000000804087299 */ /* 0x000fe20008010205 */
[----:B-1----:R-:W-:Y:S01]  /*1990*/  @!P0 LEA R6, P1, R16, R6, 0x1 ;  /* 0x0000000610068211 */ /* 0x002fe200078208ff */
[----:B------:R-:W-:-:S02]  /*19a0*/  IMAD.MOV.U32 R211, RZ, RZ, c[0x0][0x1e0] ;  /* 0x00007800ffd37624 */ /* 0x000fc400078e00ff */
[----:B------:R-:W-:Y:S01]  /*19b0*/  IMAD.MOV.U32 R230, RZ, RZ, R30 ;  /* 0x000000ffffe67224 */ /* 0x000fe200078e001e */
[----:B----4-:R-:W-:Y:S01]  /*19c0*/  @!P0 LEA.HI.X R7, R16, R3, R17, 0x1, P1 ;  /* 0x0000000310078211 */ /* 0x010fe200008f0c11 */
[----:B------:R-:W-:Y:S01]  /*19d0*/  IMAD R0, R26, R228, R0 ;  /* 0x000000e41a007224 */ /* 0x000fe200078e0200 */
[----:B------:R-:W-:Y:S01]  /*19e0*/  SHF.R.S32.HI R17, RZ, 0x4, R20 ;  /* 0x00000004ff117819 */ /* 0x000fe20000011414 */
[----:B------:R-:W-:Y:S01]  /*19f0*/  IMAD.WIDE.U32 R8, R211, 0x20, RZ ;  /* 0x00000020d3087825 */ /* 0x000fe200078e00ff */
[----:B------:R-:W-:Y:S02]  /*1a00*/  STL.64 [R1+0x30], R230 ;  /* 0x000030e601007387 */ /* 0x000fe40000100a00 */
[----:B------:R-:W-:Y:S01]  /*1a10*/  LEA.HI R20, R20, R17, RZ, 0x1 ;  /* 0x0000001114147211 */ /* 0x000fe200078f08ff */
[----:B------:R-:W-:Y:S01]  /*1a20*/  IMAD.MOV.U32 R212, RZ, RZ, c[0x0][0x1e4] ;  /* 0x00007900ffd47624 */ /* 0x000fe200078e00ff */
[----:B------:R-:W-:Y:S01]  /*1a30*/  @!PT LDS RZ, [RZ] ;  /* 0x00000000fffff984 */ /* 0x000fe20000000800 */
[----:B------:R1:W-:Y:S01]  /*1a40*/  @!P0 LDGSTS.E.BYPASS.LTC128B.128 [R227+0x9900], [R6.64], !P3 ;  /* 0x0990000006e38fae */ /* 0x0003e2000d901d4c */
[C---:B------:R-:W-:Y:S01]  /*1a50*/  ISETP.GE.AND P3, PT, R19.reuse, 0x21, PT ;  /* 0x000000211300780c */ /* 0x040fe20003f66270 */
[----:B------:R-:W-:Y:S01]  /*1a60*/  IMAD.MOV.U32 R72, RZ, RZ, R28 ;  /* 0x000000ffff487224 */ /* 0x000fe200078e001c */
[----:B------:R-:W-:Y:S01]  /*1a70*/  ISETP.GE.AND P0, PT, R19, 0x1, PT ;  /* 0x000000011300780c */ /* 0x000fe20003f06270 */
[----:B------:R-:W0:Y:S01]  /*1a80*/  LDGDEPBAR ;  /* 0x00000000000079af */ /* 0x000e220000000000 */
[----:B--23--:R-:W-:-:S02]  /*1a90*/  IMAD.SHL.U32 R11, R212, 0x20, RZ ;  /* 0x00000020d40b7824 */ /* 0x00cfc400078e00ff */
[----:B------:R-:W-:Y:S02]  /*1aa0*/  IMAD.MOV.U32 R73, RZ, RZ, R29 ;  /* 0x000000ffff497224 */ /* 0x000fe400078e001d */
[----:B------:R-:W-:-:S05]  /*1ab0*/  IMAD.MOV.U32 R72, RZ, RZ, R74 ;  /* 0x000000ffff487224 */ /* 0x000fca00078e004a */
[----:B------:R-:W-:Y:S01]  /*1ac0*/  STL.64 [R1+0x40], R72 ;  /* 0x0000404801007387 */ /* 0x000fe20000100a00 */
[----:B-1----:R-:W-:-:S04]  /*1ad0*/  IMAD.WIDE.U32 R6, R204, R228, R230 ;  /* 0x000000e4cc067225 */ /* 0x002fc800078e00e6 */
[----:B------:R-:W-:Y:S01]  /*1ae0*/  IMAD.IADD R7, R7, 0x1, R0 ;  /* 0x0000000107077824 */ /* 0x000fe200078e0200 */
[----:B------:R-:W-:Y:S01]  /*1af0*/  BAR.SYNC.DEFER_BLOCKING 0x0 ;  /* 0x0000000000007b1d */ /* 0x000fe20000010000 */
[C---:B------:R-:W-:Y:S02]  /*1b00*/  @P3 IADD3 R0, P1, R6.reuse, R8, RZ ;  /* 0x0000000806003210 */ /* 0x040fe40007f3e0ff */
[----:B------:R-:W-:Y:S02]  /*1b10*/  @P0 LEA R8, P5, R6, c[0x0][0x1c8], 0x1 ;  /* 0x0000720006080a11 */ /* 0x000fe400078a08ff */
[----:B------:R-:W-:-:S04]  /*1b20*/  @P4 LEA R3, P2, R211, R6, 0x4 ;  /* 0x00000006d3034211 */ /* 0x000fc800078420ff */
[----:B------:R-:W-:-:S07]  /*1b30*/  @P4 LEA.HI.X R10, R211, R7, R212, 0x4, P2 ;  /* 0x00000007d30a4211 */ /* 0x000fce00010f24d4 */
[----:B------:R-:W-:Y:S02]  /*1b40*/  P2R R5, PR, RZ, 0x20 ;  /* 0x00000020ff057803 */ /* 0x000fe40000000000 */
[----:B------:R-:W-:Y:S02]  /*1b50*/  @P4 LEA R12, P5, R3, c[0x0][0x1c8], 0x1 ;  /* 0x00007200030c4a11 */ /* 0x000fe400078a08ff */
[----:B------:R-:W-:Y:S02]  /*1b60*/  ISETP.NE.AND P2, PT, R5, RZ, PT ;  /* 0x000000ff0500720c */ /* 0x000fe40003f45270 */
[----:B------:R-:W-:Y:S02]  /*1b70*/  @P3 IADD3.X R5, R7, R9, R11, P1, !PT ;  /* 0x0000000907053210 */ /* 0x000fe40000ffe40b */
[----:B------:R-:W-:Y:S02]  /*1b80*/  ISETP.GE.AND P1, PT, R19, 0x41, PT ;  /* 0x000000411300780c */ /* 0x000fe40003f26270 */
[----:B------:R-:W-:-:S02]  /*1b90*/  @P0 LEA.HI.X R9, R6, c[0x0][0x1cc], R7, 0x1, P2 ;  /* 0x0000730006090a11 */ /* 0x000fc400010f0c07 */
[----:B------:R-:W-:Y:S02]  /*1ba0*/  ISETP.GE.AND P2, PT, R19, 0x31, PT ;  /* 0x000000311300780c */ /* 0x000fe40003f46270 */
[----:B------:R-:W-:Y:S01]  /*1bb0*/  @P4 LEA.HI.X R13, R3, c[0x0][0x1cc], R10, 0x1, P5 ;  /* 0x00007300030d4a11 */ /* 0x000fe200028f0c0a */
[----:B------:R-:W-:Y:S01]  /*1bc0*/  @!PT LDS RZ, [RZ] ;  /* 0x00000000fffff984 */ /* 0x000fe20000000800 */
[----:B------:R-:W-:Y:S01]  /*1bd0*/  @!PT LDS RZ, [RZ] ;  /* 0x00000000fffff984 */ /* 0x000fe20000000800 */
[----:B------:R-:W-:Y:S01]  /*1be0*/  @!PT LDS RZ, [RZ] ;  /* 0x00000000fffff984 */ /* 0x000fe20000000800 */
[----:B------:R1:W-:Y:S01]  /*1bf0*/  @P0 LDGSTS.E.BYPASS.LTC128B.128 [R227+0x3100], [R8.64], !P6 ;  /* 0x0310000008e30fae */ /* 0x0003e2000f101d4c */
[C---:B------:R-:W-:Y:S02]  /*1c00*/  @P3 LEA R14, P5, R0.reuse, c[0x0][0x1c8], 0x1 ;  /* 0x00007200000e3a11 */ /* 0x040fe400078a08ff */
[----:B------:R-:W-:Y:S01]  /*1c10*/  ISETP.GE.AND P0, PT, R19, 0x51, PT ;  /* 0x000000511300780c */ /* 0x000fe20003f06270 */
[----:B------:R2:W-:Y:S01]  /*1c20*/  @P4 LDGSTS.E.BYPASS.LTC128B.128 [R227+0x3900], [R12.64], !P6 ;  /* 0x039000000ce34fae */ /* 0x0005e2000f101d4c */
[----:B------:R-:W-:Y:S02]  /*1c30*/  @P3 LEA.HI.X R15, R0, c[0x0][0x1cc], R5, 0x1, P5 ;  /* 0x00007300000f3a11 */ /* 0x000fe400028f0c05 */
[----:B------:R-:W-:-:S03]  /*1c40*/  @P1 LEA R0, P5, R211, R6, 0x6 ;  /* 0x00000006d3001211 */ /* 0x000fc600078a30ff */
[----:B------:R-:W-:Y:S01]  /*1c50*/  @P2 IMAD R3, R212, 0x30, RZ ;  /* 0x00000030d4032824 */ /* 0x000fe200078e02ff */
[----:B------:R3:W-:Y:S01]  /*1c60*/  @P3 LDGSTS.E.BYPASS.LTC128B.128 [R227+0x4100], [R14.64], !P6 ;  /* 0x041000000ee33fae */ /* 0x0007e2000f101d4c */
[----:B------:R-:W-:-:S04]  /*1c70*/  @P2 IMAD.WIDE.U32 R10, R211, 0x30, R6 ;  /* 0x00000030d30a2825 */ /* 0x000fc800078e0006 */
[----:B------:R-:W-:Y:S02]  /*1c80*/  @P2 IMAD.IADD R3, R11, 0x1, R3 ;  /* 0x000000010b032824 */ /* 0x000fe400078e0203 */
[----:B------:R-:W-:Y:S02]  /*1c90*/  @P0 IMAD R11, R212, 0x50, RZ ;  /* 0x00000050d40b0824 */ /* 0x000fe400078e02ff */
[----:B------:R-:W-:Y:S01]  /*1ca0*/  P2R R5, PR, RZ, 0x20 ;  /* 0x00000020ff057803 */ /* 0x000fe20000000000 */
[----:B-1----:R-:W-:Y:S02]  /*1cb0*/  @P0 IMAD.MOV.U32 R8, RZ, RZ, R6 ;  /* 0x000000ffff080224 */ /* 0x002fe400078e0006 */
[----:B------:R-:W-:Y:S01]  /*1cc0*/  @P0 IMAD.MOV.U32 R9, RZ, RZ, R7 ;  /* 0x000000ffff090224 */ /* 0x000fe200078e0007 */
[----:B--2---:R-:W-:-:S03]  /*1cd0*/  @P2 LEA R12, P4, R10, c[0x0][0x1c8], 0x1 ;  /* 0x000072000a0c2a11 */ /* 0x004fc600078808ff */
[----:B------:R-:W-:Y:S01]  /*1ce0*/  @P0 IMAD.WIDE.U32 R8, R211, 0x50, R8 ;  /* 0x00000050d3080825 */ /* 0x000fe200078e0008 */
[----:B------:R-:W-:Y:S02]  /*1cf0*/  @P2 LEA.HI.X R13, R10, c[0x0][0x1cc], R3, 0x1, P4 ;  /* 0x000073000a0d2a11 */ /* 0x000fe400020f0c03 */
[----:B------:R-:W-:Y:S01]  /*1d00*/  ISETP.NE.AND P4, PT, R5, RZ, PT ;  /* 0x000000ff0500720c */ /* 0x000fe20003f85270 */
[----:B------:R-:W-:Y:S01]  /*1d10*/  @P0 IMAD.IADD R3, R9, 0x1, R11 ;  /* 0x0000000109030824 */ /* 0x000fe200078e020b */
[----:B------:R-:W-:Y:S01]  /*1d20*/  @P1 LEA R10, P5, R0, c[0x0][0x1c8], 0x1 ;  /* 0x00007200000a1a11 */ /* 0x000fe200078a08ff */
[----:B------:R3:W-:Y:S01]  /*1d30*/  @P2 LDGSTS.E.BYPASS.LTC128B.128 [R227+0x4900], [R12.64], !P6 ;  /* 0x049000000ce32fae */ /* 0x0007e2000f101d4c */
[----:B------:R-:W-:Y:S02]  /*1d40*/  @P1 LEA.HI.X R7, R211, R7, R212, 0x6, P4 ;  /* 0x00000007d3071211 */ /* 0x000fe400020f34d4 */
[----:B------:R-:W-:Y:S02]  /*1d50*/  @P0 LEA R6, P4, R8, c[0x0][0x1c8], 0x1 ;  /* 0x0000720008060a11 */ /* 0x000fe400078808ff */
[----:B------:R-:W-:Y:S01]  /*1d60*/  @P1 LEA.HI.X R11, R0, c[0x0][0x1cc], R7, 0x1, P5 ;  /* 0x00007300000b1a11 */ /* 0x000fe200028f0c07 */
[----:B------:R-:W-:Y:S01]  /*1d70*/  IMAD.SHL.U32 R0, R25, 0x40, RZ ;  /* 0x0000004019007824 */ /* 0x000fe200078e00ff */
[----:B------:R-:W-:Y:S01]  /*1d80*/  @P0 LEA.HI.X R7, R8, c[0x0][0x1cc], R3, 0x1, P4 ;  /* 0x0000730008070a11 */ /* 0x000fe200020f0c03 */
[----:B------:R-:W-:Y:S01]  /*1d90*/  IMAD.SHL.U32 R3, R21, 0x40, RZ ;  /* 0x0000004015037824 */ /* 0x000fe200078e00ff */
[----:B------:R-:W-:Y:S01]  /*1da0*/  LOP3.LUT R5, R20, 0xfffffffe, RZ, 0xc0, !PT ;  /* 0xfffffffe14057812 */ /* 0x000fe200078ec0ff */
[----:B------:R1:W-:Y:S01]  /*1db0*/  @P1 LDGSTS.E.BYPASS.LTC128B.128 [R227+0x5100], [R10.64], !P6 ;  /* 0x051000000ae31fae */ /* 0x0003e2000f101d4c */
[----:B------:R-:W-:-:S02]  /*1dc0*/  LOP3.LUT R0, R0, 0x1c0, RZ, 0xc0, !PT ;  /* 0x000001c000007812 */ /* 0x000fc400078ec0ff */
[----:B------:R-:W-:Y:S01]  /*1dd0*/  LOP3.LUT R3, R3, 0x1c0, RZ, 0xc0, !PT ;  /* 0x000001c003037812 */ /* 0x000fe200078ec0ff */
[----:B------:R2:W-:Y:S01]  /*1de0*/  @P0 LDGSTS.E.BYPASS.LTC128B.128 [R227+0x5900], [R6.64], !P6 ;  /* 0x0590000006e30fae */ /* 0x0005e2000f101d4c */
[----:B------:R-:W-:Y:S01]  /*1df0*/  IMAD.IADD R9, R17, 0x1, -R5 ;  /* 0x0000000111097824 */ /* 0x000fe200078e0a05 */
[----:B------:R-:W-:Y:S01]  /*1e00*/  LOP3.LUT P0, RZ, R25, 0x2, RZ, 0xc0, !PT ;  /* 0x0000000219ff7812 */ /* 0x000fe2000780c0ff */
[----:B------:R-:W-:Y:S01]  /*1e10*/  IMAD.SHL.U32 R5, R22, 0x40, RZ ;  /* 0x0000004016057824 */ /* 0x000fe200078e00ff */
[----:B------:R-:W0:Y:S01]  /*1e20*/  LDGDEPBAR ;  /* 0x00000000000079af */ /* 0x000e220000000000 */
[----:B------:R-:W-:-:S03]  /*1e30*/  ISETP.GE.AND P1, PT, R16, c[0x0][0x1d4], PT ;  /* 0x0000750010007a0c */ /* 0x000fc60003f26270 */
[----:B------:R-:W-:Y:S02]  /*1e40*/  LOP3.LUT R27, R5, 0xfffffe00, RZ, 0xc0, !PT ;  /* 0xfffffe00051b7812 */ /* 0x000fe400078ec0ff */
[C---:B------:R-:W-:Y:S02]  /*1e50*/  ISETP.LT.OR P3, PT, R19.reuse, 0x1, P1 ;  /* 0x000000011300780c */ /* 0x040fe40000f61670 */
[C---:B------:R-:W-:Y:S02]  /*1e60*/  ISETP.LT.OR P5, PT, R19.reuse, 0x11, P1 ;  /* 0x000000111300780c */ /* 0x040fe40000fa1670 */
[----:B------:R-:W-:Y:S01]  /*1e70*/  ISETP.LT.OR P4, PT, R19, 0x21, P1 ;  /* 0x000000211300780c */ /* 0x000fe20000f81670 */
[----:B--2---:R-:W-:Y:S01]  /*1e80*/  IMAD.SHL.U32 R7, R18, 0x8, RZ ;  /* 0x0000000812077824 */ /* 0x004fe200078e00ff */
[----:B------:R-:W-:-:S04]  /*1e90*/  DEPBAR.LE SB0, 0x1 ;  /* 0x000080400000791a */ /* 0x000fc80000000000 */
[----:B------:R-:W-:-:S04]  /*1ea0*/  DEPBAR.LE SB0, 0x0 ;  /* 0x000080000000791a */ /* 0x000fc80000000000 */
[----:B------:R-:W-:Y:S01]  /*1eb0*/  IMAD.SHL.U32 R6, R9, 0x8, RZ ;  /* 0x0000000809067824 */ /* 0x000fe200078e00ff */
[----:B------:R-:W-:Y:S02]  /*1ec0*/  LOP3.LUT R7, R0, 0x8, R7, 0xf8, !PT ;  /* 0x0000000800077812 */ /* 0x000fe400078ef807 */
[----:B------:R-:W-:Y:S02]  /*1ed0*/  SHF.R.U32.HI R0, RZ, 0x3, R0 ;  /* 0x00000003ff007819 */ /* 0x000fe40000011600 */
[----:B------:R-:W-:Y:S02]  /*1ee0*/  LOP3.LUT R5, R3, 0x8, R6, 0xf8, !PT ;  /* 0x0000000803057812 */ /* 0x000fe400078ef806 */
[----:B------:R-:W-:Y:S02]  /*1ef0*/  SHF.R.U32.HI R3, RZ, 0x3, R3 ;  /* 0x00000003ff037819 */ /* 0x000fe40000011603 */
[----:B------:R-:W-:Y:S01]  /*1f00*/  LOP3.LUT R0, R7, R0, RZ, 0x3c, !PT ;  /* 0x0000000007007212 */ /* 0x000fe200078e3cff */
[----:B------:R-:W-:Y:S01]  /*1f10*/  IMAD.WIDE.U32 R6, R204, c[0x0][0x208], RZ ;  /* 0x00008200cc067a25 */ /* 0x000fe200078e00ff */
[----:B------:R-:W-:-:S03]  /*1f20*/  LOP3.LUT R5, R5, R3, RZ, 0x3c, !PT ;  /* 0x0000000305057212 */ /* 0x000fc600078e3cff */
[----:B------:R-:W-:Y:S02]  /*1f30*/  IMAD R3, R205, 0x400, R27 ;  /* 0x00000400cd037824 */ /* 0x000fe400078e021b */
[----:B------:R-:W-:Y:S02]  /*1f40*/  IMAD R0, R9, 0x200, R0 ;  /* 0x0000020009007824 */ /* 0x000fe400078e0200 */
[----:B------:R-:W-:Y:S02]  /*1f50*/  IMAD.IADD R3, R5, 0x1, R3 ;  /* 0x0000000105037824 */ /* 0x000fe400078e0203 */
[----:B------:R-:W-:Y:S01]  /*1f60*/  IMAD.SHL.U32 R208, R0, 0x2, RZ ;  /* 0x0000000200d07824 */ /* 0x000fe200078e00ff */
[----:B------:R-:W-:Y:S01]  /*1f70*/  BAR.SYNC.DEFER_BLOCKING 0x0 ;  /* 0x0000000000007b1d */ /* 0x000fe20000010000 */
[----:B------:R-:W-:-:S03]  /*1f80*/  IMAD.SHL.U32 R215, R3, 0x2, RZ ;  /* 0x0000000203d77824 */ /* 0x000fc600078e00ff */
[----:B------:R-:W-:Y:S01]  /*1f90*/  IADD3 R0, R208, 0x3100, RZ ;  /* 0x00003100d0007810 */ /* 0x000fe20007ffe0ff */
[--C-:B------:R-:W-:Y:S01]  /*1fa0*/  IMAD R218, R2, 0x2, R215.reuse ;  /* 0x0000000202da7824 */ /* 0x100fe200078e02d7 */
[----:B------:R-:W-:Y:S01]  /*1fb0*/  IADD3 R219, R208, 0x3120, RZ ;  /* 0x00003120d0db7810 */ /* 0x000fe20007ffe0ff */
[----:B------:R-:W-:Y:S01]  /*1fc0*/  IMAD R216, R4, 0x2, R215 ;  /* 0x0000000204d87824 */ /* 0x000fe200078e02d7 */
[----:B------:R-:W-:Y:S01]  /*1fd0*/  @P0 IADD3 R219, R0, -0x20, RZ ;  /* 0xffffffe000db0810 */ /* 0x000fe20007ffe0ff */
[----:B------:R-:W-:Y:S02]  /*1fe0*/  IMAD R0, R26, c[0x0][0x208], RZ ;  /* 0x000082001a007a24 */ /* 0x000fe400078e02ff */
[----:B------:R-:W-:Y:S01]  /*1ff0*/  IMAD R217, R2, 0x2, R216 ;  /* 0x0000000202d97824 */ /* 0x000fe200078e02d8 */
[C---:B------:R-:W-:Y:S01]  /*2000*/  IADD3 R224, R219.reuse, 0x800, RZ ;  /* 0x00000800dbe07810 */ /* 0x040fe20007ffe0ff */
[----:B------:R-:W-:Y:S01]  /*2010*/  IMAD R0, R204, c[0x0][0x20c], R0 ;  /* 0x00008300cc007a24 */ /* 0x000fe200078e0200 */
[----:B------:R-:W-:-:S02]  /*2020*/  IADD3 R223, R219, 0x1000, RZ ;  /* 0x00001000dbdf7810 */ /* 0x000fc40007ffe0ff */
[----:B------:R-:W-:Y:S01]  /*2030*/  IADD3 R222, R219, 0x1800, RZ ;  /* 0x00001800dbde7810 */ /* 0x000fe20007ffe0ff */
[----:B------:R-:W-:Y:S01]  /*2040*/  IMAD.IADD R0, R7, 0x1, R0 ;  /* 0x0000000107007824 */ /* 0x000fe200078e0200 */
[----:B------:R-:W-:-:S03]  /*2050*/  IADD3 R221, R219, 0x2000, RZ ;  /* 0x00002000dbdd7810 */ /* 0x000fc60007ffe0ff */
[----:B------:R-:W-:Y:S01]  /*2060*/  IMAD R0, R0, 0x60, RZ ;  /* 0x0000006000007824 */ /* 0x000fe200078e02ff */
[----:B------:R-:W-:Y:S04]  /*2070*/  LDSM.16.M88.4 R28, [R208+0x3100] ;  /* 0x00310000d01c783b */ /* 0x000fe80000000200 */
[----:B---3--:R-:W2:Y:S04]  /*2080*/  LDSM.16.M88.4 R12, [R215+0x6100] ;  /* 0x00610000d70c783b */ /* 0x008ea80000000200 */
[----:B-1----:R-:W1:Y:S04]  /*2090*/  LDSM.16.M88.4 R8, [R215+0x8100] ;  /* 0x00810000d708783b */ /* 0x002e680000000200 */
[----:B------:R-:W3:Y:S04]  /*20a0*/  LDSM.16.M88.4 R20, [R208+0x3900] ;  /* 0x00390000d014783b */ /* 0x000ee80000000200 */
[----:B------:R-:W4:Y:S04]  /*20b0*/  LDSM.16.M88.4 R32, [R208+0x4100] ;  /* 0x00410000d020783b */ /* 0x000f280000000200 */
[----:B------:R-:W5:Y:S04]  /*20c0*/  LDSM.16.M88.4 R36, [R208+0x4900] ;  /* 0x00490000d024783b */ /* 0x000f680000000200 */
[----:B------:R-:W3:Y:S04]  /*20d0*/  LDSM.16.M88.4 R40, [R208+0x5100] ;  /* 0x00510000d028783b */ /* 0x000ee80000000200 */
[----:B------:R-:W-:Y:S04]  /*20e0*/  LDSM.16.M88.4 R68, [R219] ;  /* 0x00000000db44783b */ /* 0x000fe80000000200 */
[----:B------:R-:W-:Y:S04]  /*20f0*/  LDSM.16.M88.4 R48, [R219+0x800] ;  /* 0x00080000db30783b */ /* 0x000fe80000000200 */
[----:B------:R-:W-:Y:S01]  /*2100*/  LDSM.16.M88.4 R44, [R219+0x1000] ;  /* 0x00100000db2c783b */ /* 0x000fe20000000200 */
[-C--:B--2---:R-:W-:Y:S08]  /*2110*/  HMMA.16816.F32.BF16 R176, R12, R28.reuse, RZ ;  /* 0x0000001c0cb0723c */ /* 0x084ff000000418ff */
[C---:B-1----:R-:W-:Y:S08]  /*2120*/  HMMA.16816.F32.BF16 R52, R8.reuse, R28, RZ ;  /* 0x0000001c0834723c */ /* 0x042ff000000418ff */
[-C--:B------:R-:W-:Y:S08]  /*2130*/  HMMA.16816.F32.BF16 R92, R8, R30.reuse, RZ ;  /* 0x0000001e085c723c */ /* 0x080ff000000418ff */
[C---:B------:R-:W-:Y:S01]  /*2140*/  HMMA.16816.F32.BF16 R156, R12.reuse, R30, RZ ;  /* 0x0000001e0c9c723c */ /* 0x040fe200000418ff */
[----:B------:R-:W1:Y:S07]  /*2150*/  LDSM.16.M88.4 R28, [R208+0x5900] ;  /* 0x00590000d01c783b */ /* 0x000e6e0000000200 */
[-C--:B---3--:R-:W-:Y:S08]  /*2160*/  HMMA.16816.F32.BF16 R144, R12, R20.reuse, RZ ;  /* 0x000000140c90723c */ /* 0x088ff000000418ff */
[C---:B------:R-:W-:Y:S08]  /*2170*/  HMMA.16816.F32.BF16 R56, R8.reuse, R20, RZ ;  /* 0x000000140838723c */ /* 0x040ff000000418ff */
[-C--:B------:R-:W-:Y:S08]  /*2180*/  HMMA.16816.F32.BF16 R100, R8, R22.reuse, RZ ;  /* 0x000000160864723c */ /* 0x080ff000000418ff */
[----:B------:R-:W-:Y:S01]  /*2190*/  HMMA.16816.F32.BF16 R152, R12, R22, RZ ;  /* 0x000000160c98723c */ /* 0x000fe200000418ff */
[----:B------:R-:W2:Y:S07]  /*21a0*/  LDSM.16.M88.4 R20, [R218+0x8100] ;  /* 0x00810000da14783b */ /* 0x000eae0000000200 */
[C---:B----4-:R-:W-:Y:S08]  /*21b0*/  HMMA.16816.F32.BF16 R76, R8.reuse, R32, RZ ;  /* 0x00000020084c723c */ /* 0x050ff000000418ff */
[C---:B------:R-:W-:Y:S08]  /*21c0*/  HMMA.16816.F32.BF16 R96, R8.reuse, R34, RZ ;  /* 0x000000220860723c */ /* 0x040ff000000418ff */
[C---:B-----5:R-:W-:Y:S08]  /*21d0*/  HMMA.16816.F32.BF16 R60, R8.reuse, R36, RZ ;  /* 0x00000024083c723c */ /* 0x060ff000000418ff */
[C---:B------:R-:W-:Y:S08]  /*21e0*/  HMMA.16816.F32.BF16 R128, R8.reuse, R38, RZ ;  /* 0x000000260880723c */ /* 0x040ff000000418ff */
[C---:B------:R-:W-:Y:S08]  /*21f0*/  HMMA.16816.F32.BF16 R64, R8.reuse, R40, RZ ;  /* 0x000000280840723c */ /* 0x040ff000000418ff */
[C---:B------:R-:W-:Y:S08]  /*2200*/  HMMA.16816.F32.BF16 R116, R8.reuse, R42, RZ ;  /* 0x0000002a0874723c */ /* 0x040ff000000418ff */
[C---:B-1----:R-:W-:Y:S08]  /*2210*/  HMMA.16816.F32.BF16 R80, R8.reuse, R28, RZ ;  /* 0x0000001c0850723c */ /* 0x042ff000000418ff */
[----:B------:R-:W-:Y:S07]  /*2220*/  HMMA.16816.F32.BF16 R112, R8, R30, RZ ;  /* 0x0000001e0870723c */ /* 0x000fee00000418ff */
[----:B------:R-:W-:Y:S01]  /*2230*/  IMAD.WIDE.U32 R8, R6, 0x60, R72 ;  /* 0x0000006006087825 */ /* 0x000fe200078e0048 */
[----:B------:R-:W-:Y:S03]  /*2240*/  HMMA.16816.F32.BF16 R140, R12, R32, RZ ;  /* 0x000000200c8c723c */ /* 0x000fe600000418ff */
[----:B------:R-:W-:-:S05]  /*2250*/  IMAD.IADD R0, R9, 0x1, R0 ;  /* 0x0000000109007824 */ /* 0x000fca00078e0200 */
[C---:B------:R-:W-:Y:S01]  /*2260*/  HMMA.16816.F32.BF16 R148, R12.reuse, R34, RZ ;  /* 0x000000220c94723c */ /* 0x040fe200000418ff */
[----:B------:R-:W1:Y:S07]  /*2270*/  LDSM.16.M88.4 R32, [R219+0x2800] ;  /* 0x00280000db20783b */ /* 0x000e6e0000000200 */
[C---:B------:R-:W-:Y:S08]  /*2280*/  HMMA.16816.F32.BF16 R132, R12.reuse, R36, RZ ;  /* 0x000000240c84723c */ /* 0x040ff000000418ff */
[C---:B------:R-:W-:Y:S01]  /*2290*/  HMMA.16816.F32.BF16 R160, R12.reuse, R38, RZ ;  /* 0x000000260ca0723c */ /* 0x040fe200000418ff */
[----:B------:R-:W-:Y:S07]  /*22a0*/  LDSM.16.M88.4 R36, [R219+0x2000] ;  /* 0x00200000db24783b */ /* 0x000fee0000000200 */
[C---:B------:R-:W-:Y:S08]  /*22b0*/  HMMA.16816.F32.BF16 R124, R12.reuse, R40, RZ ;  /* 0x000000280c7c723c */ /* 0x040ff000000418ff */
[C---:B------:R-:W-:Y:S01]  /*22c0*/  HMMA.16816.F32.BF16 R172, R12.reuse, R42, RZ ;  /* 0x0000002a0cac723c */ /* 0x040fe200000418ff */
[----:B------:R-:W3:Y:S07]  /*22d0*/  LDSM.16.M88.4 R40, [R219+0x1800] ;  /* 0x00180000db28783b */ /* 0x000eee0000000200 */
[C---:B------:R-:W-:Y:S08]  /*22e0*/  HMMA.16816.F32.BF16 R120, R12.reuse, R28, RZ ;  /* 0x0000001c0c78723c */ /* 0x040ff000000418ff */
[----:B------:R-:W-:Y:S07]  /*22f0*/  HMMA.16816.F32.BF16 R108, R12, R30, RZ ;  /* 0x0000001e0c6c723c */ /* 0x000fee00000418ff */
[----:B------:R-:W-:Y:S01]  /*2300*/  LEA R12, P0, R8, c[0x0][0x1f8], 0x1 ;  /* 0x00007e00080c7a11 */ /* 0x000fe200078008ff */
[----:B--2---:R-:W-:Y:S03]  /*2310*/  HMMA.16816.F32.BF16 R104, R20, R68, R52 ;  /* 0x000000441468723c */ /* 0x004fe60000041834 */
[----:B------:R-:W-:-:S02]  /*2320*/  IADD3 R6, P2, R12, UR9, RZ ;  /* 0x000000090c067c10 */ /* 0x000fc4000ff5e0ff */
[----:B------:R-:W-:Y:S01]  /*2330*/  LEA.HI.X R13, R8, c[0x0][0x1fc], R0, 0x1, P0 ;  /* 0x00007f00080d7a11 */ /* 0x000fe200000f0c00 */
[----:B------:R-:W-:Y:S01]  /*2340*/  IMAD.MOV.U32 R0, RZ, RZ, 0x40 ;  /* 0x00000040ff007424 */ /* 0x000fe200078e00ff */
[----:B------:R-:W-:Y:S01]  /*2350*/  IADD3 R16, P0, R6, UR9, RZ ;  /* 0x0000000906107c10 */ /* 0x000fe2000ff1e0ff */
[----:B------:R-:W2:Y:S01]  /*2360*/  LDSM.16.M88.4 R8, [R218+0x6100] ;  /* 0x00610000da08783b */ /* 0x000ea20000000200 */
[----:B------:R-:W-:Y:S01]  /*2370*/  IADD3.X R7, R13, UR8, RZ, P2, !PT ;  /* 0x000000080d077c10 */ /* 0x000fe200097fe4ff */
[C---:B------:R-:W-:Y:S01]  /*2380*/  HMMA.16816.F32.BF16 R88, R20.reuse, R48, R56 ;  /* 0x000000301458723c */ /* 0x040fe20000041838 */
[----:B------:R-:W-:Y:S01]  /*2390*/  ISETP.LT.OR P2, PT, R19, 0x41, P1 ;  /* 0x000000411300780c */ /* 0x000fe20000f41670 */
[----:B------:R-:W-:Y:S01]  /*23a0*/  @!PT LDS RZ, [RZ] ;  /* 0x00000000fffff984 */ /* 0x000fe20000000800 */
[----:B------:R-:W-:Y:S01]  /*23b0*/  @!PT LDS RZ, [RZ] ;  /* 0x00000000fffff984 */ /* 0x000fe20000000800 */
[----:B------:R-:W-:Y:S01]  /*23c0*/  @!PT LDS RZ, [RZ] ;  /* 0x00000000fffff984 */ /* 0x000fe20000000800 */
[----:B------:R4:W-:Y:S01]  /*23d0*/  LDGSTS.E.BYPASS.LTC128B.128 [R227+0x100], [R12.64], !P3 ;  /* 0x001000000ce37fae */ /* 0x0009e2000d901d4c */
[----:B------:R-:W-:Y:S02]  /*23e0*/  IADD3.X R17, R7, UR8, RZ, P0, !PT ;  /* 0x0000000807117c10 */ /* 0x000fe400087fe4ff */
[----:B------:R-:W-:Y:S01]  /*23f0*/  IADD3 R14, P0, R16, UR9, RZ ;  /* 0x00000009100e7c10 */ /* 0x000fe2000ff1e0ff */
[----:B------:R5:W-:Y:S01]  /*2400*/  LDGSTS.E.BYPASS.LTC128B.128 [R227+0x900], [R6.64], !P5 ;  /* 0x0090000006e37fae */ /* 0x000be2000e901d4c */
[----:B------:R-:W-:Y:S01]  /*2410*/  ISETP.LT.OR P3, PT, R19, 0x31, P1 ;  /* 0x000000311300780c */ /* 0x000fe20000f61670 */
[----:B-1----:R-:W-:Y:S01]  /*2420*/  HMMA.16816.F32.BF16 R80, R20, R32, R80 ;  /* 0x000000201450723c */ /* 0x002fe20000041850 */
[----:B------:R-:W-:Y:S01]  /*2430*/  IADD3.X R15, R17, UR8, RZ, P0, !PT ;  /* 0x00000008110f7c10 */ /* 0x000fe200087fe4ff */
[----:B------:R3:W-:Y:S01]  /*2440*/  LDGSTS.E.BYPASS.LTC128B.128 [R227+0x1100], [R16.64], !P4 ;  /* 0x0110000010e37fae */ /* 0x0007e2000e101d4c */
[----:B------:R-:W-:-:S02]  /*2450*/  ISETP.LT.OR P1, PT, R19, 0x51, P1 ;  /* 0x000000511300780c */ /* 0x000fc40000f21670 */
[----:B------:R-:W-:-:S03]  /*2460*/  LOP3.LUT P5, RZ, R25, 0x4, RZ, 0xc0, !PT ;  /* 0x0000000419ff7812 */ /* 0x000fc600078ac0ff */
[----:B------:R-:W-:Y:S01]  /*2470*/  HMMA.16816.F32.BF16 R76, R20, R44, R76 ;  /* 0x0000002c144c723c */ /* 0x000fe2000004184c */
[----:B------:R-:W-:-:S03]  /*2480*/  SEL R0, R0, 0xffffffc0, !P5 ;  /* 0xffffffc000007807 */ /* 0x000fc60006800000 */
[----:B------:R1:W-:Y:S02]  /*2490*/  LDGSTS.E.BYPASS.LTC128B.128 [R227+0x1900], [R14.64], !P3 ;  /* 0x019000000ee37fae */ /* 0x0003e4000d901d4c */
[----:B------:R-:W-:Y:S02]  /*24a0*/  IMAD.IADD R214, R208, 0x1, R0 ;  /* 0x00000001d0d67824 */ /* 0x000fe400078e0200 */
[----:B------:R-:W-:Y:S01]  /*24b0*/  HMMA.16816.F32.BF16 R92, R20, R70, R92 ;  /* 0x00000046145c723c */ /* 0x000fe2000004185c */
[----:B------:R-:W-:Y:S01]  /*24c0*/  IMAD.IADD R213, R0, 0x1, R219 ;  /* 0x0000000100d57824 */ /* 0x000fe200078e02db */
[----:B------:R-:W-:-:S06]  /*24d0*/  LOP3.LUT R0, R5, R27, RZ, 0xfc, !PT ;  /* 0x0000001b05007212 */ /* 0x000fcc00078efcff */
[----:B------:R-:W-:Y:S01]  /*24e0*/  HMMA.16816.F32.BF16 R96, R20, R46, R96 ;  /* 0x0000002e1460723c */ /* 0x000fe20000041860 */
[----:B-----5:R-:W-:-:S04]  /*24f0*/  IADD3 R6, P0, R14, UR9, RZ ;  /* 0x000000090e067c10 */ /* 0x020fc8000ff1e0ff */
[----:B------:R-:W-:Y:S02]  /*2500*/  IADD3.X R7, R15, UR8, RZ, P0, !PT ;  /* 0x000000080f077c10 */ /* 0x000fe400087fe4ff */
[----:B----4-:R-:W-:Y:S01]  /*2510*/  IADD3 R12, P0, R6, UR9, RZ ;  /* 0x00000009060c7c10 */ /* 0x010fe2000ff1e0ff */
[----:B---3--:R-:W-:Y:S02]  /*2520*/  HMMA.16816.F32.BF16 R16, R20, R40, R60 ;  /* 0x000000281410723c */ /* 0x008fe4000004183c */
[----:B------:R3:W-:Y:S01]  /*2530*/  LDGSTS.E.BYPASS.LTC128B.128 [R227+0x2100], [R6.64], !P2 ;  /* 0x0210000006e37fae */ /* 0x0007e2000d101d4c */
[----:B------:R-:W-:Y:S02]  /*2540*/  IADD3.X R13, R7, UR8, RZ, P0, !PT ;  /* 0x00000008070d7c10 */ /* 0x000fe400087fe4ff */
[----:B------:R-:W-:Y:S02]  /*2550*/  ISETP.GT.AND P0, PT, R204, R220, PT ;  /* 0x000000dccc00720c */ /* 0x000fe40003f04270 */
[----:B------:R-:W-:Y:S01]  /*2560*/  IADD3 R220, R219, 0x2800, RZ ;  /* 0x00002800dbdc7810 */ /* 0x000fe20007ffe0ff */
[----:B------:R1:W-:Y:S01]  /*2570*/  LDGSTS.E.BYPASS.LTC128B.128 [R227+0x2900], [R12.64], !P1 ;  /* 0x029000000ce37fae */ /* 0x0003e2000c901d4c */
[C---:B--2---:R-:W-:Y:S03]  /*2580*/  HMMA.16816.F32.BF16 R180, R8.reuse, R48, R144 ;  /* 0x0000003008b4723c */ /* 0x044fe60000041890 */
[----:B------:R-:W-:Y:S04]  /*2590*/  LDSM.16.M88.4 R28, [R216+0x8100] ;  /* 0x00810000d81c783b */ /* 0x000fe80000000200 */
[----:B------:R-:W2:Y:S01]  /*25a0*/  LDSM.16.M88.4 R52, [R214+0x4900] ;  /* 0x00490000d634783b */ /* 0x000ea20000000200 */
[C---:B------:R-:W-:Y:S03]  /*25b0*/  HMMA.16816.F32.BF16 R184, R8.reuse, R44, R140 ;  /* 0x0000002c08b8723c */ /* 0x040fe6000004188c */
[----:B------:R-:W4:Y:S04]  /*25c0*/  LDSM.16.M88.4 R72, [R214+0x5100] ;  /* 0x00510000d648783b */ /* 0x000f280000000200 */
[----:B------:R-:W5:Y:S01]  /*25d0*/  LDSM.16.M88.4 R84, [R214+0x5900] ;  /* 0x00590000d654783b */ /* 0x000f620000000200 */
[C---:B------:R-:W-:Y:S03]  /*25e0*/  HMMA.16816.F32.BF16 R176, R8.reuse, R68, R176 ;  /* 0x0000004408b0723c */ /* 0x040fe600000418b0 */
[----:B------:R-:W3:Y:S04]  /*25f0*/  LDSM.16.M88.4 R60, [R214+0x3900] ;  /* 0x00390000d63c783b */ /* 0x000ee80000000200 */
[----:B------:R-:W3:Y:S01]  /*2600*/  LDSM.16.M88.4 R56, [R214+0x4100] ;  /* 0x00410000d638783b */ /* 0x000ee20000000200 */
[----:B------:R-:W-:Y:S03]  /*2610*/  HMMA.16816.F32.BF16 R140, R8, R50, R152 ;  /* 0x00000032088c723c */ /* 0x000fe60000041898 */
[----:B------:R-:W0:Y:S05]  /*2620*/  LDGDEPBAR ;  /* 0x00000000000079af */ /* 0x000e2a0000000000 */
[C---:B-1----:R-:W-:Y:S01]  /*2630*/  HMMA.16816.F32.BF16 R12, R20.reuse, R36, R64 ;  /* 0x00000024140c723c */ /* 0x042fe20000041840 */
[----:B------:R-:W1:Y:S07]  /*2640*/  LDSM.16.M88.4 R64, [R214+0x3100] ;  /* 0x00310000d640783b */ /* 0x000e6e0000000200 */
[----:B------:R-:W-:Y:S01]  /*2650*/  HMMA.16816.F32.BF16 R100, R20, R50, R100 ;  /* 0x000000321464723c */ /* 0x000fe20000041864 */
[----:B------:R-:W-:Y:S07]  /*2660*/  LDSM.16.M88.4 R48, [R213] ;  /* 0x00000000d530783b */ /* 0x000fee0000000200 */
[----:B--2---:R-:W-:Y:S01]  /*2670*/  HMMA.16816.F32.BF16 R144, R28, R52, R16 ;  /* 0x000000341c90723c */ /* 0x004fe20000041810 */
[----:B------:R-:W2:Y:S07]  /*2680*/  LDSM.16.M88.4 R16, [R216+0x6100] ;  /* 0x00610000d810783b */ /* 0x000eae0000000200 */
[----:B------:R-:W-:Y:S08]  /*2690*/  HMMA.16816.F32.BF16 R68, R8, R70, R156 ;  /* 0x000000460844723c */ /* 0x000ff0000004189c */
[C---:B------:R-:W-:Y:S08]  /*26a0*/  HMMA.16816.F32.BF16 R128, R20.reuse, R42, R128 ;  /* 0x0000002a1480723c */ /* 0x040ff00000041880 */
[C---:B------:R-:W-:Y:S08]  /*26b0*/  HMMA.16816.F32.BF16 R188, R20.reuse, R38, R116 ;  /* 0x0000002614bc723c */ /* 0x040ff00000041874 */
[----:B------:R-:W-:Y:S01]  /*26c0*/  HMMA.16816.F32.BF16 R136, R20, R34, R112 ;  /* 0x000000221488723c */ /* 0x000fe20000041870 */
[----:B------:R-:W-:Y:S07]  /*26d0*/  LDSM.16.M88.4 R20, [R213+0x2800] ;  /* 0x00280000d514783b */ /* 0x000fee0000000200 */
[C---:B------:R-:W-:Y:S08]  /*26e0*/  HMMA.16816.F32.BF16 R192, R8.reuse, R40, R132 ;  /* 0x0000002808c0723c */ /* 0x040ff00000041884 */
[C---:B------:R-:W-:Y:S01]  /*26f0*/  HMMA.16816.F32.BF16 R148, R8.reuse, R46, R148 ;  /* 0x0000002e0894723c */ /* 0x040fe20000041894 */
[----:B------:R-:W-:Y:S07]  /*2700*/  LDSM.16.M88.4 R44, [R213+0x800] ;  /* 0x00080000d52c783b */ /* 0x000fee0000000200 */
[C---:B------:R-:W-:Y:S01]  /*2710*/  HMMA.16816.F32.BF16 R160, R8.reuse, R42, R160 ;  /* 0x0000002a08a0723c */ /* 0x040fe200000418a0 */
[----:B------:R-:W-:Y:S07]  /*2720*/  LDSM.16.M88.4 R40, [R213+0x1000] ;  /* 0x00100000d528783b */ /* 0x000fee0000000200 */
[C---:B------:R-:W-:Y:S08]  /*2730*/  HMMA.16816.F32.BF16 R196, R8.reuse, R36, R124 ;  /* 0x0000002408c4723c */ /* 0x040ff0000004187c */
[C---:B------:R-:W-:Y:S08]  /*2740*/  HMMA.16816.F32.BF16 R200, R8.reuse, R32, R120 ;  /* 0x0000002008c8723c */ /* 0x040ff00000041878 */
[C---:B------:R-:W-:Y:S01]  /*2750*/  HMMA.16816.F32.BF16 R172, R8.reuse, R38, R172 ;  /* 0x0000002608ac723c */ /* 0x040fe200000418ac */
[----:B------:R-:W-:Y:S07]  /*2760*/  LDSM.16.M88.4 R36, [R213+0x1800] ;  /* 0x00180000d524783b */ /* 0x000fee0000000200 */
[----:B------:R-:W-:Y:S01]  /*2770*/  HMMA.16816.F32.BF16 R168, R8, R34, R108 ;  /* 0x0000002208a8723c */ /* 0x000fe2000004186c */
[----:B------:R-:W-:Y:S04]  /*2780*/  LDSM.16.M88.4 R8, [R217+0x8100] ;  /* 0x00810000d908783b */ /* 0x000fe80000000200 */
[----:B------:R-:W-:Y:S03]  /*2790*/  LDSM.16.M88.4 R32, [R213+0x2000] ;  /* 0x00200000d520783b */ /* 0x000fe60000000200 */
[----:B----4-:R-:W-:Y:S01]  /*27a0*/  HMMA.16816.F32.BF16 R132, R28, R72, R12 ;  /* 0x000000481c84723c */ /* 0x010fe2000004180c */
[----:B------:R-:W4:Y:S01]  /*27b0*/  LDSM.16.M88.4 R12, [R217+0x6100] ;  /* 0x00610000d90c783b */ /* 0x000f220000000200 */
[----:B------:R-:W-:-:S06]  /*27c0*/  DEPBAR.LE SB0, 0x0 ;  /* 0x000080000000791a */ /* 0x000fcc0000000000 */
[C---:B-----5:R-:W-:Y:S08]  /*27d0*/  HMMA.16816.F32.BF16 R124, R28.reuse, R84, R80 ;  /* 0x000000541c7c723c */ /* 0x060ff00000041850 */
[C---:B---3--:R-:W-:Y:S08]  /*27e0*/  HMMA.16816.F32.BF16 R156, R28.reuse, R60, R88 ;  /* 0x0000003c1c9c723c */ /* 0x048ff00000041858 */
[C---:B------:R-:W-:Y:S08]  /*27f0*/  HMMA.16816.F32.BF16 R152, R28.reuse, R56, R76 ;  /* 0x000000381c98723c */ /* 0x040ff0000004184c */
[C---:B-1----:R-:W-:Y:S08]  /*2800*/  HMMA.16816.F32.BF16 R120, R28.reuse, R66, R92 ;  /* 0x000000421c78723c */ /* 0x042ff0000004185c */
[----:B------:R-:W-:Y:S08]  /*2810*/  HMMA.16816.F32.BF16 R112, R28, R58, R96 ;  /* 0x0000003a1c70723c */ /* 0x000ff00000041860 */
[----:B--2---:R-:W-:Y:S08]  /*2820*/  HMMA.16816.F32.BF16 R80, R16, R62, R140 ;  /* 0x0000003e1050723c */ /* 0x004ff0000004188c */
[C---:B------:R-:W-:Y:S08]  /*2830*/  HMMA.16816.F32.BF16 R164, R28.reuse, R64, R104 ;  /* 0x000000401ca4723c */ /* 0x040ff00000041868 */
[----:B------:R-:W-:Y:S08]  /*2840*/  HMMA.16816.F32.BF16 R116, R28, R62, R100 ;  /* 0x0000003e1c74723c */ /* 0x000ff00000041864 */
[C---:B------:R-:W-:Y:S08]  /*2850*/  HMMA.16816.F32.BF16 R96, R16.reuse, R64, R176 ;  /* 0x000000401060723c */ /* 0x040ff000000418b0 */
[C---:B------:R-:W-:Y:S08]  /*2860*/  HMMA.16816.F32.BF16 R92, R16.reuse, R66, R68 ;  /* 0x00000042105c723c */ /* 0x040ff00000041844 */
[C---:B------:R-:W-:Y:S08]  /*2870*/  HMMA.16816.F32.BF16 R88, R16.reuse, R60, R180 ;  /* 0x0000003c1058723c */ /* 0x040ff000000418b4 */
[----:B------:R-:W-:Y:S08]  /*2880*/  HMMA.16816.F32.BF16 R76, R16, R56, R184 ;  /* 0x00000038104c723c */ /* 0x000ff000000418b8 */
[C---:B------:R-:W-:Y:S08]  /*2890*/  HMMA.16816.F32.BF16 R108, R28.reuse, R54, R128 ;  /* 0x000000361c6c723c */ /* 0x040ff00000041880 */
[C---:B------:R-:W-:Y:S08]  /*28a0*/  HMMA.16816.F32.BF16 R104, R28.reuse, R74, R188 ;  /* 0x0000004a1c68723c */ /* 0x040ff000000418bc */
[----:B------:R-:W-:Y:S08]  /*28b0*/  HMMA.16816.F32.BF16 R100, R28, R86, R136 ;  /* 0x000000561c64723c */ /* 0x000ff00000041888 */
[C---:B------:R-:W-:Y:S08]  /*28c0*/  HMMA.16816.F32.BF16 R68, R16.reuse, R58, R148 ;  /* 0x0000003a1044723c */ /* 0x040ff00000041894 */
[C---:B------:R-:W-:Y:S08]  /*28d0*/  HMMA.16816.F32.BF16 R64, R16.reuse, R52, R192 ;  /* 0x000000341040723c */ /* 0x040ff000000418c0 */
[C---:B------:R-:W-:Y:S08]  /*28e0*/  HMMA.16816.F32.BF16 R60, R16.reuse, R54, R160 ;  /* 0x00000036103c723c */ /* 0x040ff000000418a0 */
[C---:B------:R-:W-:Y:S08]  /*28f0*/  HMMA.16816.F32.BF16 R56, R16.reuse, R72, R196 ;  /* 0x000000481038723c */ /* 0x040ff000000418c4 */
[C---:B------:R-:W-:Y:S08]  /*2900*/  HMMA.16816.F32.BF16 R52, R16.reuse, R74, R172 ;  /* 0x0000004a1034723c */ /* 0x040ff000000418ac */
[C---:B------:R-:W-:Y:S08]  /*2910*/  HMMA.16816.F32.BF16 R28, R16.reuse, R84, R200 ;  /* 0x00000054101c723c */ /* 0x040ff000000418c8 */
[----:B------:R-:W-:Y:S08]  /*2920*/  HMMA.16816.F32.BF16 R16, R16, R86, R168 ;  /* 0x000000561010723c */ /* 0x000ff000000418a8 */
[----:B----4-:R-:W-:Y:S08]  /*2930*/  HMMA.16816.F32.BF16 R84, R12, R46, R80 ;  /* 0x0000002e0c54723c */ /* 0x010ff00000041850 */
[----:B------:R-:W-:Y:S08]  /*2940*/  HMMA.16816.F32.BF16 R160, R8, R50, R120 ;  /* 0x0000003208a0723c */ /* 0x000ff00000041878 */
[----:B------:R-:W-:Y:S08]  /*2950*/  HMMA.16816.F32.BF16 R80, R12, R40, R76 ;  /* 0x000000280c50723c */ /* 0x000ff0000004184c */
[C---:B------:R-:W-:Y:S08]  /*2960*/  HMMA.16816.F32.BF16 R136, R8.reuse, R46, R116 ;  /* 0x0000002e0888723c */ /* 0x040ff00000041874 */
[----:B------:R-:W-:Y:S08]  /*2970*/  HMMA.16816.F32.BF16 R120, R8, R22, R100 ;  /* 0x000000160878723c */ /* 0x000ff00000041864 */
[-C--:B------:R-:W-:Y:S08]  /*2980*/  HMMA.16816.F32.BF16 R76, R12, R42.reuse, R68 ;  /* 0x0000002a0c4c723c */ /* 0x080ff00000041844 */
[----:B------:R-:W-:Y:S08]  /*2990*/  HMMA.16816.F32.BF16 R116, R8, R42, R112 ;  /* 0x0000002a0874723c */ /* 0x000ff00000041870 */
        /* <DEDUP_REMOVED lines=16> */
[----:B------:R-:W-:Y:S01]  /*2aa0*/  HMMA.16816.F32.BF16 R56, R12, R22, R16 ;  /* 0x000000160c38723c */ /* 0x000fe20000041810 */
[----:B------:R-:W-:Y:S06]  /*2ab0*/  BAR.SYNC.DEFER_BLOCKING 0x0 ;  /* 0x0000000000007b1d */ /* 0x000fec0000010000 */
[----:B------:R-:W-:Y:S05]  /*2ac0*/  @!P0 BRA `(.L_x_461) ;  /* 0x000001d000008947 */ /* 0x000fea0003800000 */
[----:B------:R-:W-:Y:S01]  /*2ad0*/  IADD3 R3, R225, -0x2, RZ ;  /* 0xfffffffee1037810 */ /* 0x000fe20007ffe0ff */
        /* <DEDUP_REMOVED lines=25> */
[----:B-1----:R-:W-:-:S05]  /*2c70*/  IADD3 R14, P0, R6, R16, RZ ;  /* 0x00000010060e7210 */ /* 0x002fca0007f1e0ff */
[----:B------:R-:W-:-:S05]  /*2c80*/  IMAD.X R15, R7, 0x1, R5, P0 ;  /* 0x00000001070f7824 */ /* 0x000fca00000e0605 */
[----:B------:R2:W-:Y:S03]  /*2c90*/  LDGSTS.E.BYPASS.LTC128B.128 [R227+0x5900], [R14.64], !P6 ;  /* 0x059000000ee37fae */ /* 0x0005e6000f101d4c */
.L_x_461:
[----:B------:R-:W-:Y:S01]  /*2ca0*/  FMUL.FTZ R3, R65, c[0x0][0x320] ;  /* 0x0000c80041037a20 */ /* 0x000fe20000410000 */
[----:B--2---:R-:W-:Y:S01]  /*2cb0*/  SHF.R.S32.HI R7, RZ, 0x1f, R205 ;  /* 0x0000001fff077819 */ /* 0x004fe200000114cd */
[----:B------:R-:W-:Y:S01]  /*2cc0*/  FMUL.FTZ R5, R61, c[0x0][0x320] ;  /* 0x0000c8003d057a20 */ /* 0x000fe20000410000 */
[----:B------:R-:W-:Y:S01]  /*2cd0*/  LEA.HI R6, R209, R210, RZ, 0x2 ;  /* 0x000000d2d1067211 */ /* 0x000fe200078f10ff */
[----:B------:R1:W2:Y:S01]  /*2ce0*/  MUFU.TANH R32, R3 ;  /* 0x0000000300207308 */ /* 0x0002a20000002400 */
[----:B------:R-:W-:Y:S01]  /*2cf0*/  PLOP3.LUT P1, PT, PT, PT, UP2, 0x80, 0x0 ;  /* 0x000000000000781c */ /* 0x000fe20003f2f028 */
[----:B------:R-:W-:Y:S01]  /*2d00*/  FMUL.FTZ R10, R69, c[0x0][0x320] ;  /* 0x0000c800450a7a20 */ /* 0x000fe20000410000 */
[----:B------:R-:W-:Y:S01]  /*2d10*/  LOP3.LUT R6, R6, 0xfffffffc, RZ, 0xc0, !PT ;  /* 0xfffffffc06067812 */ /* 0x000fe200078ec0ff */
[----:B------:R-:W-:Y:S01]  /*2d20*/  ULDC UR10, c[0x0][0x324] ;  /* 0x0000c900000a7ab9 */ /* 0x000fe20000000800 */
[----:B------:R-:W-:Y:S01]  /*2d30*/  PLOP3.LUT P0, PT, PT, PT, UP2, 0x80, 0x0 ;  /* 0x000000000000781c */ /* 0x000fe20003f0f028 */
[----:B------:R-:W-:Y:S01]  /*2d40*/  ULOP3.LUT UR10, URZ, UR10, URZ, 0x33, !UPT ;  /* 0x0000000a3f0a7292 */ /* 0x000fe2000f8e333f */
[----:B------:R-:W0:Y:S01]  /*2d50*/  LDGDEPBAR ;  /* 0x00000000000079af */ /* 0x000e220000000000 */
[----:B------:R3:W4:Y:S01]  /*2d60*/  MUFU.TANH R16, R5 ;  /* 0x0000000500107308 */ /* 0x0007220000002400 */
[----:B------:R-:W-:-:S02]  /*2d70*/  IMAD.IADD R6, R210, 0x1, -R6 ;  /* 0x00000001d2067824 */ /* 0x000fc400078e0a06 */
[----:B-1----:R-:W-:-:S05]  /*2d80*/  FMUL.FTZ R3, R96, c[0x0][0x320] ;  /* 0x0000c80060037a20 */ /* 0x002fca0000410000 */
[----:B------:R1:W1:Y:S01]  /*2d90*/  MUFU.TANH R14, R10 ;  /* 0x0000000a000e7308 */ /* 0x0002620000002400 */
[----:B---3--:R-:W-:-:S07]  /*2da0*/  LEA.HI R5, R7, R205, RZ, 0x2 ;  /* 0x000000cd07057211 */ /* 0x008fce00078f10ff */
[----:B------:R3:W2:Y:S01]  /*2db0*/  MUFU.TANH R37, R3 ;  /* 0x0000000300257308 */ /* 0x0006a20000002400 */
[----:B------:R-:W-:Y:S01]  /*2dc0*/  FMUL.FTZ R7, R68, c[0x0][0x320] ;  /* 0x0000c80044077a20 */ /* 0x000fe20000410000 */
[----:B------:R-:W-:-:S04]  /*2dd0*/  LOP3.LUT R5, R5, 0xffffffc, RZ, 0xc0, !PT ;  /* 0x0ffffffc05057812 */ /* 0x000fc800078ec0ff */
[----:B------:R-:W-:Y:S02]  /*2de0*/  IADD3 R8, -R5, R205, RZ ;  /* 0x000000cd05087210 */ /* 0x000fe40007ffe1ff */
[----:B------:R-:W2:Y:S01]  /*2df0*/  MUFU.TANH R15, R7 ;  /* 0x00000007000f7308 */ /* 0x000ea20000002400 */
[----:B------:R-:W-:Y:S01]  /*2e00*/  LEA.HI R5, R6, R6, RZ, 0x1 ;  /* 0x0000000606057211 */ /* 0x000fe200078f08ff */
[----:B-1----:R-:W-:Y:S02]  /*2e10*/  FMUL.FTZ R10, R72, c[0x0][0x320] ;  /* 0x0000c800480a7a20 */ /* 0x002fe40000410000 */
[----:B---3--:R-:W-:-:S04]  /*2e20*/  FMUL.FTZ R3, R97, c[0x0][0x320] ;  /* 0x0000c80061037a20 */ /* 0x008fc80000410000 */
[----:B------:R-:W1:Y:S08]  /*2e30*/  MUFU.TANH R13, R10 ;  /* 0x0000000a000d7308 */ /* 0x000e700000002400 */
[----:B------:R3:W1:Y:S02]  /*2e40*/  MUFU.TANH R31, R3 ;  /* 0x00000003001f7308 */ /* 0x0006640000002400 */
[----:B---3--:R-:W-:-:S06]  /*2e50*/  FMUL.FTZ R3, R92, c[0x0][0x320] ;  /* 0x0000c8005c037a20 */ /* 0x008fcc0000410000 */
        /* <DEDUP_REMOVED lines=23> */
[----:B---3--:R-:W-:-:S04]  /*2fd0*/  LOP3.LUT R3, R206, 0xffffffe0, RZ, 0xc0, !PT ;  /* 0xffffffe0ce037812 */ /* 0x008fc800078ec0ff */
[----:B------:R-:W-:-:S04]  /*2fe0*/  IADD3 R3, -R3, R210, RZ ;  /* 0x000000d203037210 */ /* 0x000fc80007ffe1ff */
[----:B------:R-:W-:-:S04]  /*2ff0*/  SHF.R.S32.HI R9, RZ, 0x1f, R3 ;  /* 0x0000001fff097819 */ /* 0x000fc80000011403 */
[----:B------:R-:W-:-:S04]  /*3000*/  LEA.HI R9, R9, R3, RZ, 0x2 ;  /* 0x0000000309097211 */ /* 0x000fc800078f10ff */
[----:B------:R-:W-:-:S05]  /*3010*/  LEA.HI.SX32 R7, R9, UR7, 0x1e ;  /* 0x0000000709077c11 */ /* 0x000fca000f8ff2ff */
[----:B------:R-:W-:Y:S01]  /*3020*/  IMAD R11, R8, 0x10, R7 ;  /* 0x00000010080b7824 */ /* 0x000fe200078e0207 */
[C---:B------:R-:W-:Y:S02]  /*3030*/  SHF.L.U32 R7, R5.reuse, 0x5, RZ ;  /* 0x0000000505077819 */ /* 0x040fe400000006ff */
[----:B------:R-:W-:Y:S02]  /*3040*/  LOP3.LUT R8, R5, 0x1ffffffe, RZ, 0xc0, !PT ;  /* 0x1ffffffe05087812 */ /* 0x000fe400078ec0ff */
[----:B------:R-:W-:Y:S02]  /*3050*/  LOP3.LUT R5, R7, 0xffffffc0, RZ, 0xc0, !PT ;  /* 0xffffffc007057812 */ /* 0x000fe400078ec0ff */
[----:B------:R-:W-:Y:S01]  /*3060*/  IADD3.X R7, R24, c[0x0][0x1d0], RZ, PT, !PT ;  /* 0x0000740018077a10 */ /* 0x000fe20003ffe4ff */
[----:B------:R-:W-:Y:S01]  /*3070*/  IMAD.IADD R6, R6, 0x1, -R8 ;  /* 0x0000000106067824 */ /* 0x000fe200078e0a08 */
[----:B------:R-:W-:Y:S01]  /*3080*/  IADD3 R5, R5, R11, RZ ;  /* 0x0000000b05057210 */ /* 0x000fe20007ffe0ff */
[----:B------:R-:W-:-:S04]  /*3090*/  FMUL.FTZ R8, R56, c[0x0][0x320] ;  /* 0x0000c80038087a20 */ /* 0x000fc80000410000 */
[----:B------:R-:W-:Y:S02]  /*30a0*/  IMAD R25, R6, 0x8, R5 ;  /* 0x0000000806197824 */ /* 0x000fe400078e0205 */
[----:B------:R-:W-:Y:S02]  /*30b0*/  FMUL.FTZ R5, R73, c[0x0][0x320] ;  /* 0x0000c80049057a20 */ /* 0x000fe40000410000 */
[----:B------:R-:W-:Y:S01]  /*30c0*/  @P1 IMAD.HI.U32 R6, R25, c[0x0][0x2c8], RZ ;  /* 0x0000b20019061a27 */ /* 0x000fe200078e00ff */
[----:B------:R3:W-:Y:S01]  /*30d0*/  STL [R1+0x28], R25 ;  /* 0x0000281901007387 */ /* 0x0007e20000100800 */
[----:B------:R5:W1:Y:S02]  /*30e0*/  MUFU.TANH R12, R5 ;  /* 0x00000005000c7308 */ /* 0x000a640000002400 */
[----:B-----5:R-:W-:-:S06]  /*30f0*/  FMUL.FTZ R5, R88, c[0x0][0x320] ;  /* 0x0000c80058057a20 */ /* 0x020fcc0000410000 */
[----:B------:R5:W1:Y:S01]  /*3100*/  MUFU.TANH R11, R5 ;  /* 0x00000005000b7308 */ /* 0x000a620000002400 */
[----:B---3--:R-:W-:Y:S02]  /*3110*/  @P0 SHF.R.U32.HI R25, RZ, c[0x0][0x2cc], R6 ;  /* 0x0000b300ff190a19 */ /* 0x008fe40000011606 */
[----:B------:R-:W-:-:S03]  /*3120*/  PLOP3.LUT P0, PT, PT, PT, UP1, 0x40, 0x0 ;  /* 0x000000000000781c */ /* 0x000fc60003f0e818 */
[----:B------:R-:W3:Y:S01]  /*3130*/  SHFL.IDX PT, R6, R25, RZ, 0x1c1f ;  /* 0x001c1fff19067589 */ /* 0x000ee200000e0000 */
[----:B-----5:R-:W-:-:S04]  /*3140*/  FMUL.FTZ R5, R89, c[0x0][0x320] ;  /* 0x0000c80059057a20 */ /* 0x020fc80000410000 */
[----:B------:R5:W1:Y:S02]  /*3150*/  MUFU.TANH R10, R5 ;  /* 0x00000005000a7308 */ /* 0x000a640000002400 */
[----:B-----5:R-:W-:-:S06]  /*3160*/  LOP3.LUT R5, R9, 0x7ffffffc, RZ, 0xc0, !PT ;  /* 0x7ffffffc09057812 */ /* 0x020fcc00078ec0ff */
[----:B------:R-:W1:Y:S01]  /*3170*/  MUFU.TANH R9, R8 ;  /* 0x0000000800097308 */ /* 0x000e620000002400 */
[----:B------:R-:W-:Y:S01]  /*3180*/  IADD3 R3, R3, -R5, RZ ;  /* 0x8000000503037210 */ /* 0x000fe20007ffe0ff */
[----:B------:R-:W-:-:S03]  /*3190*/  FMUL.FTZ R5, R57, c[0x0][0x320] ;  /* 0x0000c80039057a20 */ /* 0x000fc60000410000 */
[----:B------:R-:W-:-:S03]  /*31a0*/  SHF.L.U32 R36, R3, 0x1, RZ ;  /* 0x0000000103247819 */ /* 0x000fc600000006ff */
[----:B------:R5:W1:Y:S01]  /*31b0*/  MUFU.TANH R8, R5 ;  /* 0x0000000500087308 */ /* 0x000a620000002400 */
[----:B------:R-:W-:Y:S01]  /*31c0*/  IADD3 R3, R7, -c[0x0][0x168], -R36 ;  /* 0x80005a0007037a10 */ /* 0x000fe20007ffe824 */
[----:B------:R1:W-:Y:S01]  /*31d0*/  STL [R1+0x20], R36 ;  /* 0x0000202401007387 */ /* 0x0003e20000100800 */
[----:B------:R-:W-:Y:S02]  /*31e0*/  IADD3 R34, -R36, c[0x0][0x1d0], R24 ;  /* 0x0000740024227a10 */ /* 0x000fe40007ffe118 */
[C---:B------:R-:W-:Y:S02]  /*31f0*/  IADD3 R33, R3.reuse, c[0x0][0x328], RZ ;  /* 0x0000ca0003217a10 */ /* 0x040fe40007ffe0ff */
[----:B------:R-:W-:-:S04]  /*3200*/  IADD3 R35, R3, UR10, RZ ;  /* 0x0000000a03237c10 */ /* 0x000fc8000fffe0ff */
[----:B---3--:R-:W-:Y:S01]  /*3210*/  IADD3 R3, R35, R6, RZ ;  /* 0x0000000623037210 */ /* 0x008fe20007ffe0ff */
[----:B-----5:R-:W-:-:S05]  /*3220*/  IMAD.IADD R5, R33, 0x1, R6 ;  /* 0x0000000121057824 */ /* 0x020fca00078e0206 */
[----:B------:R-:W-:Y:S02]  /*3230*/  IMNMX R5, R5, R34, PT ;  /* 0x0000002205057217 */ /* 0x000fe40003800200 */
[----:B-1----:R-:W-:Y:S01]  /*3240*/  IADD3 R36, R24, -R36, RZ ;  /* 0x8000002418247210 */ /* 0x002fe20007ffe0ff */
[----:B------:R-:W-:Y:S05]  /*3250*/  @P0 BRA `(.L_x_462) ;  /* 0x0000015000000947 */ /* 0x000fea0003800000 */
[----:B--2-4-:R-:W-:Y:S01]  /*3260*/  IADD3 R6, R6, c[0x0][0x1d0], RZ ;  /* 0x0000740006067a10 */ /* 0x014fe20007ffe0ff */
[----:B------:R-:W-:Y:S03]  /*3270*/  BSSY B0, `(.L_x_463) ;  /* 0x000000f000007945 */ /* 0x000fe60003800000 */
[----:B------:R-:W-:-:S04]  /*3280*/  IADD3 R6, R6, -c[0x0][0x168], RZ ;  /* 0x80005a0006067a10 */ /* 0x000fc80007ffe0ff */
        /* <DEDUP_REMOVED lines=9> */
.L_x_464:
[----:B------:R-:W-:-:S04]  /*3320*/  MOV R7, c[0x0][0x32c] ;  /* 0x0000cb0000077a02 */ /* 0x000fc80000000f00 */
[----:B------:R-:W-:-:S13]  /*3330*/  ISETP.NE.AND P0, PT, R7, 0x1, PT ;  /* 0x000000010700780c */ /* 0x000fda0003f05270 */
[----:B------:R-:W-:-:S05]  /*3340*/  @P0 IMAD.HI.U32 R7, R6, c[0x0][0x330], RZ ;  /* 0x0000cc0006070a27 */ /* 0x000fca00078e00ff */
[----:B------:R-:W-:Y:S02]  /*3350*/  @P0 SHF.R.U32.HI R6, RZ, c[0x0][0x334], R7 ;  /* 0x0000cd00ff060a19 */ /* 0x000fe40000011607 */
.L_x_465:
[----:B------:R-:W-:Y:S05]  /*3360*/  BSYNC B0 ;  /* 0x0000000000007941 */ /* 0x000fea0003800000 */
.L_x_463:
[----:B------:R-:W-:-:S05]  /*3370*/  IMAD R6, R6, c[0x0][0x32c], R36 ;  /* 0x0000cb0006067a24 */ /* 0x000fca00078e0224 */
[----:B------:R-:W-:Y:S02]  /*3380*/  IADD3 R7, R6, c[0x0][0x32c], RZ ;  /* 0x0000cb0006077a10 */ /* 0x000fe40007ffe0ff */
[----:B------:R-:W-:Y:S02]  /*3390*/  IMNMX R3, R3, R6, !PT ;  /* 0x0000000603037217 */ /* 0x000fe40007800200 */
[----:B------:R-:W-:Y:S02]  /*33a0*/  IMNMX R5, R5, R7, PT ;  /* 0x0000000705057217 */ /* 0x000fe40003800200 */
.L_x_462:
[C---:B--2-4-:R-:W-:Y:S01]  /*33b0*/  ISETP.GE.AND P0, PT, R24.reuse, 0x9, PT ;  /* 0x000000091800780c */ /* 0x054fe20003f06270 */
[----:B------:R-:W1:Y:S01]  /*33c0*/  SHFL.IDX PT, R6, R25, 0x1, 0x1c1f ;  /* 0x003c1f0019067f89 */ /* 0x000e6200000e0000 */
[----:B------:R-:W-:Y:S02]  /*33d0*/  ISETP.GE.AND P1, PT, R24, 0x2, PT ;  /* 0x000000021800780c */ /* 0x000fe40003f26270 */
[----:B------:R-:W-:Y:S02]  /*33e0*/  P2R R54, PR, RZ, 0x1 ;  /* 0x00000001ff367803 */ /* 0x000fe40000000000 */
[----:B------:R-:W-:-:S02]  /*33f0*/  ISETP.GT.AND P0, PT, R3, 0x8, !P0 ;  /* 0x000000080300780c */ /* 0x000fc40004704270 */
[----:B------:R-:W-:Y:S02]  /*3400*/  P2R R55, PR, RZ, 0x2 ;  /* 0x00000002ff377803 */ /* 0x000fe40000000000 */
[----:B------:R-:W-:Y:S02]  /*3410*/  ISETP.LT.OR P0, PT, R5, 0x9, P0 ;  /* 0x000000090500780c */ /* 0x000fe40000701670 */
[----:B------:R-:W-:Y:S02]  /*3420*/  ISETP.GT.AND P1, PT, R3, 0x1, !P1 ;  /* 0x000000010300780c */ /* 0x000fe40004f24270 */
[----:B------:R-:W-:Y:S02]  /*3430*/  ISETP.GE.AND P2, PT, R24, 0x11, PT ;  /* 0x000000111800780c */ /* 0x000fe40003f46270 */
[----:B------:R-:W-:Y:S02]  /*3440*/  FSEL R73, R30, -INF , !P0 ;  /* 0xff8000001e497808 */ /* 0x000fe40004000000 */
[----:B------:R-:W-:-:S02]  /*3450*/  ISETP.LT.OR P1, PT, R5, 0x2, P1 ;  /* 0x000000020500780c */ /* 0x000fc40000f21670 */
[----:B------:R-:W-:Y:S02]  /*3460*/  ISETP.GT.AND P0, PT, R3, 0x10, !P2 ;  /* 0x000000100300780c */ /* 0x000fe40005704270 */
[----:B------:R-:W-:Y:S02]  /*3470*/  ISETP.GE.AND P3, PT, R24, 0xa, PT ;  /* 0x0000000a1800780c */ /* 0x000fe40003f66270 */
[----:B------:R-:W-:Y:S02]  /*3480*/  FSEL R64, R31, -INF , !P1 ;  /* 0xff8000001f407808 */ /* 0x000fe40004800000 */
[----:B------:R-:W-:Y:S02]  /*3490*/  P2R R52, PR, RZ, 0x4 ;  /* 0x00000004ff347803 */ /* 0x000fe40000000000 */
[----:B------:R-:W-:Y:S02]  /*34a0*/  ISETP.LT.OR P0, PT, R5, 0x11, P0 ;  /* 0x000000110500780c */ /* 0x000fe40000701670 */
[----:B------:R-:W-:-:S02]  /*34b0*/  ISETP.GT.AND P1, PT, R3, 0x9, !P3 ;  /* 0x000000090300780c */ /* 0x000fc40005f24270 */
[----:B------:R-:W-:Y:S02]  /*34c0*/  ISETP.GE.AND P2, PT, R24, 0x12, PT ;  /* 0x000000121800780c */ /* 0x000fe40003f46270 */
[----:B------:R-:W-:Y:S02]  /*34d0*/  FSEL R77, R28, -INF , !P0 ;  /* 0xff8000001c4d7808 */ /* 0x000fe40004000000 */
[----:B------:R-:W-:Y:S02]  /*34e0*/  ISETP.LT.OR P1, PT, R5, 0xa, P1 ;  /* 0x0000000a0500780c */ /* 0x000fe40000f21670 */
[----:B------:R-:W-:Y:S02]  /*34f0*/  ISETP.GT.AND P0, PT, R3, 0x11, !P2 ;  /* 0x000000110300780c */ /* 0x000fe40005704270 */
[----:B------:R-:W-:Y:S02]  /*3500*/  FSEL R76, R29, -INF , !P1 ;  /* 0xff8000001d4c7808 */ /* 0x000fe40004800000 */
[----:B------:R-:W-:-:S02]  /*3510*/  ISETP.LT.OR P0, PT, R5, 0x12, P0 ;  /* 0x000000120500780c */ /* 0x000fc40000701670 */
[C---:B------:R-:W-:Y:S02]  /*3520*/  ISETP.GE.AND P1, PT, R24.reuse, 0x19, PT ;  /* 0x000000191800780c */ /* 0x040fe40003f26270 */
[----:B------:R-:W-:Y:S02]  /*3530*/  FSEL R81, R27, -INF , !P0 ;  /* 0xff8000001b517808 */ /* 0x000fe40004000000 */
[----:B------:R-:W-:Y:S02]  /*3540*/  ISETP.GT.AND P0, PT, R3, 0x18, !P1 ;  /* 0x000000180300780c */ /* 0x000fe40004f04270 */
[----:B------:R-:W-:Y:S02]  /*3550*/  P2R R50, PR, RZ, 0x2 ;  /* 0x00000002ff327803 */ /* 0x000fe40000000000 */
[----:B------:R-:W-:Y:S02]  /*3560*/  ISETP.LT.OR P0, PT, R5, 0x19, P0 ;  /* 0x000000190500780c */ /* 0x000fe40000701670 */
[----:B------:R-:W-:-:S02]  /*3570*/  ISETP.GE.AND P1, PT, R24, 0x1a, PT ;  /* 0x0000001a1800780c */ /* 0x000fc40003f26270 */
[----:B------:R-:W-:Y:S02]  /*3580*/  FSEL R84, R26, -INF , !P0 ;  /* 0xff8000001a547808 */ /* 0x000fe40004000000 */
[----:B------:R-:W-:Y:S02]  /*3590*/  ISETP.GT.AND P0, PT, R3, 0x19, !P1 ;  /* 0x000000190300780c */ /* 0x000fe40004f04270 */
[----:B------:R-:W-:Y:S02]  /*35a0*/  P2R R49, PR, RZ, 0x2 ;  /* 0x00000002ff317803 */ /* 0x000fe40000000000 */
[----:B------:R-:W-:Y:S02]  /*35b0*/  ISETP.LT.OR P0, PT, R5, 0x1a, P0 ;  /* 0x0000001a0500780c */ /* 0x000fe40000701670 */
[----:B------:R-:W-:Y:S02]  /*35c0*/  ISETP.GE.AND P1, PT, R24, 0x21, PT ;  /* 0x000000211800780c */ /* 0x000fe40003f26270 */
[----:B------:R-:W-:-:S02]  /*35d0*/  FSEL R85, R23, -INF , !P0 ;  /* 0xff80000017557808 */ /* 0x000fc40004000000 */
[----:B------:R-:W-:Y:S02]  /*35e0*/  ISETP.GT.AND P0, PT, R3, 0x20, !P1 ;  /* 0x000000200300780c */ /* 0x000fe40004f04270 */
[----:B------:R-:W-:Y:S02]  /*35f0*/  P2R R48, PR, RZ, 0x2 ;  /* 0x00000002ff307803 */ /* 0x000fe40000000000 */
[----:B------:R-:W-:Y:S02]  /*3600*/  ISETP.LT.OR P0, PT, R5, 0x21, P0 ;  /* 0x000000210500780c */ /* 0x000fe40000701670 */
[----:B------:R-:W-:Y:S02]  /*3610*/  ISETP.GE.AND P1, PT, R24, 0x22, PT ;  /* 0x000000221800780c */ /* 0x000fe40003f26270 */
[----:B------:R-:W-:Y:S02]  /*3620*/  FSEL R97, R22, -INF , !P0 ;  /* 0xff80000016617808 */ /* 0x000fe40004000000 */
[----:B------:R-:W-:-:S02]  /*3630*/  ISETP.GT.AND P0, PT, R3, 0x21, !P1 ;  /* 0x000000210300780c */ /* 0x000fc40004f04270 */
[----:B------:R-:W-:Y:S02]  /*3640*/  P2R R47, PR, RZ, 0x2 ;  /* 0x00000002ff2f7803 */ /* 0x000fe40000000000 */
[----:B------:R-:W-:Y:S02]  /*3650*/  ISETP.LT.OR P0, PT, R5, 0x22, P0 ;  /* 0x000000220500780c */ /* 0x000fe40000701670 */
[----:B------:R-:W-:Y:S02]  /*3660*/  ISETP.GE.AND P1, PT, R24, 0x29, PT ;  /* 0x000000291800780c */ /* 0x000fe40003f26270 */
[----:B------:R-:W-:Y:S02]  /*3670*/  FSEL R100, R21, -INF , !P0 ;  /* 0xff80000015647808 */ /* 0x000fe40004000000 */
[----:B------:R-:W-:Y:S02]  /*3680*/  ISETP.GT.AND P0, PT, R3, 0x28, !P1 ;  /* 0x000000280300780c */ /* 0x000fe40004f04270 */
[----:B------:R-:W-:-:S02]  /*3690*/  P2R R46, PR, RZ, 0x2 ;  /* 0x00000002ff2e7803 */ /* 0x000fc40000000000 */
[----:B------:R-:W-:Y:S02]  /*36a0*/  ISETP.LT.OR P0, PT, R5, 0x29, P0 ;  /* 0x000000290500780c */ /* 0x000fe40000701670 */
[----:B------:R-:W-:Y:S02]  /*36b0*/  ISETP.GE.AND P1, PT, R24, 0x2a, PT ;  /* 0x0000002a1800780c */ /* 0x000fe40003f26270 */
[----:B------:R-:W-:Y:S02]  /*36c0*/  FSEL R101, R20, -INF , !P0 ;  /* 0xff80000014657808 */ /* 0x000fe40004000000 */
[----:B------:R-:W-:Y:S02]  /*36d0*/  ISETP.GT.AND P0, PT, R3, 0x29, !P1 ;  /* 0x000000290300780c */ /* 0x000fe40004f04270 */
[----:B------:R-:W-:Y:S02]  /*36e0*/  P2R R45, PR, RZ, 0x2 ;  /* 0x00000002ff2d7803 */ /* 0x000fe40000000000 */
        /* <DEDUP_REMOVED lines=14> */
[----:B------:R-:W-:Y:S02]  /*37d0*/  ISETP.GE.AND P5, PT, R24, 0x3a, PT ;  /* 0x0000003a1800780c */ /* 0x000fe40003fa6270 */
[----:B------:R-:W-:Y:S02]  /*37e0*/  ISETP.LT.OR P0, PT, R5, 0x39, P0 ;  /* 0x000000390500780c */ /* 0x000fe40000701670 */
[----:B------:R-:W-:Y:S02]  /*37f0*/  P2R R53, PR, RZ, 0x8 ;  /* 0x00000008ff357803 */ /* 0x000fe40000000000 */
[----:B------:R-:W-:Y:S02]  /*3800*/  FSEL R170, R17, -INF , !P0 ;  /* 0xff80000011aa7808 */ /* 0x000fe40004000000 */
[----:B------:R-:W-:-:S02]  /*3810*/  ISETP.GT.AND P0, PT, R3, 0x39, !P5 ;  /* 0x000000390300780c */ /* 0x000fc40006f04270 */
[----:B------:R-:W-:Y:S02]  /*3820*/  ISETP.GE.AND P3, PT, R24, 0x41, PT ;  /* 0x000000411800780c */ /* 0x000fe40003f66270 */
[----:B------:R-:W-:Y:S02]  /*3830*/  ISETP.LT.OR P0, PT, R5, 0x3a, P0 ;  /* 0x0000003a0500780c */ /* 0x000fe40000701670 */
[----:B------:R-:W-:Y:S02]  /*3840*/  P2R R51, PR, RZ, 0x4 ;  /* 0x00000004ff337803 */ /* 0x000fe40000000000 */
[----:B------:R-:W-:Y:S02]  /*3850*/  FSEL R171, R16, -INF , !P0 ;  /* 0xff80000010ab7808 */ /* 0x000fe40004000000 */
[----:B------:R-:W-:Y:S02]  /*3860*/  ISETP.GT.AND P0, PT, R3, 0x40, !P3 ;  /* 0x000000400300780c */ /* 0x000fe40005f04270 */
[----:B------:R-:W-:-:S02]  /*3870*/  ISETP.GE.AND P2, PT, R24, 0x42, PT ;  /* 0x000000421800780c */ /* 0x000fc40003f46270 */
[----:B------:R-:W-:Y:S02]  /*3880*/  ISETP.LT.OR P0, PT, R5, 0x41, P0 ;  /* 0x000000410500780c */ /* 0x000fe40000701670 */
[----:B------:R-:W-:Y:S02]  /*3890*/  P2R R42, PR, RZ, 0x2 ;  /* 0x00000002ff2a7803 */ /* 0x000fe40000000000 */
[----:B------:R-:W-:Y:S02]  /*38a0*/  FSEL R172, R15, -INF , !P0 ;  /* 0xff8000000fac7808 */ /* 0x000fe40004000000 */
[----:B------:R-:W-:Y:S02]  /*38b0*/  ISETP.GT.AND P0, PT, R3, 0x41, !P2 ;  /* 0x000000410300780c */ /* 0x000fe40005704270 */
[----:B------:R-:W-:Y:S02]  /*38c0*/  ISETP.GE.AND P1, PT, R24, 0x49, PT ;  /* 0x000000491800780c */ /* 0x000fe40003f26270 */
[----:B------:R-:W-:-:S02]  /*38d0*/  ISETP.LT.OR P0, PT, R5, 0x42, P0 ;  /* 0x000000420500780c */ /* 0x000fc40000701670 */
[----:B------:R-:W-:Y:S02]  /*38e0*/  P2R R41, PR, RZ, 0x2 ;  /* 0x00000002ff297803 */ /* 0x000fe40000000000 */
[----:B------:R-:W-:Y:S02]  /*38f0*/  FSEL R191, R14, -INF , !P0 ;  /* 0xff8000000ebf7808 */ /* 0x000fe40004000000 */
[----:B------:R-:W-:Y:S02]  /*3900*/  ISETP.GT.AND P0, PT, R3, 0x48, !P1 ;  /* 0x000000480300780c */ /* 0x000fe40004f04270 */
[----:B------:R-:W-:Y:S02]  /*3910*/  ISETP.GE.AND P1, PT, R24, 0x4a, PT ;  /* 0x0000004a1800780c */ /* 0x000fe40003f26270 */
[----:B------:R-:W-:Y:S02]  /*3920*/  ISETP.LT.OR P0, PT, R5, 0x49, P0 ;  /* 0x000000490500780c */ /* 0x000fe40000701670 */
[----:B------:R-:W-:-:S02]  /*3930*/  P2R R40, PR, RZ, 0x2 ;  /* 0x00000002ff287803 */ /* 0x000fc40000000000 */
[----:B------:R-:W-:Y:S02]  /*3940*/  FSEL R192, R13, -INF , !P0 ;  /* 0xff8000000dc07808 */ /* 0x000fe40004000000 */
[----:B------:R-:W-:Y:S02]  /*3950*/  ISETP.GT.AND P0, PT, R3, 0x49, !P1 ;  /* 0x000000490300780c */ /* 0x000fe40004f04270 */
[----:B------:R-:W-:Y:S02]  /*3960*/  ISETP.GE.AND P1, PT, R24, 0x51, PT ;  /* 0x000000511800780c */ /* 0x000fe40003f26270 */
[----:B------:R-:W-:Y:S02]  /*3970*/  ISETP.LT.OR P0, PT, R5, 0x4a, P0 ;  /* 0x0000004a0500780c */ /* 0x000fe40000701670 */
[----:B------:R-:W-:Y:S02]  /*3980*/  P2R R39, PR, RZ, 0x2 ;  /* 0x00000002ff277803 */ /* 0x000fe40000000000 */
[----:B------:R-:W-:-:S02]  /*3990*/  FSEL R193, R12, -INF , !P0 ;  /* 0xff8000000cc17808 */ /* 0x000fc40004000000 */
[----:B------:R-:W-:Y:S02]  /*39a0*/  ISETP.GT.AND P0, PT, R3, 0x50, !P1 ;  /* 0x000000500300780c */ /* 0x000fe40004f04270 */
[C---:B------:R-:W-:Y:S02]  /*39b0*/  ISETP.GE.AND P1, PT, R24.reuse, 0x52, PT ;  /* 0x000000521800780c */ /* 0x040fe40003f26270 */
        /* <DEDUP_REMOVED lines=8> */
[----:B------:R-:W-:-:S04]  /*3a40*/  ISETP.GT.AND P0, PT, R3, 0x58, !P4 ;  /* 0x000000580300780c */ /* 0x000fc80006704270 */
[----:B------:R-:W-:-:S04]  /*3a50*/  ISETP.LT.OR P0, PT, R5, 0x59, P0 ;  /* 0x000000590500780c */ /* 0x000fc80000701670 */
[----:B------:R-:W-:Y:S02]  /*3a60*/  FSEL R200, R9, -INF , !P0 ;  /* 0xff80000009c87808 */ /* 0x000fe40004000000 */
[----:B------:R-:W-:-:S04]  /*3a70*/  ISETP.GT.AND P0, PT, R3, RZ, !P1 ;  /* 0x000000ff0300720c */ /* 0x000fc80004f04270 */
[----:B------:R-:W-:-:S04]  /*3a80*/  ISETP.LT.OR P0, PT, R5, 0x1, P0 ;  /* 0x000000010500780c */ /* 0x000fc80000701670 */
[----:B------:R-:W-:Y:S02]  /*3a90*/  FSEL R61, R37, -INF , !P0 ;  /* 0xff800000253d7808 */ /* 0x000fe40004000000 */
[----:B------:R-:W-:-:S04]  /*3aa0*/  ISETP.GE.AND P0, PT, R24, 0x5a, PT ;  /* 0x0000005a1800780c */ /* 0x000fc80003f06270 */
[----:B------:R-:W-:Y:S02]  /*3ab0*/  P2R R37, PR, RZ, 0x1 ;  /* 0x00000001ff257803 */ /* 0x000fe40000000000 */
[----:B------:R-:W-:Y:S01]  /*3ac0*/  ISETP.GT.AND P0, PT, R3, 0x59, !P0 ;  /* 0x000000590300780c */ /* 0x000fe20004704270 */
[----:B------:R-:W-:-:S03]  /*3ad0*/  FMUL.FTZ R3, R63, c[0x0][0x320] ;  /* 0x0000c8003f037a20 */ /* 0x000fc60000410000 */
[----:B------:R-:W-:Y:S01]  /*3ae0*/  ISETP.LT.OR P0, PT, R5, 0x5a, P0 ;  /* 0x0000005a0500780c */ /* 0x000fe20000701670 */
[----:B------:R2:W3:Y:S01]  /*3af0*/  MUFU.TANH R32, R3 ;  /* 0x0000000300207308 */ /* 0x0004e20000002400 */
[----:B------:R-:W-:Y:S02]  /*3b00*/  FMUL.FTZ R5, R103, c[0x0][0x320] ;  /* 0x0000c80067057a20 */ /* 0x000fe40000410000 */
[----:B------:R-:W-:Y:S02]  /*3b10*/  FSEL R202, R8, -INF , !P0 ;  /* 0xff80000008ca7808 */ /* 0x000fe40004000000 */
[----:B------:R-:W-:-:S03]  /*3b20*/  PLOP3.LUT P0, PT, PT, PT, UP1, 0x40, 0x0 ;  /* 0x000000000000781c */ /* 0x000fc60003f0e818 */
[----:B------:R1:W4:Y:S01]  /*3b30*/  MUFU.TANH R12, R5 ;  /* 0x00000005000c7308 */ /* 0x0003220000002400 */
[----:B--2---:R-:W-:-:S07]  /*3b40*/  FMUL.FTZ R3, R86, c[0x0][0x320] ;  /* 0x0000c80056037a20 */ /* 0x004fce0000410000 */
[----:B------:R2:W2:Y:S01]  /*3b50*/  MUFU.TANH R31, R3 ;  /* 0x00000003001f7308 */ /* 0x0004a20000002400 */
[----:B-1----:R-:W-:-:S05]  /*3b60*/  IMAD.IADD R5, R33, 0x1, R6 ;  /* 0x0000000121057824 */ /* 0x002fca00078e0206 */
[----:B------:R-:W-:Y:S01]  /*3b70*/  IMNMX R5, R5, R34, PT ;  /* 0x0000002205057217 */ /* 0x000fe20003800200 */
[----:B--2---:R-:W-:-:S04]  /*3b80*/  FMUL.FTZ R3, R87, c[0x0][0x320] ;  /* 0x0000c80057037a20 */ /* 0x004fc80000410000 */
[----:B------:R1:W2:Y:S02]  /*3b90*/  MUFU.TANH R30, R3 ;  /* 0x00000003001e7308 */ /* 0x0002a40000002400 */
        /* <DEDUP_REMOVED lines=40> */
[----:B-1----:R-:W-:Y:S01]  /*3e20*/  IMAD.IADD R3, R35, 0x1, R6 ;  /* 0x0000000123037824 */ /* 0x002fe200078e0206 */
[----:B------:R-:W-:Y:S05]  /*3e30*/  @P0 BRA `(.L_x_466) ;  /* 0x0000015000000947 */ /* 0x000fea0003800000 */
[----:B--234-:R-:W-:Y:S01]  /*3e40*/  IADD3 R6, R6, c[0x0][0x1d0], RZ ;  /* 0x0000740006067a10 */ /* 0x01cfe20007ffe0ff */
        /* <DEDUP_REMOVED lines=11> */
.L_x_468:
[----:B------:R-:W-:-:S04]  /*3f00*/  MOV R7, c[0x0][0x32c] ;  /* 0x0000cb0000077a02 */ /* 0x000fc80000000f00 */
[----:B------:R-:W-:-:S13]  /*3f10*/  ISETP.NE.AND P0, PT, R7, 0x1, PT ;  /* 0x000000010700780c */ /* 0x000fda0003f05270 */
[----:B------:R-:W-:-:S05]  /*3f20*/  @P0 IMAD.HI.U32 R7, R6, c[0x0][0x330], RZ ;  /* 0x0000cc0006070a27 */ /* 0x000fca00078e00ff */
[----:B------:R-:W-:Y:S02]  /*3f30*/  @P0 SHF.R.U32.HI R6, RZ, c[0x0][0x334], R7 ;  /* 0x0000cd00ff060a19 */ /* 0x000fe40000011607 */
.L_x_469:
[----:B------:R-:W-:Y:S05]  /*3f40*/  BSYNC B0 ;  /* 0x0000000000007941 */ /* 0x000fea0003800000 */
.L_x_467:
[----:B------:R-:W-:-:S05]  /*3f50*/  IMAD R6, R6, c[0x0][0x32c], R36 ;  /* 0x0000cb0006067a24 */ /* 0x000fca00078e0224 */
[----:B------:R-:W-:Y:S02]  /*3f60*/  IADD3 R7, R6, c[0x0][0x32c], RZ ;  /* 0x0000cb0006077a10 */ /* 0x000fe40007ffe0ff */
[----:B------:R-:W-:Y:S02]  /*3f70*/  IMNMX R3, R3, R6, !PT ;  /* 0x0000000603037217 */ /* 0x000fe40007800200 */
[----:B------:R-:W-:Y:S02]  /*3f80*/  IMNMX R5, R5, R7, PT ;  /* 0x0000000705057217 */ /* 0x000fe40003800200 */
.L_x_466:
[----:B--234-:R-:W-:Y:S01]  /*3f90*/  ISETP.NE.AND P0, PT, R55, RZ, PT ;  /* 0x000000ff3700720c */ /* 0x01cfe20003f05270 */
[----:B------:R-:W1:Y:S03]  /*3fa0*/  SHFL.IDX PT, R6, R25, 0x2, 0x1c1f ;  /* 0x005c1f0019067f89 */ /* 0x000e6600000e0000 */
[----:B------:R-:W-:-:S04]  /*3fb0*/  ISETP.GT.AND P0, PT, R3, 0x1, !P0 ;  /* 0x000000010300780c */ /* 0x000fc80004704270 */
[----:B------:R-:W-:-:S04]  /*3fc0*/  ISETP.LT.OR P0, PT, R5, 0x2, P0 ;  /* 0x000000020500780c */ /* 0x000fc80000701670 */
[----:B------:R-:W-:Y:S02]  /*3fd0*/  FSEL R57, R28, -INF , !P0 ;  /* 0xff8000001c397808 */ /* 0x000fe40004000000 */
[----:B------:R-:W-:-:S04]  /*3fe0*/  ISETP.NE.AND P0, PT, R54, RZ, PT ;  /* 0x000000ff3600720c */ /* 0x000fc80003f05270 */
        /* <DEDUP_REMOVED lines=79> */
[----:B------:R-:W-:-:S04]  /*44e0*/  ISETP.GT.AND P0, PT, R3, RZ, !P1 ;  /* 0x000000ff0300720c */ /* 0x000fc80004f04270 */
[----:B------:R-:W-:-:S04]  /*44f0*/  ISETP.LT.OR P0, PT, R5, 0x1, P0 ;  /* 0x000000010500780c */ /* 0x000fc80000701670 */
[----:B------:R-:W-:Y:S02]  /*4500*/  FSEL R56, R29, -INF , !P0 ;  /* 0xff8000001d387808 */ /* 0x000fe40004000000 */
[----:B------:R-:W-:-:S04]  /*4510*/  ISETP.NE.AND P0, PT, R37, RZ, PT ;  /* 0x000000ff2500720c */ /* 0x000fc80003f05270 */
        /* <DEDUP_REMOVED lines=68> */
.L_x_472:
[----:B------:R-:W-:-:S04]  /*4960*/  MOV R7, c[0x0][0x32c] ;  /* 0x0000cb0000077a02 */ /* 0x000fc80000000f00 */
[----:B------:R-:W-:-:S13]  /*4970*/  ISETP.NE.AND P0, PT, R7, 0x1, PT ;  /* 0x000000010700780c */ /* 0x000fda0003f05270 */
[----:B------:R-:W-:-:S05]  /*4980*/  @P0 IMAD.HI.U32 R7, R6, c[0x0][0x330], RZ ;  /* 0x0000cc0006070a27 */ /* 0x000fca00078e00ff */
[----:B------:R-:W-:Y:S02]  /*4990*/  @P0 SHF.R.U32.HI R6, RZ, c[0x0][0x334], R7 ;  /* 0x0000cd00ff060a19 */ /* 0x000fe40000011607 */
.L_x_473:
[----:B------:R-:W-:Y:S05]  /*49a0*/  BSYNC B0 ;  /* 0x0000000000007941 */ /* 0x000fea0003800000 */
.L_x_471:
[----:B------:R-:W-:-:S05]  /*49b0*/  IMAD R6, R6, c[0x0][0x32c], R36 ;  /* 0x0000cb0006067a24 */ /* 0x000fca00078e0224 */
[----:B------:R-:W-:Y:S02]  /*49c0*/  IADD3 R7, R6, c[0x0][0x32c], RZ ;  /* 0x0000cb0006077a10 */ /* 0x000fe40007ffe0ff */
[----:B------:R-:W-:Y:S02]  /*49d0*/  IMNMX R3, R3, R6, !PT ;  /* 0x0000000603037217 */ /* 0x000fe40007800200 */
[----:B------:R-:W-:Y:S02]  /*49e0*/  IMNMX R5, R5, R7, PT ;  /* 0x0000000705057217 */ /* 0x000fe40003800200 */
.L_x_470:
        /* <DEDUP_REMOVED lines=93> */
[----:B-1----:R-:W-:Y:S02]  /*4fc0*/  IMAD.IADD R5, R33, 0x1, R6 ;  /* 0x0000000121057824 */ /* 0x002fe400078e0206 */
[----:B------:R-:W-:Y:S02]  /*4fd0*/  FSEL R201, R8, -INF , !P0 ;  /* 0xff80000008c97808 */ /* 0x000fe40004000000 */
[----:B------:R-:W-:Y:S02]  /*4fe0*/  PLOP3.LUT P0, PT, PT, PT, UP1, 0x40, 0x0 ;  /* 0x000000000000781c */ /* 0x000fe40003f0e818 */
[----:B------:R-:W-:Y:S01]  /*4ff0*/  IMNMX R5, R5, R34, PT ;  /* 0x0000002205057217 */ /* 0x000fe20003800200 */
[----:B--2---:R-:W-:-:S04]  /*5000*/  FMUL.FTZ R3, R119, c[0x0][0x320] ;  /* 0x0000c80077037a20 */ /* 0x004fc80000410000 */
[----:B------:R1:W2:Y:S02]  /*5010*/  MUFU.TANH R24, R3 ;  /* 0x0000000300187308 */ /* 0x0002a40000002400 */
[----:B-1----:R-:W-:-:S06]  /*5020*/  FMUL.FTZ R3, R138, c[0x0][0x320] ;  /* 0x0000c8008a037a20 */ /* 0x002fcc0000410000 */
[----:B------:R1:W4:Y:S02]  /*5030*/  MUFU.TANH R23, R3 ;  /* 0x0000000300177308 */ /* 0x0003240000002400 */
        /* <DEDUP_REMOVED lines=56> */
.L_x_476:
[----:B------:R-:W-:-:S04]  /*53c0*/  MOV R7, c[0x0][0x32c] ;  /* 0x0000cb0000077a02 */ /* 0x000fc80000000f00 */
[----:B------:R-:W-:-:S13]  /*53d0*/  ISETP.NE.AND P0, PT, R7, 0x1, PT ;  /* 0x000000010700780c */ /* 0x000fda0003f05270 */
[----:B------:R-:W-:-:S05]  /*53e0*/  @P0 IMAD.HI.U32 R7, R6, c[0x0][0x330], RZ ;  /* 0x0000cc0006070a27 */ /* 0x000fca00078e00ff */
[----:B------:R-:W-:Y:S02]  /*53f0*/  @P0 SHF.R.U32.HI R6, RZ, c[0x0][0x334], R7 ;  /* 0x0000cd00ff060a19 */ /* 0x000fe40000011607 */
.L_x_477:
[----:B------:R-:W-:Y:S05]  /*5400*/  BSYNC B0 ;  /* 0x0000000000007941 */ /* 0x000fea0003800000 */
.L_x_475:
[----:B------:R-:W-:-:S05]  /*5410*/  IMAD R6, R6, c[0x0][0x32c], R36 ;  /* 0x0000cb0006067a24 */ /* 0x000fca00078e0224 */
[----:B------:R-:W-:Y:S02]  /*5420*/  IADD3 R7, R6, c[0x0][0x32c], RZ ;  /* 0x0000cb0006077a10 */ /* 0x000fe40007ffe0ff */
[----:B------:R-:W-:Y:S02]  /*5430*/  IMNMX R3, R3, R6, !PT ;  /* 0x0000000603037217 */ /* 0x000fe40007800200 */
[----:B------:R-:W-:Y:S02]  /*5440*/  IMNMX R5, R5, R7, PT ;  /* 0x0000000705057217 */ /* 0x000fe40003800200 */
.L_x_474:
[----:B--234-:R-:W-:Y:S01]  /*5450*/  ISETP.NE.AND P0, PT, R55, RZ, PT ;  /* 0x000000ff3700720c */ /* 0x01cfe20003f05270 */
[----:B------:R-:W-:Y:S01]  /*5460*/  IMAD.SHL.U32 R209, R0, 0x2, RZ ;  /* 0x0000000200d17824 */ /* 0x000fe200078e00ff */
[----:B------:R-:W-:Y:S01]  /*5470*/  P2R R25, PR, RZ, 0x40 ;  /* 0x00000040ff197803 */ /* 0x000fe20000000000 */
[----:B------:R-:W-:Y:S01]  /*5480*/  ULDC.64 UR4, c[0x0][0x2c8] ;  /* 0x0000b20000047ab9 */ /* 0x000fe20000000a00 */
[----:B------:R-:W-:Y:S01]  /*5490*/  ISETP.GT.AND P0, PT, R3, 0x1, !P0 ;  /* 0x000000010300780c */ /* 0x000fe20004704270 */
[--C-:B------:R-:W-:Y:S01]  /*54a0*/  IMAD R210, R4, 0x2, R209.reuse ;  /* 0x0000000204d27824 */ /* 0x100fe200078e02d1 */
[----:B------:R-:W-:Y:S01]  /*54b0*/  ISETP.NE.AND P6, PT, R53, RZ, PT ;  /* 0x000000ff3500720c */ /* 0x000fe20003fc5270 */
[C---:B------:R-:W-:Y:S01]  /*54c0*/  IMAD R212, R2.reuse, 0x2, R209 ;  /* 0x0000000202d47824 */ /* 0x040fe200078e02d1 */
[----:B------:R-:W-:Y:S01]  /*54d0*/  ISETP.LT.OR P0, PT, R5, 0x2, P0 ;  /* 0x000000020500780c */ /* 0x000fe20000701670 */
[----:B------:R-:W-:Y:S01]  /*54e0*/  IMAD R211, R2, 0x2, R210 ;  /* 0x0000000202d37824 */ /* 0x000fe200078e02d2 */
[----:B------:R-:W-:Y:S01]  /*54f0*/  FMNMX.FTZ R72, R61, R64, !PT ;  /* 0x000000403d487209 */ /* 0x000fe20007810000 */
[----:B------:R-:W-:Y:S01]  /*5500*/  LDSM.16.MT88.4 R88, [R209+0x900] ;  /* 0x00090000d158783b */ /* 0x000fe20000004200 */
[----:B------:R-:W-:Y:S01]  /*5510*/  FSEL R69, R15, -INF , !P0 ;  /* 0xff8000000f457808 */ /* 0x000fe20004000000 */
[----:B------:R-:W-:Y:S01]  /*5520*/  UIMAD.WIDE.U32 UR14, UR7, UR4, URZ ;  /* 0x00000004070e72a5 */ /* 0x000fe2000f8e003f */
[----:B------:R-:W-:Y:S01]  /*5530*/  ISETP.NE.AND P0, PT, R54, RZ, PT ;  /* 0x000000ff3600720c */ /* 0x000fe20003f05270 */
[----:B------:R-:W-:Y:S01]  /*5540*/  LDSM.16.MT88.4 R108, [R209+0x1100] ;  /* 0x00110000d16c783b */ /* 0x000fe20000004200 */
[----:B------:R-:W-:Y:S01]  /*5550*/  FMNMX.FTZ R72, R73, R72, !PT ;  /* 0x0000004849487209 */ /* 0x000fe20007810000 */
[----:B------:R-:W-:Y:S01]  /*5560*/  @UP2 USHF.R.U32.HI UR7, URZ, UR5, UR15 ;  /* 0x000000053f072299 */ /* 0x000fe2000801160f */
[----:B------:R-:W-:-:S02]  /*5570*/  ISETP.GT.AND P0, PT, R3, 0x8, !P0 ;  /* 0x000000080300780c */ /* 0x000fc40004704270 */
[----:B------:R-:W-:Y:S01]  /*5580*/  FMNMX.FTZ R72, R76, R72, !PT ;  /* 0x000000484c487209 */ /* 0x000fe20007810000 */
[----:B------:R-:W-:Y:S01]  /*5590*/  UIADD3 UR4, UR6, UR7, URZ ;  /* 0x0000000706047290 */ /* 0x000fe2000fffe03f */
[----:B------:R-:W-:Y:S02]  /*55a0*/  ISETP.LT.OR P0, PT, R5, 0x9, P0 ;  /* 0x000000090500780c */ /* 0x000fe40000701670 */
[----:B------:R-:W-:Y:S01]  /*55b0*/  FMNMX.FTZ R72, R77, R72, !PT ;  /* 0x000000484d487209 */ /* 0x000fe20007810000 */
[----:B------:R-:W-:Y:S01]  /*55c0*/  ULDC UR7, c[0x0][0x328] ;  /* 0x0000ca0000077ab9 */ /* 0x000fe20000000800 */
[----:B------:R-:W-:Y:S01]  /*55d0*/  FSEL R74, R26, -INF , !P0 ;  /* 0xff8000001a4a7808 */ /* 0x000fe20004000000 */
[----:B------:R-:W-:Y:S01]  /*55e0*/  UIADD3 UR7, UR4, UR7, URZ ;  /* 0x0000000704077290 */ /* 0x000fe2000fffe03f */
[----:B------:R-:W-:Y:S02]  /*55f0*/  ISETP.GT.AND P0, PT, R3, 0x9, !P6 ;  /* 0x000000090300780c */ /* 0x000fe40007704270 */
[----:B------:R-:W-:-:S02]  /*5600*/  FMNMX.FTZ R72, R81, R72, !PT ;  /* 0x0000004851487209 */ /* 0x000fc40007810000 */
[----:B------:R-:W-:Y:S02]  /*5610*/  ISETP.LT.OR P0, PT, R5, 0xa, P0 ;  /* 0x0000000a0500780c */ /* 0x000fe40000701670 */
[----:B------:R-:W-:Y:S02]  /*5620*/  FMNMX.FTZ R72, R84, R72, !PT ;  /* 0x0000004854487209 */ /* 0x000fe40007810000 */
[----:B------:R-:W-:Y:S02]  /*5630*/  FSEL R75, R18, -INF , !P0 ;  /* 0xff800000124b7808 */ /* 0x000fe40004000000 */
[----:B------:R-:W-:Y:S02]  /*5640*/  ISETP.NE.AND P0, PT, R52, RZ, PT ;  /* 0x000000ff3400720c */ /* 0x000fe40003f05270 */
[----:B------:R-:W-:Y:S01]  /*5650*/  FMNMX.FTZ R72, R85, R72, !PT ;  /* 0x0000004855487209 */ /* 0x000fe20007810000 */
[----:B------:R-:W-:Y:S01]  /*5660*/  LDSM.16.MT88.4 R52, [R209+0x100] ;  /* 0x00010000d134783b */ /* 0x000fe20000004200 */
[----:B------:R-:W-:-:S02]  /*5670*/  ISETP.GT.AND P0, PT, R3, 0x10, !P0 ;  /* 0x000000100300780c */ /* 0x000fc40004704270 */
[----:B------:R-:W-:Y:S02]  /*5680*/  FMNMX.FTZ R72, R97, R72, !PT ;  /* 0x0000004861487209 */ /* 0x000fe40007810000 */
[----:B------:R-:W-:Y:S02]  /*5690*/  ISETP.LT.OR P0, PT, R5, 0x11, P0 ;  /* 0x000000110500780c */ /* 0x000fe40000701670 */
[----:B------:R-:W-:Y:S02]  /*56a0*/  FMNMX.FTZ R72, R100, R72, !PT ;  /* 0x0000004864487209 */ /* 0x000fe40007810000 */
[----:B------:R-:W-:Y:S02]  /*56b0*/  FSEL R112, R13, -INF , !P0 ;  /* 0xff8000000d707808 */ /* 0x000fe40004000000 */
[----:B------:R-:W-:Y:S02]  /*56c0*/  ISETP.NE.AND P0, PT, R51, RZ, PT ;  /* 0x000000ff3300720c */ /* 0x000fe40003f05270 */
[----:B------:R-:W-:-:S02]  /*56d0*/  FMNMX.FTZ R72, R101, R72, !PT ;  /* 0x0000004865487209 */ /* 0x000fc40007810000 */
[----:B------:R-:W-:Y:S02]  /*56e0*/  ISETP.GT.AND P0, PT, R3, 0x11, !P0 ;  /* 0x000000110300780c */ /* 0x000fe40004704270 */
[----:B------:R-:W-:Y:S02]  /*56f0*/  FMNMX.FTZ R72, R107, R72, !PT ;  /* 0x000000486b487209 */ /* 0x000fe40007810000 */
[----:B------:R-:W-:Y:S02]  /*5700*/  ISETP.LT.OR P0, PT, R5, 0x12, P0 ;  /* 0x000000120500780c */ /* 0x000fe40000701670 */
[----:B------:R-:W-:Y:S02]  /*5710*/  FMNMX.FTZ R72, R166, R72, !PT ;  /* 0x00000048a6487209 */ /* 0x000fe40007810000 */
[----:B------:R-:W-:Y:S02]  /*5720*/  FSEL R113, R8, -INF , !P0 ;  /* 0xff80000008717808 */ /* 0x000fe40004000000 */
[----:B------:R-:W-:-:S02]  /*5730*/  ISETP.NE.AND P0, PT, R50, RZ, PT ;  /* 0x000000ff3200720c */ /* 0x000fc40003f05270 */
[----:B------:R-:W-:Y:S02]  /*5740*/  FMNMX.FTZ R72, R167, R72, !PT ;  /* 0x00000048a7487209 */ /* 0x000fe40007810000 */
[----:B------:R-:W-:Y:S02]  /*5750*/  ISETP.GT.AND P0, PT, R3, 0x18, !P0 ;  /* 0x000000180300780c */ /* 0x000fe40004704270 */
[----:B------:R-:W-:Y:S02]  /*5760*/  FMNMX.FTZ R72, R170, R72, !PT ;  /* 0x00000048aa487209 */ /* 0x000fe40007810000 */
[----:B------:R-:W-:Y:S02]  /*5770*/  ISETP.LT.OR P0, PT, R5, 0x19, P0 ;  /* 0x000000190500780c */ /* 0x000fe40000701670 */
[----:B------:R-:W-:Y:S02]  /*5780*/  FMNMX.FTZ R71, R56, R57, !PT ;  /* 0x0000003938477209 */ /* 0x000fe40007810000 */
[----:B------:R-:W-:-:S02]  /*5790*/  FSEL R114, R23, -INF , !P0 ;  /* 0xff80000017727808 */ /* 0x000fc40004000000 */
[----:B------:R-:W-:Y:S02]  /*57a0*/  ISETP.NE.AND P0, PT, R49, RZ, PT ;  /* 0x000000ff3100720c */ /* 0x000fe40003f05270 */
[----:B------:R-:W-:Y:S02]  /*57b0*/  FMNMX.FTZ R72, R171, R72, !PT ;  /* 0x00000048ab487209 */ /* 0x000fe40007810000 */
[----:B------:R-:W-:Y:S02]  /*57c0*/  ISETP.GT.AND P0, PT, R3, 0x19, !P0 ;  /* 0x000000190300780c */ /* 0x000fe40004704270 */
[----:B------:R-:W-:Y:S02]  /*57d0*/  FMNMX.FTZ R71, R58, R71, !PT ;  /* 0x000000473a477209 */ /* 0x000fe40007810000 */
[----:B------:R-:W-:Y:S02]  /*57e0*/  ISETP.LT.OR P0, PT, R5, 0x1a, P0 ;  /* 0x0000001a0500780c */ /* 0x000fe40000701670 */
[----:B------:R-:W-:-:S02]  /*57f0*/  FMNMX.FTZ R72, R172, R72, !PT ;  /* 0x00000048ac487209 */ /* 0x000fc40007810000 */
[----:B------:R-:W-:Y:S02]  /*5800*/  FSEL R115, R22, -INF , !P0 ;  /* 0xff80000016737808 */ /* 0x000fe40004000000 */
[----:B------:R-:W-:Y:S02]  /*5810*/  ISETP.NE.AND P0, PT, R48, RZ, PT ;  /* 0x000000ff3000720c */ /* 0x000fe40003f05270 */
[----:B------:R-:W-:Y:S02]  /*5820*/  FMNMX.FTZ R71, R60, R71, !PT ;  /* 0x000000473c477209 */ /* 0x000fe40007810000 */
[----:B------:R-:W-:Y:S02]  /*5830*/  ISETP.GT.AND P0, PT, R3, 0x20, !P0 ;  /* 0x000000200300780c */ /* 0x000fe40004704270 */
[----:B------:R-:W-:Y:S02]  /*5840*/  FMNMX.FTZ R72, R191, R72, !PT ;  /* 0x00000048bf487209 */ /* 0x000fe40007810000 */
[----:B------:R-:W-:-:S02]  /*5850*/  FMNMX.FTZ R71, R65, R71, !PT ;  /* 0x0000004741477209 */ /* 0x000fc40007810000 */
[----:B------:R-:W-:Y:S02]  /*5860*/  ISETP.LT.OR P0, PT, R5, 0x21, P0 ;  /* 0x000000210500780c */ /* 0x000fe40000701670 */
[----:B------:R-:W-:Y:S02]  /*5870*/  FMNMX.FTZ R72, R192, R72, !PT ;  /* 0x00000048c0487209 */ /* 0x000fe40007810000 */
[----:B------:R-:W-:Y:S02]  /*5880*/  FMNMX.FTZ R71, R66, R71, !PT ;  /* 0x0000004742477209 */ /* 0x000fe40007810000 */
[----:B------:R-:W-:Y:S02]  /*5890*/  FSEL R140, R17, -INF , !P0 ;  /* 0xff800000118c7808 */ /* 0x000fe40004000000 */
[----:B------:R-:W-:Y:S02]  /*58a0*/  ISETP.NE.AND P0, PT, R47, RZ, PT ;  /* 0x000000ff2f00720c */ /* 0x000fe40003f05270 */
[----:B------:R-:W-:-:S02]  /*58b0*/  FMNMX.FTZ R72, R193, R72, !PT ;  /* 0x00000048c1487209 */ /* 0x000fc40007810000 */
[----:B------:R-:W-:Y:S02]  /*58c0*/  FMNMX.FTZ R71, R67, R71, !PT ;  /* 0x0000004743477209 */ /* 0x000fe40007810000 */
[----:B------:R-:W-:Y:S02]  /*58d0*/  ISETP.GT.AND P0, PT, R3, 0x21, !P0 ;  /* 0x000000210300780c */ /* 0x000fe40004704270 */
[----:B------:R-:W-:Y:S02]  /*58e0*/  FMNMX.FTZ R72, R194, R72, !PT ;  /* 0x00000048c2487209 */ /* 0x000fe40007810000 */
[----:B------:R-:W-:Y:S02]  /*58f0*/  FMNMX.FTZ R71, R70, R71, !PT ;  /* 0x0000004746477209 */ /* 0x000fe40007810000 */
[----:B------:R-:W-:Y:S02]  /*5900*/  ISETP.LT.OR P0, PT, R5, 0x22, P0 ;  /* 0x000000220500780c */ /* 0x000fe40000701670 */
[----:B------:R-:W-:-:S02]  /*5910*/  FMNMX.FTZ R72, R195, R72, !PT ;  /* 0x00000048c3487209 */ /* 0x000fc40007810000 */
[----:B------:R-:W-:Y:S02]  /*5920*/  FMNMX.FTZ R71, R92, R71, !PT ;  /* 0x000000475c477209 */ /* 0x000fe40007810000 */
[----:B------:R-:W-:Y:S02]  /*5930*/  FSEL R141, R16, -INF , !P0 ;  /* 0xff800000108d7808 */ /* 0x000fe40004000000 */
[----:B------:R-:W-:Y:S02]  /*5940*/  FMNMX.FTZ R72, R200, R72, !PT ;  /* 0x00000048c8487209 */ /* 0x000fe40007810000 */
[----:B------:R-:W-:Y:S02]  /*5950*/  ISETP.NE.AND P0, PT, R46, RZ, PT ;  /* 0x000000ff2e00720c */ /* 0x000fe40003f05270 */
[----:B------:R-:W-:Y:S02]  /*5960*/  FMNMX.FTZ R71, R93, R71, !PT ;  /* 0x000000475d477209 */ /* 0x000fe40007810000 */
[----:B------:R-:W-:-:S02]  /*5970*/  FMNMX.FTZ R72, R202, R72, !PT ;  /* 0x00000048ca487209 */ /* 0x000fc40007810000 */
[----:B------:R-:W-:Y:S02]  /*5980*/  ISETP.GT.AND P0, PT, R3, 0x28, !P0 ;  /* 0x000000280300780c */ /* 0x000fe40004704270 */
[----:B------:R-:W-:Y:S01]  /*5990*/  FMNMX.FTZ R71, R94, R71, !PT ;  /* 0x000000475e477209 */ /* 0x000fe20007810000 */
[----:B------:R-:W1:Y:S01]  /*59a0*/  SHFL.BFLY PT, R6, R72, 0x2, 0x1f ;  /* 0x0c401f0048067f89 */ /* 0x000e6200000e0000 */
        /* <DEDUP_REMOVED lines=10> */
[----:B------:R-:W-:Y:S02]  /*5a50*/  FMNMX.FTZ R71, R159, R71, !PT ;  /* 0x000000479f477209 */ /* 0x000fe40007810000 */
[----:B------:R-:W-:Y:S02]  /*5a60*/  ISETP.NE.AND P0, PT, R44, RZ, PT ;  /* 0x000000ff2c00720c */ /* 0x000fe40003f05270 */
[----:B------:R-:W-:Y:S02]  /*5a70*/  FMNMX.FTZ R71, R176, R71, !PT ;  /* 0x00000047b0477209 */ /* 0x000fe40007810000 */
[----:B------:R-:W-:Y:S02]  /*5a80*/  ISETP.GT.AND P0, PT, R3, 0x30, !P0 ;  /* 0x000000300300780c */ /* 0x000fe40004704270 */
[----:B-1----:R-:W-:Y:S02]  /*5a90*/  FMNMX.FTZ R72, R72, R6, !PT ;  /* 0x0000000648487209 */ /* 0x002fe40007810000 */
[----:B------:R-:W-:-:S02]  /*5aa0*/  FMNMX.FTZ R71, R181, R71, !PT ;  /* 0x00000047b5477209 */ /* 0x000fc40007810000 */
[----:B------:R-:W-:Y:S01]  /*5ab0*/  ISETP.LT.OR P0, PT, R5, 0x31, P0 ;  /* 0x000000310500780c */ /* 0x000fe20000701670 */
[----:B------:R-:W1:Y:S01]  /*5ac0*/  SHFL.BFLY PT, R6, R72, 0x1, 0x1f ;  /* 0x0c201f0048067f89 */ /* 0x000e6200000e0000 */
[----:B------:R-:W-:Y:S02]  /*5ad0*/  FMNMX.FTZ R71, R180, R71, !PT ;  /* 0x00000047b4477209 */ /* 0x000fe40007810000 */
[----:B------:R-:W-:Y:S02]  /*5ae0*/  FSEL R164, R14, -INF , !P0 ;  /* 0xff8000000ea47808 */ /* 0x000fe40004000000 */
[----:B------:R-:W-:Y:S02]  /*5af0*/  ISETP.NE.AND P0, PT, R43, RZ, PT ;  /* 0x000000ff2b00720c */ /* 0x000fe40003f05270 */
[----:B------:R-:W-:Y:S02]  /*5b00*/  FMNMX.FTZ R71, R182, R71, !PT ;  /* 0x00000047b6477209 */ /* 0x000fe40007810000 */
[----:B------:R-:W-:-:S02]  /*5b10*/  ISETP.GT.AND P0, PT, R3, 0x31, !P0 ;  /* 0x000000310300780c */ /* 0x000fc40004704270 */
[----:B------:R-:W-:Y:S02]  /*5b20*/  FMNMX.FTZ R71, R183, R71, !PT ;  /* 0x00000047b7477209 */ /* 0x000fe40007810000 */
[----:B------:R-:W-:Y:S02]  /*5b30*/  ISETP.LT.OR P0, PT, R5, 0x32, P0 ;  /* 0x000000320500780c */ /* 0x000fe40000701670 */
[----:B------:R-:W-:Y:S02]  /*5b40*/  ISETP.NE.AND P6, PT, R42, RZ, PT ;  /* 0x000000ff2a00720c */ /* 0x000fe40003fc5270 */
[----:B------:R-:W-:Y:S02]  /*5b50*/  FMNMX.FTZ R71, R188, R71, !PT ;  /* 0x00000047bc477209 */ /* 0x000fe40007810000 */
[----:B------:R-:W-:Y:S02]  /*5b60*/  FSEL R165, R12, -INF , !P0 ;  /* 0xff8000000ca57808 */ /* 0x000fe40004000000 */
[----:B------:R-:W-:-:S02]  /*5b70*/  ISETP.GT.AND P0, PT, R3, 0x38, !P6 ;  /* 0x000000380300780c */ /* 0x000fc40007704270 */
[----:B------:R-:W-:Y:S02]  /*5b80*/  FMNMX.FTZ R71, R189, R71, !PT ;  /* 0x00000047bd477209 */ /* 0x000fe40007810000 */
[----:B------:R-:W-:Y:S02]  /*5b90*/  ISETP.LT.OR P0, PT, R5, 0x39, P0 ;  /* 0x000000390500780c */ /* 0x000fe40000701670 */
[----:B------:R-:W-:Y:S02]  /*5ba0*/  FMNMX.FTZ R71, R190, R71, !PT ;  /* 0x00000047be477209 */ /* 0x000fe40007810000 */
[----:B------:R-:W-:Y:S02]  /*5bb0*/  FSEL R168, R20, -INF , !P0 ;  /* 0xff80000014a87808 */ /* 0x000fe40004000000 */
[----:B------:R-:W-:Y:S02]  /*5bc0*/  ISETP.GT.AND P0, PT, R3, 0x39, !P5 ;  /* 0x000000390300780c */ /* 0x000fe40006f04270 */
[----:B-1----:R-:W-:-:S02]  /*5bd0*/  FMNMX.FTZ R72, R72, R6, !PT ;  /* 0x0000000648487209 */ /* 0x002fc40007810000 */
[----:B------:R-:W1:Y:S01]  /*5be0*/  SHFL.BFLY PT, R6, R71, 0x2, 0x1f ;  /* 0x0c401f0047067f89 */ /* 0x000e6200000e0000 */
[----:B------:R-:W-:Y:S02]  /*5bf0*/  ISETP.LT.OR P0, PT, R5, 0x3a, P0 ;  /* 0x0000003a0500780c */ /* 0x000fe40000701670 */
[----:B------:R-:W-:Y:S01]  /*5c00*/  FMUL.FTZ R7, R72, c[0x0][0x2d0] ;  /* 0x0000b40048077a20 */ /* 0x000fe20000410000 */
[----:B------:R-:W-:Y:S02]  /*5c10*/  ISETP.NE.AND P5, PT, R38, RZ, PT ;  /* 0x000000ff2600720c */ /* 0x000fe40003fa5270 */
[----:B------:R-:W-:Y:S02]  /*5c20*/  FSEL R169, R19, -INF , !P0 ;  /* 0xff80000013a97808 */ /* 0x000fe40004000000 */
[----:B------:R-:W-:Y:S02]  /*5c30*/  ISETP.GT.AND P0, PT, R3, 0x40, !P3 ;  /* 0x000000400300780c */ /* 0x000fe40005f04270 */
[----:B------:R-:W-:-:S02]  /*5c40*/  ISETP.NE.AND P6, PT, R37, RZ, PT ;  /* 0x000000ff2500720c */ /* 0x000fc40003fc5270 */
[----:B------:R-:W-:Y:S02]  /*5c50*/  ISETP.LT.OR P0, PT, R5, 0x41, P0 ;  /* 0x000000410500780c */ /* 0x000fe40000701670 */
[----:B------:R-:W-:Y:S02]  /*5c60*/  ISETP.NE.AND P3, PT, R41, RZ, PT ;  /* 0x000000ff2900720c */ /* 0x000fe40003f65270 */
[----:B------:R-:W-:Y:S02]  /*5c70*/  FSEL R178, R11, -INF , !P0 ;  /* 0xff8000000bb27808 */ /* 0x000fe40004000000 */
[----:B------:R-:W-:Y:S02]  /*5c80*/  ISETP.GT.AND P0, PT, R3, 0x41, !P2 ;  /* 0x000000410300780c */ /* 0x000fe40005704270 */
[----:B------:R-:W-:Y:S02]  /*5c90*/  ISETP.NE.AND P2, PT, R40, RZ, PT ;  /* 0x000000ff2800720c */ /* 0x000fe40003f45270 */
[----:B------:R-:W-:-:S02]  /*5ca0*/  ISETP.LT.OR P0, PT, R5, 0x42, P0 ;  /* 0x000000420500780c */ /* 0x000fc40000701670 */
[----:B-1----:R-:W-:Y:S02]  /*5cb0*/  FMNMX.FTZ R71, R71, R6, !PT ;  /* 0x0000000647477209 */ /* 0x002fe40007810000 */
[----:B------:R-:W-:Y:S02]  /*5cc0*/  FSEL R177, R10, -INF , !P0 ;  /* 0xff8000000ab17808 */ /* 0x000fe40004000000 */
[----:B------:R-:W-:Y:S01]  /*5cd0*/  ISETP.GT.AND P0, PT, R3, RZ, !P1 ;  /* 0x000000ff0300720c */ /* 0x000fe20004f04270 */
[----:B------:R-:W1:Y:S01]  /*5ce0*/  SHFL.BFLY PT, R6, R71, 0x1, 0x1f ;  /* 0x0c201f0047067f89 */ /* 0x000e6200000e0000 */
[----:B------:R-:W-:Y:S02]  /*5cf0*/  ISETP.NE.AND P1, PT, R39, RZ, PT ;  /* 0x000000ff2700720c */ /* 0x000fe40003f25270 */
[----:B------:R-:W-:Y:S02]  /*5d00*/  ISETP.LT.OR P0, PT, R5, 0x1, P0 ;  /* 0x000000010500780c */ /* 0x000fe40000701670 */
[----:B------:R-:W-:-:S02]  /*5d10*/  ISETP.GT.AND P3, PT, R3, 0x48, !P3 ;  /* 0x000000480300780c */ /* 0x000fc40005f64270 */
[----:B------:R-:W-:Y:S02]  /*5d20*/  FSEL R68, R21, -INF , !P0 ;  /* 0xff80000015447808 */ /* 0x000fe40004000000 */
[----:B------:R-:W-:Y:S02]  /*5d30*/  FSETP.NEU.FTZ.AND P0, PT, R72, -INF , PT ;  /* 0xff8000004800780b */ /* 0x000fe40003f1d000 */
[----:B------:R-:W-:Y:S02]  /*5d40*/  ISETP.GT.AND P2, PT, R3, 0x49, !P2 ;  /* 0x000000490300780c */ /* 0x000fe40005744270 */
[----:B------:R-:W-:Y:S02]  /*5d50*/  FSEL R7, R7, RZ, P0 ;  /* 0x000000ff07077208 */ /* 0x000fe40000000000 */
[C---:B------:R-:W-:Y:S02]  /*5d60*/  ISETP.GT.AND P1, PT, R3.reuse, 0x50, !P1 ;  /* 0x000000500300780c */ /* 0x040fe40004f24270 */
[----:B------:R-:W-:Y:S01]  /*5d70*/  ISETP.GT.AND P4, PT, R3, 0x58, !P4 ;  /* 0x000000580300780c */ /* 0x000fe20006784270 */
[--C-:B------:R-:W-:Y:S01]  /*5d80*/  FFMA.FTZ R8, R61, c[0x0][0x2d0], -R7.reuse ;  /* 0x0000b4003d087a23 */ /* 0x100fe20000010807 */
[----:B------:R-:W-:Y:S01]  /*5d90*/  IADD3 R225, R225, -0x2, RZ ;  /* 0xfffffffee1e17810 */ /* 0x000fe20007ffe0ff */
[----:B------:R-:W-:-:S02]  /*5da0*/  FFMA.FTZ R9, R73, c[0x0][0x2d0], -R7 ;  /* 0x0000b40049097a23 */ /* 0x000fc40000010807 */
[----:B------:R2:W-:Y:S01]  /*5db0*/  MUFU.EX2 R120, R8 ;  /* 0x0000000800787308 */ /* 0x0005e20000000800 */
[----:B-1----:R-:W-:-:S04]  /*5dc0*/  FMNMX.FTZ R71, R71, R6, !PT ;  /* 0x0000000647477209 */ /* 0x002fc80007810000 */
[C---:B------:R-:W-:Y:S01]  /*5dd0*/  FSETP.NEU.FTZ.AND P0, PT, R71.reuse, -INF , PT ;  /* 0xff8000004700780b */ /* 0x040fe20003f1d000 */
[----:B------:R-:W-:Y:S02]  /*5de0*/  FMUL.FTZ R6, R71, c[0x0][0x2d0] ;  /* 0x0000b40047067a20 */ /* 0x000fe40000410000 */
[----:B------:R1:W-:Y:S03]  /*5df0*/  MUFU.EX2 R119, R9 ;  /* 0x0000000900777308 */ /* 0x0003e60000000800 */
[----:B------:R-:W-:Y:S02]  /*5e00*/  FSEL R6, R6, RZ, P0 ;  /* 0x000000ff06067208 */ /* 0x000fe40000000000 */
[C---:B------:R-:W-:Y:S01]  /*5e10*/  ISETP.GT.AND P0, PT, R3.reuse, 0x51, !P5 ;  /* 0x000000510300780c */ /* 0x040fe20006f04270 */
[--C-:B--2---:R-:W-:Y:S01]  /*5e20*/  FFMA.FTZ R8, R64, c[0x0][0x2d0], -R7.reuse ;  /* 0x0000b40040087a23 */ /* 0x104fe20000010807 */
[----:B------:R-:W-:Y:S01]  /*5e30*/  ISETP.GT.AND P5, PT, R3, 0x59, !P6 ;  /* 0x000000590300780c */ /* 0x000fe200077a4270 */
[----:B------:R-:W-:Y:S01]  /*5e40*/  FFMA.FTZ R4, R60, c[0x0][0x2d0], -R6 ;  /* 0x0000b4003c047a23 */ /* 0x000fe20000010806 */
[C---:B------:R-:W-:Y:S01]  /*5e50*/  ISETP.LT.OR P6, PT, R5.reuse, 0x49, P3 ;  /* 0x000000490500780c */ /* 0x040fe20001fc1670 */
[----:B------:R2:W-:Y:S01]  /*5e60*/  MUFU.EX2 R246, R8 ;  /* 0x0000000800f67308 */ /* 0x0005e20000000800 */
[----:B------:R-:W-:Y:S01]  /*5e70*/  ISETP.LT.OR P3, PT, R5, 0x51, P1 ;  /* 0x000000510500780c */ /* 0x000fe20000f61670 */
[----:B------:R-:W3:Y:S01]  /*5e80*/  LDSM.16.MT88.4 R60, [R210+0x100] ;  /* 0x00010000d23c783b */ /* 0x000ee20000004200 */
[----:B------:R-:W-:Y:S01]  /*5e90*/  FSEL R158, R27, -INF , !P6 ;  /* 0xff8000001b9e7808 */ /* 0x000fe20007000000 */
[----:B-1----:R-:W-:Y:S01]  /*5ea0*/  FFMA.FTZ R9, R76, c[0x0][0x2d0], -R7 ;  /* 0x0000b4004c097a23 */ /* 0x002fe20000010807 */
[----:B------:R-:W-:-:S02]  /*5eb0*/  FSEL R160, R80, -INF , !P3 ;  /* 0xff80000050a07808 */ /* 0x000fc40005800000 */
[----:B------:R-:W-:Y:S01]  /*5ec0*/  ISETP.LT.OR P1, PT, R5, 0x59, P4 ;  /* 0x000000590500780c */ /* 0x000fe20002721670 */
[----:B------:R-:W-:Y:S01]  /*5ed0*/  MUFU.EX2 R235, R4 ;  /* 0x0000000400eb7308 */ /* 0x000fe20000000800 */
[----:B------:R-:W-:Y:S02]  /*5ee0*/  ISETP.NE.AND P6, PT, R25, RZ, PT ;  /* 0x000000ff1900720c */ /* 0x000fe40003fc5270 */
[----:B------:R-:W-:Y:S02]  /*5ef0*/  FSEL R162, R87, -INF , !P1 ;  /* 0xff80000057a27808 */ /* 0x000fe40004800000 */
[----:B--2---:R-:W-:-:S03]  /*5f00*/  FMNMX.FTZ R8, R104, R105, !PT ;  /* 0x0000006968087209 */ /* 0x004fc60007810000 */
[----:B------:R1:W2:Y:S01]  /*5f10*/  MUFU.EX2 R247, R9 ;  /* 0x0000000900f77308 */ /* 0x0002a20000000800 */
[----:B------:R-:W-:-:S04]  /*5f20*/  FMNMX.FTZ R8, R106, R8, !PT ;  /* 0x000000086a087209 */ /* 0x000fc80007810000 */
[----:B------:R-:W-:-:S04]  /*5f30*/  FMNMX.FTZ R8, R116, R8, !PT ;  /* 0x0000000874087209 */ /* 0x000fc80007810000 */
[----:B------:R-:W-:Y:S02]  /*5f40*/  FMNMX.FTZ R3, R124, R8, !PT ;  /* 0x000000087c037209 */ /* 0x000fe40007810000 */
[----:B------:R-:W-:Y:S02]  /*5f50*/  FMNMX.FTZ R8, R68, R69, !PT ;  /* 0x0000004544087209 */ /* 0x000fe40007810000 */
[----:B------:R-:W-:Y:S01]  /*5f60*/  FMNMX.FTZ R0, R125, R3, !PT ;  /* 0x000000037d007209 */ /* 0x000fe20007810000 */
[----:B------:R-:W-:Y:S01]  /*5f70*/  FFMA.FTZ R3, R56, c[0x0][0x2d0], -R6 ;  /* 0x0000b40038037a23 */ /* 0x000fe20000010806 */
[----:B------:R-:W-:Y:S02]  /*5f80*/  FMNMX.FTZ R8, R74, R8, !PT ;  /* 0x000000084a087209 */ /* 0x000fe40007810000 */
[----:B------:R-:W-:Y:S01]  /*5f90*/  FMNMX.FTZ R0, R128, R0, !PT ;  /* 0x0000000080007209 */ /* 0x000fe20007810000 */
[----:B------:R4:W-:Y:S01]  /*5fa0*/  MUFU.EX2 R230, R3 ;  /* 0x0000000300e67308 */ /* 0x0009e20000000800 */
[----:B------:R-:W-:-:S02]  /*5fb0*/  FMNMX.FTZ R8, R75, R8, !PT ;  /* 0x000000084b087209 */ /* 0x000fc40007810000 */
[----:B------:R-:W-:Y:S02]  /*5fc0*/  FMNMX.FTZ R0, R129, R0, !PT ;  /* 0x0000000081007209 */ /* 0x000fe40007810000 */
[----:B-1----:R-:W-:Y:S02]  /*5fd0*/  P2R R9, PR, RZ, 0x20 ;  /* 0x00000020ff097803 */ /* 0x002fe40000000000 */
[----:B------:R-:W-:Y:S02]  /*5fe0*/  FMNMX.FTZ R0, R145, R0, !PT ;  /* 0x0000000091007209 */ /* 0x000fe40007810000 */
[----:B------:R-:W-:Y:S02]  /*5ff0*/  ISETP.LT.OR P5, PT, R5, 0x4a, P2 ;  /* 0x0000004a0500780c */ /* 0x000fe400017a1670 */
[----:B------:R-:W-:Y:S02]  /*6000*/  FMNMX.FTZ R0, R144, R0, !PT ;  /* 0x0000000090007209 */ /* 0x000fe40007810000 */
[----:B------:R-:W-:-:S02]  /*6010*/  FSEL R157, R82, -INF , !P5 ;  /* 0xff800000529d7808 */ /* 0x000fc40006800000 */
[----:B------:R-:W-:Y:S01]  /*6020*/  FMNMX.FTZ R0, R146, R0, !PT ;  /* 0x0000000092007209 */ /* 0x000fe20007810000 */
[----:B----4-:R-:W-:Y:S01]  /*6030*/  FFMA.FTZ R3, R57, c[0x0][0x2d0], -R6 ;  /* 0x0000b40039037a23 */ /* 0x010fe20000010806 */
[----:B------:R-:W-:Y:S02]  /*6040*/  ISETP.LT.OR P2, PT, R5, 0x52, P0 ;  /* 0x000000520500780c */ /* 0x000fe40000741670 */
[----:B------:R-:W-:Y:S01]  /*6050*/  FMNMX.FTZ R0, R147, R0, !PT ;  /* 0x0000000093007209 */ /* 0x000fe20007810000 */
[----:B------:R1:W4:Y:S01]  /*6060*/  MUFU.EX2 R233, R3 ;  /* 0x0000000300e97308 */ /* 0x0003220000000800 */
[----:B------:R-:W-:Y:S02]  /*6070*/  ISETP.NE.AND P0, PT, R9, RZ, PT ;  /* 0x000000ff0900720c */ /* 0x000fe40003f05270 */
[----:B------:R-:W-:Y:S02]  /*6080*/  FMNMX.FTZ R0, R173, R0, !PT ;  /* 0x00000000ad007209 */ /* 0x000fe40007810000 */
[----:B------:R-:W-:-:S02]  /*6090*/  FSEL R161, R83, -INF , !P2 ;  /* 0xff80000053a17808 */ /* 0x000fc40005000000 */
[----:B------:R-:W-:Y:S02]  /*60a0*/  FMNMX.FTZ R0, R174, R0, !PT ;  /* 0x00000000ae007209 */ /* 0x000fe40007810000 */
[----:B------:R-:W-:Y:S02]  /*60b0*/  ISETP.LT.OR P0, PT, R5, 0x5a, P0 ;  /* 0x0000005a0500780c */ /* 0x000fe40000701670 */
[----:B------:R-:W-:Y:S02]  /*60c0*/  FMNMX.FTZ R0, R175, R0, !PT ;  /* 0x00000000af007209 */ /* 0x000fe40007810000 */
[----:B------:R-:W-:Y:S02]  /*60d0*/  FSEL R163, R86, -INF , !P0 ;  /* 0xff80000056a37808 */ /* 0x000fe40004000000 */
[----:B--2---:R-:W-:Y:S02]  /*60e0*/  F2FP.BF16.PACK_AB R10, R247, R119 ;  /* 0x00000077f70a723e */ /* 0x004fe400000010ff */
[----:B-1----:R-:W-:Y:S01]  /*60f0*/  FMNMX.FTZ R3, R112, R8, !PT ;  /* 0x0000000870037209 */ /* 0x002fe20007810000 */
[----:B------:R-:W-:Y:S01]  /*6100*/  FFMA.FTZ R8, R58, c[0x0][0x2d0], -R6 ;  /* 0x0000b4003a087a23 */ /* 0x000fe20000010806 */
[----:B----4-:R-:W-:Y:S01]  /*6110*/  F2FP.BF16.PACK_AB R9, R233, R230 ;  /* 0x000000e6e909723e */ /* 0x010fe200000010ff */
[----:B------:R-:W1:Y:S01]  /*6120*/  LDSM.16.MT88.4 R56, [R212+0x100] ;  /* 0x00010000d438783b */ /* 0x000e620000004200 */
[----:B------:R-:W-:Y:S01]  /*6130*/  FMNMX.FTZ R3, R113, R3, !PT ;  /* 0x0000000371037209 */ /* 0x000fe20007810000 */
[----:B------:R2:W4:Y:S03]  /*6140*/  MUFU.EX2 R117, R8 ;  /* 0x0000000800757308 */ /* 0x0005260000000800 */
[----:B------:R-:W-:-:S04]  /*6150*/  FMNMX.FTZ R3, R114, R3, !PT ;  /* 0x0000000372037209 */ /* 0x000fc80007810000 */
[----:B------:R-:W-:Y:S01]  /*6160*/  FMNMX.FTZ R2, R115, R3, !PT ;  /* 0x0000000373027209 */ /* 0x000fe20007810000 */
[----:B------:R-:W-:Y:S02]  /*6170*/  FFMA.FTZ R3, R77, c[0x0][0x2d0], -R7 ;  /* 0x0000b4004d037a23 */ /* 0x000fe40000010807 */
[----:B------:R-:W5:Y:S01]  /*6180*/  LDSM.16.MT88.4 R76, [R211+0x100] ;  /* 0x00010000d34c783b */ /* 0x000f620000004200 */
[----:B------:R-:W-:Y:S01]  /*6190*/  FMNMX.FTZ R2, R140, R2, !PT ;  /* 0x000000028c027209 */ /* 0x000fe20007810000 */
[----:B------:R3:W-:Y:S03]  /*61a0*/  MUFU.EX2 R207, R3 ;  /* 0x0000000300cf7308 */ /* 0x0007e60000000800 */
[----:B------:R-:W-:Y:S02]  /*61b0*/  FMNMX.FTZ R2, R141, R2, !PT ;  /* 0x000000028d027209 */ /* 0x000fe40007810000 */
[----:B--2---:R-:W-:-:S02]  /*61c0*/  F2FP.BF16.PACK_AB R8, R246, R120 ;  /* 0x00000078f608723e */ /* 0x004fc400000010ff */
[----:B----4-:R-:W-:-:S07]  /*61d0*/  F2FP.BF16.PACK_AB R11, R235, R117 ;  /* 0x00000075eb0b723e */ /* 0x010fce00000010ff */
[C---:B------:R-:W-:Y:S01]  /*61e0*/  HMMA.16816.F32.BF16 R32, R8.reuse, R52, RZ ;  /* 0x000000340820723c */ /* 0x040fe200000418ff */
[----:B---3--:R-:W-:Y:S02]  /*61f0*/  FMNMX.FTZ R3, R142, R2, !PT ;  /* 0x000000028e037209 */ /* 0x008fe40007810000 */
[----:B------:R-:W-:Y:S01]  /*6200*/  FMNMX.FTZ R2, R179, R0, !PT ;  /* 0x00000000b3027209 */ /* 0x000fe20007810000 */
[----:B------:R-:W-:Y:S01]  /*6210*/  FFMA.FTZ R0, R81, c[0x0][0x2d0], -R7 ;  /* 0x0000b40051007a23 */ /* 0x000fe20000010807 */
[----:B------:R-:W-:Y:S01]  /*6220*/  FMNMX.FTZ R4, R143, R3, !PT ;  /* 0x000000038f047209 */ /* 0x000fe20007810000 */
[----:B------:R-:W-:Y:S01]  /*6230*/  LDSM.16.MT88.4 R80, [R210+0x900] ;  /* 0x00090000d250783b */ /* 0x000fe20000004200 */
[----:B------:R-:W-:Y:S01]  /*6240*/  FMNMX.FTZ R2, R184, R2, !PT ;  /* 0x00000002b8027209 */ /* 0x000fe20007810000 */
[----:B------:R2:W3:Y:S01]  /*6250*/  MUFU.EX2 R187, R0 ;  /* 0x0000000000bb7308 */ /* 0x0004e20000000800 */
[----:B------:R-:W-:Y:S02]  /*6260*/  HMMA.16816.F32.BF16 R24, R8, R60, RZ ;  /* 0x0000003c0818723c */ /* 0x000fe400000418ff */
[----:B------:R-:W-:-:S02]  /*6270*/  FMNMX.FTZ R3, R185, R2, !PT ;  /* 0x00000002b9037209 */ /* 0x000fc40007810000 */
[----:B------:R-:W-:-:S04]  /*6280*/  FMNMX.FTZ R2, R164, R4, !PT ;  /* 0x00000004a4027209 */ /* 0x000fc80007810000 */
[----:B------:R-:W-:Y:S01]  /*6290*/  FMNMX.FTZ R2, R165, R2, !PT ;  /* 0x00000002a5027209 */ /* 0x000fe20007810000 */
[----:B-1----:R-:W-:Y:S01]  /*62a0*/  HMMA.16816.F32.BF16 R28, R8, R56, RZ ;  /* 0x00000038081c723c */ /* 0x002fe200000418ff */
[----:B--2---:R-:W-:Y:S01]  /*62b0*/  FFMA.FTZ R0, R84, c[0x0][0x2d0], -R7 ;  /* 0x0000b40054007a23 */ /* 0x004fe20000010807 */
[----:B---3--:R-:W-:-:S06]  /*62c0*/  F2FP.BF16.PACK_AB R12, R187, R207 ;  /* 0x000000cfbb0c723e */ /* 0x008fcc00000010ff */
[C---:B-----5:R-:W-:Y:S01]  /*62d0*/  HMMA.16816.F32.BF16 R16, R8.reuse, R76, RZ ;  /* 0x0000004c0810723c */ /* 0x060fe200000418ff */
[----:B------:R1:W-:Y:S07]  /*62e0*/  MUFU.EX2 R234, R0 ;  /* 0x0000000000ea7308 */ /* 0x0003ee0000000800 */
[C---:B------:R-:W-:Y:S08]  /*62f0*/  HMMA.16816.F32.BF16 R20, R8.reuse, R54, RZ ;  /* 0x000000360814723c */ /* 0x040ff000000418ff */
[----:B------:R-:W-:Y:S01]  /*6300*/  HMMA.16816.F32.BF16 R36, R8, R58, RZ ;  /* 0x0000003a0824723c */ /* 0x000fe200000418ff */
[----:B-1----:R-:W-:Y:S01]  /*6310*/  FMNMX.FTZ R0, R196, R3, !PT ;  /* 0x00000003c4007209 */ /* 0x002fe20007810000 */
[----:B------:R-:W-:-:S02]  /*6320*/  FFMA.FTZ R3, R85, c[0x0][0x2d0], -R7 ;  /* 0x0000b40055037a23 */ /* 0x000fc40000010807 */
[----:B------:R-:W-:Y:S01]  /*6330*/  LDSM.16.MT88.4 R84, [R211+0x900] ;  /* 0x00090000d354783b */ /* 0x000fe20000004200 */
[----:B------:R-:W-:Y:S01]  /*6340*/  FMNMX.FTZ R0, R197, R0, !PT ;  /* 0x00000000c5007209 */ /* 0x000fe20007810000 */
[----:B------:R1:W2:Y:S02]  /*6350*/  MUFU.EX2 R118, R3 ;  /* 0x0000000300767308 */ /* 0x0002a40000000800 */
[----:B------:R-:W-:Y:S01]  /*6360*/  HMMA.16816.F32.BF16 R40, R8, R62, RZ ;  /* 0x0000003e0828723c */ /* 0x000fe200000418ff */
[----:B------:R-:W-:-:S04]  /*6370*/  FMNMX.FTZ R0, R198, R0, !PT ;  /* 0x00000000c6007209 */ /* 0x000fc80007810000 */
[----:B------:R-:W-:-:S03]  /*6380*/  FMNMX.FTZ R0, R199, R0, !PT ;  /* 0x00000000c7007209 */ /* 0x000fc60007810000 */
[----:B------:R-:W-:Y:S01]  /*6390*/  HMMA.16816.F32.BF16 R8, R8, R78, RZ ;  /* 0x0000004e0808723c */ /* 0x000fe200000418ff */
[----:B------:R-:W-:-:S04]  /*63a0*/  FMNMX.FTZ R0, R203, R0, !PT ;  /* 0x00000000cb007209 */ /* 0x000fc80007810000 */
[----:B------:R-:W-:Y:S02]  /*63b0*/  FMNMX.FTZ R0, R201, R0, !PT ;  /* 0x00000000c9007209 */ /* 0x000fe40007810000 */
[----:B-1----:R-:W-:Y:S01]  /*63c0*/  FMNMX.FTZ R3, R168, R2, !PT ;  /* 0x00000002a8037209 */ /* 0x002fe20007810000 */
[----:B------:R-:W-:Y:S01]  /*63d0*/  FFMA.FTZ R2, R65, c[0x0][0x2d0], -R6 ;  /* 0x0000b40041027a23 */ /* 0x000fe20000010806 */
[----:B--2---:R-:W-:Y:S01]  /*63e0*/  F2FP.BF16.PACK_AB R14, R118, R234 ;  /* 0x000000ea760e723e */ /* 0x004fe200000010ff */
[----:B------:R-:W1:Y:S01]  /*63f0*/  SHFL.BFLY PT, R4, R0, 0x2, 0x1f ;  /* 0x0c401f0000047f89 */ /* 0x000e6200000e0000 */
[----:B------:R-:W-:Y:S01]  /*6400*/  FMNMX.FTZ R3, R169, R3, !PT ;  /* 0x00000003a9037209 */ /* 0x000fe20007810000 */
[----:B------:R2:W-:Y:S03]  /*6410*/  MUFU.EX2 R243, R2 ;  /* 0x0000000200f37308 */ /* 0x0005e60000000800 */
[----:B------:R-:W-:-:S04]  /*6420*/  FMNMX.FTZ R3, R178, R3, !PT ;  /* 0x00000003b2037209 */ /* 0x000fc80007810000 */
[----:B------:R-:W-:-:S04]  /*6430*/  FMNMX.FTZ R3, R177, R3, !PT ;  /* 0x00000003b1037209 */ /* 0x000fc80007810000 */
[----:B------:R-:W-:-:S04]  /*6440*/  FMNMX.FTZ R3, R158, R3, !PT ;  /* 0x000000039e037209 */ /* 0x000fc80007810000 */
[----:B------:R-:W-:Y:S01]  /*6450*/  FMNMX.FTZ R3, R157, R3, !PT ;  /* 0x000000039d037209 */ /* 0x000fe20007810000 */
[----:B--2---:R-:W-:-:S03]  /*6460*/  FFMA.FTZ R2, R66, c[0x0][0x2d0], -R6 ;  /* 0x0000b40042027a23 */ /* 0x004fc60000010806 */
[----:B------:R-:W-:Y:S01]  /*6470*/  FMNMX.FTZ R3, R160, R3, !PT ;  /* 0x00000003a0037209 */ /* 0x000fe20007810000 */
[----:B------:R2:W3:Y:S01]  /*6480*/  MUFU.EX2 R186, R2 ;  /* 0x0000000200ba7308 */ /* 0x0004e20000000800 */
[----:B-1----:R-:W-:Y:S02]  /*6490*/  FMNMX.FTZ R0, R0, R4, !PT ;  /* 0x0000000400007209 */ /* 0x002fe40007810000 */
[----:B------:R-:W-:-:S03]  /*64a0*/  FMNMX.FTZ R3, R161, R3, !PT ;  /* 0x00000003a1037209 */ /* 0x000fc60007810000 */
[----:B------:R-:W1:Y:S01]  /*64b0*/  SHFL.BFLY PT, R4, R0, 0x1, 0x1f ;  /* 0x0c201f0000047f89 */ /* 0x000e6200000e0000 */
[----:B------:R-:W-:-:S04]  /*64c0*/  FMNMX.FTZ R3, R162, R3, !PT ;  /* 0x00000003a2037209 */ /* 0x000fc80007810000 */
[----:B------:R-:W-:Y:S01]  /*64d0*/  FMNMX.FTZ R3, R163, R3, !PT ;  /* 0x00000003a3037209 */ /* 0x000fe20007810000 */
[----:B--2---:R-:W-:-:S04]  /*64e0*/  FFMA.FTZ R2, R67, c[0x0][0x2d0], -R6 ;  /* 0x0000b40043027a23 */ /* 0x004fc80000010806 */
[----:B------:R-:W2:Y:S01]  /*64f0*/  SHFL.BFLY PT, R5, R3, 0x2, 0x1f ;  /* 0x0c401f0003057f89 */ /* 0x000ea200000e0000 */
[----:B---3--:R-:W-:Y:S01]  /*6500*/  F2FP.BF16.PACK_AB R13, R186, R243 ;  /* 0x000000f3ba0d723e */ /* 0x008fe200000010ff */
[----:B------:R3:W-:Y:S02]  /*6510*/  MUFU.EX2 R232, R2 ;  /* 0x0000000200e87308 */ /* 0x0007e40000000800 */
[----:B------:R-:W-:Y:S01]  /*6520*/  LDSM.16.MT88.4 R64, [R212+0x900] ;  /* 0x00090000d440783b */ /* 0x000fe20000004200 */
[--C-:B---3--:R-:W-:Y:S01]  /*6530*/  FFMA.FTZ R2, R70, c[0x0][0x2d0], -R6.reuse ;  /* 0x0000b40046027a23 */ /* 0x108fe20000010806 */
[----:B-1----:R-:W-:Y:S01]  /*6540*/  FMNMX.FTZ R70, R0, R4, !PT ;  /* 0x0000000400467209 */ /* 0x002fe20007810000 */
[----:B------:R-:W-:-:S03]  /*6550*/  FFMA.FTZ R0, R94, c[0x0][0x2d0], -R6 ;  /* 0x0000b4005e007a23 */ /* 0x000fc60000010806 */
[----:B------:R1:W3:Y:S01]  /*6560*/  MUFU.EX2 R240, R2 ;  /* 0x0000000200f07308 */ /* 0x0002e20000000800 */
[----:B--2---:R-:W-:Y:S02]  /*6570*/  FMNMX.FTZ R3, R3, R5, !PT ;  /* 0x0000000503037209 */ /* 0x004fe40007810000 */
[----:B------:R-:W-:-:S03]  /*6580*/  FSETP.NEU.FTZ.AND P0, PT, R70, -INF , PT ;  /* 0xff8000004600780b */ /* 0x000fc60003f1d000 */
[----:B------:R-:W2:Y:S02]  /*6590*/  SHFL.BFLY PT, R5, R3, 0x1, 0x1f ;  /* 0x0c201f0003057f89 */ /* 0x000ea400000e0000 */
[----:B------:R4:W-:Y:S01]  /*65a0*/  MUFU.EX2 R205, R0 ;  /* 0x0000000000cd7308 */ /* 0x0009e20000000800 */
[----:B-1----:R-:W-:Y:S01]  /*65b0*/  FFMA.FTZ R2, R97, c[0x0][0x2d0], -R7 ;  /* 0x0000b40061027a23 */ /* 0x002fe20000010807 */
[----:B---3--:R-:W-:-:S06]  /*65c0*/  F2FP.BF16.PACK_AB R15, R240, R232 ;  /* 0x000000e8f00f723e */ /* 0x008fcc00000010ff */
[----:B------:R1:W-:Y:S01]  /*65d0*/  MUFU.EX2 R239, R2 ;  /* 0x0000000200ef7308 */ /* 0x0003e20000000800 */
[----:B----4-:R-:W-:Y:S01]  /*65e0*/  FFMA.FTZ R0, R96, c[0x0][0x2d0], -R6 ;  /* 0x0000b40060007a23 */ /* 0x010fe20000010806 */
[C---:B------:R-:W-:Y:S01]  /*65f0*/  HMMA.16816.F32.BF16 R48, R12.reuse, R88, R32 ;  /* 0x000000580c30723c */ /* 0x040fe20000041820 */
[----:B------:R-:W-:Y:S05]  /*6600*/  LDSM.16.MT88.4 R96, [R211+0x1100] ;  /* 0x00110000d360783b */ /* 0x000fea0000004200 */
[----:B------:R-:W-:Y:S01]  /*6610*/  MUFU.EX2 R206, R0 ;  /* 0x0000000000ce7308 */ /* 0x000fe20000000800 */
[----:B--2---:R-:W-:Y:S01]  /*6620*/  FMNMX.FTZ R3, R3, R5, !PT ;  /* 0x0000000503037209 */ /* 0x004fe20007810000 */
[----:B------:R-:W-:Y:S01]  /*6630*/  IMAD.MOV.U32 R5, RZ, RZ, R120 ;  /* 0x000000ffff057224 */ /* 0x000fe200078e0078 */
[----:B------:R-:W-:Y:S01]  /*6640*/  HMMA.16816.F32.BF16 R44, R12, R64, R28 ;  /* 0x000000400c2c723c */ /* 0x000fe2000004181c */
[----:B-1----:R-:W-:-:S04]  /*6650*/  FFMA.FTZ R2, R100, c[0x0][0x2d0], -R7 ;  /* 0x0000b40064027a23 */ /* 0x002fc80000010807 */
[----:B------:R1:W2:Y:S03]  /*6660*/  MUFU.EX2 R228, R2 ;  /* 0x0000000200e47308 */ /* 0x0002a60000000800 */
[C---:B------:R-:W-:Y:S08]  /*6670*/  HMMA.16816.F32.BF16 R32, R12.reuse, R80, R24 ;  /* 0x000000500c20723c */ /* 0x040ff00000041818 */
[----:B------:R-:W-:Y:S01]  /*6680*/  HMMA.16816.F32.BF16 R28, R12, R84, R16 ;  /* 0x000000540c1c723c */ /* 0x000fe20000041810 */
[----:B-1----:R-:W-:-:S07]  /*6690*/  FFMA.FTZ R2, R101, c[0x0][0x2d0], -R7 ;  /* 0x0000b40065027a23 */ /* 0x002fce0000010807 */
[C---:B------:R-:W-:Y:S01]  /*66a0*/  HMMA.16816.F32.BF16 R24, R12.reuse, R90, R20 ;  /* 0x0000005a0c18723c */ /* 0x040fe20000041814 */
[----:B------:R-:W1:Y:S01]  /*66b0*/  LDSM.16.MT88.4 R100, [R210+0x1100] ;  /* 0x00110000d264783b */ /* 0x000e620000004200 */
[----:B------:R3:W-:Y:S06]  /*66c0*/  MUFU.EX2 R231, R2 ;  /* 0x0000000200e77308 */ /* 0x0007ec0000000800 */
[C---:B------:R-:W-:Y:S08]  /*66d0*/  HMMA.16816.F32.BF16 R20, R12.reuse, R66, R36 ;  /* 0x000000420c14723c */ /* 0x040ff00000041824 */
[----:B------:R-:W-:Y:S01]  /*66e0*/  HMMA.16816.F32.BF16 R16, R12, R82, R40 ;  /* 0x000000520c10723c */ /* 0x000fe20000041828 */
[----:B---3--:R-:W-:-:S04]  /*66f0*/  FFMA.FTZ R2, R107, c[0x0][0x2d0], -R7 ;  /* 0x0000b4006b027a23 */ /* 0x008fc80000010807 */
[----:B------:R3:W4:Y:S03]  /*6700*/  MUFU.EX2 R204, R2 ;  /* 0x0000000200cc7308 */ /* 0x0007260000000800 */
[----:B------:R-:W-:Y:S07]  /*6710*/  HMMA.16816.F32.BF16 R12, R12, R86, R8 ;  /* 0x000000560c0c723c */ /* 0x000fee0000041808 */
[----:B--2---:R-:W-:-:S02]  /*6720*/  F2FP.BF16.PACK_AB R8, R228, R239 ;  /* 0x000000efe408723e */ /* 0x004fc400000010ff */
[----:B------:R-:W-:Y:S01]  /*6730*/  F2FP.BF16.PACK_AB R11, R206, R205 ;  /* 0x000000cdce0b723e */ /* 0x000fe200000010ff */
[----:B---3--:R-:W-:Y:S01]  /*6740*/  FFMA.FTZ R2, R92, c[0x0][0x2d0], -R6 ;  /* 0x0000b4005c027a23 */ /* 0x008fe20000010806 */
[----:B----4-:R-:W-:-:S03]  /*6750*/  F2FP.BF16.PACK_AB R10, R204, R231 ;  /* 0x000000e7cc0a723e */ /* 0x010fc600000010ff */
[----:B------:R2:W-:Y:S02]  /*6760*/  MUFU.EX2 R238, R2 ;  /* 0x0000000200ee7308 */ /* 0x0005e40000000800 */
[----:B--2---:R-:W-:Y:S02]  /*6770*/  FFMA.FTZ R2, R93, c[0x0][0x2d0], -R6 ;  /* 0x0000b4005d027a23 */ /* 0x004fe40000010806 */
[----:B------:R-:W2:Y:S04]  /*6780*/  LDSM.16.MT88.4 R92, [R212+0x1100] ;  /* 0x00110000d45c783b */ /* 0x000ea80000004200 */
[----:B------:R3:W4:Y:S02]  /*6790*/  MUFU.EX2 R226, R2 ;  /* 0x0000000200e27308 */ /* 0x0007240000000800 */
[----:B---3--:R-:W-:Y:S01]  /*67a0*/  FMUL.FTZ R2, R70, c[0x0][0x2d0] ;  /* 0x0000b40046027a20 */ /* 0x008fe20000410000 */
[----:B----4-:R-:W-:-:S04]  /*67b0*/  F2FP.BF16.PACK_AB R9, R226, R238 ;  /* 0x000000eee209723e */ /* 0x010fc800000010ff */
[----:B------:R-:W-:Y:S02]  /*67c0*/  FSEL R2, R2, RZ, P0 ;  /* 0x000000ff02027208 */ /* 0x000fe40000000000 */
[----:B------:R-:W-:Y:S01]  /*67d0*/  FSETP.NEU.FTZ.AND P0, PT, R3, -INF , PT ;  /* 0xff8000000300780b */ /* 0x000fe20003f1d000 */
[C---:B-1----:R-:W-:Y:S02]  /*67e0*/  HMMA.16816.F32.BF16 R136, R8.reuse, R100, R32 ;  /* 0x000000640888723c */ /* 0x042fe40000041820 */
[--C-:B------:R-:W-:Y:S02]  /*67f0*/  FFMA.FTZ R0, R104, c[0x0][0x2d0], -R2.reuse ;  /* 0x0000b40068007a23 */ /* 0x100fe40000010802 */
[--C-:B------:R-:W-:Y:S02]  /*6800*/  FFMA.FTZ R4, R116, c[0x0][0x2d0], -R2.reuse ;  /* 0x0000b40074047a23 */ /* 0x100fe40000010802 */
[----:B------:R1:W-:Y:S02]  /*6810*/  MUFU.EX2 R229, R0 ;  /* 0x0000000000e57308 */ /* 0x0003e40000000800 */
[C---:B------:R-:W-:Y:S06]  /*6820*/  HMMA.16816.F32.BF16 R152, R8.reuse, R96, R28 ;  /* 0x000000600898723c */ /* 0x040fec000004181c */
[----:B------:R-:W-:Y:S02]  /*6830*/  MUFU.EX2 R250, R4 ;  /* 0x0000000400fa7308 */ /* 0x000fe40000000800 */
[----:B--2---:R-:W-:Y:S01]  /*6840*/  HMMA.16816.F32.BF16 R120, R8, R92, R44 ;  /* 0x0000005c0878723c */ /* 0x004fe2000004182c */
[----:B-1----:R-:W-:-:S07]  /*6850*/  FFMA.FTZ R0, R105, c[0x0][0x2d0], -R2 ;  /* 0x0000b40069007a23 */ /* 0x002fce0000010802 */
[C---:B------:R-:W-:Y:S01]  /*6860*/  HMMA.16816.F32.BF16 R132, R8.reuse, R94, R20 ;  /* 0x0000005e0884723c */ /* 0x040fe20000041814 */
[----:B------:R1:W2:Y:S07]  /*6870*/  MUFU.EX2 R251, R0 ;  /* 0x0000000000fb7308 */ /* 0x0002ae0000000800 */
[----:B------:R-:W-:Y:S01]  /*6880*/  HMMA.16816.F32.BF16 R148, R8, R102, R16 ;  /* 0x000000660894723c */ /* 0x000fe20000041810 */
[----:B-1----:R-:W-:-:S07]  /*6890*/  FFMA.FTZ R0, R106, c[0x0][0x2d0], -R2 ;  /* 0x0000b4006a007a23 */ /* 0x002fce0000010802 */
[----:B------:R-:W-:Y:S01]  /*68a0*/  HMMA.16816.F32.BF16 R104, R8, R108, R48 ;  /* 0x0000006c0868723c */ /* 0x000fe20000041830 */
[----:B------:R1:W3:Y:S06]  /*68b0*/  MUFU.EX2 R252, R0 ;  /* 0x0000000000fc7308 */ /* 0x0002ec0000000800 */
[----:B------:R-:W-:Y:S02]  /*68c0*/  IMAD.MOV.U32 R51, RZ, RZ, R119 ;  /* 0x000000ffff337224 */ /* 0x000fe400078e0077 */
[----:B------:R-:W-:Y:S02]  /*68d0*/  IMAD.MOV.U32 R50, RZ, RZ, R118 ;  /* 0x000000ffff327224 */ /* 0x000fe400078e0076 */
[----:B------:R-:W-:-:S02]  /*68e0*/  IMAD.MOV.U32 R49, RZ, RZ, R117 ;  /* 0x000000ffff317224 */ /* 0x000fc400078e0075 */
[----:B------:R-:W-:Y:S01]  /*68f0*/  HMMA.16816.F32.BF16 R116, R8, R110, R24 ;  /* 0x0000006e0874723c */ /* 0x000fe20000041818 */
[----:B-1----:R-:W-:-:S05]  /*6900*/  FMUL.FTZ R0, R3, c[0x0][0x2d0] ;  /* 0x0000b40003007a20 */ /* 0x002fca0000410000 */
[----:B------:R-:W-:Y:S02]  /*6910*/  FSEL R0, R0, RZ, P0 ;  /* 0x000000ff00007208 */ /* 0x000fe40000000000 */
[----:B------:R-:W-:-:S03]  /*6920*/  PLOP3.LUT P0, PT, PT, PT, UP1, 0x40, 0x0 ;  /* 0x000000000000781c */ /* 0x000fc60003f0e818 */
[----:B------:R-:W-:-:S04]  /*6930*/  FFMA.FTZ R4, R68, c[0x0][0x2d0], -R0 ;  /* 0x0000b40044047a23 */ /* 0x000fc80000010800 */
[----:B------:R1:W-:Y:S02]  /*6940*/  MUFU.EX2 R73, R4 ;  /* 0x0000000400497308 */ /* 0x0003e40000000800 */
[----:B-1----:R-:W-:Y:S02]  /*6950*/  FFMA.FTZ R4, R69, c[0x0][0x2d0], -R0 ;  /* 0x0000b40045047a23 */ /* 0x002fe40000010800 */
[----:B------:R-:W-:-:S04]  /*6960*/  IMAD.MOV.U32 R69, RZ, RZ, R5 ;  /* 0x000000ffff457224 */ /* 0x000fc800078e0005 */
[----:B------:R1:W4:Y:S01]  /*6970*/  MUFU.EX2 R248, R4 ;  /* 0x0000000400f87308 */ /* 0x0003220000000800 */
[----:B------:R-:W-:Y:S02]  /*6980*/  IMAD.MOV.U32 R5, RZ, RZ, R246 ;  /* 0x000000ffff057224 */ /* 0x000fe400078e00f6 */
[----:B-1----:R-:W-:Y:S02]  /*6990*/  FFMA.FTZ R4, R74, c[0x0][0x2d0], -R0 ;  /* 0x0000b4004a047a23 */ /* 0x002fe40000010800 */
[----:B------:R-:W-:-:S03]  /*69a0*/  IMAD.MOV.U32 R74, RZ, RZ, R234 ;  /* 0x000000ffff4a7224 */ /* 0x000fc600078e00ea */
[----:B------:R1:W-:Y:S02]  /*69b0*/  MUFU.EX2 R249, R4 ;  /* 0x0000000400f97308 */ /* 0x0003e40000000800 */
[----:B-1----:R-:W-:Y:S02]  /*69c0*/  FFMA.FTZ R4, R75, c[0x0][0x2d0], -R0 ;  /* 0x0000b4004b047a23 */ /* 0x002fe40000010800 */
[----:B------:R-:W-:-:S04]  /*69d0*/  IMAD.MOV.U32 R75, RZ, RZ, R232 ;  /* 0x000000ffff4b7224 */ /* 0x000fc800078e00e8 */
[----:B------:R1:W5:Y:S02]  /*69e0*/  MUFU.EX2 R68, R4 ;  /* 0x0000000400447308 */ /* 0x0003640000000800 */
[----:B-1----:R-:W-:-:S06]  /*69f0*/  FFMA.FTZ R4, R124, c[0x0][0x2d0], -R2 ;  /* 0x0000b4007c047a23 */ /* 0x002fcc0000010802 */
[----:B------:R1:W-:Y:S02]  /*6a00*/  MUFU.EX2 R242, R4 ;  /* 0x0000000400f27308 */ /* 0x0003e40000000800 */
[----:B-1----:R-:W-:Y:S02]  /*6a10*/  FFMA.FTZ R4, R125, c[0x0][0x2d0], -R2 ;  /* 0x0000b4007d047a23 */ /* 0x002fe40000010802 */
[----:B------:R-:W-:Y:S04]  /*6a20*/  HMMA.16816.F32.BF16 R124, R8, R98, R12 ;  /* 0x00000062087c723c */ /* 0x000fe8000004180c */
[----:B------:R1:W1:Y:S03]  /*6a30*/  MUFU.EX2 R241, R4 ;  /* 0x0000000400f17308 */ /* 0x0002660000000800 */
[----:B--2---:R-:W-:-:S02]  /*6a40*/  F2FP.BF16.PACK_AB R8, R251, R229 ;  /* 0x000000e5fb08723e */ /* 0x004fc400000010ff */
[----:B---3--:R-:W-:Y:S02]  /*6a50*/  F2FP.BF16.PACK_AB R10, R250, R252 ;  /* 0x000000fcfa0a723e */ /* 0x008fe400000010ff */
[----:B----4-:R-:W-:Y:S02]  /*6a60*/  F2FP.BF16.PACK_AB R9, R248, R73 ;  /* 0x00000049f809723e */ /* 0x010fe400000010ff */
[----:B-----5:R-:W-:Y:S01]  /*6a70*/  F2FP.BF16.PACK_AB R11, R68, R249 ;  /* 0x000000f9440b723e */ /* 0x020fe200000010ff */
[----:B-1----:R-:W-:-:S06]  /*6a80*/  FFMA.FTZ R4, R128, c[0x0][0x2d0], -R2 ;  /* 0x0000b40080047a23 */ /* 0x002fcc0000010802 */
[C---:B------:R-:W-:Y:S01]  /*6a90*/  HMMA.16816.F32.BF16 R16, R8.reuse, R60, RZ ;  /* 0x0000003c0810723c */ /* 0x040fe200000418ff */
[----:B------:R1:W-:Y:S06]  /*6aa0*/  MUFU.EX2 R245, R4 ;  /* 0x0000000400f57308 */ /* 0x0003ec0000000800 */
[----:B------:R-:W-:Y:S01]  /*6ab0*/  IMAD.MOV.U32 R60, RZ, RZ, R240 ;  /* 0x000000ffff3c7224 */ /* 0x000fe200078e00f0 */
[----:B------:R-:W-:Y:S01]  /*6ac0*/  HMMA.16816.F32.BF16 R32, R8, R62, RZ ;  /* 0x0000003e0820723c */ /* 0x000fe200000418ff */
[----:B------:R-:W-:-:S06]  /*6ad0*/  IMAD.MOV.U32 R61, RZ, RZ, R50 ;  /* 0x000000ffff3d7224 */ /* 0x000fcc00078e0032 */
[----:B------:R-:W-:Y:S01]  /*6ae0*/  IMAD.MOV.U32 R62, RZ, RZ, R239 ;  /* 0x000000ffff3e7224 */ /* 0x000fe200078e00ef */
[----:B------:R-:W-:Y:S01]  /*6af0*/  HMMA.16816.F32.BF16 R28, R8, R52, RZ ;  /* 0x00000034081c723c */ /* 0x000fe200000418ff */
[----:B------:R-:W-:Y:S02]  /*6b00*/  IMAD.MOV.U32 R63, RZ, RZ, R49 ;  /* 0x000000ffff3f7224 */ /* 0x000fe400078e0031 */
[----:B-1----:R-:W-:-:S04]  /*6b10*/  FFMA.FTZ R4, R129, c[0x0][0x2d0], -R2 ;  /* 0x0000b40081047a23 */ /* 0x002fc80000010802 */
[----:B------:R1:W2:Y:S01]  /*6b20*/  MUFU.EX2 R244, R4 ;  /* 0x0000000400f47308 */ /* 0x0002a20000000800 */
[----:B------:R-:W-:Y:S01]  /*6b30*/  HMMA.16816.F32.BF16 R40, R8, R54, RZ ;  /* 0x000000360828723c */ /* 0x000fe200000418ff */
[----:B------:R-:W-:Y:S02]  /*6b40*/  IMAD.MOV.U32 R53, RZ, RZ, R233 ;  /* 0x000000ffff357224 */ /* 0x000fe400078e00e9 */
[----:B------:R-:W-:-:S04]  /*6b50*/  IMAD.MOV.U32 R52, RZ, RZ, R230 ;  /* 0x000000ffff347224 */ /* 0x000fc800078e00e6 */
[----:B------:R-:W-:Y:S01]  /*6b60*/  IMAD.MOV.U32 R55, RZ, RZ, R229 ;  /* 0x000000ffff377224 */ /* 0x000fe200078e00e5 */
[----:B------:R-:W-:Y:S01]  /*6b70*/  HMMA.16816.F32.BF16 R24, R8, R56, RZ ;  /* 0x000000380818723c */ /* 0x000fe200000418ff */
[----:B------:R-:W-:Y:S02]  /*6b80*/  IMAD.MOV.U32 R54, RZ, RZ, R51 ;  /* 0x000000ffff367224 */ /* 0x000fe400078e0033 */
[----:B------:R-:W-:Y:S01]  /*6b90*/  LDSM.16.MT88.4 R48, [R210+0x1900] ;  /* 0x00190000d230783b */ /* 0x000fe20000004200 */
[----:B-1----:R-:W-:-:S04]  /*6ba0*/  FFMA.FTZ R4, R112, c[0x0][0x2d0], -R0 ;  /* 0x0000b40070047a23 */ /* 0x002fc80000010800 */
[C---:B------:R-:W-:Y:S01]  /*6bb0*/  HMMA.16816.F32.BF16 R36, R8.reuse, R58, RZ ;  /* 0x0000003a0824723c */ /* 0x040fe200000418ff */
[----:B------:R-:W-:Y:S01]  /*6bc0*/  LDSM.16.MT88.4 R56, [R211+0x1900] ;  /* 0x00190000d338783b */ /* 0x000fe20000004200 */
[----:B------:R1:W-:Y:S06]  /*6bd0*/  MUFU.EX2 R237, R4 ;  /* 0x0000000400ed7308 */ /* 0x0003ec0000000800 */
[C---:B------:R-:W-:Y:S08]  /*6be0*/  HMMA.16816.F32.BF16 R12, R8.reuse, R76, RZ ;  /* 0x0000004c080c723c */ /* 0x040ff000000418ff */
[----:B------:R-:W-:Y:S01]  /*6bf0*/  HMMA.16816.F32.BF16 R20, R8, R78, RZ ;  /* 0x0000004e0814723c */ /* 0x000fe200000418ff */
[----:B-1----:R-:W-:-:S04]  /*6c00*/  FFMA.FTZ R4, R113, c[0x0][0x2d0], -R0 ;  /* 0x0000b40071047a23 */ /* 0x002fc80000010800 */
[----:B------:R1:W3:Y:S02]  /*6c10*/  MUFU.EX2 R236, R4 ;  /* 0x0000000400ec7308 */ /* 0x0002e40000000800 */
[----:B------:R-:W-:Y:S02]  /*6c20*/  F2FP.BF16.PACK_AB R8, R241, R242 ;  /* 0x000000f2f108723e */ /* 0x000fe400000010ff */
[----:B--2---:R-:W-:Y:S01]  /*6c30*/  F2FP.BF16.PACK_AB R10, R244, R245 ;  /* 0x000000f5f40a723e */ /* 0x004fe200000010ff */
[----:B-1----:R-:W-:Y:S01]  /*6c40*/  FFMA.FTZ R4, R114, c[0x0][0x2d0], -R0 ;  /* 0x0000b40072047a23 */ /* 0x002fe20000010800 */
[----:B---3--:R-:W-:-:S03]  /*6c50*/  F2FP.BF16.PACK_AB R9, R236, R237 ;  /* 0x000000edec09723e */ /* 0x008fc600000010ff */
[----:B------:R1:W-:Y:S02]  /*6c60*/  MUFU.EX2 R240, R4 ;  /* 0x0000000400f07308 */ /* 0x0003e40000000800 */
[----:B-1----:R-:W-:Y:S02]  /*6c70*/  FFMA.FTZ R4, R115, c[0x0][0x2d0], -R0 ;  /* 0x0000b40073047a23 */ /* 0x002fe40000010800 */
[----:B------:R-:W1:Y:S04]  /*6c80*/  LDSM.16.MT88.4 R112, [R209+0x1900] ;  /* 0x00190000d170783b */ /* 0x000e680000004200 */
[----:B------:R2:W3:Y:S02]  /*6c90*/  MUFU.EX2 R239, R4 ;  /* 0x0000000400ef7308 */ /* 0x0004e40000000800 */
[----:B--2---:R-:W-:Y:S01]  /*6ca0*/  FFMA.FTZ R4, R166, c[0x0][0x2d0], -R7 ;  /* 0x0000b400a6047a23 */ /* 0x004fe20000010807 */
[----:B---3--:R-:W-:Y:S01]  /*6cb0*/  F2FP.BF16.PACK_AB R11, R239, R240 ;  /* 0x000000f0ef0b723e */ /* 0x008fe200000010ff */
[----:B------:R-:W-:-:S04]  /*6cc0*/  IMAD.MOV.U32 R166, RZ, RZ, R247 ;  /* 0x000000ffffa67224 */ /* 0x000fc800078e00f7 */
[----:B------:R2:W-:Y:S02]  /*6cd0*/  MUFU.EX2 R246, R4 ;  /* 0x0000000400f67308 */ /* 0x0005e40000000800 */
[C---:B------:R-:W-:Y:S07]  /*6ce0*/  HMMA.16816.F32.BF16 R44, R8.reuse, R88, R28 ;  /* 0x00000058082c723c */ /* 0x040fee000004181c */
[----:B------:R-:W-:Y:S01]  /*6cf0*/  IMAD.MOV.U32 R88, RZ, RZ, R243 ;  /* 0x000000ffff587224 */ /* 0x000fe200078e00f3 */
[----:B------:R-:W-:Y:S01]  /*6d00*/  HMMA.16816.F32.BF16 R16, R8, R80, R16 ;  /* 0x000000500810723c */ /* 0x000fe20000041810 */
[----:B------:R-:W-:-:S02]  /*6d10*/  IMAD.MOV.U32 R89, RZ, RZ, R186 ;  /* 0x000000ffff597224 */ /* 0x000fc400078e00ba */
[----:B--2---:R-:W-:Y:S02]  /*6d20*/  FFMA.FTZ R4, R167, c[0x0][0x2d0], -R7 ;  /* 0x0000b400a7047a23 */ /* 0x004fe40000010807 */
[----:B------:R-:W-:Y:S02]  /*6d30*/  IMAD.MOV.U32 R167, RZ, RZ, R238 ;  /* 0x000000ffffa77224 */ /* 0x000fe400078e00ee */
[----:B------:R2:W3:Y:S01]  /*6d40*/  MUFU.EX2 R247, R4 ;  /* 0x0000000400f77308 */ /* 0x0004e20000000800 */
[----:B------:R-:W-:Y:S01]  /*6d50*/  IMAD.MOV.U32 R81, RZ, RZ, R235 ;  /* 0x000000ffff517224 */ /* 0x000fe200078e00eb */
[----:B------:R-:W-:Y:S01]  /*6d60*/  HMMA.16816.F32.BF16 R40, R8, R90, R40 ;  /* 0x0000005a0828723c */ /* 0x000fe20000041828 */
[----:B------:R-:W-:-:S06]  /*6d70*/  IMAD.MOV.U32 R80, RZ, RZ, R228 ;  /* 0x000000ffff507224 */ /* 0x000fcc00078e00e4 */
[----:B------:R-:W-:Y:S01]  /*6d80*/  IMAD.MOV.U32 R90, RZ, RZ, R231 ;  /* 0x000000ffff5a7224 */ /* 0x000fe200078e00e7 */
[----:B------:R-:W-:Y:S01]  /*6d90*/  HMMA.16816.F32.BF16 R12, R8, R84, R12 ;  /* 0x00000054080c723c */ /* 0x000fe2000004180c */
[----:B--2---:R-:W-:-:S06]  /*6da0*/  FFMA.FTZ R4, R170, c[0x0][0x2d0], -R7 ;  /* 0x0000b400aa047a23 */ /* 0x004fcc0000010807 */
[----:B------:R-:W-:Y:S01]  /*6db0*/  IMAD.MOV.U32 R85, RZ, RZ, R226 ;  /* 0x000000ffff557224 */ /* 0x000fe200078e00e2 */
[----:B------:R-:W-:Y:S01]  /*6dc0*/  HMMA.16816.F32.BF16 R32, R8, R82, R32 ;  /* 0x000000520820723c */ /* 0x000fe20000041820 */
[----:B------:R2:W-:Y:S01]  /*6dd0*/  MUFU.EX2 R243, R4 ;  /* 0x0000000400f37308 */ /* 0x0005e20000000800 */
[----:B------:R-:W-:-:S05]  /*6de0*/  IMAD.MOV.U32 R84, RZ, RZ, R207 ;  /* 0x000000ffff547224 */ /* 0x000fca00078e00cf */
[----:B------:R-:W-:Y:S01]  /*6df0*/  IMAD.MOV.U32 R83, RZ, RZ, R204 ;  /* 0x000000ffff537224 */ /* 0x000fe200078e00cc */
[----:B------:R-:W-:Y:S01]  /*6e00*/  HMMA.16816.F32.BF16 R24, R8, R64, R24 ;  /* 0x000000400818723c */ /* 0x000fe20000041818 */
[----:B------:R-:W-:-:S07]  /*6e10*/  IMAD.MOV.U32 R82, RZ, RZ, R187 ;  /* 0x000000ffff527224 */ /* 0x000fce00078e00bb */
[----:B------:R-:W-:Y:S01]  /*6e20*/  HMMA.16816.F32.BF16 R36, R8, R66, R36 ;  /* 0x000000420824723c */ /* 0x000fe20000041824 */
[----:B--2---:R-:W-:-:S04]  /*6e30*/  FFMA.FTZ R4, R171, c[0x0][0x2d0], -R7 ;  /* 0x0000b400ab047a23 */ /* 0x004fc80000010807 */
[----:B------:R2:W4:Y:S03]  /*6e40*/  MUFU.EX2 R238, R4 ;  /* 0x0000000400ee7308 */ /* 0x0005260000000800 */
[----:B------:R-:W-:Y:S07]  /*6e50*/  HMMA.16816.F32.BF16 R20, R8, R86, R20 ;  /* 0x000000560814723c */ /* 0x000fee0000041814 */
[----:B---3--:R-:W-:Y:S01]  /*6e60*/  F2FP.BF16.PACK_AB R8, R247, R246 ;  /* 0x000000f6f708723e */ /* 0x008fe200000010ff */
[----:B--2---:R-:W-:Y:S01]  /*6e70*/  FFMA.FTZ R4, R172, c[0x0][0x2d0], -R7 ;  /* 0x0000b400ac047a23 */ /* 0x004fe20000010807 */
[----:B----4-:R-:W-:-:S03]  /*6e80*/  F2FP.BF16.PACK_AB R10, R238, R243 ;  /* 0x000000f3ee0a723e */ /* 0x010fc600000010ff */
[----:B------:R2:W-:Y:S02]  /*6e90*/  MUFU.EX2 R235, R4 ;  /* 0x0000000400eb7308 */ /* 0x0005e40000000800 */
[----:B--2---:R-:W-:-:S06]  /*6ea0*/  FFMA.FTZ R4, R130, c[0x0][0x2d0], -R6 ;  /* 0x0000b40082047a23 */ /* 0x004fcc0000010806 */
[----:B------:R2:W-:Y:S02]  /*6eb0*/  MUFU.EX2 R234, R4 ;  /* 0x0000000400ea7308 */ /* 0x0005e40000000800 */
[----:B--2---:R-:W-:Y:S02]  /*6ec0*/  FFMA.FTZ R4, R156, c[0x0][0x2d0], -R6 ;  /* 0x0000b4009c047a23 */ /* 0x004fe40000010806 */
[----:B------:R-:W-:-:S04]  /*6ed0*/  IMAD.MOV.U32 R156, RZ, RZ, R206 ;  /* 0x000000ffff9c7224 */ /* 0x000fc800078e00ce */
[----:B------:R2:W3:Y:S02]  /*6ee0*/  MUFU.EX2 R233, R4 ;  /* 0x0000000400e97308 */ /* 0x0004e40000000800 */
[--C-:B--2---:R-:W-:Y:S01]  /*6ef0*/  FFMA.FTZ R4, R131, c[0x0][0x2d0], -R6.reuse ;  /* 0x0000b40083047a23 */ /* 0x104fe20000010806 */
[----:B---3--:R-:W-:Y:S01]  /*6f00*/  F2FP.BF16.PACK_AB R9, R233, R234 ;  /* 0x000000eae909723e */ /* 0x008fe200000010ff */
[----:B------:R-:W2:Y:S04]  /*6f10*/  LDSM.16.MT88.4 R128, [R212+0x1900] ;  /* 0x00190000d480783b */ /* 0x000ea80000004200 */
[----:B------:R3:W-:Y:S02]  /*6f20*/  MUFU.EX2 R231, R4 ;  /* 0x0000000400e77308 */ /* 0x0007e40000000800 */
[----:B---3--:R-:W-:-:S02]  /*6f30*/  FFMA.FTZ R4, R159, c[0x0][0x2d0], -R6 ;  /* 0x0000b4009f047a23 */ /* 0x008fc40000010806 */
[----:B------:R-:W-:-:S04]  /*6f40*/  IMAD.MOV.U32 R159, RZ, RZ, R205 ;  /* 0x000000ffff9f7224 */ /* 0x000fc800078e00cd */
[----:B------:R3:W4:Y:S02]  /*6f50*/  MUFU.EX2 R232, R4 ;  /* 0x0000000400e87308 */ /* 0x0007240000000800 */
[----:B---3--:R-:W-:Y:S01]  /*6f60*/  FFMA.FTZ R4, R145, c[0x0][0x2d0], -R2 ;  /* 0x0000b40091047a23 */ /* 0x008fe20000010802 */
[----:B----4-:R-:W-:-:S05]  /*6f70*/  F2FP.BF16.PACK_AB R11, R232, R231 ;  /* 0x000000e7e80b723e */ /* 0x010fca00000010ff */
[----:B------:R3:W-:Y:S02]  /*6f80*/  MUFU.EX2 R230, R4 ;  /* 0x0000000400e67308 */ /* 0x0007e40000000800 */
[C---:B-1----:R-:W-:Y:S08]  /*6f90*/  HMMA.16816.F32.BF16 R104, R8.reuse, R112, R104 ;  /* 0x000000700868723c */ /* 0x042ff00000041868 */
[----:B------:R-:W-:Y:S01]  /*6fa0*/  HMMA.16816.F32.BF16 R116, R8, R114, R116 ;  /* 0x000000720874723c */ /* 0x000fe20000041874 */
[----:B---3--:R-:W-:-:S04]  /*6fb0*/  FFMA.FTZ R4, R144, c[0x0][0x2d0], -R2 ;  /* 0x0000b40090047a23 */ /* 0x008fc80000010802 */
[----:B------:R1:W3:Y:S03]  /*6fc0*/  MUFU.EX2 R228, R4 ;  /* 0x0000000400e47308 */ /* 0x0002e60000000800 */
[C---:B--2---:R-:W-:Y:S08]  /*6fd0*/  HMMA.16816.F32.BF16 R120, R8.reuse, R128, R120 ;  /* 0x000000800878723c */ /* 0x044ff00000041878 */
[----:B------:R-:W-:Y:S01]  /*6fe0*/  HMMA.16816.F32.BF16 R132, R8, R130, R132 ;  /* 0x000000820884723c */ /* 0x000fe20000041884 */
[----:B-1----:R-:W-:-:S07]  /*6ff0*/  FFMA.FTZ R4, R146, c[0x0][0x2d0], -R2 ;  /* 0x0000b40092047a23 */ /* 0x002fce0000010802 */
[C---:B------:R-:W-:Y:S01]  /*7000*/  HMMA.16816.F32.BF16 R136, R8.reuse, R48, R136 ;  /* 0x000000300888723c */ /* 0x040fe20000041888 */
[----:B------:R1:W-:Y:S07]  /*7010*/  MUFU.EX2 R229, R4 ;  /* 0x0000000400e57308 */ /* 0x0003ee0000000800 */
[C---:B------:R-:W-:Y:S08]  /*7020*/  HMMA.16816.F32.BF16 R148, R8.reuse, R50, R148 ;  /* 0x000000320894723c */ /* 0x040ff00000041894 */
[----:B------:R-:W-:Y:S01]  /*7030*/  HMMA.16816.F32.BF16 R152, R8, R56, R152 ;  /* 0x000000380898723c */ /* 0x000fe20000041898 */
[----:B-1----:R-:W-:-:S02]  /*7040*/  FFMA.FTZ R4, R147, c[0x0][0x2d0], -R2 ;  /* 0x0000b40093047a23 */ /* 0x002fc40000010802 */
[----:B------:R-:W-:Y:S02]  /*7050*/  LDSM.16.MT88.4 R144, [R210+0x2900] ;  /* 0x00290000d290783b */ /* 0x000fe40000004200 */
        /* <DEDUP_REMOVED lines=16> */
[C---:B------:R-:W-:Y:S08]  /*7160*/  HMMA.16816.F32.BF16 R124, R8.reuse, R92, R24 ;  /* 0x0000005c087c723c */ /* 0x040ff00000041818 */
[----:B------:R-:W-:Y:S01]  /*7170*/  HMMA.16816.F32.BF16 R24, R8, R102, R32 ;  /* 0x000000660818723c */ /* 0x000fe20000041820 */
[----:B------:R-:W-:Y:S01]  /*7180*/  LDSM.16.MT88.4 R32, [R211+0x2100] ;  /* 0x00210000d320783b */ /* 0x000fe20000004200 */
[----:B-1----:R-:W-:-:S05]  /*7190*/  FFMA.FTZ R4, R192, c[0x0][0x2d0], -R7 ;  /* 0x0000b400c0047a23 */ /* 0x002fca0000010807 */
[----:B------:R-:W-:Y:S01]  /*71a0*/  IMAD.MOV.U32 R102, RZ, RZ, R89 ;  /* 0x000000ffff667224 */ /* 0x000fe200078e0059 */
[----:B------:R1:W-:Y:S01]  /*71b0*/  MUFU.EX2 R191, R4 ;  /* 0x0000000400bf7308 */ /* 0x0003e20000000800 */
[----:B------:R-:W-:Y:S01]  /*71c0*/  HMMA.16816.F32.BF16 R76, R8, R108, R44 ;  /* 0x0000006c084c723c */ /* 0x000fe2000004182c */
[----:B------:R-:W-:Y:S01]  /*71d0*/  LDSM.16.MT88.4 R44, [R212+0x2100] ;  /* 0x00210000d42c783b */ /* 0x000fe20000004200 */
[----:B------:R-:W-:-:S06]  /*71e0*/  IMAD.MOV.U32 R103, RZ, RZ, R74 ;  /* 0x000000ffff677224 */ /* 0x000fcc00078e004a */
[----:B------:R-:W-:Y:S01]  /*71f0*/  HMMA.16816.F32.BF16 R64, R8, R110, R40 ;  /* 0x0000006e0840723c */ /* 0x000fe20000041828 */
[----:B------:R-:W3:Y:S01]  /*7200*/  LDSM.16.MT88.4 R40, [R209+0x2100] ;  /* 0x00210000d128783b */ /* 0x000ee20000004200 */
[----:B-1----:R-:W-:-:S06]  /*7210*/  FFMA.FTZ R4, R193, c[0x0][0x2d0], -R7 ;  /* 0x0000b400c1047a23 */ /* 0x002fcc0000010807 */
[----:B------:R-:W-:Y:S01]  /*7220*/  HMMA.16816.F32.BF16 R92, R8, R94, R36 ;  /* 0x0000005e085c723c */ /* 0x000fe20000041824 */
[----:B------:R-:W1:Y:S01]  /*7230*/  LDSM.16.MT88.4 R36, [R210+0x2100] ;  /* 0x00210000d224783b */ /* 0x000e620000004200 */
[----:B------:R-:W-:Y:S01]  /*7240*/  IMAD.MOV.U32 R193, RZ, RZ, R156 ;  /* 0x000000ffffc17224 */ /* 0x000fe200078e009c */
[----:B------:R4:W5:Y:S01]  /*7250*/  MUFU.EX2 R192, R4 ;  /* 0x0000000400c07308 */ /* 0x0009620000000800 */
[----:B------:R-:W-:-:S04]  /*7260*/  IMAD.MOV.U32 R156, RZ, RZ, R62 ;  /* 0x000000ffff9c7224 */ /* 0x000fc800078e003e */
[C---:B------:R-:W-:Y:S08]  /*7270*/  HMMA.16816.F32.BF16 R12, R8.reuse, R96, R12 ;  /* 0x00000060080c723c */ /* 0x040ff0000004180c */
[----:B------:R-:W-:Y:S01]  /*7280*/  HMMA.16816.F32.BF16 R140, R8, R100, R16 ;  /* 0x00000064088c723c */ /* 0x000fe20000041810 */
[----:B------:R-:W1:Y:S01]  /*7290*/  LDSM.16.MT88.4 R16, [R209+0x2900] ;  /* 0x00290000d110783b */ /* 0x000e620000004200 */
[----:B----4-:R-:W-:-:S02]  /*72a0*/  FFMA.FTZ R4, R194, c[0x0][0x2d0], -R7 ;  /* 0x0000b400c2047a23 */ /* 0x010fc40000010807 */
[----:B------:R-:W-:Y:S02]  /*72b0*/  IMAD.MOV.U32 R194, RZ, RZ, R83 ;  /* 0x000000ffffc27224 */ /* 0x000fe400078e0053 */
[----:B------:R4:W-:Y:S02]  /*72c0*/  MUFU.EX2 R187, R4 ;  /* 0x0000000400bb7308 */ /* 0x0009e40000000800 */
[----:B------:R-:W-:Y:S01]  /*72d0*/  HMMA.16816.F32.BF16 R96, R8, R98, R20 ;  /* 0x000000620860723c */ /* 0x000fe20000041814 */
[----:B------:R-:W1:Y:S01]  /*72e0*/  LDSM.16.MT88.4 R20, [R212+0x2900] ;  /* 0x00290000d414783b */ /* 0x000e620000004200 */
[----:B------:R-:W-:Y:S02]  /*72f0*/  IMAD.MOV.U32 R100, RZ, RZ, R61 ;  /* 0x000000ffff647224 */ /* 0x000fe400078e003d */
[----:B------:R-:W-:-:S03]  /*7300*/  IMAD.MOV.U32 R101, RZ, RZ, R167 ;  /* 0x000000ffff657224 */ /* 0x000fc600078e00a7 */
[----:B--2---:R-:W-:Y:S02]  /*7310*/  F2FP.BF16.PACK_AB R8, R207, R235 ;  /* 0x000000ebcf08723e */ /* 0x004fe400000010ff */
[----:B-----5:R-:W-:Y:S01]  /*7320*/  F2FP.BF16.PACK_AB R10, R192, R191 ;  /* 0x000000bfc00a723e */ /* 0x020fe200000010ff */
[----:B----4-:R-:W-:Y:S02]  /*7330*/  FFMA.FTZ R4, R195, c[0x0][0x2d0], -R7 ;  /* 0x0000b400c3047a23 */ /* 0x010fe40000010807 */
[----:B------:R-:W-:Y:S02]  /*7340*/  IMAD.MOV.U32 R195, RZ, RZ, R159 ;  /* 0x000000ffffc37224 */ /* 0x000fe400078e009f */
[----:B------:R2:W-:Y:S01]  /*7350*/  MUFU.EX2 R172, R4 ;  /* 0x0000000400ac7308 */ /* 0x0005e20000000800 */
[----:B------:R-:W-:Y:S02]  /*7360*/  IMAD.MOV.U32 R159, RZ, RZ, R60 ;  /* 0x000000ffff9f7224 */ /* 0x000fe400078e003c */
[----:B--2---:R-:W-:-:S02]  /*7370*/  FFMA.FTZ R4, R176, c[0x0][0x2d0], -R6 ;  /* 0x0000b400b0047a23 */ /* 0x004fc40000010806 */
[----:B------:R-:W-:-:S03]  /*7380*/  IMAD.MOV.U32 R176, RZ, RZ, R90 ;  /* 0x000000ffffb07224 */ /* 0x000fc600078e005a */
[----:B------:R2:W-:Y:S02]  /*7390*/  MUFU.EX2 R171, R4 ;  /* 0x0000000400ab7308 */ /* 0x0005e40000000800 */
[----:B--2---:R-:W-:Y:S02]  /*73a0*/  FFMA.FTZ R4, R181, c[0x0][0x2d0], -R6 ;  /* 0x0000b400b5047a23 */ /* 0x004fe40000010806 */
[----:B------:R-:W-:-:S04]  /*73b0*/  IMAD.MOV.U32 R181, RZ, RZ, R85 ;  /* 0x000000ffffb57224 */ /* 0x000fc800078e0055 */
[----:B------:R2:W4:Y:S02]  /*73c0*/  MUFU.EX2 R170, R4 ;  /* 0x0000000400aa7308 */ /* 0x0005240000000800 */
[----:B--2---:R-:W-:Y:S01]  /*73d0*/  FFMA.FTZ R4, R180, c[0x0][0x2d0], -R6 ;  /* 0x0000b400b4047a23 */ /* 0x004fe20000010806 */
[----:B----4-:R-:W-:Y:S01]  /*73e0*/  F2FP.BF16.PACK_AB R9, R170, R171 ;  /* 0x000000abaa09723e */ /* 0x010fe200000010ff */
[----:B------:R-:W-:-:S04]  /*73f0*/  IMAD.MOV.U32 R180, RZ, RZ, R80 ;  /* 0x000000ffffb47224 */ /* 0x000fc800078e0050 */
[----:B------:R2:W-:Y:S02]  /*7400*/  MUFU.EX2 R91, R4 ;  /* 0x00000004005b7308 */ /* 0x0005e40000000800 */
[----:B--2---:R-:W-:Y:S02]  /*7410*/  FFMA.FTZ R4, R182, c[0x0][0x2d0], -R6 ;  /* 0x0000b400b6047a23 */ /* 0x004fe40000010806 */
[----:B------:R-:W-:-:S04]  /*7420*/  IMAD.MOV.U32 R182, RZ, RZ, R75 ;  /* 0x000000ffffb67224 */ /* 0x000fc800078e004b */
[----:B------:R2:W4:Y:S02]  /*7430*/  MUFU.EX2 R89, R4 ;  /* 0x0000000400597308 */ /* 0x0005240000000800 */
[----:B--2---:R-:W-:Y:S01]  /*7440*/  FFMA.FTZ R4, R200, c[0x0][0x2d0], -R7 ;  /* 0x0000b400c8047a23 */ /* 0x004fe20000010807 */
[----:B----4-:R-:W-:Y:S01]  /*7450*/  F2FP.BF16.PACK_AB R11, R89, R91 ;  /* 0x0000005b590b723e */ /* 0x010fe200000010ff */
[----:B------:R-:W-:-:S04]  /*7460*/  IMAD.MOV.U32 R200, RZ, RZ, R82 ;  /* 0x000000ffffc87224 */ /* 0x000fc800078e0052 */
[----:B------:R2:W-:Y:S01]  /*7470*/  MUFU.EX2 R90, R4 ;  /* 0x00000004005a7308 */ /* 0x0005e20000000800 */
[----:B------:R-:W-:Y:S02]  /*7480*/  FFMA.FTZ R7, R202, c[0x0][0x2d0], -R7 ;  /* 0x0000b400ca077a23 */ /* 0x000fe40000010807 */
[----:B------:R-:W-:Y:S01]  /*7490*/  IMAD.MOV.U32 R202, RZ, RZ, R88 ;  /* 0x000000ffffca7224 */ /* 0x000fe200078e0058 */
[C---:B---3--:R-:W-:Y:S04]  /*74a0*/  HMMA.16816.F32.BF16 R104, R8.reuse, R40, R104 ;  /* 0x000000280868723c */ /* 0x048fe80000041868 */
[----:B------:R-:W3:Y:S04]  /*74b0*/  MUFU.EX2 R88, R7 ;  /* 0x0000000700587308 */ /* 0x000ee80000000800 */
[----:B------:R-:W-:Y:S01]  /*74c0*/  HMMA.16816.F32.BF16 R116, R8, R42, R116 ;  /* 0x0000002a0874723c */ /* 0x000fe20000041874 */
[----:B--2---:R-:W-:-:S02]  /*74d0*/  FFMA.FTZ R4, R183, c[0x0][0x2d0], -R6 ;  /* 0x0000b400b7047a23 */ /* 0x004fc40000010806 */
[----:B------:R-:W-:Y:S02]  /*74e0*/  IMAD.MOV.U32 R183, RZ, RZ, R84 ;  /* 0x000000ffffb77224 */ /* 0x000fe400078e0054 */
[----:B------:R2:W-:Y:S03]  /*74f0*/  MUFU.EX2 R87, R4 ;  /* 0x0000000400577308 */ /* 0x0005e60000000800 */
[C---:B------:R-:W-:Y:S08]  /*7500*/  HMMA.16816.F32.BF16 R120, R8.reuse, R44, R120 ;  /* 0x0000002c0878723c */ /* 0x040ff00000041878 */
[----:B------:R-:W-:Y:S01]  /*7510*/  HMMA.16816.F32.BF16 R132, R8, R46, R132 ;  /* 0x0000002e0884723c */ /* 0x000fe20000041884 */
[----:B--2---:R-:W-:-:S07]  /*7520*/  FFMA.FTZ R4, R188, c[0x0][0x2d0], -R6 ;  /* 0x0000b400bc047a23 */ /* 0x004fce0000010806 */
[C---:B-1----:R-:W-:Y:S01]  /*7530*/  HMMA.16816.F32.BF16 R136, R8.reuse, R36, R136 ;  /* 0x000000240888723c */ /* 0x042fe20000041888 */
[----:B------:R-:W-:Y:S01]  /*7540*/  IMAD.MOV.U32 R188, RZ, RZ, R81 ;  /* 0x000000ffffbc7224 */ /* 0x000fe200078e0051 */
[----:B------:R1:W-:Y:S06]  /*7550*/  MUFU.EX2 R86, R4 ;  /* 0x0000000400567308 */ /* 0x0003ec0000000800 */
[C---:B------:R-:W-:Y:S08]  /*7560*/  HMMA.16816.F32.BF16 R148, R8.reuse, R38, R148 ;  /* 0x000000260894723c */ /* 0x040ff00000041894 */
[----:B------:R-:W-:Y:S01]  /*7570*/  HMMA.16816.F32.BF16 R152, R8, R32, R152 ;  /* 0x000000200898723c */ /* 0x000fe20000041898 */
[----:B-1----:R-:W-:-:S02]  /*7580*/  FFMA.FTZ R4, R189, c[0x0][0x2d0], -R6 ;  /* 0x0000b400bd047a23 */ /* 0x002fc40000010806 */
[----:B------:R-:W-:Y:S02]  /*7590*/  FFMA.FTZ R6, R190, c[0x0][0x2d0], -R6 ;  /* 0x0000b400be067a23 */ /* 0x000fe40000010806 */
[----:B------:R1:W-:Y:S03]  /*75a0*/  MUFU.EX2 R85, R4 ;  /* 0x0000000400557308 */ /* 0x0003e60000000800 */
[----:B------:R-:W-:Y:S01]  /*75b0*/  HMMA.16816.F32.BF16 R8, R8, R34, R28 ;  /* 0x000000220808723c */ /* 0x000fe2000004181c */
[----:B------:R-:W-:Y:S01]  /*75c0*/  IMAD.MOV.U32 R189, RZ, RZ, R166 ;  /* 0x000000ffffbd7224 */ /* 0x000fe200078e00a6 */
[----:B---3--:R-:W-:Y:S01]  /*75d0*/  F2FP.BF16.PACK_AB R166, R88, R90 ;  /* 0x0000005a58a6723e */ /* 0x008fe200000010ff */
[----:B------:R-:W-:Y:S02]  /*75e0*/  IMAD.MOV.U32 R190, RZ, RZ, R63 ;  /* 0x000000ffffbe7224 */ /* 0x000fe400078e003f */
[----:B------:R-:W2:Y:S01]  /*75f0*/  MUFU.EX2 R84, R6 ;  /* 0x0000000600547308 */ /* 0x000ea20000000800 */
[----:B-1----:R-:W-:-:S02]  /*7600*/  FFMA.FTZ R4, R173, c[0x0][0x2d0], -R2 ;  /* 0x0000b400ad047a23 */ /* 0x002fc40000010802 */
[----:B------:R-:W-:-:S05]  /*7610*/  IMAD.MOV.U32 R173, RZ, RZ, R54 ;  /* 0x000000ffffad7224 */ /* 0x000fca00078e0036 */
[----:B------:R1:W-:Y:S01]  /*7620*/  MUFU.EX2 R83, R4 ;  /* 0x0000000400537308 */ /* 0x0003e20000000800 */
[----:B--2---:R-:W-:Y:S01]  /*7630*/  F2FP.BF16.PACK_AB R167, R84, R85 ;  /* 0x0000005554a7723e */ /* 0x004fe200000010ff */
[----:B-1----:R-:W-:Y:S02]  /*7640*/  FFMA.FTZ R4, R174, c[0x0][0x2d0], -R2 ;  /* 0x0000b400ae047a23 */ /* 0x002fe40000010802 */
[----:B------:R-:W-:-:S04]  /*7650*/  IMAD.MOV.U32 R174, RZ, RZ, R55 ;  /* 0x000000ffffae7224 */ /* 0x000fc800078e0037 */
[----:B------:R1:W-:Y:S02]  /*7660*/  MUFU.EX2 R82, R4 ;  /* 0x0000000400527308 */ /* 0x0003e40000000800 */
[----:B-1----:R-:W-:Y:S02]  /*7670*/  FFMA.FTZ R4, R175, c[0x0][0x2d0], -R2 ;  /* 0x0000b400af047a23 */ /* 0x002fe40000010802 */
[----:B------:R-:W-:-:S04]  /*7680*/  IMAD.MOV.U32 R175, RZ, RZ, R52 ;  /* 0x000000ffffaf7224 */ /* 0x000fc800078e0034 */
[----:B------:R1:W-:Y:S02]  /*7690*/  MUFU.EX2 R81, R4 ;  /* 0x0000000400517308 */ /* 0x0003e40000000800 */
[----:B-1----:R-:W-:Y:S02]  /*76a0*/  FFMA.FTZ R4, R179, c[0x0][0x2d0], -R2 ;  /* 0x0000b400b3047a23 */ /* 0x002fe40000010802 */
[----:B------:R-:W-:Y:S02]  /*76b0*/  IMAD.MOV.U32 R179, RZ, RZ, R53 ;  /* 0x000000ffffb37224 */ /* 0x000fe400078e0035 */
[----:B------:R-:W1:Y:S02]  /*76c0*/  LDSM.16.MT88.4 R52, [R211+0x2900] ;  /* 0x00290000d334783b */ /* 0x000e640000004200 */
[----:B------:R2:W3:Y:S02]  /*76d0*/  MUFU.EX2 R80, R4 ;  /* 0x0000000400507308 */ /* 0x0004e40000000800 */
[----:B--2---:R-:W-:Y:S01]  /*76e0*/  FFMA.FTZ R4, R164, c[0x0][0x2d0], -R0 ;  /* 0x0000b400a4047a23 */ /* 0x004fe20000010800 */
[----:B------:R-:W-:-:S02]  /*76f0*/  F2FP.BF16.PACK_AB R164, R172, R187 ;  /* 0x000000bbaca4723e */ /* 0x000fc400000010ff */
[----:B---3--:R-:W-:-:S03]  /*7700*/  F2FP.BF16.PACK_AB R6, R80, R81 ;  /* 0x000000515006723e */ /* 0x008fc600000010ff */
[----:B------:R2:W-:Y:S02]  /*7710*/  MUFU.EX2 R74, R4 ;  /* 0x00000004004a7308 */ /* 0x0005e40000000800 */
[----:B--2---:R-:W-:Y:S01]  /*7720*/  FFMA.FTZ R4, R165, c[0x0][0x2d0], -R0 ;  /* 0x0000b400a5047a23 */ /* 0x004fe20000010800 */
[----:B------:R-:W-:-:S05]  /*7730*/  F2FP.BF16.PACK_AB R165, R86, R87 ;  /* 0x0000005756a5723e */ /* 0x000fca00000010ff */
[----:B------:R2:W3:Y:S02]  /*7740*/  MUFU.EX2 R75, R4 ;  /* 0x00000004004b7308 */ /* 0x0004e40000000800 */
[C---:B------:R-:W-:Y:S08]  /*7750*/  HMMA.16816.F32.BF16 R104, R164.reuse, R16, R104 ;  /* 0x00000010a468723c */ /* 0x040ff00000041868 */
[----:B------:R-:W-:Y:S01]  /*7760*/  HMMA.16816.F32.BF16 R116, R164, R18, R116 ;  /* 0x00000012a474723c */ /* 0x000fe20000041874 */
[----:B--2---:R-:W-:-:S02]  /*7770*/  FFMA.FTZ R4, R168, c[0x0][0x2d0], -R0 ;  /* 0x0000b400a8047a23 */ /* 0x004fc40000010800 */
[----:B------:R-:W-:Y:S02]  /*7780*/  IMAD.MOV.U32 R168, RZ, RZ, R69 ;  /* 0x000000ffffa87224 */ /* 0x000fe400078e0045 */
[----:B------:R2:W-:Y:S03]  /*7790*/  MUFU.EX2 R61, R4 ;  /* 0x00000004003d7308 */ /* 0x0005e60000000800 */
[C---:B------:R-:W-:Y:S08]  /*77a0*/  HMMA.16816.F32.BF16 R120, R164.reuse, R20, R120 ;  /* 0x00000014a478723c */ /* 0x040ff00000041878 */
[----:B------:R-:W-:Y:S01]  /*77b0*/  HMMA.16816.F32.BF16 R132, R164, R22, R132 ;  /* 0x00000016a484723c */ /* 0x000fe20000041884 */
[----:B--2---:R-:W-:-:S07]  /*77c0*/  FFMA.FTZ R4, R169, c[0x0][0x2d0], -R0 ;  /* 0x0000b400a9047a23 */ /* 0x004fce0000010800 */
[C---:B------:R-:W-:Y:S01]  /*77d0*/  HMMA.16816.F32.BF16 R136, R164.reuse, R144, R136 ;  /* 0x00000090a488723c */ /* 0x040fe20000041888 */
[----:B------:R-:W-:Y:S01]  /*77e0*/  IMAD.MOV.U32 R169, RZ, RZ, R5 ;  /* 0x000000ffffa97224 */ /* 0x000fe200078e0005 */
[----:B---3--:R-:W-:Y:S01]  /*77f0*/  F2FP.BF16.PACK_AB R5, R75, R74 ;  /* 0x0000004a4b05723e */ /* 0x008fe200000010ff */
[----:B------:R2:W3:Y:S05]  /*7800*/  MUFU.EX2 R60, R4 ;  /* 0x00000004003c7308 */ /* 0x0004ea0000000800 */
[C---:B------:R-:W-:Y:S08]  /*7810*/  HMMA.16816.F32.BF16 R148, R164.reuse, R146, R148 ;  /* 0x00000092a494723c */ /* 0x040ff00000041894 */
[----:B-1----:R-:W-:Y:S01]  /*7820*/  HMMA.16816.F32.BF16 R152, R164, R52, R152 ;  /* 0x00000034a498723c */ /* 0x002fe20000041898 */
[----:B--2---:R-:W-:-:S02]  /*7830*/  F2FP.BF16.PACK_AB R4, R82, R83 ;  /* 0x000000535204723e */ /* 0x004fc400000010ff */
[----:B---3--:R-:W-:-:S05]  /*7840*/  F2FP.BF16.PACK_AB R7, R60, R61 ;  /* 0x0000003d3c07723e */ /* 0x008fca00000010ff */
[----:B------:R-:W-:Y:S07]  /*7850*/  HMMA.16816.F32.BF16 R164, R164, R54, R8 ;  /* 0x00000036a4a4723c */ /* 0x000fee0000041808 */
[--C-:B------:R-:W-:Y:S01]  /*7860*/  FFMA.FTZ R8, R184, c[0x0][0x2d0], -R2.reuse ;  /* 0x0000b400b8087a23 */ /* 0x100fe20000010802 */
[C---:B------:R-:W-:Y:S03]  /*7870*/  HMMA.16816.F32.BF16 R108, R4.reuse, R112, R76 ;  /* 0x00000070046c723c */ /* 0x040fe6000004184c */
[----:B------:R1:W-:Y:S05]  /*7880*/  MUFU.EX2 R62, R8 ;  /* 0x00000008003e7308 */ /* 0x0003ea0000000800 */
[C---:B------:R-:W-:Y:S08]  /*7890*/  HMMA.16816.F32.BF16 R112, R4.reuse, R114, R64 ;  /* 0x000000720470723c */ /* 0x040ff00000041840 */
[----:B------:R-:W-:Y:S01]  /*78a0*/  HMMA.16816.F32.BF16 R140, R4, R48, R140 ;  /* 0x00000030048c723c */ /* 0x000fe2000004188c */
[----:B-1----:R-:W-:-:S04]  /*78b0*/  FFMA.FTZ R8, R185, c[0x0][0x2d0], -R2 ;  /* 0x0000b400b9087a23 */ /* 0x002fc80000010802 */
[----:B------:R1:W2:Y:S03]  /*78c0*/  MUFU.EX2 R63, R8 ;  /* 0x00000008003f7308 */ /* 0x0002a60000000800 */
[C---:B------:R-:W-:Y:S08]  /*78d0*/  HMMA.16816.F32.BF16 R24, R4.reuse, R50, R24 ;  /* 0x000000320418723c */ /* 0x040ff00000041818 */
[----:B------:R-:W-:Y:S01]  /*78e0*/  HMMA.16816.F32.BF16 R12, R4, R56, R12 ;  /* 0x00000038040c723c */ /* 0x000fe2000004180c */
[----:B-1----:R-:W-:-:S07]  /*78f0*/  FFMA.FTZ R8, R196, c[0x0][0x2d0], -R2 ;  /* 0x0000b400c4087a23 */ /* 0x002fce0000010802 */
[C---:B------:R-:W-:Y:S01]  /*7900*/  HMMA.16816.F32.BF16 R124, R4.reuse, R128, R124 ;  /* 0x00000080047c723c */ /* 0x040fe2000004187c */
[----:B------:R1:W-:Y:S07]  /*7910*/  MUFU.EX2 R65, R8 ;  /* 0x0000000800417308 */ /* 0x0003ee0000000800 */
[----:B------:R-:W-:Y:S01]  /*7920*/  HMMA.16816.F32.BF16 R128, R4, R130, R92 ;  /* 0x000000820480723c */ /* 0x000fe2000004185c */
[----:B-1----:R-:W-:-:S04]  /*7930*/  FFMA.FTZ R8, R197, c[0x0][0x2d0], -R2 ;  /* 0x0000b400c5087a23 */ /* 0x002fc80000010802 */
[----:B------:R1:W3:Y:S02]  /*7940*/  MUFU.EX2 R66, R8 ;  /* 0x0000000800427308 */ /* 0x0002e40000000800 */
[----:B-1----:R-:W-:-:S06]  /*7950*/  FFMA.FTZ R8, R198, c[0x0][0x2d0], -R2 ;  /* 0x0000b400c6087a23 */ /* 0x002fcc0000010802 */
[----:B------:R1:W-:Y:S02]  /*7960*/  MUFU.EX2 R67, R8 ;  /* 0x0000000800437308 */ /* 0x0003e40000000800 */
[----:B-1----:R-:W-:-:S06]  /*7970*/  FFMA.FTZ R8, R199, c[0x0][0x2d0], -R2 ;  /* 0x0000b400c7087a23 */ /* 0x002fcc0000010802 */
[----:B------:R1:W-:Y:S02]  /*7980*/  MUFU.EX2 R69, R8 ;  /* 0x0000000800457308 */ /* 0x0003e40000000800 */
[----:B-1----:R-:W-:-:S06]  /*7990*/  FFMA.FTZ R8, R178, c[0x0][0x2d0], -R0 ;  /* 0x0000b400b2087a23 */ /* 0x002fcc0000010800 */
[----:B------:R1:W-:Y:S02]  /*79a0*/  MUFU.EX2 R31, R8 ;  /* 0x00000008001f7308 */ /* 0x0003e40000000800 */
[----:B-1----:R-:W-:-:S06]  /*79b0*/  FFMA.FTZ R8, R177, c[0x0][0x2d0], -R0 ;  /* 0x0000b400b1087a23 */ /* 0x002fcc0000010800 */
[----:B------:R1:W4:Y:S02]  /*79c0*/  MUFU.EX2 R48, R8 ;  /* 0x0000000800307308 */ /* 0x0003240000000800 */
[----:B-1----:R-:W-:-:S06]  /*79d0*/  FFMA.FTZ R8, R158, c[0x0][0x2d0], -R0 ;  /* 0x0000b4009e087a23 */ /* 0x002fcc0000010800 */
[----:B------:R1:W-:Y:S02]  /*79e0*/  MUFU.EX2 R64, R8 ;  /* 0x0000000800407308 */ /* 0x0003e40000000800 */
[----:B-1----:R-:W-:-:S06]  /*79f0*/  FFMA.FTZ R8, R157, c[0x0][0x2d0], -R0 ;  /* 0x0000b4009d087a23 */ /* 0x002fcc0000010800 */
[----:B------:R1:W5:Y:S02]  /*7a00*/  MUFU.EX2 R50, R8 ;  /* 0x0000000800327308 */ /* 0x0003640000000800 */
[--C-:B-1----:R-:W-:Y:S02]  /*7a10*/  FFMA.FTZ R8, R203, c[0x0][0x2d0], -R2.reuse ;  /* 0x0000b400cb087a23 */ /* 0x102fe40000010802 */
[----:B------:R-:W-:-:S04]  /*7a20*/  FFMA.FTZ R2, R201, c[0x0][0x2d0], -R2 ;  /* 0x0000b400c9027a23 */ /* 0x000fc80000010802 */
[----:B------:R1:W-:Y:S08]  /*7a30*/  MUFU.EX2 R56, R8 ;  /* 0x0000000800387308 */ /* 0x0003f00000000800 */
[----:B------:R3:W3:Y:S01]  /*7a40*/  MUFU.EX2 R51, R2 ;  /* 0x0000000200337308 */ /* 0x0006e20000000800 */
[----:B-1----:R-:W-:Y:S07]  /*7a50*/  HMMA.16816.F32.BF16 R8, R4, R58, R96 ;  /* 0x0000003a0408723c */ /* 0x002fee0000041860 */
[----:B--2---:R-:W-:Y:S01]  /*7a60*/  F2FP.BF16.PACK_AB R4, R63, R62 ;  /* 0x0000003e3f04723e */ /* 0x004fe200000010ff */
[----:B---3--:R-:W-:Y:S01]  /*7a70*/  FFMA.FTZ R2, R160, c[0x0][0x2d0], -R0 ;  /* 0x0000b400a0027a23 */ /* 0x008fe20000010800 */
[----:B------:R-:W-:-:S02]  /*7a80*/  F2FP.BF16.PACK_AB R6, R66, R65 ;  /* 0x000000414206723e */ /* 0x000fc400000010ff */
[----:B----4-:R-:W-:Y:S01]  /*7a90*/  F2FP.BF16.PACK_AB R5, R48, R31 ;  /* 0x0000001f3005723e */ /* 0x010fe200000010ff */
[----:B------:R1:W-:Y:S01]  /*7aa0*/  MUFU.EX2 R49, R2 ;  /* 0x0000000200317308 */ /* 0x0003e20000000800 */
[----:B-----5:R-:W-:Y:S02]  /*7ab0*/  F2FP.BF16.PACK_AB R7, R50, R64 ;  /* 0x000000403207723e */ /* 0x020fe400000010ff */
[----:B------:R-:W-:-:S05]  /*7ac0*/  F2FP.BF16.PACK_AB R160, R69, R67 ;  /* 0x0000004345a0723e */ /* 0x000fca00000010ff */
[----:B------:R-:W-:Y:S01]  /*7ad0*/  HMMA.16816.F32.BF16 R108, R4, R40, R108 ;  /* 0x00000028046c723c */ /* 0x000fe2000004186c */
[----:B-1----:R-:W-:-:S07]  /*7ae0*/  FFMA.FTZ R2, R161, c[0x0][0x2d0], -R0 ;  /* 0x0000b400a1027a23 */ /* 0x002fce0000010800 */
[C---:B------:R-:W-:Y:S01]  /*7af0*/  HMMA.16816.F32.BF16 R112, R4.reuse, R42, R112 ;  /* 0x0000002a0470723c */ /* 0x040fe20000041870 */
[----:B------:R1:W2:Y:S07]  /*7b00*/  MUFU.EX2 R30, R2 ;  /* 0x00000002001e7308 */ /* 0x0002ae0000000800 */
[C---:B------:R-:W-:Y:S08]  /*7b10*/  HMMA.16816.F32.BF16 R124, R4.reuse, R44, R124 ;  /* 0x0000002c047c723c */ /* 0x040ff0000004187c */
[C---:B------:R-:W-:Y:S01]  /*7b20*/  HMMA.16816.F32.BF16 R128, R4.reuse, R46, R128 ;  /* 0x0000002e0480723c */ /* 0x040fe20000041880 */
[--C-:B-1----:R-:W-:Y:S01]  /*7b30*/  FFMA.FTZ R2, R162, c[0x0][0x2d0], -R0.reuse ;  /* 0x0000b400a2027a23 */ /* 0x102fe20000010800 */
[----:B------:R-:W-:Y:S01]  /*7b40*/  F2FP.BF16.PACK_AB R162, R51, R56 ;  /* 0x0000003833a2723e */ /* 0x000fe200000010ff */
[----:B------:R-:W-:Y:S01]  /*7b50*/  FFMA.FTZ R0, R163, c[0x0][0x2d0], -R0 ;  /* 0x0000b400a3007a23 */ /* 0x000fe20000010800 */
[----:B--2---:R-:W-:Y:S01]  /*7b60*/  F2FP.BF16.PACK_AB R161, R30, R49 ;  /* 0x000000311ea1723e */ /* 0x004fe200000010ff */
[----:B------:R1:W-:Y:S03]  /*7b70*/  MUFU.EX2 R29, R2 ;  /* 0x00000002001d7308 */ /* 0x0003e60000000800 */
[C---:B------:R-:W-:Y:S05]  /*7b80*/  HMMA.16816.F32.BF16 R140, R4.reuse, R36, R140 ;  /* 0x00000024048c723c */ /* 0x040fea000004188c */
[----:B------:R2:W3:Y:S03]  /*7b90*/  MUFU.EX2 R28, R0 ;  /* 0x00000000001c7308 */ /* 0x0004e60000000800 */
[----:B------:R-:W-:Y:S01]  /*7ba0*/  HMMA.16816.F32.BF16 R24, R4, R38, R24 ;  /* 0x000000260418723c */ /* 0x000fe20000041818 */
[----:B-1----:R-:W-:-:S07]  /*7bb0*/  FADD.FTZ R2, R168, R169 ;  /* 0x000000a9a8027221 */ /* 0x002fce0000010000 */
[----:B------:R-:W-:Y:S01]  /*7bc0*/  HMMA.16816.F32.BF16 R12, R4, R32, R12 ;  /* 0x00000020040c723c */ /* 0x000fe2000004180c */
[----:B------:R-:W-:Y:S02]  /*7bd0*/  FADD.FTZ R2, R173, R2 ;  /* 0x00000002ad027221 */ /* 0x000fe40000010000 */
[----:B--2---:R-:W-:-:S05]  /*7be0*/  FADD.FTZ R0, R175, R179 ;  /* 0x000000b3af007221 */ /* 0x004fca0000010000 */
[----:B------:R-:W-:Y:S01]  /*7bf0*/  HMMA.16816.F32.BF16 R8, R4, R34, R8 ;  /* 0x000000220408723c */ /* 0x000fe20000041808 */
[----:B------:R-:W-:Y:S01]  /*7c00*/  FADD.FTZ R2, R189, R2 ;  /* 0x00000002bd027221 */ /* 0x000fe20000010000 */
[----:B---3--:R-:W-:Y:S01]  /*7c10*/  F2FP.BF16.PACK_AB R163, R28, R29 ;  /* 0x0000001d1ca3723e */ /* 0x008fe200000010ff */
        /* <DEDUP_REMOVED lines=100> */
[----:B------:R-:W-:Y:S05]  /*8260*/  @P0 BRA `(.L_x_478) ;  /* 0x0000015000000947 */ /* 0x000fea0003800000 */
[----:B------:R-:W-:Y:S01]  /*8270*/  ISETP.LT.AND P0, PT, RZ, UR4, PT ;  /* 0x00000004ff007c0c */ /* 0x000fe2000bf01270 */
[----:B------:R-:W-:-:S02]  /*8280*/  UIADD3 UR14, UR4, -0x1, URZ ;  /* 0xffffffff040e7890 */ /* 0x000fc4000fffe03f */
[----:B------:R-:W-:-:S10]  /*8290*/  ULDC UR6, c[0x0][0x32c] ;  /* 0x0000cb0000067ab9 */ /* 0x000fd40000000800 */
[----:B------:R-:W-:Y:S05]  /*82a0*/  @P0 BRA `(.L_x_479) ;  /* 0x0000008000000947 */ /* 0x000fea0003800000 */
[----:B------:R-:W-:Y:S02]  /*82b0*/  UISETP.NE.AND UP0, UPT, UR6, 0x1, UPT ;  /* 0x000000010600788c */ /* 0x000fe4000bf05270 */
[----:B------:R-:W-:-:S03]  /*82c0*/  UIADD3 UR14, -UR4, URZ, URZ ;  /* 0x0000003f040e7290 */ /* 0x000fc6000fffe13f */
[----:B------:R-:W-:Y:S02]  /*82d0*/  ULDC.64 UR4, c[0x0][0x330] ;  /* 0x0000cc0000047ab9 */ /* 0x000fe40000000a00 */
[----:B------:R-:W-:-:S07]  /*82e0*/  UIMAD.WIDE.U32 UR16, UR14, UR4, URZ ;  /* 0x000000040e1072a5 */ /* 0x000fce000f8e003f */
[----:B------:R-:W-:Y:S02]  /*82f0*/  @UP0 UMOV UR15, UR17 ;  /* 0x00000011000f0c82 */ /* 0x000fe40008000000 */
[----:B------:R-:W-:-:S04]  /*8300*/  @UP0 USHF.R.U32.HI UR14, URZ, UR5, UR15 ;  /* 0x000000053f0e0299 */ /* 0x000fc8000801160f */
[----:B------:R-:W-:Y:S01]  /*8310*/  ULOP3.LUT UR14, URZ, UR14, URZ, 0x33, !UPT ;  /* 0x0000000e3f0e7292 */ /* 0x000fe2000f8e333f */
[----:B------:R-:W-:Y:S05]  /*8320*/  BRA `(.L_x_480) ;  /* 0x0000005000007947 */ /* 0x000fea0003800000 */
.L_x_479:
[----:B------:R-:W-:Y:S02]  /*8330*/  UISETP.NE.AND UP0, UPT, UR6, 0x1, UPT ;  /* 0x000000010600788c */ /* 0x000fe4000bf05270 */
[----:B------:R-:W-:Y:S02]  /*8340*/  ULDC.64 UR4, c[0x0][0x330] ;  /* 0x0000cc0000047ab9 */ /* 0x000fe40000000a00 */
[----:B------:R-:W-:-:S07]  /*8350*/  UIMAD.WIDE.U32 UR16, UR14, UR4, URZ ;  /* 0x000000040e1072a5 */ /* 0x000fce000f8e003f */
[----:B------:R-:W-:Y:S02]  /*8360*/  @UP0 UMOV UR15, UR17 ;  /* 0x00000011000f0c82 */ /* 0x000fe40008000000 */
[----:B------:R-:W-:Y:S02]  /*8370*/  @UP0 USHF.R.U32.HI UR14, URZ, UR5, UR15 ;  /* 0x000000053f0e0299 */ /* 0x000fe4000801160f */
.L_x_480:
[----:B------:R-:W-:Y:S02]  /*8380*/  ULDC UR4, c[0x0][0x32c] ;  /* 0x0000cb0000047ab9 */ /* 0x000fe40000000800 */
[----:B------:R-:W-:-:S04]  /*8390*/  UIMAD UR4, UR14, UR6, UR4 ;  /* 0x000000060e0472a4 */ /* 0x000fc8000f8e0204 */
[----:B------:R-:W-:-:S04]  /*83a0*/  UISETP.LT.AND UP0, UPT, UR7, UR4, UPT ;  /* 0x000000040700728c */ /* 0x000fc8000bf01270 */
[----:B------:R-:W-:-:S03]  /*83b0*/  USEL UR7, UR7, UR4, UP0 ;  /* 0x0000000407077287 */ /* 0x000fc60008000000 */
.L_x_478:
[----:B-1----:R-:W2:Y:S01]  /*83c0*/  LDL R0, [R1] ;  /* 0x0000000001007983 */ /* 0x002ea20000100800 */
[----:B------:R-:W-:-:S04]  /*83d0*/  UIMAD.WIDE UR6, UR7, 0x2aaaaaab, URZ ;  /* 0x2aaaaaab070678a5 */ /* 0x000fc8000f8e023f */
[----:B------:R-:W-:-:S04]  /*83e0*/  USHF.R.U32.HI UR5, URZ, 0x1f, UR7 ;  /* 0x0000001f3f057899 */ /* 0x000fc80008011607 */
[----:B------:R-:W-:Y:S01]  /*83f0*/  ULEA.HI.SX32 UR5, UR7, UR5, 0x1c ;  /* 0x0000000507057291 */ /* 0x000fe2000f8fe23f */
[----:B--2---:R-:W1:Y:S03]  /*8400*/  R2UR UR4, R0 ;  /* 0x00000000000473c2 */ /* 0x004e6600000e0000 */
[----:B-1----:R-:W-:-:S04]  /*8410*/  UISETP.LT.AND UP0, UPT, UR4, UR5, UPT ;  /* 0x000000050400728c */ /* 0x002fc8000bf01270 */
[----:B------:R-:W-:-:S06]  /*8420*/  USEL UR4, UR4, UR5, !UP0 ;  /* 0x0000000504047287 */ /* 0x000fcc000c000000 */
[----:B------:R-:W-:-:S13]  /*8430*/  ISETP.GE.AND P0, PT, R225, UR4, PT ;  /* 0x00000004e1007c0c */ /* 0x000fda000bf06270 */
[----:B------:R-:W-:Y:S05]  /*8440*/  @!P0 BRA `(.L_x_481) ;  /* 0x000067c000008947 */ /* 0x000fea0003800000 */
[----:B------:R-:W2:Y:S01]  /*8450*/  LDL R0, [R1+0x28] ;  /* 0x0000280001007983 */ /* 0x000ea20000100800 */
[----:B------:R-:W-:Y:S01]  /*8460*/  PLOP3.LUT P1, PT, PT, PT, UP2, 0x80, 0x0 ;  /* 0x000000000000781c */ /* 0x000fe20003f2f028 */
[----:B------:R-:W-:Y:S01]  /*8470*/  IMAD.MOV.U32 R101, RZ, RZ, R71 ;  /* 0x000000ffff657224 */ /* 0x000fe200078e0047 */
[----:B------:R-:W-:Y:S01]  /*8480*/  PLOP3.LUT P0, PT, PT, PT, UP2, 0x80, 0x0 ;  /* 0x000000000000781c */ /* 0x000fe20003f0f028 */
[----:B------:R-:W-:Y:S01]  /*8490*/  IMAD.MOV.U32 R100, RZ, RZ, R72 ;  /* 0x000000ffff647224 */ /* 0x000fe200078e0048 */
[----:B------:R-:W-:Y:S01]  /*84a0*/  MOV R103, R3 ;  /* 0x0000000300677202 */ /* 0x000fe20000000f00 */
[----:B------:R-:W-:-:S08]  /*84b0*/  IMAD.MOV.U32 R102, RZ, RZ, R70 ;  /* 0x000000ffff667224 */ /* 0x000fd000078e0046 */
[----:B--2---:R-:W-:-:S05]  /*84c0*/  @P1 IMAD.HI.U32 R0, R0, c[0x0][0x2c8], RZ ;  /* 0x0000b20000001a27 */ /* 0x004fca00078e00ff */
[----:B------:R-:W-:-:S05]  /*84d0*/  @P0 SHF.R.U32.HI R0, RZ, c[0x0][0x2cc], R0 ;  /* 0x0000b300ff000a19 */ /* 0x000fca0000011600 */
[----:B------:R1:W-:Y:S02]  /*84e0*/  @P0 STL [R1+0x4], R0 ;  /* 0x0000040001000387 */ /* 0x0003e40000100800 */
.L_x_498:
[----:B------:R-:W-:Y:S04]  /*84f0*/  DEPBAR.LE SB0, 0x0 ;  /* 0x000080000000791a */ /* 0x000fe80000000000 */
[----:B------:R-:W-:Y:S08]  /*8500*/  BAR.SYNC.DEFER_BLOCKING 0x0 ;  /* 0x0000000000007b1d */ /* 0x000ff00000010000 */
[----:B------:R-:W-:Y:S08]  /*8510*/  LDSM.16.M88.4 R96, [R215+0x6100] ;  /* 0x00610000d760783b */ /* 0x000ff00000000200 */
[----:B------:R-:W2:Y:S04]  /*8520*/  LDL R228, [R1] ;  /* 0x0000000001e47983 */ /* 0x000ea80000100800 */
[----:B------:R-:W3:Y:S08]  /*8530*/  LDSM.16.M88.4 R16, [R208+0x3100] ;  /* 0x00310000d010783b */ /* 0x000ef00000000200 */
[----:B------:R-:W4:Y:S08]  /*8540*/  LDSM.16.M88.4 R92, [R215+0x8100] ;  /* 0x00810000d75c783b */ /* 0x000f300000000200 */
[----:B------:R-:W5:Y:S06]  /*8550*/  LDL.64 R194, [R1+0x40] ;  /* 0x0000400001c27983 */ /* 0x000f6c0000100a00 */
[----:B-1----:R-:W5:Y:S06]  /*8560*/  LDL.64 R2, [R1+0x48] ;  /* 0x0000480001027983 */ /* 0x002f6c0000100a00 */
        /* <DEDUP_REMOVED lines=9> */
[----:B------:R-:W5:Y:S06]  /*8600*/  LDL.64 R242, [R1+0x38] ;  /* 0x0000380001f27983 */ /* 0x000f6c0000100a00 */
[----:B------:R-:W2:Y:S01]  /*8610*/  LDSM.16.M88.4 R188, [R223] ;  /* 0x00000000dfbc783b */ /* 0x000ea20000000200 */
[-C--:B---3--:R-:W-:Y:S08]  /*8620*/  HMMA.16816.F32.BF16 R4, R96, R16.reuse, RZ ;  /* 0x000000106004723c */ /* 0x088ff000000418ff */
[C---:B----4-:R-:W-:Y:S08]  /*8630*/  HMMA.16816.F32.BF16 R8, R92.reuse, R16, RZ ;  /* 0x000000105c08723c */ /* 0x050ff000000418ff */
[-C--:B------:R-:W-:Y:S08]  /*8640*/  HMMA.16816.F32.BF16 R12, R92, R18.reuse, RZ ;  /* 0x000000125c0c723c */ /* 0x080ff000000418ff */
[C---:B------:R-:W-:Y:S08]  /*8650*/  HMMA.16816.F32.BF16 R16, R96.reuse, R18, RZ ;  /* 0x000000126010723c */ /* 0x040ff000000418ff */
[-C--:B-1----:R-:W-:Y:S08]  /*8660*/  HMMA.16816.F32.BF16 R20, R96, R32.reuse, RZ ;  /* 0x000000206014723c */ /* 0x082ff000000418ff */
        /* <DEDUP_REMOVED lines=19> */
[----:B------:R-:W1:Y:S01]  /*87a0*/  LDSM.16.M88.4 R168, [R222] ;  /* 0x00000000dea8783b */ /* 0x000e620000000200 */
[----:B--2---:R-:W-:Y:S06]  /*87b0*/  ISETP.GT.AND P0, PT, R228, R225, PT ;  /* 0x000000e1e400720c */ /* 0x004fec0003f04270 */
[-C--:B------:R-:W-:Y:S08]  /*87c0*/  HMMA.16816.F32.BF16 R4, R172, R176.reuse, R4 ;  /* 0x000000b0ac04723c */ /* 0x080ff00000041804 */
[C---:B------:R-:W-:Y:S04]  /*87d0*/  HMMA.16816.F32.BF16 R8, R180.reuse, R176, R8 ;  /* 0x000000b0b408723c */ /* 0x040fe80000041808 */
[----:B------:R-:W-:Y:S03]  /*87e0*/  @!P0 SHF.R.S32.HI R0, RZ, 0x1f, R225 ;  /* 0x0000001fff008819 */ /* 0x000fe600000114e1 */
[C---:B------:R-:W-:Y:S01]  /*87f0*/  @!P0 IMAD.WIDE.U32 R176, R225.reuse, c[0x0][0x208], RZ ;  /* 0x00008200e1b08a25 */ /* 0x040fe200078e00ff */
[-C--:B------:R-:W-:Y:S04]  /*8800*/  HMMA.16816.F32.BF16 R12, R180, R178.reuse, R12 ;  /* 0x000000b2b40c723c */ /* 0x080fe8000004180c */
[----:B------:R-:W-:Y:S01]  /*8810*/  @!P0 IMAD R0, R0, c[0x0][0x208], RZ ;  /* 0x0000820000008a24 */ /* 0x000fe200078e02ff */
[----:B-----5:R-:W-:Y:S03]  /*8820*/  @!P0 MOV R3, R195 ;  /* 0x000000c300038202 */ /* 0x020fe60000000f00 */
[C---:B------:R-:W-:Y:S04]  /*8830*/  HMMA.16816.F32.BF16 R16, R172.reuse, R178, R16 ;  /* 0x000000b2ac10723c */ /* 0x040fe80000041810 */
[----:B------:R-:W-:Y:S04]  /*8840*/  @!P0 IMAD.WIDE.U32 R2, R176, 0x60, R2 ;  /* 0x00000060b0028825 */ /* 0x000fe800078e0002 */
[-C--:B------:R-:W-:Y:S04]  /*8850*/  HMMA.16816.F32.BF16 R20, R172, R184.reuse, R20 ;  /* 0x000000b8ac14723c */ /* 0x080fe80000041814 */
[----:B------:R-:W-:Y:S01]  /*8860*/  @!P0 LEA R192, P1, R2, c[0x0][0x1f8], 0x1 ;  /* 0x00007e0002c08a11 */ /* 0x000fe200078208ff */
[----:B------:R-:W-:Y:S03]  /*8870*/  @!P0 IMAD R0, R225, c[0x0][0x20c], R0 ;  /* 0x00008300e1008a24 */ /* 0x000fe600078e0200 */
[C---:B------:R-:W-:Y:S04]  /*8880*/  HMMA.16816.F32.BF16 R24, R180.reuse, R184, R24 ;  /* 0x000000b8b418723c */ /* 0x040fe80000041818 */
[----:B------:R-:W-:Y:S02]  /*8890*/  @!P0 IADD3 R0, R177, R0, RZ ;  /* 0x00000000b1008210 */ /* 0x000fe40007ffe0ff */
[----:B------:R-:W2:Y:S02]  /*88a0*/  LDSM.16.M88.4 R176, [R221] ;  /* 0x00000000ddb0783b */ /* 0x000ea40000000200 */
[-C--:B------:R-:W-:Y:S04]  /*88b0*/  HMMA.16816.F32.BF16 R28, R180, R186.reuse, R28 ;  /* 0x000000bab41c723c */ /* 0x080fe8000004181c */
[----:B------:R-:W-:Y:S04]  /*88c0*/  @!P0 IMAD R0, R0, 0x60, RZ ;  /* 0x0000006000008824 */ /* 0x000fe800078e02ff */
[C---:B------:R-:W-:Y:S01]  /*88d0*/  HMMA.16816.F32.BF16 R32, R172.reuse, R186, R32 ;  /* 0x000000baac20723c */ /* 0x040fe20000041820 */
[----:B------:R-:W3:Y:S03]  /*88e0*/  LDSM.16.M88.4 R184, [R220] ;  /* 0x00000000dcb8783b */ /* 0x000ee60000000200 */
[----:B------:R-:W-:Y:S04]  /*88f0*/  @!P0 IADD3 R0, R3, R0, RZ ;  /* 0x0000000003008210 */ /* 0x000fe80007ffe0ff */
[-C--:B------:R-:W-:Y:S04]  /*8900*/  HMMA.16816.F32.BF16 R36, R172, R188.reuse, R36 ;  /* 0x000000bcac24723c */ /* 0x080fe80000041824 */
[----:B------:R-:W-:Y:S04]  /*8910*/  @!P0 LEA.HI.X R193, R2, c[0x0][0x1fc], R0, 0x1, P1 ;  /* 0x00007f0002c18a11 */ /* 0x000fe800008f0c00 */
[C---:B------:R-:W-:Y:S01]  /*8920*/  HMMA.16816.F32.BF16 R40, R180.reuse, R188, R40 ;  /* 0x000000bcb428723c */ /* 0x040fe20000041828 */
[----:B------:R-:W-:Y:S01]  /*8930*/  @!PT LDS RZ, [RZ] ;  /* 0x00000000fffff984 */ /* 0x000fe20000000800 */
[----:B------:R-:W-:Y:S01]  /*8940*/  @!PT LDS RZ, [RZ] ;  /* 0x00000000fffff984 */ /* 0x000fe20000000800 */
[----:B------:R-:W-:Y:S01]  /*8950*/  @!PT LDS RZ, [RZ] ;  /* 0x00000000fffff984 */ /* 0x000fe20000000800 */
[----:B------:R4:W-:Y:S07]  /*8960*/  @!P0 LDGSTS.E.BYPASS.LTC128B.128 [R227+0x100], [R192.64], !P6 ;  /* 0x00100000c0e38fae */ /* 0x0009ee000f101d4c */
[-C--:B------:R-:W-:Y:S08]  /*8970*/  HMMA.16816.F32.BF16 R44, R180, R190.reuse, R44 ;  /* 0x000000beb42c723c */ /* 0x080ff0000004182c */
[C---:B------:R-:W-:Y:S07]  /*8980*/  HMMA.16816.F32.BF16 R48, R172.reuse, R190, R48 ;  /* 0x000000beac30723c */ /* 0x040fee0000041830 */
[----:B------:R-:W-:Y:S01]  /*8990*/  @!P0 IADD3 R190, P2, R192, UR9, RZ ;  /* 0x00000009c0be8c10 */ /* 0x000fe2000ff5e0ff */
[-C--:B-1----:R-:W-:Y:S04]  /*89a0*/  HMMA.16816.F32.BF16 R52, R172, R168.reuse, R52 ;  /* 0x000000a8ac34723c */ /* 0x082fe80000041834 */
[----:B------:R-:W-:Y:S02]  /*89b0*/  @!P0 IADD3.X R191, R193, UR8, RZ, P2, !PT ;  /* 0x00000008c1bf8c10 */ /* 0x000fe400097fe4ff */
[----:B------:R-:W-:Y:S02]  /*89c0*/  @!P0 IADD3 R188, P1, R190, UR9, RZ ;  /* 0x00000009bebc8c10 */ /* 0x000fe4000ff3e0ff */
[C---:B------:R-:W-:Y:S01]  /*89d0*/  HMMA.16816.F32.BF16 R56, R180.reuse, R168, R56 ;  /* 0x000000a8b438723c */ /* 0x040fe20000041838 */
[----:B------:R1:W-:Y:S03]  /*89e0*/  @!P0 LDGSTS.E.BYPASS.LTC128B.128 [R227+0x900], [R190.64], !P6 ;  /* 0x00900000bee38fae */ /* 0x0003e6000f101d4c */
[----:B------:R-:W-:Y:S03]  /*89f0*/  @!P0 IADD3.X R189, R191, UR8, RZ, P1, !PT ;  /* 0x00000008bfbd8c10 */ /* 0x000fe60008ffe4ff */
[----:B------:R-:W-:Y:S01]  /*8a00*/  @!P0 IADD3 R168, P3, R188, UR9, RZ ;  /* 0x00000009bca88c10 */ /* 0x000fe2000ff7e0ff */
[-C--:B------:R-:W-:Y:S01]  /*8a10*/  HMMA.16816.F32.BF16 R60, R180, R170.reuse, R60 ;  /* 0x000000aab43c723c */ /* 0x080fe2000004183c */
[----:B------:R1:W-:Y:S03]  /*8a20*/  @!P0 LDGSTS.E.BYPASS.LTC128B.128 [R227+0x1100], [R188.64], !P6 ;  /* 0x01100000bce38fae */ /* 0x0003e6000f101d4c */
[----:B------:R-:W-:Y:S02]  /*8a30*/  @!P0 IADD3.X R169, R189, UR8, RZ, P3, !PT ;  /* 0x00000008bda98c10 */ /* 0x000fe40009ffe4ff */
[----:B------:R-:W-:Y:S02]  /*8a40*/  @!P0 IADD3 R2, P2, R168, UR9, RZ ;  /* 0x00000009a8028c10 */ /* 0x000fe4000ff5e0ff */
[C---:B------:R-:W-:Y:S01]  /*8a50*/  HMMA.16816.F32.BF16 R64, R172.reuse, R170, R64 ;  /* 0x000000aaac40723c */ /* 0x040fe20000041840 */
[----:B------:R5:W-:Y:S01]  /*8a60*/  @!P0 LDGSTS.E.BYPASS.LTC128B.128 [R227+0x1900], [R168.64], !P6 ;  /* 0x01900000a8e38fae */ /* 0x000be2000f101d4c */
[----:B------:R-:W-:Y:S02]  /*8a70*/  PLOP3.LUT P3, PT, PT, PT, UP2, 0x80, 0x0 ;  /* 0x000000000000781c */ /* 0x000fe40003f6f028 */
[----:B------:R-:W-:Y:S02]  /*8a80*/  @!P0 IADD3.X R3, R169, UR8, RZ, P2, !PT ;  /* 0x00000008a9038c10 */ /* 0x000fe400097fe4ff */
[----:B----4-:R-:W-:Y:S02]  /*8a90*/  @!P0 IADD3 R192, P1, R2, UR9, RZ ;  /* 0x0000000902c08c10 */ /* 0x010fe4000ff3e0ff */
[-C--:B--2---:R-:W-:Y:S01]  /*8aa0*/  HMMA.16816.F32.BF16 R68, R172, R176.reuse, R68 ;  /* 0x000000b0ac44723c */ /* 0x084fe20000041844 */
[----:B------:R2:W-:Y:S03]  /*8ab0*/  @!P0 LDGSTS.E.BYPASS.LTC128B.128 [R227+0x2100], [R2.64], !P6 ;  /* 0x0210000002e38fae */ /* 0x0005e6000f101d4c */
[----:B------:R-:W-:Y:S04]  /*8ac0*/  @!P0 IADD3.X R193, R3, UR8, RZ, P1, !PT ;  /* 0x0000000803c18c10 */ /* 0x000fe80008ffe4ff */
[C---:B------:R-:W-:Y:S01]  /*8ad0*/  HMMA.16816.F32.BF16 R72, R180.reuse, R176, R72 ;  /* 0x000000b0b448723c */ /* 0x040fe20000041848 */
[----:B------:R4:W-:Y:S03]  /*8ae0*/  @!P0 LDGSTS.E.BYPASS.LTC128B.128 [R227+0x2900], [R192.64], !P6 ;  /* 0x02900000c0e38fae */ /* 0x0009e6000f101d4c */
[C---:B------:R-:W-:Y:S02]  /*8af0*/  ISETP.GT.AND P0, PT, R225.reuse, R228, PT ;  /* 0x000000e4e100720c */ /* 0x040fe40003f04270 */
[----:B------:R-:W-:Y:S02]  /*8b00*/  MOV R228, c[0x0][0x1e0] ;  /* 0x0000780000e47a02 */ /* 0x000fe40000000f00 */
[-C--:B------:R-:W-:Y:S01]  /*8b10*/  HMMA.16816.F32.BF16 R76, R180, R178.reuse, R76 ;  /* 0x000000b2b44c723c */ /* 0x080fe2000004184c */
[----:B-1----:R-:W-:Y:S07]  /*8b20*/  LDSM.16.M88.4 R188, [R214+0x3100] ;  /* 0x00310000d6bc783b */ /* 0x002fee0000000200 */
[C---:B------:R-:W-:Y:S01]  /*8b30*/  HMMA.16816.F32.BF16 R80, R172.reuse, R178, R80 ;  /* 0x000000b2ac50723c */ /* 0x040fe20000041850 */
[----:B------:R-:W0:Y:S03]  /*8b40*/  LDGDEPBAR ;  /* 0x00000000000079af */ /* 0x000e260000000000 */
[----:B------:R-:W-:Y:S04]  /*8b50*/  @P0 IADD3 R0, R225, -0x1, RZ ;  /* 0xffffffffe1000810 */ /* 0x000fe80007ffe0ff */
[-C--:B---3--:R-:W-:Y:S01]  /*8b60*/  HMMA.16816.F32.BF16 R84, R172, R184.reuse, R84 ;  /* 0x000000b8ac54723c */ /* 0x088fe20000041854 */
[----:B-----5:R-:W1:Y:S03]  /*8b70*/  LDSM.16.M88.4 R168, [R216+0x6100] ;  /* 0x00610000d8a8783b */ /* 0x020e660000000200 */
[----:B--2---:R-:W-:Y:S04]  /*8b80*/  @P0 SHF.R.S32.HI R2, RZ, 0x1f, R0 ;  /* 0x0000001fff020819 */ /* 0x004fe80000011400 */
[C---:B------:R-:W-:Y:S01]  /*8b90*/  HMMA.16816.F32.BF16 R88, R180.reuse, R184, R88 ;  /* 0x000000b8b458723c */ /* 0x040fe20000041858 */
[----:B----4-:R-:W2:Y:S03]  /*8ba0*/  LDSM.16.M88.4 R192, [R216+0x8100] ;  /* 0x00810000d8c0783b */ /* 0x010ea60000000200 */
[----:B------:R-:W-:Y:S04]  /*8bb0*/  @P0 IMAD R2, R2, c[0x0][0x1e0], RZ ;  /* 0x0000780002020a24 */ /* 0x000fe800078e02ff */
[-C--:B------:R-:W-:Y:S01]  /*8bc0*/  HMMA.16816.F32.BF16 R92, R180, R186.reuse, R92 ;  /* 0x000000bab45c723c */ /* 0x080fe2000004185c */
[----:B------:R-:W3:Y:S03]  /*8bd0*/  LDSM.16.M88.4 R196, [R214+0x3900] ;  /* 0x00390000d6c4783b */ /* 0x000ee60000000200 */
[----:B------:R-:W-:Y:S04]  /*8be0*/  @P0 IMAD R2, R0, c[0x0][0x1e4], R2 ;  /* 0x0000790000020a24 */ /* 0x000fe800078e0202 */
[----:B------:R-:W-:Y:S01]  /*8bf0*/  HMMA.16816.F32.BF16 R96, R172, R186, R96 ;  /* 0x000000baac60723c */ /* 0x000fe20000041860 */
[----:B------:R-:W4:Y:S08]  /*8c00*/  LDSM.16.M88.4 R200, [R214+0x4100] ;  /* 0x00410000d6c8783b */ /* 0x000f300000000200 */
[----:B------:R-:W5:Y:S08]  /*8c10*/  LDSM.16.M88.4 R176, [R214+0x4900] ;  /* 0x00490000d6b0783b */ /* 0x000f700000000200 */
[----:B------:R-:W4:Y:S01]  /*8c20*/  LDSM.16.M88.4 R180, [R214+0x5100] ;  /* 0x00510000d6b4783b */ /* 0x000f220000000200 */
[-C--:B-1----:R-:W-:Y:S07]  /*8c30*/  HMMA.16816.F32.BF16 R4, R168, R188.reuse, R4 ;  /* 0x000000bca804723c */ /* 0x082fee0000041804 */
[----:B------:R-:W1:Y:S01]  /*8c40*/  LDSM.16.M88.4 R204, [R214+0x5900] ;  /* 0x00590000d6cc783b */ /* 0x000e620000000200 */
[C---:B--2---:R-:W-:Y:S07]  /*8c50*/  HMMA.16816.F32.BF16 R8, R192.reuse, R188, R8 ;  /* 0x000000bcc008723c */ /* 0x044fee0000041808 */
[----:B------:R-:W-:Y:S01]  /*8c60*/  LDSM.16.M88.4 R172, [R217+0x6100] ;  /* 0x00610000d9ac783b */ /* 0x000fe20000000200 */
[-C--:B------:R-:W-:Y:S07]  /*8c70*/  HMMA.16816.F32.BF16 R12, R192, R190.reuse, R12 ;  /* 0x000000bec00c723c */ /* 0x080fee000004180c */
[----:B------:R-:W2:Y:S01]  /*8c80*/  LDSM.16.M88.4 R184, [R213] ;  /* 0x00000000d5b8783b */ /* 0x000ea20000000200 */
[C---:B------:R-:W-:Y:S07]  /*8c90*/  HMMA.16816.F32.BF16 R16, R168.reuse, R190, R16 ;  /* 0x000000bea810723c */ /* 0x040fee0000041810 */
[----:B------:R-:W1:Y:S01]  /*8ca0*/  LDSM.16.M88.4 R188, [R217+0x8100] ;  /* 0x00810000d9bc783b */ /* 0x000e620000000200 */
[-C--:B---3--:R-:W-:Y:S08]  /*8cb0*/  HMMA.16816.F32.BF16 R20, R168, R196.reuse, R20 ;  /* 0x000000c4a814723c */ /* 0x088ff00000041814 */
[C---:B------:R-:W-:Y:S08]  /*8cc0*/  HMMA.16816.F32.BF16 R24, R192.reuse, R196, R24 ;  /* 0x000000c4c018723c */ /* 0x040ff00000041818 */
[-C--:B------:R-:W-:Y:S08]  /*8cd0*/  HMMA.16816.F32.BF16 R28, R192, R198.reuse, R28 ;  /* 0x000000c6c01c723c */ /* 0x080ff0000004181c */
[C---:B------:R-:W-:Y:S08]  /*8ce0*/  HMMA.16816.F32.BF16 R32, R168.reuse, R198, R32 ;  /* 0x000000c6a820723c */ /* 0x040ff00000041820 */
[-C--:B----4-:R-:W-:Y:S08]  /*8cf0*/  HMMA.16816.F32.BF16 R36, R168, R200.reuse, R36 ;  /* 0x000000c8a824723c */ /* 0x090ff00000041824 */
[C---:B------:R-:W-:Y:S08]  /*8d00*/  HMMA.16816.F32.BF16 R40, R192.reuse, R200, R40 ;  /* 0x000000c8c028723c */ /* 0x040ff00000041828 */
[-C--:B------:R-:W-:Y:S08]  /*8d10*/  HMMA.16816.F32.BF16 R44, R192, R202.reuse, R44 ;  /* 0x000000cac02c723c */ /* 0x080ff0000004182c */
[C---:B------:R-:W-:Y:S08]  /*8d20*/  HMMA.16816.F32.BF16 R48, R168.reuse, R202, R48 ;  /* 0x000000caa830723c */ /* 0x040ff00000041830 */
[-C--:B-----5:R-:W-:Y:S08]  /*8d30*/  HMMA.16816.F32.BF16 R52, R168, R176.reuse, R52 ;  /* 0x000000b0a834723c */ /* 0x0a0ff00000041834 */
[C---:B------:R-:W-:Y:S08]  /*8d40*/  HMMA.16816.F32.BF16 R56, R192.reuse, R176, R56 ;  /* 0x000000b0c038723c */ /* 0x040ff00000041838 */
[-C--:B------:R-:W-:Y:S08]  /*8d50*/  HMMA.16816.F32.BF16 R60, R192, R178.reuse, R60 ;  /* 0x000000b2c03c723c */ /* 0x080ff0000004183c */
[C---:B------:R-:W-:Y:S08]  /*8d60*/  HMMA.16816.F32.BF16 R64, R168.reuse, R178, R64 ;  /* 0x000000b2a840723c */ /* 0x040ff00000041840 */
[-C--:B------:R-:W-:Y:S08]  /*8d70*/  HMMA.16816.F32.BF16 R68, R168, R180.reuse, R68 ;  /* 0x000000b4a844723c */ /* 0x080ff00000041844 */
[C---:B------:R-:W-:Y:S08]  /*8d80*/  HMMA.16816.F32.BF16 R72, R192.reuse, R180, R72 ;  /* 0x000000b4c048723c */ /* 0x040ff00000041848 */
[-C--:B------:R-:W-:Y:S08]  /*8d90*/  HMMA.16816.F32.BF16 R76, R192, R182.reuse, R76 ;  /* 0x000000b6c04c723c */ /* 0x080ff0000004184c */
[C---:B------:R-:W-:Y:S08]  /*8da0*/  HMMA.16816.F32.BF16 R80, R168.reuse, R182, R80 ;  /* 0x000000b6a850723c */ /* 0x040ff00000041850 */
[-C--:B-1----:R-:W-:Y:S08]  /*8db0*/  HMMA.16816.F32.BF16 R84, R168, R204.reuse, R84 ;  /* 0x000000cca854723c */ /* 0x082ff00000041854 */
[C---:B------:R-:W-:Y:S08]  /*8dc0*/  HMMA.16816.F32.BF16 R88, R192.reuse, R204, R88 ;  /* 0x000000ccc058723c */ /* 0x040ff00000041858 */
[-C--:B------:R-:W-:Y:S08]  /*8dd0*/  HMMA.16816.F32.BF16 R92, R192, R206.reuse, R92 ;  /* 0x000000cec05c723c */ /* 0x080ff0000004185c */
[----:B------:R-:W-:Y:S08]  /*8de0*/  HMMA.16816.F32.BF16 R96, R168, R206, R96 ;  /* 0x000000cea860723c */ /* 0x000ff00000041860 */
[-C--:B--2---:R-:W-:Y:S08]  /*8df0*/  HMMA.16816.F32.BF16 R4, R172, R184.reuse, R4 ;  /* 0x000000b8ac04723c */ /* 0x084ff00000041804 */
[C---:B------:R-:W-:Y:S08]  /*8e00*/  HMMA.16816.F32.BF16 R8, R188.reuse, R184, R8 ;  /* 0x000000b8bc08723c */ /* 0x040ff00000041808 */
        /* <DEDUP_REMOVED lines=16> */
[----:B------:R-:W-:Y:S02]  /*8f10*/  FMUL.FTZ R13, R13, c[0x0][0x320] ;  /* 0x0000c8000d0d7a20 */ /* 0x000fe40000410000 */
[----:B------:R-:W-:Y:S02]  /*8f20*/  FMUL.FTZ R16, R16, c[0x0][0x320] ;  /* 0x0000c80010107a20 */ /* 0x000fe40000410000 */
[----:B------:R-:W-:Y:S02]  /*8f30*/  FMUL.FTZ R17, R17, c[0x0][0x320] ;  /* 0x0000c80011117a20 */ /* 0x000fe40000410000 */
[----:B------:R-:W-:Y:S01]  /*8f40*/  FMUL.FTZ R18, R18, c[0x0][0x320] ;  /* 0x0000c80012127a20 */ /* 0x000fe20000410000 */
[----:B------:R-:W4:Y:S01]  /*8f50*/  MUFU.TANH R239, R6 ;  /* 0x0000000600ef7308 */ /* 0x000f220000002400 */
[----:B------:R-:W-:Y:S09]  /*8f60*/  FMUL.FTZ R19, R19, c[0x0][0x320] ;  /* 0x0000c80013137a20 */ /* 0x000ff20000410000 */
[----:B------:R5:W1:Y:S10]  /*8f70*/  MUFU.TANH R244, R15 ;  /* 0x0000000f00f47308 */ /* 0x000a740000002400 */
[----:B------:R1:W1:Y:S10]  /*8f80*/  MUFU.TANH R229, R7 ;  /* 0x0000000700e57308 */ /* 0x0002740000002400 */
[----:B------:R-:W2:Y:S01]  /*8f90*/  MUFU.TANH R246, R8 ;  /* 0x0000000800f67308 */ /* 0x000ea20000002400 */
[----:B-----5:R-:W5:Y:S09]  /*8fa0*/  LDL.64 R14, [R1+0x30] ;  /* 0x00003000010e7983 */ /* 0x020f720000100a00 */
[----:B------:R-:W2:Y:S01]  /*8fb0*/  MUFU.TANH R240, R9 ;  /* 0x0000000900f07308 */ /* 0x000ea20000002400 */
[----:B-1----:R-:W1:Y:S09]  /*8fc0*/  LDSM.16.M88.4 R4, [R213+0x800] ;  /* 0x00080000d504783b */ /* 0x002e720000000200 */
[----:B------:R-:W1:Y:S10]  /*8fd0*/  MUFU.TANH R251, R10 ;  /* 0x0000000a00fb7308 */ /* 0x000e740000002400 */
[----:B------:R1:W1:Y:S10]  /*8fe0*/  MUFU.TANH R249, R11 ;  /* 0x0000000b00f97308 */ /* 0x0002740000002400 */
[----:B------:R-:W2:Y:S10]  /*8ff0*/  MUFU.TANH R238, R12 ;  /* 0x0000000c00ee7308 */ /* 0x000eb40000002400 */
[----:B------:R-:W2:Y:S01]  /*9000*/  MUFU.TANH R237, R13 ;  /* 0x0000000d00ed7308 */ /* 0x000ea20000002400 */
[----:B-1----:R-:W1:Y:S01]  /*9010*/  LDSM.16.M88.4 R8, [R213+0x1000] ;  /* 0x00100000d508783b */ /* 0x002e620000000200 */
[-C--:B------:R-:W-:Y:S08]  /*9020*/  HMMA.16816.F32.BF16 R20, R172, R4.reuse, R20 ;  /* 0x00000004ac14723c */ /* 0x080ff00000041814 */
[----:B------:R-:W1:Y:S01]  /*9030*/  MUFU.TANH R16, R16 ;  /* 0x0000001000107308 */ /* 0x000e620000002400 */
[C---:B------:R-:W-:Y:S09]  /*9040*/  HMMA.16816.F32.BF16 R24, R188.reuse, R4, R24 ;  /* 0x00000004bc18723c */ /* 0x040ff20000041818 */
[----:B------:R-:W1:Y:S01]  /*9050*/  MUFU.TANH R17, R17 ;  /* 0x0000001100117308 */ /* 0x000e620000002400 */
[-C--:B------:R-:W-:Y:S08]  /*9060*/  HMMA.16816.F32.BF16 R28, R188, R6.reuse, R28 ;  /* 0x00000006bc1c723c */ /* 0x080ff0000004181c */
[C---:B------:R-:W-:Y:S01]  /*9070*/  HMMA.16816.F32.BF16 R32, R172.reuse, R6, R32 ;  /* 0x00000006ac20723c */ /* 0x040fe20000041820 */
[----:B------:R-:W2:Y:S01]  /*9080*/  MUFU.TANH R205, R18 ;  /* 0x0000001200cd7308 */ /* 0x000ea20000002400 */
[----:B------:R-:W2:Y:S02]  /*9090*/  LDSM.16.M88.4 R4, [R213+0x1800] ;  /* 0x00180000d504783b */ /* 0x000ea40000000200 */
[----:B------:R-:W-:Y:S02]  /*90a0*/  FMUL.FTZ R20, R20, c[0x0][0x320] ;  /* 0x0000c80014147a20 */ /* 0x000fe40000410000 */
[----:B------:R-:W-:Y:S02]  /*90b0*/  FMUL.FTZ R21, R21, c[0x0][0x320] ;  /* 0x0000c80015157a20 */ /* 0x000fe40000410000 */
[----:B------:R-:W-:Y:S03]  /*90c0*/  FMUL.FTZ R27, R27, c[0x0][0x320] ;  /* 0x0000c8001b1b7a20 */ /* 0x000fe60000410000 */
[----:B------:R-:W2:Y:S01]  /*90d0*/  MUFU.TANH R203, R19 ;  /* 0x0000001300cb7308 */ /* 0x000ea20000002400 */
[----:B------:R-:W-:Y:S02]  /*90e0*/  FMUL.FTZ R22, R22, c[0x0][0x320] ;  /* 0x0000c80016167a20 */ /* 0x000fe40000410000 */
[----:B------:R-:W-:Y:S01]  /*90f0*/  FMUL.FTZ R23, R23, c[0x0][0x320] ;  /* 0x0000c80017177a20 */ /* 0x000fe20000410000 */
[-C--:B-1----:R-:W-:Y:S03]  /*9100*/  HMMA.16816.F32.BF16 R36, R172, R8.reuse, R36 ;  /* 0x00000008ac24723c */ /* 0x082fe60000041824 */
[----:B------:R-:W-:Y:S02]  /*9110*/  FMUL.FTZ R29, R29, c[0x0][0x320] ;  /* 0x0000c8001d1d7a20 */ /* 0x000fe40000410000 */
[----:B------:R-:W-:Y:S01]  /*9120*/  FMUL.FTZ R30, R30, c[0x0][0x320] ;  /* 0x0000c8001e1e7a20 */ /* 0x000fe20000410000 */
[----:B------:R-:W1:Y:S01]  /*9130*/  MUFU.TANH R234, R27 ;  /* 0x0000001b00ea7308 */ /* 0x000e620000002400 */
[----:B------:R-:W-:Y:S01]  /*9140*/  FMUL.FTZ R31, R31, c[0x0][0x320] ;  /* 0x0000c8001f1f7a20 */ /* 0x000fe20000410000 */
[C---:B------:R-:W-:Y:S04]  /*9150*/  HMMA.16816.F32.BF16 R40, R188.reuse, R8, R40 ;  /* 0x00000008bc28723c */ /* 0x040fe80000041828 */
[----:B------:R-:W-:Y:S02]  /*9160*/  FMUL.FTZ R33, R33, c[0x0][0x320] ;  /* 0x0000c80021217a20 */ /* 0x000fe40000410000 */
[----:B------:R-:W-:Y:S02]  /*9170*/  FMUL.FTZ R35, R35, c[0x0][0x320] ;  /* 0x0000c80023237a20 */ /* 0x000fe40000410000 */
[----:B------:R-:W1:Y:S01]  /*9180*/  MUFU.TANH R201, R29 ;  /* 0x0000001d00c97308 */ /* 0x000e620000002400 */
[-C--:B------:R-:W-:Y:S03]  /*9190*/  HMMA.16816.F32.BF16 R44, R188, R10.reuse, R44 ;  /* 0x0000000abc2c723c */ /* 0x080fe6000004182c */
[----:B------:R-:W-:Y:S02]  /*91a0*/  FMUL.FTZ R24, R24, c[0x0][0x320] ;  /* 0x0000c80018187a20 */ /* 0x000fe40000410000 */
[----:B------:R-:W-:Y:S02]  /*91b0*/  FMUL.FTZ R25, R25, c[0x0][0x320] ;  /* 0x0000c80019197a20 */ /* 0x000fe40000410000 */
[----:B------:R-:W-:Y:S01]  /*91c0*/  FMUL.FTZ R37, R37, c[0x0][0x320] ;  /* 0x0000c80025257a20 */ /* 0x000fe20000410000 */
[C---:B------:R-:W-:Y:S01]  /*91d0*/  HMMA.16816.F32.BF16 R48, R172.reuse, R10, R48 ;  /* 0x0000000aac30723c */ /* 0x040fe20000041830 */
[----:B------:R-:W1:Y:S01]  /*91e0*/  MUFU.TANH R232, R30 ;  /* 0x0000001e00e87308 */ /* 0x000e620000002400 */
[----:B------:R-:W1:Y:S02]  /*91f0*/  LDSM.16.M88.4 R8, [R213+0x2000] ;  /* 0x00200000d508783b */ /* 0x000e640000000200 */
[----:B------:R-:W-:Y:S02]  /*9200*/  FMUL.FTZ R26, R26, c[0x0][0x320] ;  /* 0x0000c8001a1a7a20 */ /* 0x000fe40000410000 */
[----:B------:R-:W-:Y:S02]  /*9210*/  FMUL.FTZ R28, R28, c[0x0][0x320] ;  /* 0x0000c8001c1c7a20 */ /* 0x000fe40000410000 */
[-C--:B--2---:R-:W-:Y:S03]  /*9220*/  HMMA.16816.F32.BF16 R52, R172, R4.reuse, R52 ;  /* 0x00000004ac34723c */ /* 0x084fe60000041834 */
[----:B------:R-:W2:Y:S01]  /*9230*/  MUFU.TANH R231, R31 ;  /* 0x0000001f00e77308 */ /* 0x000ea20000002400 */
[----:B------:R-:W-:Y:S02]  /*9240*/  FMUL.FTZ R32, R32, c[0x0][0x320] ;  /* 0x0000c80020207a20 */ /* 0x000fe40000410000 */
[----:B------:R-:W-:Y:S02]  /*9250*/  FMUL.FTZ R34, R34, c[0x0][0x320] ;  /* 0x0000c80022227a20 */ /* 0x000fe40000410000 */
[C---:B------:R-:W-:Y:S04]  /*9260*/  HMMA.16816.F32.BF16 R56, R188.reuse, R4, R56 ;  /* 0x00000004bc38723c */ /* 0x040fe80000041838 */
[----:B------:R-:W-:Y:S01]  /*9270*/  FMUL.FTZ R46, R46, c[0x0][0x320] ;  /* 0x0000c8002e2e7a20 */ /* 0x000fe20000410000 */
[----:B------:R-:W2:Y:S01]  /*9280*/  MUFU.TANH R20, R20 ;  /* 0x0000001400147308 */ /* 0x000ea20000002400 */
[----:B------:R-:W-:Y:S02]  /*9290*/  FMUL.FTZ R36, R36, c[0x0][0x320] ;  /* 0x0000c80024247a20 */ /* 0x000fe40000410000 */
[-C--:B------:R-:W-:Y:S04]  /*92a0*/  HMMA.16816.F32.BF16 R60, R188, R6.reuse, R60 ;  /* 0x00000006bc3c723c */ /* 0x080fe8000004183c */
[----:B------:R-:W-:Y:S02]  /*92b0*/  FMUL.FTZ R48, R48, c[0x0][0x320] ;  /* 0x0000c80030307a20 */ /* 0x000fe40000410000 */
[----:B------:R-:W-:Y:S01]  /*92c0*/  FMUL.FTZ R49, R49, c[0x0][0x320] ;  /* 0x0000c80031317a20 */ /* 0x000fe20000410000 */
[----:B------:R2:W2:Y:S01]  /*92d0*/  MUFU.TANH R197, R46 ;  /* 0x0000002e00c57308 */ /* 0x0004a20000002400 */
[C---:B------:R-:W-:Y:S01]  /*92e0*/  HMMA.16816.F32.BF16 R64, R172.reuse, R6, R64 ;  /* 0x00000006ac40723c */ /* 0x040fe20000041840 */
[----:B------:R-:W3:Y:S01]  /*92f0*/  LDSM.16.M88.4 R4, [R213+0x2800] ;  /* 0x00280000d504783b */ /* 0x000ee20000000200 */
[----:B------:R-:W-:Y:S04]  /*9300*/  DEPBAR.LE SB0, 0x0 ;  /* 0x000080000000791a */ /* 0x000fe80000000000 */
[----:B------:R-:W-:Y:S02]  /*9310*/  FMUL.FTZ R50, R50, c[0x0][0x320] ;  /* 0x0000c80032327a20 */ /* 0x000fe40000410000 */
[----:B------:R-:W-:Y:S01]  /*9320*/  FMUL.FTZ R51, R51, c[0x0][0x320] ;  /* 0x0000c80033337a20 */ /* 0x000fe20000410000 */
[----:B------:R-:W3:Y:S01]  /*9330*/  MUFU.TANH R21, R21 ;  /* 0x0000001500157308 */ /* 0x000ee20000002400 */
[----:B------:R-:W-:Y:S01]  /*9340*/  BAR.SYNC.DEFER_BLOCKING 0x0 ;  /* 0x0000000000007b1d */ /* 0x000fe20000010000 */
[-C--:B-1----:R-:W-:Y:S05]  /*9350*/  HMMA.16816.F32.BF16 R68, R172, R8.reuse, R68 ;  /* 0x00000008ac44723c */ /* 0x082fea0000041844 */
[----:B------:R-:W-:Y:S02]  /*9360*/  FMUL.FTZ R52, R52, c[0x0][0x320] ;  /* 0x0000c80034347a20 */ /* 0x000fe40000410000 */
[----:B------:R-:W-:Y:S01]  /*9370*/  FMUL.FTZ R53, R53, c[0x0][0x320] ;  /* 0x0000c80035357a20 */ /* 0x000fe20000410000 */
[----:B------:R1:W1:Y:S01]  /*9380*/  MUFU.TANH R193, R22 ;  /* 0x0000001600c17308 */ /* 0x0002620000002400 */
[C---:B------:R-:W-:Y:S01]  /*9390*/  HMMA.16816.F32.BF16 R72, R188.reuse, R8, R72 ;  /* 0x00000008bc48723c */ /* 0x040fe20000041848 */
[----:B--2---:R-:W2:Y:S03]  /*93a0*/  LDL R46, [R1+0x20] ;  /* 0x00002000012e7983 */ /* 0x004ea60000100800 */
[----:B------:R-:W-:Y:S02]  /*93b0*/  FMUL.FTZ R54, R54, c[0x0][0x320] ;  /* 0x0000c80036367a20 */ /* 0x000fe40000410000 */
[----:B------:R-:W-:Y:S01]  /*93c0*/  FMUL.FTZ R55, R55, c[0x0][0x320] ;  /* 0x0000c80037377a20 */ /* 0x000fe20000410000 */
[----:B------:R-:W-:Y:S01]  /*93d0*/  MOV R8, c[0x0][0x1e4] ;  /* 0x0000790000087a02 */ /* 0x000fe20000000f00 */
[-C--:B------:R-:W-:Y:S01]  /*93e0*/  HMMA.16816.F32.BF16 R76, R188, R10.reuse, R76 ;  /* 0x0000000abc4c723c */ /* 0x080fe2000004184c */
[----:B------:R1:W1:Y:S03]  /*93f0*/  MUFU.TANH R185, R23 ;  /* 0x0000001700b97308 */ /* 0x0002660000002400 */
[----:B------:R-:W-:Y:S02]  /*9400*/  FMUL.FTZ R56, R56, c[0x0][0x320] ;  /* 0x0000c80038387a20 */ /* 0x000fe40000410000 */
[----:B------:R-:W-:Y:S02]  /*9410*/  FMUL.FTZ R59, R59, c[0x0][0x320] ;  /* 0x0000c8003b3b7a20 */ /* 0x000fe40000410000 */
[C---:B------:R-:W-:Y:S03]  /*9420*/  HMMA.16816.F32.BF16 R80, R172.reuse, R10, R80 ;  /* 0x0000000aac50723c */ /* 0x040fe60000041850 */
[----:B------:R1:W1:Y:S01]  /*9430*/  MUFU.TANH R207, R24 ;  /* 0x0000001800cf7308 */ /* 0x0002620000002400 */
[----:B------:R-:W-:Y:S02]  /*9440*/  FMUL.FTZ R60, R60, c[0x0][0x320] ;  /* 0x0000c8003c3c7a20 */ /* 0x000fe40000410000 */
[----:B------:R-:W-:Y:S01]  /*9450*/  FMUL.FTZ R61, R61, c[0x0][0x320] ;  /* 0x0000c8003d3d7a20 */ /* 0x000fe20000410000 */
[----:B------:R-:W-:Y:S01]  /*9460*/  @P0 SHF.L.U32 R10, R228, 0x5, RZ ;  /* 0x00000005e40a0819 */ /* 0x000fe200000006ff */
[-C--:B---3--:R-:W-:Y:S04]  /*9470*/  HMMA.16816.F32.BF16 R84, R172, R4.reuse, R84 ;  /* 0x00000004ac54723c */ /* 0x088fe80000041854 */
[----:B------:R-:W-:Y:S01]  /*9480*/  FMUL.FTZ R63, R63, c[0x0][0x320] ;  /* 0x0000c8003f3f7a20 */ /* 0x000fe20000410000 */
[----:B------:R3:W1:Y:S01]  /*9490*/  MUFU.TANH R206, R25 ;  /* 0x0000001900ce7308 */ /* 0x0006620000002400 */
[----:B------:R-:W-:Y:S02]  /*94a0*/  FMUL.FTZ R64, R64, c[0x0][0x320] ;  /* 0x0000c80040407a20 */ /* 0x000fe40000410000 */
[C---:B------:R-:W-:Y:S04]  /*94b0*/  HMMA.16816.F32.BF16 R88, R188.reuse, R4, R88 ;  /* 0x00000004bc58723c */ /* 0x040fe80000041858 */
[----:B------:R-:W-:Y:S02]  /*94c0*/  FMUL.FTZ R65, R65, c[0x0][0x320] ;  /* 0x0000c80041417a20 */ /* 0x000fe40000410000 */
[----:B------:R-:W-:Y:S01]  /*94d0*/  FMUL.FTZ R66, R66, c[0x0][0x320] ;  /* 0x0000c80042427a20 */ /* 0x000fe20000410000 */
[----:B------:R3:W1:Y:S01]  /*94e0*/  MUFU.TANH R235, R26 ;  /* 0x0000001a00eb7308 */ /* 0x0006620000002400 */
[-C--:B------:R-:W-:Y:S04]  /*94f0*/  HMMA.16816.F32.BF16 R92, R188, R6.reuse, R92 ;  /* 0x00000006bc5c723c */ /* 0x080fe8000004185c */
[----:B------:R-:W-:Y:S04]  /*9500*/  @P0 IMAD.WIDE.U32 R4, R0, c[0x0][0x1e0], RZ ;  /* 0x0000780000040a25 */ /* 0x000fe800078e00ff */
[----:B------:R-:W-:Y:S01]  /*9510*/  HMMA.16816.F32.BF16 R96, R172, R6, R96 ;  /* 0x00000006ac60723c */ /* 0x000fe20000041860 */
[----:B------:R3:W1:Y:S01]  /*9520*/  MUFU.TANH R202, R28 ;  /* 0x0000001c00ca7308 */ /* 0x0006620000002400 */
[----:B------:R-:W3:Y:S02]  /*9530*/  LDL R7, [R1+0x4] ;  /* 0x0000040001077983 */ /* 0x000ee40000100800 */
[----:B------:R-:W-:Y:S01]  /*9540*/  @P0 IADD3 R0, R5, R2, RZ ;  /* 0x0000000205000210 */ /* 0x000fe20007ffe0ff */
[----:B------:R-:W-:Y:S01]  /*9550*/  FMUL.FTZ R67, R67, c[0x0][0x320] ;  /* 0x0000c80043437a20 */ /* 0x000fe20000410000 */
[----:B------:R1:W3:Y:S01]  /*9560*/  LDL R6, [R1+0x28] ;  /* 0x0000280001067983 */ /* 0x0002e20000100800 */
[----:B------:R-:W-:Y:S01]  /*9570*/  @P0 MOV R2, R242 ;  /* 0x000000f200020202 */ /* 0x000fe20000000f00 */
[----:B------:R-:W-:Y:S03]  /*9580*/  FMUL.FTZ R68, R68, c[0x0][0x320] ;  /* 0x0000c80044447a20 */ /* 0x000fe60000410000 */
[----:B------:R1:W1:Y:S01]  /*9590*/  MUFU.TANH R13, R32 ;  /* 0x00000020000d7308 */ /* 0x0002620000002400 */
[----:B------:R-:W-:Y:S02]  /*95a0*/  @P0 IMAD R0, R0, 0x60, RZ ;  /* 0x0000006000000824 */ /* 0x000fe400078e02ff */
[----:B------:R-:W-:Y:S02]  /*95b0*/  FMUL.FTZ R69, R69, c[0x0][0x320] ;  /* 0x0000c80045457a20 */ /* 0x000fe40000410000 */
[----:B------:R-:W-:Y:S02]  /*95c0*/  FMUL.FTZ R70, R70, c[0x0][0x320] ;  /* 0x0000c80046467a20 */ /* 0x000fe40000410000 */
[----:B------:R-:W-:Y:S02]  /*95d0*/  FMUL.FTZ R71, R71, c[0x0][0x320] ;  /* 0x0000c80047477a20 */ /* 0x000fe40000410000 */
[----:B------:R-:W-:Y:S01]  /*95e0*/  FMUL.FTZ R72, R72, c[0x0][0x320] ;  /* 0x0000c80048487a20 */ /* 0x000fe20000410000 */
[----:B------:R-:W1:Y:S01]  /*95f0*/  MUFU.TANH R33, R33 ;  /* 0x0000002100217308 */ /* 0x000e620000002400 */
[----:B------:R-:W-:Y:S02]  /*9600*/  FMUL.FTZ R73, R73, c[0x0][0x320] ;  /* 0x0000c80049497a20 */ /* 0x000fe40000410000 */
[----:B------:R-:W-:Y:S02]  /*9610*/  FMUL.FTZ R74, R74, c[0x0][0x320] ;  /* 0x0000c8004a4a7a20 */ /* 0x000fe40000410000 */
[----:B------:R-:W-:Y:S02]  /*9620*/  FMUL.FTZ R75, R75, c[0x0][0x320] ;  /* 0x0000c8004b4b7a20 */ /* 0x000fe40000410000 */
[----:B------:R-:W-:Y:S02]  /*9630*/  FMUL.FTZ R76, R76, c[0x0][0x320] ;  /* 0x0000c8004c4c7a20 */ /* 0x000fe40000410000 */
[----:B------:R-:W-:Y:S01]  /*9640*/  FMUL.FTZ R77, R77, c[0x0][0x320] ;  /* 0x0000c8004d4d7a20 */ /* 0x000fe20000410000 */
[----:B------:R1:W1:Y:S01]  /*9650*/  MUFU.TANH R183, R34 ;  /* 0x0000002200b77308 */ /* 0x0002620000002400 */
        /* <DEDUP_REMOVED lines=31> */
[----:B------:R-:W-:Y:S01]  /*9850*/  FMUL.FTZ R45, R45, c[0x0][0x320] ;  /* 0x0000c8002d2d7a20 */ /* 0x000fe20000410000 */
[----:B-----5:R-:W-:Y:S01]  /*9860*/  @P0 MOV R3, R15 ;  /* 0x0000000f00030202 */ /* 0x020fe20000000f00 */
[----:B------:R-:W-:Y:S02]  /*9870*/  FMUL.FTZ R47, R47, c[0x0][0x320] ;  /* 0x0000c8002f2f7a20 */ /* 0x000fe40000410000 */
[----:B------:R-:W-:Y:S02]  /*9880*/  FMUL.FTZ R57, R57, c[0x0][0x320] ;  /* 0x0000c80039397a20 */ /* 0x000fe40000410000 */
[----:B------:R-:W-:Y:S01]  /*9890*/  @P0 IMAD.WIDE.U32 R2, R4, 0x60, R2 ;  /* 0x0000006004020825 */ /* 0x000fe200078e0002 */
[----:B------:R1:W1:Y:S03]  /*98a0*/  MUFU.TANH R35, R39 ;  /* 0x0000002700237308 */ /* 0x0002660000002400 */
[----:B------:R-:W-:Y:S01]  /*98b0*/  FMUL.FTZ R58, R58, c[0x0][0x320] ;  /* 0x0000c8003a3a7a20 */ /* 0x000fe20000410000 */
[----:B------:R-:W-:Y:S01]  /*98c0*/  @P0 LEA R4, P1, R2, c[0x0][0x1c8], 0x1 ;  /* 0x0000720002040a11 */ /* 0x000fe200078208ff */
[----:B------:R-:W-:Y:S01]  /*98d0*/  FMUL.FTZ R62, R62, c[0x0][0x320] ;  /* 0x0000c8003e3e7a20 */ /* 0x000fe20000410000 */
[----:B------:R-:W-:Y:S01]  /*98e0*/  @P0 IADD3 R0, R3, R0, RZ ;  /* 0x0000000003000210 */ /* 0x000fe20007ffe0ff */
[----:B------:R-:W-:Y:S02]  /*98f0*/  FMUL.FTZ R90, R90, c[0x0][0x320] ;  /* 0x0000c8005a5a7a20 */ /* 0x000fe40000410000 */
[----:B------:R-:W-:Y:S01]  /*9900*/  FMUL.FTZ R94, R94, c[0x0][0x320] ;  /* 0x0000c8005e5e7a20 */ /* 0x000fe20000410000 */
[----:B------:R1:W1:Y:S01]  /*9910*/  MUFU.TANH R194, R40 ;  /* 0x0000002800c27308 */ /* 0x0002620000002400 */
[----:B------:R-:W-:Y:S01]  /*9920*/  @P0 LEA.HI.X R5, R2, c[0x0][0x1cc], R0, 0x1, P1 ;  /* 0x0000730002050a11 */ /* 0x000fe200008f0c00 */
[----:B------:R-:W-:Y:S01]  /*9930*/  FMUL.FTZ R95, R95, c[0x0][0x320] ;  /* 0x0000c8005f5f7a20 */ /* 0x000fe20000410000 */
[-C--:B------:R-:W-:Y:S02]  /*9940*/  @P0 IADD3 R2, P1, R4, R10.reuse, RZ ;  /* 0x0000000a04020210 */ /* 0x080fe40007f3e0ff */
[----:B------:R-:W-:Y:S01]  /*9950*/  @P0 SHF.L.U64.HI R0, R228, 0x5, R8 ;  /* 0x00000005e4000819 */ /* 0x000fe20000010208 */
[----:B------:R-:W-:Y:S01]  /*9960*/  @!PT LDS RZ, [RZ] ;  /* 0x00000000fffff984 */ /* 0x000fe20000000800 */
[----:B------:R-:W-:Y:S01]  /*9970*/  @!PT LDS RZ, [RZ] ;  /* 0x00000000fffff984 */ /* 0x000fe20000000800 */
[----:B------:R-:W-:Y:S01]  /*9980*/  @!PT LDS RZ, [RZ] ;  /* 0x00000000fffff984 */ /* 0x000fe20000000800 */
[----:B------:R5:W-:Y:S01]  /*9990*/  @P0 LDGSTS.E.BYPASS.LTC128B.128 [R227+0x3100], [R4.64], !P6 ;  /* 0x0310000004e30fae */ /* 0x000be2000f101d4c */
[----:B------:R-:W-:Y:S02]  /*99a0*/  @P0 IADD3 R8, P2, R2, R10, RZ ;  /* 0x0000000a02080210 */ /* 0x000fe40007f5e0ff */
[-C--:B------:R-:W-:Y:S01]  /*99b0*/  @P0 IADD3.X R3, R5, R0.reuse, RZ, P1, !PT ;  /* 0x0000000005030210 */ /* 0x080fe20000ffe4ff */
[----:B------:R1:W1:Y:S03]  /*99c0*/  MUFU.TANH R192, R41 ;  /* 0x0000002900c07308 */ /* 0x0002660000002400 */
[----:B------:R-:W-:Y:S01]  /*99d0*/  @P0 IADD3.X R9, R3, R0, RZ, P2, !PT ;  /* 0x0000000003090210 */ /* 0x000fe200017fe4ff */
[----:B------:R1:W-:Y:S06]  /*99e0*/  @P0 LDGSTS.E.BYPASS.LTC128B.128 [R227+0x3900], [R2.64], !P6 ;  /* 0x0390000002e30fae */ /* 0x0003ec000f101d4c */
[----:B------:R2:W2:Y:S02]  /*99f0*/  MUFU.TANH R200, R42 ;  /* 0x0000002a00c87308 */ /* 0x0004a40000002400 */
[----:B------:R2:W-:Y:S08]  /*9a00*/  @P0 LDGSTS.E.BYPASS.LTC128B.128 [R227+0x4100], [R8.64], !P6 ;  /* 0x0410000008e30fae */ /* 0x0005f0000f101d4c */
[----:B------:R2:W2:Y:S10]  /*9a10*/  MUFU.TANH R199, R43 ;  /* 0x0000002b00c77308 */ /* 0x0004b40000002400 */
[----:B------:R2:W2:Y:S01]  /*9a20*/  MUFU.TANH R184, R44 ;  /* 0x0000002c00b87308 */ /* 0x0004a20000002400 */
[----:B-1----:R-:W-:Y:S04]  /*9a30*/  @P0 IADD3 R2, P1, R8, R10, RZ ;  /* 0x0000000a08020210 */ /* 0x002fe80007f3e0ff */
[----:B------:R-:W-:Y:S02]  /*9a40*/  @P0 IADD3.X R3, R9, R0, RZ, P1, !PT ;  /* 0x0000000009030210 */ /* 0x000fe40000ffe4ff */
[----:B-----5:R-:W-:Y:S03]  /*9a50*/  @P0 IADD3 R4, P2, R2, R10, RZ ;  /* 0x0000000a02040210 */ /* 0x020fe60007f5e0ff */
[----:B------:R1:W1:Y:S01]  /*9a60*/  MUFU.TANH R170, R45 ;  /* 0x0000002d00aa7308 */ /* 0x0002620000002400 */
[----:B------:R5:W-:Y:S01]  /*9a70*/  @P0 LDGSTS.E.BYPASS.LTC128B.128 [R227+0x4900], [R2.64], !P6 ;  /* 0x0490000002e30fae */ /* 0x000be2000f101d4c */
[----:B------:R-:W-:Y:S02]  /*9a80*/  @P0 IADD3.X R5, R3, R0, RZ, P2, !PT ;  /* 0x0000000003050210 */ /* 0x000fe400017fe4ff */
[----:B------:R-:W-:Y:S04]  /*9a90*/  @P0 IADD3 R10, P1, R4, R10, RZ ;  /* 0x0000000a040a0210 */ /* 0x000fe80007f3e0ff */
[----:B------:R-:W-:Y:S01]  /*9aa0*/  @P0 IADD3.X R11, R5, R0, RZ, P1, !PT ;  /* 0x00000000050b0210 */ /* 0x000fe20000ffe4ff */
[----:B------:R1:W-:Y:S01]  /*9ab0*/  @P0 LDGSTS.E.BYPASS.LTC128B.128 [R227+0x5100], [R4.64], !P6 ;  /* 0x0510000004e30fae */ /* 0x0003e2000f101d4c */
[----:B------:R1:W1:Y:S07]  /*9ac0*/  MUFU.TANH R196, R47 ;  /* 0x0000002f00c47308 */ /* 0x00026e0000002400 */
[----:B------:R2:W-:Y:S01]  /*9ad0*/  @P0 LDGSTS.E.BYPASS.LTC128B.128 [R227+0x5900], [R10.64], !P6 ;  /* 0x059000000ae30fae */ /* 0x0005e2000f101d4c */
[----:B------:R-:W-:Y:S02]  /*9ae0*/  PLOP3.LUT P0, PT, PT, PT, UP1, 0x40, 0x0 ;  /* 0x000000000000781c */ /* 0x000fe40003f0e818 */
[----:B------:R-:W1:Y:S05]  /*9af0*/  MUFU.TANH R49, R49 ;  /* 0x0000003100317308 */ /* 0x000e6a0000002400 */
[----:B------:R-:W0:Y:S01]  /*9b00*/  LDGDEPBAR ;  /* 0x00000000000079af */ /* 0x000e220000000000 */
[----:B-----5:R-:W-:Y:S04]  /*9b10*/  IMAD R3, R225, -0x60, RZ ;  /* 0xffffffa0e1037824 */ /* 0x020fe800078e02ff */
[----:B------:R-:W1:Y:S10]  /*9b20*/  MUFU.TANH R50, R50 ;  /* 0x0000003200327308 */ /* 0x000e740000002400 */
[----:B------:R-:W1:Y:S10]  /*9b30*/  MUFU.TANH R51, R51 ;  /* 0x0000003300337308 */ /* 0x000e740000002400 */
[----:B------:R-:W1:Y:S10]  /*9b40*/  MUFU.TANH R52, R52 ;  /* 0x0000003400347308 */ /* 0x000e740000002400 */
[----:B------:R-:W1:Y:S10]  /*9b50*/  MUFU.TANH R53, R53 ;  /* 0x0000003500357308 */ /* 0x000e740000002400 */
[----:B------:R-:W1:Y:S10]  /*9b60*/  MUFU.TANH R54, R54 ;  /* 0x0000003600367308 */ /* 0x000e740000002400 */
[----:B------:R-:W1:Y:S10]  /*9b70*/  MUFU.TANH R55, R55 ;  /* 0x0000003700377308 */ /* 0x000e740000002400 */
[----:B------:R3:W3:Y:S10]  /*9b80*/  MUFU.TANH R168, R56 ;  /* 0x0000003800a87308 */ /* 0x0006f40000002400 */
[----:B------:R3:W3:Y:S01]  /*9b90*/  MUFU.TANH R56, R57 ;  /* 0x0000003900387308 */ /* 0x0006e20000002400 */
[----:B--2---:R-:W-:Y:S04]  /*9ba0*/  IADD3 R10, -R46, 0x1, R3 ;  /* 0x000000012e0a7810 */ /* 0x004fe80007ffe103 */
[----:B-1----:R-:W-:Y:S05]  /*9bb0*/  IADD3 R5, R10, c[0x0][0x1d0], RZ ;  /* 0x000074000a057a10 */ /* 0x002fea0007ffe0ff */
[----:B------:R1:W2:Y:S01]  /*9bc0*/  MUFU.TANH R181, R58 ;  /* 0x0000003a00b57308 */ /* 0x0002a20000002400 */
[----:B------:R-:W-:Y:S04]  /*9bd0*/  IADD3 R5, R5, -c[0x0][0x168], RZ ;  /* 0x80005a0005057a10 */ /* 0x000fe80007ffe0ff */
[C---:B------:R-:W-:Y:S05]  /*9be0*/  IADD3 R8, R5.reuse, UR10, RZ ;  /* 0x0000000a05087c10 */ /* 0x040fea000fffe0ff */
[----:B------:R1:W1:Y:S10]  /*9bf0*/  MUFU.TANH R180, R59 ;  /* 0x0000003b00b47308 */ /* 0x0002740000002400 */
[----:B------:R-:W1:Y:S10]  /*9c00*/  MUFU.TANH R60, R60 ;  /* 0x0000003c003c7308 */ /* 0x000e740000002400 */
[----:B------:R-:W1:Y:S10]  /*9c10*/  MUFU.TANH R61, R61 ;  /* 0x0000003d003d7308 */ /* 0x000e740000002400 */
[----:B------:R1:W1:Y:S01]  /*9c20*/  MUFU.TANH R179, R62 ;  /* 0x0000003e00b37308 */ /* 0x0002620000002400 */
[----:B---3--:R-:W-:Y:S02]  /*9c30*/  @P3 MOV R6, R7 ;  /* 0x0000000700063202 */ /* 0x008fe40000000f00 */
[----:B------:R-:W-:Y:S07]  /*9c40*/  IADD3 R7, R5, c[0x0][0x328], RZ ;  /* 0x0000ca0005077a10 */ /* 0x000fee0007ffe0ff */
[----:B------:R3:W1:Y:S01]  /*9c50*/  MUFU.TANH R178, R63 ;  /* 0x0000003f00b27308 */ /* 0x0006620000002400 */
[----:B------:R-:W5:Y:S09]  /*9c60*/  SHFL.IDX PT, R9, R6, RZ, 0x1c1f ;  /* 0x001c1fff06097589 */ /* 0x000f7200000e0000 */
[----:B------:R-:W1:Y:S10]  /*9c70*/  MUFU.TANH R64, R64 ;  /* 0x0000004000407308 */ /* 0x000e740000002400 */
[----:B------:R-:W1:Y:S01]  /*9c80*/  MUFU.TANH R65, R65 ;  /* 0x0000004100417308 */ /* 0x000e620000002400 */
[----:B-----5:R-:W-:Y:S02]  /*9c90*/  IADD3 R2, R7, R9, RZ ;  /* 0x0000000907027210 */ /* 0x020fe40007ffe0ff */
[----:B------:R-:W-:Y:S07]  /*9ca0*/  IADD3 R0, R9, R8, RZ ;  /* 0x0000000809007210 */ /* 0x000fee0007ffe0ff */
[----:B------:R-:W1:Y:S10]  /*9cb0*/  MUFU.TANH R66, R66 ;  /* 0x0000004200427308 */ /* 0x000e740000002400 */
        /* <DEDUP_REMOVED lines=11> */
[----:B------:R3:W1:Y:S10]  /*9d70*/  MUFU.TANH R186, R78 ;  /* 0x0000004e00ba7308 */ /* 0x0006740000002400 */
        /* <DEDUP_REMOVED lines=15> */
[----:B------:R3:W1:Y:S10]  /*9e70*/  MUFU.TANH R63, R94 ;  /* 0x0000005e003f7308 */ /* 0x0006740000002400 */
[----:B------:R3:W1:Y:S10]  /*9e80*/  MUFU.TANH R59, R95 ;  /* 0x0000005f003b7308 */ /* 0x0006740000002400 */
[----:B------:R-:W1:Y:S10]  /*9e90*/  MUFU.TANH R30, R30 ;  /* 0x0000001e001e7308 */ /* 0x000e740000002400 */
[----:B------:R-:W1:Y:S10]  /*9ea0*/  MUFU.TANH R27, R27 ;  /* 0x0000001b001b7308 */ /* 0x000e740000002400 */
[----:B------:R-:W1:Y:S10]  /*9eb0*/  MUFU.TANH R31, R31 ;  /* 0x0000001f001f7308 */ /* 0x000e740000002400 */
[----:B------:R-:W1:Y:S01]  /*9ec0*/  MUFU.TANH R29, R29 ;  /* 0x0000001d001d7308 */ /* 0x000e620000002400 */
[----:B------:R-:W-:-:S05]  /*9ed0*/  @P0 BRA `(.L_x_482) ;  /* 0x0000019000000947 */ /* 0x000fca0003800000 */
[----:B--234-:R-:W-:Y:S01]  /*9ee0*/  IADD3 R4, R9, c[0x0][0x1d0], RZ ;  /* 0x0000740009047a10 */ /* 0x01cfe20007ffe0ff */
[----:B------:R-:W-:Y:S03]  /*9ef0*/  BSSY B0, `(.L_x_483) ;  /* 0x0000012000007945 */ /* 0x000fe60003800000 */
[----:B------:R-:W-:Y:S04]  /*9f00*/  IADD3 R4, R4, -c[0x0][0x168], RZ ;  /* 0x80005a0004047a10 */ /* 0x000fe80007ffe0ff */
[----:B------:R-:W-:Y:S11]  /*9f10*/  ISETP.GT.AND P0, PT, R4, -0x1, PT ;  /* 0xffffffff0400780c */ /* 0x000ff60003f04270 */
[----:B------:R-:W-:Y:S02]  /*9f20*/  @!UPT UIADD3 URZ, URZ, URZ, URZ ;  /* 0x0000003f3f3ff290 */ /* 0x000fe4000fffe03f */
[----:B------:R-:W-:-:S05]  /*9f30*/  @P0 BRA `(.L_x_484) ;  /* 0x0000008000000947 */ /* 0x000fca0003800000 */
[----:B------:R-:W-:Y:S01]  /*9f40*/  LOP3.LUT R4, RZ, R4, RZ, 0x33, !PT ;  /* 0x00000004ff047212 */ /* 0x000fe200078e33ff */
[----:B------:R-:W-:Y:S05]  /*9f50*/  IMAD.MOV.U32 R9, RZ, RZ, c[0x0][0x32c] ;  /* 0x0000cb00ff097624 */ /* 0x000fea00078e00ff */
[----:B------:R-:W-:Y:S11]  /*9f60*/  ISETP.NE.AND P0, PT, R9, 0x1, PT ;  /* 0x000000010900780c */ /* 0x000ff60003f05270 */
[----:B------:R-:W-:Y:S02]  /*9f70*/  @!UPT UIADD3 URZ, URZ, URZ, URZ ;  /* 0x0000003f3f3ff290 */ /* 0x000fe4000fffe03f */
[----:B------:R-:W-:Y:S05]  /*9f80*/  @P0 IMAD.HI.U32 R9, R4, c[0x0][0x330], RZ ;  /* 0x0000cc0004090a27 */ /* 0x000fea00078e00ff */
[----:B------:R-:W-:Y:S04]  /*9f90*/  @P0 SHF.R.U32.HI R4, RZ, c[0x0][0x334], R9 ;  /* 0x0000cd00ff040a19 */ /* 0x000fe80000011609 */
[----:B------:R-:W-:Y:S01]  /*9fa0*/  LOP3.LUT R4, RZ, R4, RZ, 0x33, !PT ;  /* 0x00000004ff047212 */ /* 0x000fe200078e33ff */
[----:B------:R-:W-:-:S05]  /*9fb0*/  BRA `(.L_x_485) ;  /* 0x0000005000007947 */ /* 0x000fca0003800000 */
.L_x_484:
[----:B------:R-:W-:Y:S04]  /*9fc0*/  MOV R9, c[0x0][0x32c] ;  /* 0x0000cb0000097a02 */ /* 0x000fe80000000f00 */
[----:B------:R-:W-:Y:S11]  /*9fd0*/  ISETP.NE.AND P0, PT, R9, 0x1, PT ;  /* 0x000000010900780c */ /* 0x000ff60003f05270 */
[----:B------:R-:W-:Y:S02]  /*9fe0*/  @!UPT UIADD3 URZ, URZ, URZ, URZ ;  /* 0x0000003f3f3ff290 */ /* 0x000fe4000fffe03f */
[----:B------:R-:W-:Y:S05]  /*9ff0*/  @P0 IMAD.HI.U32 R9, R4, c[0x0][0x330], RZ ;  /* 0x0000cc0004090a27 */ /* 0x000fea00078e00ff */
[----:B------:R-:W-:Y:S02]  /*a000*/  @P0 SHF.R.U32.HI R4, RZ, c[0x0][0x334], R9 ;  /* 0x0000cd00ff040a19 */ /* 0x000fe40000011609 */
.L_x_485:
[----:B------:R-:W-:Y:S05]  /*a010*/  BSYNC B0 ;  /* 0x0000000000007941 */ /* 0x000fea0003800000 */
.L_x_483:
[----:B------:R-:W-:Y:S04]  /*a020*/  IMAD.IADD R9, R3, 0x1, -R46 ;  /* 0x0000000103097824 */ /* 0x000fe800078e0a2e */
[----:B------:R-:W-:Y:S05]  /*a030*/  IMAD R4, R4, c[0x0][0x32c], R9 ;  /* 0x0000cb0004047a24 */ /* 0x000fea00078e0209 */
[----:B------:R-:W-:Y:S02]  /*a040*/  IADD3 R9, R4, c[0x0][0x32c], RZ ;  /* 0x0000cb0004097a10 */ /* 0x000fe40007ffe0ff */
[----:B------:R-:W-:Y:S02]  /*a050*/  IMNMX R0, R0, R4, !PT ;  /* 0x0000000400007217 */ /* 0x000fe40007800200 */
[----:B------:R-:W-:Y:S02]  /*a060*/  IMNMX R2, R2, R9, PT ;  /* 0x0000000902027217 */ /* 0x000fe40003800200 */
.L_x_482:
[C---:B--234-:R-:W-:Y:S02]  /*a070*/  ISETP.GE.AND P0, PT, R3.reuse, 0x9, PT ;  /* 0x000000090300780c */ /* 0x05cfe40003f06270 */
[C---:B------:R-:W-:Y:S02]  /*a080*/  ISETP.GE.AND P1, PT, R3.reuse, 0x2, PT ;  /* 0x000000020300780c */ /* 0x040fe40003f26270 */
[----:B------:R-:W-:Y:S02]  /*a090*/  P2R R25, PR, RZ, 0x1 ;  /* 0x00000001ff197803 */ /* 0x000fe40000000000 */
[C---:B------:R-:W-:Y:S02]  /*a0a0*/  ISETP.GT.AND P0, PT, R0.reuse, 0x8, !P0 ;  /* 0x000000080000780c */ /* 0x040fe40004704270 */
[----:B------:R-:W-:Y:S02]  /*a0b0*/  P2R R26, PR, RZ, 0x2 ;  /* 0x00000002ff1a7803 */ /* 0x000fe40000000000 */
[----:B------:R-:W-:Y:S02]  /*a0c0*/  ISETP.GT.AND P1, PT, R0, 0x1, !P1 ;  /* 0x000000010000780c */ /* 0x000fe40004f24270 */
[C---:B------:R-:W-:Y:S02]  /*a0d0*/  ISETP.GE.AND P2, PT, R3.reuse, 0x11, PT ;  /* 0x000000110300780c */ /* 0x040fe40003f46270 */
[C---:B------:R-:W-:Y:S02]  /*a0e0*/  ISETP.LT.OR P0, PT, R2.reuse, 0x9, P0 ;  /* 0x000000090200780c */ /* 0x040fe40000701670 */
[----:B------:R-:W-:Y:S02]  /*a0f0*/  ISETP.LT.OR P1, PT, R2, 0x2, P1 ;  /* 0x000000020200780c */ /* 0x000fe40000f21670 */
[C---:B------:R-:W-:Y:S02]  /*a100*/  ISETP.GE.AND P3, PT, R3.reuse, 0xa, PT ;  /* 0x0000000a0300780c */ /* 0x040fe40003f66270 */
[----:B------:R-:W-:Y:S02]  /*a110*/  FSEL R36, R16, -INF , !P0 ;  /* 0xff80000010247808 */ /* 0x000fe40004000000 */
[----:B------:R-:W-:Y:S02]  /*a120*/  ISETP.GT.AND P0, PT, R0, 0x10, !P2 ;  /* 0x000000100000780c */ /* 0x000fe40005704270 */
[----:B------:R-:W-:Y:S02]  /*a130*/  FSEL R32, R176, -INF , !P1 ;  /* 0xff800000b0207808 */ /* 0x000fe40004800000 */
[----:B------:R-:W-:Y:S02]  /*a140*/  ISETP.GT.AND P1, PT, R0, 0x9, !P3 ;  /* 0x000000090000780c */ /* 0x000fe40005f24270 */
[----:B------:R-:W-:Y:S02]  /*a150*/  P2R R23, PR, RZ, 0x4 ;  /* 0x00000004ff177803 */ /* 0x000fe40000000000 */
[C---:B------:R-:W-:Y:S02]  /*a160*/  ISETP.LT.OR P0, PT, R2.reuse, 0x11, P0 ;  /* 0x000000110200780c */ /* 0x040fe40000701670 */
[----:B------:R-:W-:Y:S02]  /*a170*/  ISETP.GE.AND P2, PT, R3, 0x12, PT ;  /* 0x000000120300780c */ /* 0x000fe40003f46270 */
[----:B------:R-:W-:Y:S02]  /*a180*/  ISETP.LT.OR P1, PT, R2, 0xa, P1 ;  /* 0x0000000a0200780c */ /* 0x000fe40000f21670 */
[----:B------:R-:W-:Y:S02]  /*a190*/  FSEL R40, R20, -INF , !P0 ;  /* 0xff80000014287808 */ /* 0x000fe40004000000 */
[----:B------:R-:W-:Y:S02]  /*a1a0*/  ISETP.GT.AND P0, PT, R0, 0x11, !P2 ;  /* 0x000000110000780c */ /* 0x000fe40005704270 */
[----:B------:R-:W-:Y:S02]  /*a1b0*/  FSEL R38, R17, -INF , !P1 ;  /* 0xff80000011267808 */ /* 0x000fe40004800000 */
[----:B------:R-:W-:Y:S02]  /*a1c0*/  ISETP.LT.OR P0, PT, R2, 0x12, P0 ;  /* 0x000000120200780c */ /* 0x000fe40000701670 */
[----:B------:R-:W-:Y:S02]  /*a1d0*/  ISETP.GE.AND P1, PT, R3, 0x19, PT ;  /* 0x000000190300780c */ /* 0x000fe40003f26270 */
[----:B------:R-:W-:Y:S02]  /*a1e0*/  FSEL R42, R21, -INF , !P0 ;  /* 0xff800000152a7808 */ /* 0x000fe40004000000 */
[----:B------:R-:W-:Y:S02]  /*a1f0*/  ISETP.GT.AND P0, PT, R0, 0x18, !P1 ;  /* 0x000000180000780c */ /* 0x000fe40004f04270 */
[----:B------:R-:W-:Y:S02]  /*a200*/  P2R R21, PR, RZ, 0x2 ;  /* 0x00000002ff157803 */ /* 0x000fe40000000000 */
        /* <DEDUP_REMOVED lines=11> */
[C---:B------:R-:W-:Y:S02]  /*a2c0*/  ISETP.GE.AND P1, PT, R3.reuse, 0x22, PT ;  /* 0x000000220300780c */ /* 0x040fe40003f26270 */
        /* <DEDUP_REMOVED lines=30> */
[----:B-1----:R-:W-:Y:S02]  /*a4b0*/  FSEL R195, R64, -INF , !P0 ;  /* 0xff80000040c37808 */ /* 0x002fe40004000000 */
[----:B------:R-:W-:Y:S02]  /*a4c0*/  ISETP.GT.AND P0, PT, R0, 0x39, !P1 ;  /* 0x000000390000780c */ /* 0x000fe40004f04270 */
[----:B------:R-:W-:Y:S02]  /*a4d0*/  ISETP.GE.AND P4, PT, R3, 0x41, PT ;  /* 0x000000410300780c */ /* 0x000fe40003f86270 */
[----:B------:R-:W-:Y:S02]  /*a4e0*/  ISETP.LT.OR P0, PT, R2, 0x3a, P0 ;  /* 0x0000003a0200780c */ /* 0x000fe40000701670 */
[----:B------:R-:W-:Y:S02]  /*a4f0*/  P2R R24, PR, RZ, 0x8 ;  /* 0x00000008ff187803 */ /* 0x000fe40000000000 */
[----:B------:R-:W-:Y:S02]  /*a500*/  FSEL R198, R65, -INF , !P0 ;  /* 0xff80000041c67808 */ /* 0x000fe40004000000 */
[----:B------:R-:W-:Y:S02]  /*a510*/  ISETP.GT.AND P0, PT, R0, 0x40, !P4 ;  /* 0x000000400000780c */ /* 0x000fe40006704270 */
[C---:B------:R-:W-:Y:S02]  /*a520*/  ISETP.GE.AND P3, PT, R3.reuse, 0x42, PT ;  /* 0x000000420300780c */ /* 0x040fe40003f66270 */
[----:B------:R-:W-:Y:S02]  /*a530*/  ISETP.LT.OR P0, PT, R2, 0x41, P0 ;  /* 0x000000410200780c */ /* 0x000fe40000701670 */
[----:B------:R-:W-:Y:S02]  /*a540*/  P2R R22, PR, RZ, 0x4 ;  /* 0x00000004ff167803 */ /* 0x000fe40000000000 */
[----:B------:R-:W-:Y:S02]  /*a550*/  FSEL R204, R68, -INF , !P0 ;  /* 0xff80000044cc7808 */ /* 0x000fe40004000000 */
        /* <DEDUP_REMOVED lines=25> */
[----:B------:R-:W-:Y:S04]  /*a6f0*/  ISETP.GT.AND P0, PT, R0, 0x58, !P5 ;  /* 0x000000580000780c */ /* 0x000fe80006f04270 */
[----:B------:R-:W-:Y:S04]  /*a700*/  ISETP.LT.OR P0, PT, R2, 0x59, P0 ;  /* 0x000000590200780c */ /* 0x000fe80000701670 */
[----:B------:R-:W-:Y:S02]  /*a710*/  FSEL R252, R30, -INF , !P0 ;  /* 0xff8000001efc7808 */ /* 0x000fe40004000000 */
[----:B------:R-:W-:Y:S04]  /*a720*/  ISETP.GT.AND P0, PT, R0, RZ, !P1 ;  /* 0x000000ff0000720c */ /* 0x000fe80004f04270 */
[----:B------:R-:W-:Y:S04]  /*a730*/  ISETP.LT.OR P0, PT, R2, 0x1, P0 ;  /* 0x000000010200780c */ /* 0x000fe80000701670 */
[----:B------:R-:W-:Y:S02]  /*a740*/  FSEL R30, R226, -INF , !P0 ;  /* 0xff800000e21e7808 */ /* 0x000fe40004000000 */
[----:B------:R-:W-:Y:S02]  /*a750*/  ISETP.GE.AND P0, PT, R3, 0x5a, PT ;  /* 0x0000005a0300780c */ /* 0x000fe40003f06270 */
[----:B------:R-:W1:Y:S02]  /*a760*/  SHFL.IDX PT, R3, R6, 0x1, 0x1c1f ;  /* 0x003c1f0006037f89 */ /* 0x000e6400000e0000 */
[----:B------:R-:W-:Y:S02]  /*a770*/  P2R R4, PR, RZ, 0x1 ;  /* 0x00000001ff047803 */ /* 0x000fe40000000000 */
[----:B------:R-:W-:Y:S04]  /*a780*/  ISETP.GT.AND P0, PT, R0, 0x59, !P0 ;  /* 0x000000590000780c */ /* 0x000fe80004704270 */
[----:B------:R-:W-:Y:S04]  /*a790*/  ISETP.LT.OR P0, PT, R2, 0x5a, P0 ;  /* 0x0000005a0200780c */ /* 0x000fe80000701670 */
[----:B------:R-:W-:Y:S02]  /*a7a0*/  FSEL R84, R27, -INF , !P0 ;  /* 0xff8000001b547808 */ /* 0x000fe40004000000 */
[----:B------:R-:W-:Y:S01]  /*a7b0*/  PLOP3.LUT P0, PT, PT, PT, UP1, 0x40, 0x0 ;  /* 0x000000000000781c */ /* 0x000fe20003f0e818 */
[--C-:B-1----:R-:W-:Y:S02]  /*a7c0*/  IMAD.IADD R2, R7, 0x1, R3.reuse ;  /* 0x0000000107027824 */ /* 0x102fe400078e0203 */
[----:B------:R-:W-:Y:S10]  /*a7d0*/  IMAD.IADD R0, R8, 0x1, R3 ;  /* 0x0000000108007824 */ /* 0x000ff400078e0203 */
[----:B------:R-:W-:-:S05]  /*a7e0*/  @P0 BRA `(.L_x_486) ;  /* 0x000001b000000947 */ /* 0x000fca0003800000 */
[----:B------:R-:W-:Y:S01]  /*a7f0*/  IADD3 R0, R3, c[0x0][0x1d0], RZ ;  /* 0x0000740003007a10 */ /* 0x000fe20007ffe0ff */
        /* <DEDUP_REMOVED lines=13> */
.L_x_488:
[----:B------:R-:W-:Y:S04]  /*a8d0*/  MOV R2, c[0x0][0x32c] ;  /* 0x0000cb0000027a02 */ /* 0x000fe80000000f00 */
[----:B------:R-:W-:Y:S11]  /*a8e0*/  ISETP.NE.AND P0, PT, R2, 0x1, PT ;  /* 0x000000010200780c */ /* 0x000ff60003f05270 */
[----:B------:R-:W-:Y:S02]  /*a8f0*/  @!UPT UIADD3 URZ, URZ, URZ, URZ ;  /* 0x0000003f3f3ff290 */ /* 0x000fe4000fffe03f */
[----:B------:R-:W-:Y:S05]  /*a900*/  @P0 IMAD.HI.U32 R2, R0, c[0x0][0x330], RZ ;  /* 0x0000cc0000020a27 */ /* 0x000fea00078e00ff */
[----:B------:R-:W-:Y:S02]  /*a910*/  @P0 SHF.R.U32.HI R0, RZ, c[0x0][0x334], R2 ;  /* 0x0000cd00ff000a19 */ /* 0x000fe40000011602 */
.L_x_489:
[----:B------:R-:W-:Y:S05]  /*a920*/  BSYNC B0 ;  /* 0x0000000000007941 */ /* 0x000fea0003800000 */
.L_x_487:
[----:B------:R-:W-:Y:S02]  /*a930*/  IADD3 R2, R10, -0x1, RZ ;  /* 0xffffffff0a027810 */ /* 0x000fe40007ffe0ff */
[C-C-:B------:R-:W-:Y:S02]  /*a940*/  IADD3 R27, R3.reuse, UR10, R5.reuse ;  /* 0x0000000a031b7c10 */ /* 0x140fe4000fffe005 */
[----:B------:R-:W-:Y:S01]  /*a950*/  IADD3 R3, R3, c[0x0][0x328], R5 ;  /* 0x0000ca0003037a10 */ /* 0x000fe20007ffe005 */
[----:B------:R-:W-:Y:S05]  /*a960*/  IMAD R0, R0, c[0x0][0x32c], R2 ;  /* 0x0000cb0000007a24 */ /* 0x000fea00078e0202 */
[----:B------:R-:W-:Y:S02]  /*a970*/  IADD3 R2, R0, c[0x0][0x32c], RZ ;  /* 0x0000cb0000027a10 */ /* 0x000fe40007ffe0ff */
[----:B------:R-:W-:Y:S02]  /*a980*/  IMNMX R0, R27, R0, !PT ;  /* 0x000000001b007217 */ /* 0x000fe40007800200 */
[----:B------:R-:W-:Y:S02]  /*a990*/  IMNMX R2, R3, R2, PT ;  /* 0x0000000203027217 */ /* 0x000fe40003800200 */
.L_x_486:
[----:B------:R-:W-:Y:S01]  /*a9a0*/  ISETP.NE.AND P0, PT, R26, RZ, PT ;  /* 0x000000ff1a00720c */ /* 0x000fe20003f05270 */
[----:B------:R-:W1:Y:S03]  /*a9b0*/  SHFL.IDX PT, R3, R6, 0x2, 0x1c1f ;  /* 0x005c1f0006037f89 */ /* 0x000e6600000e0000 */
[----:B------:R-:W-:Y:S04]  /*a9c0*/  ISETP.GT.AND P0, PT, R0, 0x1, !P0 ;  /* 0x000000010000780c */ /* 0x000fe80004704270 */
[----:B------:R-:W-:Y:S04]  /*a9d0*/  ISETP.LT.OR P0, PT, R2, 0x2, P0 ;  /* 0x000000020200780c */ /* 0x000fe80000701670 */
[----:B------:R-:W-:Y:S02]  /*a9e0*/  FSEL R34, R229, -INF , !P0 ;  /* 0xff800000e5227808 */ /* 0x000fe40004000000 */
[----:B------:R-:W-:Y:S04]  /*a9f0*/  ISETP.NE.AND P0, PT, R25, RZ, PT ;  /* 0x000000ff1900720c */ /* 0x000fe80003f05270 */
        /* <DEDUP_REMOVED lines=79> */
[----:B------:R-:W-:Y:S04]  /*aef0*/  ISETP.GT.AND P0, PT, R0, RZ, !P1 ;  /* 0x000000ff0000720c */ /* 0x000fe80004f04270 */
[----:B------:R-:W-:Y:S04]  /*af00*/  ISETP.LT.OR P0, PT, R2, 0x1, P0 ;  /* 0x000000010200780c */ /* 0x000fe80000701670 */
[----:B------:R-:W-:Y:S02]  /*af10*/  FSEL R31, R239, -INF , !P0 ;  /* 0xff800000ef1f7808 */ /* 0x000fe40004000000 */
[----:B------:R-:W-:Y:S04]  /*af20*/  ISETP.NE.AND P0, PT, R4, RZ, PT ;  /* 0x000000ff0400720c */ /* 0x000fe80003f05270 */
[----:B------:R-:W-:Y:S01]  /*af30*/  ISETP.GT.AND P0, PT, R0, 0x59, !P0 ;  /* 0x000000590000780c */ /* 0x000fe20004704270 */
[--C-:B-1----:R-:W-:Y:S03]  /*af40*/  IMAD.IADD R0, R8, 0x1, R3.reuse ;  /* 0x0000000108007824 */ /* 0x102fe600078e0203 */
[----:B------:R-:W-:Y:S01]  /*af50*/  ISETP.LT.OR P0, PT, R2, 0x5a, P0 ;  /* 0x0000005a0200780c */ /* 0x000fe20000701670 */
[----:B------:R-:W-:Y:S03]  /*af60*/  IMAD.IADD R2, R7, 0x1, R3 ;  /* 0x0000000107027824 */ /* 0x000fe600078e0203 */
[----:B------:R-:W-:Y:S02]  /*af70*/  FSEL R250, R29, -INF , !P0 ;  /* 0xff8000001dfa7808 */ /* 0x000fe40004000000 */
[----:B------:R-:W-:Y:S11]  /*af80*/  PLOP3.LUT P0, PT, PT, PT, UP1, 0x40, 0x0 ;  /* 0x000000000000781c */ /* 0x000ff60003f0e818 */
[----:B------:R-:W-:Y:S02]  /*af90*/  @!UPT UIADD3 URZ, URZ, URZ, URZ ;  /* 0x0000003f3f3ff290 */ /* 0x000fe4000fffe03f */
        /* <DEDUP_REMOVED lines=15> */
.L_x_492:
[----:B------:R-:W-:Y:S04]  /*b090*/  MOV R27, c[0x0][0x32c] ;  /* 0x0000cb00001b7a02 */ /* 0x000fe80000000f00 */
[----:B------:R-:W-:Y:S11]  /*b0a0*/  ISETP.NE.AND P0, PT, R27, 0x1, PT ;  /* 0x000000011b00780c */ /* 0x000ff60003f05270 */
[----:B------:R-:W-:Y:S02]  /*b0b0*/  @!UPT UIADD3 URZ, URZ, URZ, URZ ;  /* 0x0000003f3f3ff290 */ /* 0x000fe4000fffe03f */
[----:B------:R-:W-:Y:S05]  /*b0c0*/  @P0 IMAD.HI.U32 R27, R3, c[0x0][0x330], RZ ;  /* 0x0000cc00031b0a27 */ /* 0x000fea00078e00ff */
[----:B------:R-:W-:Y:S02]  /*b0d0*/  @P0 SHF.R.U32.HI R3, RZ, c[0x0][0x334], R27 ;  /* 0x0000cd00ff030a19 */ /* 0x000fe4000001161b */
.L_x_493:
[----:B------:R-:W-:Y:S05]  /*b0e0*/  BSYNC B0 ;  /* 0x0000000000007941 */ /* 0x000fea0003800000 */
.L_x_491:
[----:B------:R-:W-:Y:S04]  /*b0f0*/  IMAD R27, R225, -0x60, -R46 ;  /* 0xffffffa0e11b7824 */ /* 0x000fe800078e0a2e */
[----:B------:R-:W-:Y:S05]  /*b100*/  IMAD R3, R3, c[0x0][0x32c], R27 ;  /* 0x0000cb0003037a24 */ /* 0x000fea00078e021b */
[----:B------:R-:W-:Y:S02]  /*b110*/  IADD3 R27, R3, c[0x0][0x32c], RZ ;  /* 0x0000cb00031b7a10 */ /* 0x000fe40007ffe0ff */
[----:B------:R-:W-:Y:S02]  /*b120*/  IMNMX R0, R0, R3, !PT ;  /* 0x0000000300007217 */ /* 0x000fe40007800200 */
[----:B------:R-:W-:Y:S02]  /*b130*/  IMNMX R2, R2, R27, PT ;  /* 0x0000001b02027217 */ /* 0x000fe40003800200 */
.L_x_490:
        /* <DEDUP_REMOVED lines=111> */
.L_x_496:
[----:B------:R-:W-:Y:S04]  /*b830*/  MOV R2, c[0x0][0x32c] ;  /* 0x0000cb0000027a02 */ /* 0x000fe80000000f00 */
[----:B------:R-:W-:Y:S11]  /*b840*/  ISETP.NE.AND P0, PT, R2, 0x1, PT ;  /* 0x000000010200780c */ /* 0x000ff60003f05270 */
[----:B------:R-:W-:Y:S02]  /*b850*/  @!UPT UIADD3 URZ, URZ, URZ, URZ ;  /* 0x0000003f3f3ff290 */ /* 0x000fe4000fffe03f */
[----:B------:R-:W-:Y:S05]  /*b860*/  @P0 IMAD.HI.U32 R2, R0, c[0x0][0x330], RZ ;  /* 0x0000cc0000020a27 */ /* 0x000fea00078e00ff */
[----:B------:R-:W-:Y:S02]  /*b870*/  @P0 SHF.R.U32.HI R0, RZ, c[0x0][0x334], R2 ;  /* 0x0000cd00ff000a19 */ /* 0x000fe40000011602 */
.L_x_497:
[----:B------:R-:W-:Y:S05]  /*b880*/  BSYNC B0 ;  /* 0x0000000000007941 */ /* 0x000fea0003800000 */
.L_x_495:
[----:B------:R-:W-:Y:S02]  /*b890*/  IADD3 R10, R10, -0x1, RZ ;  /* 0xffffffff0a0a7810 */ /* 0x000fe40007ffe0ff */
[C-C-:B------:R-:W-:Y:S02]  /*b8a0*/  IADD3 R6, R3.reuse, UR10, R5.reuse ;  /* 0x0000000a03067c10 */ /* 0x140fe4000fffe005 */
[----:B------:R-:W-:Y:S01]  /*b8b0*/  IADD3 R3, R3, c[0x0][0x328], R5 ;  /* 0x0000ca0003037a10 */ /* 0x000fe20007ffe005 */
[----:B------:R-:W-:Y:S05]  /*b8c0*/  IMAD R0, R0, c[0x0][0x32c], R10 ;  /* 0x0000cb0000007a24 */ /* 0x000fea00078e020a */
[----:B------:R-:W-:Y:S02]  /*b8d0*/  IADD3 R2, R0, c[0x0][0x32c], RZ ;  /* 0x0000cb0000027a10 */ /* 0x000fe40007ffe0ff */
[----:B------:R-:W-:Y:S02]  /*b8e0*/  IMNMX R0, R6, R0, !PT ;  /* 0x0000000006007217 */ /* 0x000fe40007800200 */
[----:B------:R-:W-:Y:S02]  /*b8f0*/  IMNMX R2, R3, R2, PT ;  /* 0x0000000203027217 */ /* 0x000fe40003800200 */
.L_x_494:
[----:B------:R-:W-:Y:S02]  /*b900*/  ISETP.GT.AND P0, PT, R0, RZ, !P1 ;  /* 0x000000ff0000720c */ /* 0x000fe40004f04270 */
[----:B------:R-:W-:Y:S02]  /*b910*/  ISETP.NE.AND P1, PT, R23, RZ, PT ;  /* 0x000000ff1700720c */ /* 0x000fe40003f25270 */
[----:B------:R-:W-:Y:S02]  /*b920*/  ISETP.LT.OR P0, PT, R2, 0x1, P0 ;  /* 0x000000010200780c */ /* 0x000fe40000701670 */
[----:B------:R-:W-:Y:S02]  /*b930*/  FMNMX.FTZ R72, R30, R100, !PT ;  /* 0x000000641e487209 */ /* 0x000fe40007810000 */
[----:B------:R-:W-:Y:S02]  /*b940*/  FSEL R8, R251, -INF , !P0 ;  /* 0xff800000fb087808 */ /* 0x000fe40004000000 */
[----:B------:R-:W-:Y:S02]  /*b950*/  ISETP.NE.AND P0, PT, R26, RZ, PT ;  /* 0x000000ff1a00720c */ /* 0x000fe40003f05270 */
[----:B------:R-:W-:Y:S02]  /*b960*/  FMNMX.FTZ R72, R32, R72, !PT ;  /* 0x0000004820487209 */ /* 0x000fe40007810000 */
[----:B------:R-:W-:Y:S02]  /*b970*/  ISETP.GT.AND P0, PT, R0, 0x1, !P0 ;  /* 0x000000010000780c */ /* 0x000fe40004704270 */
[----:B------:R-:W-:Y:S02]  /*b980*/  FMNMX.FTZ R72, R36, R72, !PT ;  /* 0x0000004824487209 */ /* 0x000fe40007810000 */
        /* <DEDUP_REMOVED lines=37> */
[----:B------:R-:W-:Y:S01]  /*bbe0*/  FMNMX.FTZ R3, R49, R3, !PT ;  /* 0x0000000331037209 */ /* 0x000fe20007810000 */
[----:B------:R-:W-:Y:S01]  /*bbf0*/  LDSM.16.MT88.4 R20, [R209+0x100] ;  /* 0x00010000d114783b */ /* 0x000fe20000004200 */
[----:B------:R-:W-:Y:S02]  /*bc00*/  ISETP.GT.AND P0, PT, R0, 0x19, !P0 ;  /* 0x000000190000780c */ /* 0x000fe40004704270 */
[----:B------:R-:W-:Y:S02]  /*bc10*/  FMNMX.FTZ R72, R177, R72, !PT ;  /* 0x00000048b1487209 */ /* 0x000fe40007810000 */
[----:B------:R-:W-:Y:S02]  /*bc20*/  ISETP.LT.OR P0, PT, R2, 0x1a, P0 ;  /* 0x0000001a0200780c */ /* 0x000fe40000701670 */
[----:B------:R-:W-:Y:S02]  /*bc30*/  FMNMX.FTZ R3, R94, R3, !PT ;  /* 0x000000035e037209 */ /* 0x000fe40007810000 */
[----:B------:R-:W-:Y:S02]  /*bc40*/  FSEL R88, R231, -INF , !P0 ;  /* 0xff800000e7587808 */ /* 0x000fe40004000000 */
[----:B------:R-:W-:Y:S02]  /*bc50*/  FMNMX.FTZ R72, R182, R72, !PT ;  /* 0x00000048b6487209 */ /* 0x000fe40007810000 */
[----:B------:R-:W-:Y:S02]  /*bc60*/  ISETP.NE.AND P0, PT, R19, RZ, PT ;  /* 0x000000ff1300720c */ /* 0x000fe40003f05270 */
[----:B------:R-:W-:Y:S02]  /*bc70*/  FMNMX.FTZ R3, R95, R3, !PT ;  /* 0x000000035f037209 */ /* 0x000fe40007810000 */
[----:B------:R-:W-:Y:S02]  /*bc80*/  ISETP.GT.AND P0, PT, R0, 0x20, !P0 ;  /* 0x000000200000780c */ /* 0x000fe40004704270 */
[----:B------:R-:W-:Y:S02]  /*bc90*/  FMNMX.FTZ R72, R187, R72, !PT ;  /* 0x00000048bb487209 */ /* 0x000fe40007810000 */
[----:B------:R-:W-:Y:S02]  /*bca0*/  FMNMX.FTZ R3, R173, R3, !PT ;  /* 0x00000003ad037209 */ /* 0x000fe40007810000 */
[----:B------:R-:W-:Y:S02]  /*bcb0*/  ISETP.LT.OR P0, PT, R2, 0x21, P0 ;  /* 0x000000210200780c */ /* 0x000fe40000701670 */
[----:B------:R-:W-:Y:S02]  /*bcc0*/  FMNMX.FTZ R72, R195, R72, !PT ;  /* 0x00000048c3487209 */ /* 0x000fe40007810000 */
[----:B------:R-:W-:Y:S02]  /*bcd0*/  FMNMX.FTZ R3, R175, R3, !PT ;  /* 0x00000003af037209 */ /* 0x000fe40007810000 */
[----:B------:R-:W-:Y:S02]  /*bce0*/  FSEL R98, R200, -INF , !P0 ;  /* 0xff800000c8627808 */ /* 0x000fe40004000000 */
[----:B------:R-:W-:Y:S02]  /*bcf0*/  ISETP.NE.AND P0, PT, R18, RZ, PT ;  /* 0x000000ff1200720c */ /* 0x000fe40003f05270 */
[----:B------:R-:W-:Y:S02]  /*bd00*/  FMNMX.FTZ R72, R198, R72, !PT ;  /* 0x00000048c6487209 */ /* 0x000fe40007810000 */
[----:B------:R-:W-:Y:S02]  /*bd10*/  FMNMX.FTZ R3, R183, R3, !PT ;  /* 0x00000003b7037209 */ /* 0x000fe40007810000 */
[----:B------:R-:W-:Y:S02]  /*bd20*/  FMNMX.FTZ R72, R204, R72, !PT ;  /* 0x00000048cc487209 */ /* 0x000fe40007810000 */
[----:B------:R-:W-:Y:S02]  /*bd30*/  ISETP.GT.AND P0, PT, R0, 0x21, !P0 ;  /* 0x000000210000780c */ /* 0x000fe40004704270 */
        /* <DEDUP_REMOVED lines=15> */
[----:B------:R-:W-:Y:S02]  /*be30*/  FMNMX.FTZ R72, R247, R72, !PT ;  /* 0x00000048f7487209 */ /* 0x000fe40007810000 */
[----:B------:R-:W-:Y:S02]  /*be40*/  ISETP.NE.AND P0, PT, R16, RZ, PT ;  /* 0x000000ff1000720c */ /* 0x000fe40003f05270 */
[----:B------:R-:W-:Y:S02]  /*be50*/  FMNMX.FTZ R3, R229, R3, !PT ;  /* 0x00000003e5037209 */ /* 0x000fe40007810000 */
[----:B------:R-:W-:Y:S02]  /*be60*/  FMNMX.FTZ R72, R252, R72, !PT ;  /* 0x00000048fc487209 */ /* 0x000fe40007810000 */
[----:B------:R-:W-:Y:S02]  /*be70*/  ISETP.GT.AND P0, PT, R0, 0x29, !P0 ;  /* 0x000000290000780c */ /* 0x000fe40004704270 */
[----:B------:R-:W-:Y:S02]  /*be80*/  FMNMX.FTZ R3, R230, R3, !PT ;  /* 0x00000003e6037209 */ /* 0x000fe40007810000 */
[----:B------:R-:W-:Y:S02]  /*be90*/  FMNMX.FTZ R72, R84, R72, !PT ;  /* 0x0000004854487209 */ /* 0x000fe40007810000 */
[----:B------:R-:W-:Y:S02]  /*bea0*/  ISETP.LT.OR P0, PT, R2, 0x2a, P0 ;  /* 0x0000002a0200780c */ /* 0x000fe40000701670 */
[----:B------:R-:W-:Y:S01]  /*beb0*/  FMNMX.FTZ R3, R242, R3, !PT ;  /* 0x00000003f2037209 */ /* 0x000fe20007810000 */
[----:B------:R-:W-:Y:S01]  /*bec0*/  SHFL.BFLY PT, R5, R72, 0x2, 0x1f ;  /* 0x0c401f0048057f89 */ /* 0x000fe200000e0000 */
        /* <DEDUP_REMOVED lines=8> */
[----:B------:R-:W-:Y:S01]  /*bf50*/  ISETP.NE.AND P0, PT, R14, RZ, PT ;  /* 0x000000ff0e00720c */ /* 0x000fe20003f05270 */
[----:B------:R-:W1:Y:S01]  /*bf60*/  SHFL.BFLY PT, R6, R3, 0x2, 0x1f ;  /* 0x0c401f0003067f89 */ /* 0x000e6200000e0000 */
[----:B------:R-:W-:Y:S02]  /*bf70*/  ISETP.NE.AND P1, PT, R12, RZ, PT ;  /* 0x000000ff0c00720c */ /* 0x000fe40003f25270 */
[C---:B------:R-:W-:Y:S02]  /*bf80*/  ISETP.GT.AND P0, PT, R0.reuse, 0x31, !P0 ;  /* 0x000000310000780c */ /* 0x040fe40004704270 */
[----:B------:R-:W-:Y:S02]  /*bf90*/  ISETP.GT.AND P5, PT, R0, 0x58, !P5 ;  /* 0x000000580000780c */ /* 0x000fe40006fa4270 */
[----:B------:R-:W-:Y:S04]  /*bfa0*/  ISETP.LT.OR P0, PT, R2, 0x32, P0 ;  /* 0x000000320200780c */ /* 0x000fe80000701670 */
[----:B------:R-:W-:Y:S02]  /*bfb0*/  FSEL R180, R180, -INF , !P0 ;  /* 0xff800000b4b47808 */ /* 0x000fe40004000000 */
[----:B------:R-:W-:Y:S04]  /*bfc0*/  ISETP.NE.AND P0, PT, R13, RZ, PT ;  /* 0x000000ff0d00720c */ /* 0x000fe80003f05270 */
[----:B------:R-:W-:Y:S04]  /*bfd0*/  ISETP.GT.AND P0, PT, R0, 0x38, !P0 ;  /* 0x000000380000780c */ /* 0x000fe80004704270 */
[----:B------:R-:W-:Y:S02]  /*bfe0*/  ISETP.LT.OR P0, PT, R2, 0x39, P0 ;  /* 0x000000390200780c */ /* 0x000fe40000701670 */
[----:B-1----:R-:W-:Y:S02]  /*bff0*/  FMNMX.FTZ R3, R3, R6, !PT ;  /* 0x0000000603037209 */ /* 0x002fe40007810000 */
[----:B------:R-:W-:Y:S02]  /*c000*/  FMNMX.FTZ R72, R72, R5, !PT ;  /* 0x0000000548487209 */ /* 0x000fe40007810000 */
[----:B------:R-:W-:Y:S01]  /*c010*/  FSEL R179, R179, -INF , !P0 ;  /* 0xff800000b3b37808 */ /* 0x000fe20004000000 */
[----:B------:R-:W-:Y:S01]  /*c020*/  SHFL.BFLY PT, R71, R3, 0x1, 0x1f ;  /* 0x0c201f0003477f89 */ /* 0x000fe200000e0000 */
[----:B------:R-:W-:Y:S02]  /*c030*/  ISETP.GT.AND P0, PT, R0, 0x39, !P1 ;  /* 0x000000390000780c */ /* 0x000fe40004f04270 */
[----:B------:R-:W-:Y:S02]  /*c040*/  FMNMX.FTZ R5, R8, R103, !PT ;  /* 0x0000006708057209 */ /* 0x000fe40007810000 */
[----:B------:R-:W-:Y:S02]  /*c050*/  ISETP.LT.OR P0, PT, R2, 0x3a, P0 ;  /* 0x0000003a0200780c */ /* 0x000fe40000701670 */
[----:B------:R-:W-:Y:S01]  /*c060*/  FMNMX.FTZ R5, R10, R5, !PT ;  /* 0x000000050a057209 */ /* 0x000fe20007810000 */
[----:B------:R-:W1:Y:S01]  /*c070*/  SHFL.BFLY PT, R7, R72, 0x1, 0x1f ;  /* 0x0c201f0048077f89 */ /* 0x000e6200000e0000 */
[----:B------:R-:W-:Y:S02]  /*c080*/  FSEL R178, R178, -INF , !P0 ;  /* 0xff800000b2b27808 */ /* 0x000fe40004000000 */
[----:B------:R-:W-:Y:S02]  /*c090*/  ISETP.GT.AND P0, PT, R0, 0x40, !P4 ;  /* 0x000000400000780c */ /* 0x000fe40006704270 */
[----:B------:R-:W-:Y:S02]  /*c0a0*/  ISETP.NE.AND P4, PT, R4, RZ, PT ;  /* 0x000000ff0400720c */ /* 0x000fe40003f85270 */
        /* <DEDUP_REMOVED lines=8> */
[----:B------:R-:W-:Y:S02]  /*c130*/  FMNMX.FTZ R4, R35, R4, !PT ;  /* 0x0000000423047209 */ /* 0x000fe40007810000 */
[----:B-1----:R-:W-:Y:S02]  /*c140*/  FMNMX.FTZ R72, R72, R7, !PT ;  /* 0x0000000748487209 */ /* 0x002fe40007810000 */
[----:B------:R-:W-:Y:S02]  /*c150*/  ISETP.GT.AND P0, PT, R0, 0x48, !P2 ;  /* 0x000000480000780c */ /* 0x000fe40005704270 */
[C---:B------:R-:W-:Y:S01]  /*c160*/  FSETP.NEU.FTZ.AND P2, PT, R72.reuse, -INF , PT ;  /* 0xff8000004800780b */ /* 0x040fe20003f5d000 */
[----:B------:R-:W-:Y:S01]  /*c170*/  FMUL.FTZ R74, R72, c[0x0][0x2d0] ;  /* 0x0000b400484a7a20 */ /* 0x000fe20000410000 */
[----:B------:R-:W-:Y:S02]  /*c180*/  FMNMX.FTZ R4, R46, R4, !PT ;  /* 0x000000042e047209 */ /* 0x000fe40007810000 */
[----:B------:R-:W-:Y:S02]  /*c190*/  FMNMX.FTZ R71, R3, R71, !PT ;  /* 0x0000004703477209 */ /* 0x000fe40007810000 */
[----:B------:R-:W-:Y:S02]  /*c1a0*/  FSEL R74, R74, RZ, P2 ;  /* 0x000000ff4a4a7208 */ /* 0x000fe40001000000 */
[----:B------:R-:W-:Y:S01]  /*c1b0*/  FMNMX.FTZ R4, R48, R4, !PT ;  /* 0x0000000430047209 */ /* 0x000fe20007810000 */
[----:B------:R-:W-:Y:S01]  /*c1c0*/  FMUL.FTZ R75, R71, c[0x0][0x2d0] ;  /* 0x0000b400474b7a20 */ /* 0x000fe20000410000 */
[----:B------:R-:W-:Y:S01]  /*c1d0*/  FMNMX.FTZ R5, R25, R5, !PT ;  /* 0x0000000519057209 */ /* 0x000fe20007810000 */
[--C-:B------:R-:W-:Y:S01]  /*c1e0*/  FFMA.FTZ R3, R36, c[0x0][0x2d0], -R74.reuse ;  /* 0x0000b40024037a23 */ /* 0x100fe2000001084a */
[----:B------:R-:W-:Y:S01]  /*c1f0*/  FMNMX.FTZ R4, R50, R4, !PT ;  /* 0x0000000432047209 */ /* 0x000fe20007810000 */
[--C-:B------:R-:W-:Y:S01]  /*c200*/  FFMA.FTZ R16, R45, c[0x0][0x2d0], -R74.reuse ;  /* 0x0000b4002d107a23 */ /* 0x100fe2000001084a */
[----:B------:R-:W-:Y:S01]  /*c210*/  ISETP.LT.OR P0, PT, R2, 0x49, P0 ;  /* 0x000000490200780c */ /* 0x000fe20000701670 */
[----:B------:R1:W-:Y:S01]  /*c220*/  MUFU.EX2 R93, R3 ;  /* 0x00000003005d7308 */ /* 0x0003e20000000800 */
        /* <DEDUP_REMOVED lines=11> */
[--C-:B------:R-:W-:Y:S01]  /*c2e0*/  FFMA.FTZ R5, R30, c[0x0][0x2d0], -R74.reuse ;  /* 0x0000b4001e057a23 */ /* 0x100fe2000001084a */
[----:B------:R-:W-:Y:S01]  /*c2f0*/  FMNMX.FTZ R4, R184, R4, !PT ;  /* 0x00000004b8047209 */ /* 0x000fe20007810000 */
[--C-:B-1----:R-:W-:Y:S01]  /*c300*/  FFMA.FTZ R3, R38, c[0x0][0x2d0], -R74.reuse ;  /* 0x0000b40026037a23 */ /* 0x102fe2000001084a */
[----:B------:R-:W-:Y:S01]  /*c310*/  FSEL R192, R186, -INF , !P0 ;  /* 0xff800000bac07808 */ /* 0x000fe20004000000 */
[----:B------:R1:W-:Y:S01]  /*c320*/  MUFU.EX2 R245, R5 ;  /* 0x0000000500f57308 */ /* 0x0003e20000000800 */
[----:B------:R-:W-:Y:S02]  /*c330*/  FMNMX.FTZ R4, R188, R4, !PT ;  /* 0x00000004bc047209 */ /* 0x000fe40007810000 */
[----:B------:R-:W-:Y:S02]  /*c340*/  ISETP.GT.AND P4, PT, R0, 0x59, !P4 ;  /* 0x000000590000780c */ /* 0x000fe40006784270 */
[----:B------:R-:W-:Y:S02]  /*c350*/  FMNMX.FTZ R4, R189, R4, !PT ;  /* 0x00000004bd047209 */ /* 0x000fe40007810000 */
[----:B------:R-:W-:Y:S02]  /*c360*/  ISETP.NE.AND P1, PT, R11, RZ, PT ;  /* 0x000000ff0b00720c */ /* 0x000fe40003f25270 */
[----:B------:R-:W-:Y:S01]  /*c370*/  FMNMX.FTZ R4, R190, R4, !PT ;  /* 0x00000004be047209 */ /* 0x000fe20007810000 */
[----:B------:R2:W3:Y:S01]  /*c380*/  MUFU.EX2 R86, R3 ;  /* 0x0000000300567308 */ /* 0x0004e20000000800 */
[----:B------:R-:W-:Y:S02]  /*c390*/  ISETP.GT.AND P0, PT, R0, 0x49, !P1 ;  /* 0x000000490000780c */ /* 0x000fe40004f04270 */
[----:B------:R-:W-:Y:S02]  /*c3a0*/  FMNMX.FTZ R4, R202, R4, !PT ;  /* 0x00000004ca047209 */ /* 0x000fe40007810000 */
[----:B------:R-:W-:Y:S02]  /*c3b0*/  FSETP.NEU.FTZ.AND P1, PT, R71, -INF , PT ;  /* 0xff8000004700780b */ /* 0x000fe40003f3d000 */
[----:B------:R-:W-:Y:S02]  /*c3c0*/  FMNMX.FTZ R4, R206, R4, !PT ;  /* 0x00000004ce047209 */ /* 0x000fe40007810000 */
[----:B------:R-:W-:Y:S02]  /*c3d0*/  FMNMX.FTZ R6, R168, R6, !PT ;  /* 0x00000006a8067209 */ /* 0x000fe40007810000 */
[----:B------:R-:W-:Y:S02]  /*c3e0*/  FSEL R75, R75, RZ, P1 ;  /* 0x000000ff4b4b7208 */ /* 0x000fe40000800000 */
[----:B------:R-:W-:Y:S02]  /*c3f0*/  FMNMX.FTZ R4, R207, R4, !PT ;  /* 0x00000004cf047209 */ /* 0x000fe40007810000 */
[----:B-1----:R-:W-:Y:S01]  /*c400*/  FMNMX.FTZ R5, R169, R6, !PT ;  /* 0x00000006a9057209 */ /* 0x002fe20007810000 */
[----:B------:R-:W-:Y:S01]  /*c410*/  FFMA.FTZ R6, R32, c[0x0][0x2d0], -R74 ;  /* 0x0000b40020067a23 */ /* 0x000fe2000001084a */
[----:B------:R-:W-:Y:S01]  /*c420*/  FMNMX.FTZ R4, R226, R4, !PT ;  /* 0x00000004e2047209 */ /* 0x000fe20007810000 */
[--C-:B------:R-:W-:Y:S01]  /*c430*/  FFMA.FTZ R12, R43, c[0x0][0x2d0], -R75.reuse ;  /* 0x0000b4002b0c7a23 */ /* 0x100fe2000001084b */
[----:B------:R-:W-:Y:S01]  /*c440*/  FMNMX.FTZ R5, R170, R5, !PT ;  /* 0x00000005aa057209 */ /* 0x000fe20007810000 */
[----:B------:R-:W1:Y:S01]  /*c450*/  MUFU.EX2 R61, R6 ;  /* 0x00000006003d7308 */ /* 0x000e620000000800 */
[----:B------:R-:W-:Y:S02]  /*c460*/  FMNMX.FTZ R4, R237, R4, !PT ;  /* 0x00000004ed047209 */ /* 0x000fe40007810000 */
[----:B------:R-:W-:Y:S01]  /*c470*/  FMNMX.FTZ R5, R181, R5, !PT ;  /* 0x00000005b5057209 */ /* 0x000fe20007810000 */
[--C-:B--2---:R-:W-:Y:S01]  /*c480*/  FFMA.FTZ R3, R31, c[0x0][0x2d0], -R75.reuse ;  /* 0x0000b4001f037a23 */ /* 0x104fe2000001084b */
[----:B------:R-:W-:Y:S02]  /*c490*/  ISETP.LT.OR P0, PT, R2, 0x4a, P0 ;  /* 0x0000004a0200780c */ /* 0x000fe40000701670 */
[----:B------:R-:W-:Y:S02]  /*c4a0*/  FMNMX.FTZ R5, R180, R5, !PT ;  /* 0x00000005b4057209 */ /* 0x000fe40007810000 */
[----:B------:R-:W-:Y:S01]  /*c4b0*/  FSEL R186, R79, -INF , !P0 ;  /* 0xff8000004fba7808 */ /* 0x000fe20004000000 */
[----:B------:R2:W-:Y:S01]  /*c4c0*/  MUFU.EX2 R249, R3 ;  /* 0x0000000300f97308 */ /* 0x0005e20000000800 */
[----:B------:R-:W-:Y:S02]  /*c4d0*/  FMNMX.FTZ R4, R238, R4, !PT ;  /* 0x00000004ee047209 */ /* 0x000fe40007810000 */
[----:B------:R-:W-:Y:S02]  /*c4e0*/  FMNMX.FTZ R5, R179, R5, !PT ;  /* 0x00000005b3057209 */ /* 0x000fe40007810000 */
[----:B------:R-:W-:Y:S02]  /*c4f0*/  FMNMX.FTZ R4, R239, R4, !PT ;  /* 0x00000004ef047209 */ /* 0x000fe40007810000 */
[----:B------:R-:W-:Y:S02]  /*c500*/  FMNMX.FTZ R5, R178, R5, !PT ;  /* 0x00000005b2057209 */ /* 0x000fe40007810000 */
[----:B------:R-:W-:Y:S02]  /*c510*/  FMNMX.FTZ R4, R240, R4, !PT ;  /* 0x00000004f0047209 */ /* 0x000fe40007810000 */
[----:B------:R-:W-:Y:S02]  /*c520*/  FMNMX.FTZ R5, R199, R5, !PT ;  /* 0x00000005c7057209 */ /* 0x000fe40007810000 */
[----:B------:R-:W-:Y:S01]  /*c530*/  ISETP.NE.AND P3, PT, R9, RZ, PT ;  /* 0x000000ff0900720c */ /* 0x000fe20003f65270 */
[----:B------:R-:W4:Y:S01]  /*c540*/  SHFL.BFLY PT, R7, R4, 0x2, 0x1f ;  /* 0x0c401f0004077f89 */ /* 0x000f2200000e0000 */
[----:B------:R-:W-:Y:S02]  /*c550*/  FMNMX.FTZ R5, R201, R5, !PT ;  /* 0x00000005c9057209 */ /* 0x000fe40007810000 */
[----:B------:R-:W-:Y:S01]  /*c560*/  ISETP.NE.AND P0, PT, R28, RZ, PT ;  /* 0x000000ff1c00720c */ /* 0x000fe20003f05270 */
[--C-:B------:R-:W-:Y:S01]  /*c570*/  FFMA.FTZ R28, R49, c[0x0][0x2d0], -R75.reuse ;  /* 0x0000b400311c7a23 */ /* 0x100fe2000001084b */
[C---:B------:R-:W-:Y:S02]  /*c580*/  ISETP.GT.AND P3, PT, R0.reuse, 0x50, !P3 ;  /* 0x000000500000780c */ /* 0x040fe40005f64270 */
[----:B------:R-:W-:Y:S02]  /*c590*/  ISETP.GT.AND P0, PT, R0, 0x51, !P0 ;  /* 0x000000510000780c */ /* 0x000fe40004704270 */
[----:B------:R-:W-:Y:S02]  /*c5a0*/  ISETP.LT.OR P3, PT, R2, 0x51, P3 ;  /* 0x000000510200780c */ /* 0x000fe40001f61670 */
[----:B--2---:R-:W-:Y:S02]  /*c5b0*/  FMNMX.FTZ R3, R192, R5, !PT ;  /* 0x00000005c0037209 */ /* 0x004fe40007810000 */
[----:B------:R-:W-:Y:S02]  /*c5c0*/  ISETP.LT.OR P0, PT, R2, 0x52, P0 ;  /* 0x000000520200780c */ /* 0x000fe40000701670 */
[----:B------:R-:W-:Y:S01]  /*c5d0*/  FMNMX.FTZ R0, R186, R3, !PT ;  /* 0x00000003ba007209 */ /* 0x000fe20007810000 */
[--C-:B------:R-:W-:Y:S01]  /*c5e0*/  FFMA.FTZ R3, R34, c[0x0][0x2d0], -R75.reuse ;  /* 0x0000b40022037a23 */ /* 0x100fe2000001084b */
[----:B------:R-:W-:Y:S02]  /*c5f0*/  FSEL R196, R91, -INF , !P0 ;  /* 0xff8000005bc47808 */ /* 0x000fe40004000000 */
[----:B------:R-:W-:Y:S01]  /*c600*/  ISETP.LT.OR P0, PT, R2, 0x5a, P4 ;  /* 0x0000005a0200780c */ /* 0x000fe20002701670 */
[----:B------:R2:W5:Y:S01]  /*c610*/  MUFU.EX2 R60, R3 ;  /* 0x00000003003c7308 */ /* 0x0005620000000800 */
[----:B------:R-:W-:Y:S02]  /*c620*/  FSEL R194, R78, -INF , !P3 ;  /* 0xff8000004ec27808 */ /* 0x000fe40005800000 */
[----:B------:R-:W-:Y:S02]  /*c630*/  FSEL R73, R59, -INF , !P0 ;  /* 0xff8000003b497808 */ /* 0x000fe40004000000 */
[----:B----4-:R-:W-:Y:S02]  /*c640*/  FMNMX.FTZ R4, R4, R7, !PT ;  /* 0x0000000704047209 */ /* 0x010fe40007810000 */
[----:B------:R-:W-:Y:S01]  /*c650*/  ISETP.LT.OR P3, PT, R2, 0x59, P5 ;  /* 0x000000590200780c */ /* 0x000fe20002f61670 */
[--C-:B------:R-:W-:Y:S01]  /*c660*/  FFMA.FTZ R2, R37, c[0x0][0x2d0], -R75.reuse ;  /* 0x0000b40025027a23 */ /* 0x100fe2000001084b */
[----:B---3--:R-:W-:Y:S01]  /*c670*/  F2FP.BF16.PACK_AB R78, R86, R93 ;  /* 0x0000005d564e723e */ /* 0x008fe200000010ff */
[----:B------:R-:W3:Y:S01]  /*c680*/  SHFL.BFLY PT, R70, R4, 0x1, 0x1f ;  /* 0x0c201f0004467f89 */ /* 0x000ee200000e0000 */
[----:B------:R-:W-:Y:S01]  /*c690*/  FSEL R197, R63, -INF , !P3 ;  /* 0xff8000003fc57808 */ /* 0x000fe20005800000 */
[----:B------:R4:W-:Y:S01]  /*c6a0*/  MUFU.EX2 R92, R2 ;  /* 0x00000002005c7308 */ /* 0x0009e20000000800 */
[----:B------:R-:W-:Y:S02]  /*c6b0*/  FMNMX.FTZ R0, R194, R0, !PT ;  /* 0x00000000c2007209 */ /* 0x000fe40007810000 */
[----:B-1----:R-:W-:Y:S02]  /*c6c0*/  F2FP.BF16.PACK_AB R76, R61, R245 ;  /* 0x000000f53d4c723e */ /* 0x002fe400000010ff */
[----:B------:R-:W-:Y:S04]  /*c6d0*/  FMNMX.FTZ R0, R196, R0, !PT ;  /* 0x00000000c4007209 */ /* 0x000fe80007810000 */
[----:B------:R-:W-:Y:S01]  /*c6e0*/  FMNMX.FTZ R0, R197, R0, !PT ;  /* 0x00000000c5007209 */ /* 0x000fe20007810000 */
[----:B------:R-:W-:Y:S01]  /*c6f0*/  MUFU.EX2 R63, R28 ;  /* 0x0000001c003f7308 */ /* 0x000fe20000000800 */
[----:B--2---:R-:W-:Y:S02]  /*c700*/  FFMA.FTZ R3, R39, c[0x0][0x2d0], -R75 ;  /* 0x0000b40027037a23 */ /* 0x004fe4000001084b */
[----:B------:R-:W-:Y:S01]  /*c710*/  FMNMX.FTZ R0, R73, R0, !PT ;  /* 0x0000000049007209 */ /* 0x000fe20007810000 */
[----:B------:R-:W-:Y:S01]  /*c720*/  LDSM.16.MT88.4 R36, [R212+0x100] ;  /* 0x00010000d424783b */ /* 0x000fe20000004200 */
[----:B-----5:R-:W-:Y:S05]  /*c730*/  F2FP.BF16.PACK_AB R77, R60, R249 ;  /* 0x000000f93c4d723e */ /* 0x020fea00000010ff */
[----:B------:R1:W2:Y:S01]  /*c740*/  MUFU.EX2 R85, R3 ;  /* 0x0000000300557308 */ /* 0x0002a20000000800 */
[----:B---3--:R-:W-:Y:S01]  /*c750*/  FMNMX.FTZ R70, R4, R70, !PT ;  /* 0x0000004604467209 */ /* 0x008fe20007810000 */
[----:B----4-:R-:W3:Y:S03]  /*c760*/  SHFL.BFLY PT, R2, R0, 0x2, 0x1f ;  /* 0x0c401f0000027f89 */ /* 0x010ee600000e0000 */
[C---:B------:R-:W-:Y:S01]  /*c770*/  FSETP.NEU.FTZ.AND P0, PT, R70.reuse, -INF , PT ;  /* 0xff8000004600780b */ /* 0x040fe20003f1d000 */
[----:B------:R-:W-:Y:S05]  /*c780*/  FMUL.FTZ R96, R70, c[0x0][0x2d0] ;  /* 0x0000b40046607a20 */ /* 0x000fea0000410000 */
[----:B------:R-:W-:Y:S05]  /*c790*/  FSEL R96, R96, RZ, P0 ;  /* 0x000000ff60607208 */ /* 0x000fea0000000000 */
[--C-:B------:R-:W-:Y:S02]  /*c7a0*/  FFMA.FTZ R4, R35, c[0x0][0x2d0], -R96.reuse ;  /* 0x0000b40023047a23 */ /* 0x100fe40000010860 */
[--C-:B------:R-:W-:Y:S02]  /*c7b0*/  FFMA.FTZ R32, R46, c[0x0][0x2d0], -R96.reuse ;  /* 0x0000b4002e207a23 */ /* 0x100fe40000010860 */
[----:B------:R-:W-:Y:S01]  /*c7c0*/  MUFU.EX2 R52, R4 ;  /* 0x0000000400347308 */ /* 0x000fe20000000800 */
[--C-:B-1----:R-:W-:Y:S01]  /*c7d0*/  FFMA.FTZ R3, R27, c[0x0][0x2d0], -R96.reuse ;  /* 0x0000b4001b037a23 */ /* 0x102fe20000010860 */
[----:B--2---:R-:W-:Y:S08]  /*c7e0*/  F2FP.BF16.PACK_AB R79, R85, R92 ;  /* 0x0000005c554f723e */ /* 0x004ff000000010ff */
[----:B------:R1:W-:Y:S02]  /*c7f0*/  MUFU.EX2 R251, R3 ;  /* 0x0000000300fb7308 */ /* 0x0003e40000000800 */
[--C-:B-1----:R-:W-:Y:S08]  /*c800*/  FFMA.FTZ R3, R29, c[0x0][0x2d0], -R96.reuse ;  /* 0x0000b4001d037a23 */ /* 0x102ff00000010860 */
[----:B------:R1:W2:Y:S02]  /*c810*/  MUFU.EX2 R246, R3 ;  /* 0x0000000300f67308 */ /* 0x0002a40000000800 */
[----:B-1----:R-:W-:Y:S01]  /*c820*/  FFMA.FTZ R3, R33, c[0x0][0x2d0], -R96 ;  /* 0x0000b40021037a23 */ /* 0x002fe20000010860 */
[----:B--2---:R-:W-:Y:S07]  /*c830*/  F2FP.BF16.PACK_AB R64, R246, R251 ;  /* 0x000000fbf640723e */ /* 0x004fee00000010ff */
[----:B------:R-:W-:Y:S10]  /*c840*/  MUFU.EX2 R33, R16 ;  /* 0x0000001000217308 */ /* 0x000ff40000000800 */
[----:B------:R3:W-:Y:S02]  /*c850*/  MUFU.EX2 R89, R3 ;  /* 0x0000000300597308 */ /* 0x0007e40000000800 */
[----:B---3--:R-:W-:Y:S01]  /*c860*/  FMNMX.FTZ R3, R0, R2, !PT ;  /* 0x0000000200037209 */ /* 0x008fe20007810000 */
[----:B------:R-:W-:Y:S01]  /*c870*/  FFMA.FTZ R2, R40, c[0x0][0x2d0], -R74 ;  /* 0x0000b40028027a23 */ /* 0x000fe2000001084a */
[----:B------:R-:W-:Y:S01]  /*c880*/  FSEL R0, R72, RZ, P2 ;  /* 0x000000ff48007208 */ /* 0x000fe20001000000 */
[----:B------:R-:W-:Y:S05]  /*c890*/  FFMA.FTZ R40, R50, c[0x0][0x2d0], -R96 ;  /* 0x0000b40032287a23 */ /* 0x000fea0000010860 */
[----:B------:R1:W-:Y:S01]  /*c8a0*/  MUFU.EX2 R80, R2 ;  /* 0x0000000200507308 */ /* 0x0003e20000000800 */
[----:B------:R-:W2:Y:S01]  /*c8b0*/  SHFL.BFLY PT, R4, R3, 0x1, 0x1f ;  /* 0x0c201f0003047f89 */ /* 0x000ea200000e0000 */
[----:B------:R-:W-:Y:S04]  /*c8c0*/  FADD.FTZ R0, -R0, R100 ;  /* 0x0000006400007221 */ /* 0x000fe80000010100 */
[----:B------:R-:W-:Y:S04]  /*c8d0*/  FMUL.FTZ R0, R0, c[0x0][0x2d0] ;  /* 0x0000b40000007a20 */ /* 0x000fe80000410000 */
[----:B------:R3:W4:Y:S01]  /*c8e0*/  MUFU.EX2 R69, R0 ;  /* 0x0000000000457308 */ /* 0x0007220000000800 */
[----:B-1----:R-:W-:Y:S02]  /*c8f0*/  FSEL R2, R71, RZ, P1 ;  /* 0x000000ff47027208 */ /* 0x002fe40000800000 */
[----:B--2---:R-:W-:Y:S03]  /*c900*/  FMNMX.FTZ R3, R3, R4, !PT ;  /* 0x0000000403037209 */ /* 0x004fe60007810000 */
[----:B------:R-:W-:Y:S02]  /*c910*/  FADD.FTZ R2, -R2, R101 ;  /* 0x0000006502027221 */ /* 0x000fe40000010100 */
[----:B------:R-:W-:Y:S02]  /*c920*/  FMUL.FTZ R97, R3, c[0x0][0x2d0] ;  /* 0x0000b40003617a20 */ /* 0x000fe40000410000 */
[----:B------:R-:W-:Y:S01]  /*c930*/  FMUL.FTZ R2, R2, c[0x0][0x2d0] ;  /* 0x0000b40002027a20 */ /* 0x000fe20000410000 */
[----:B---3--:R-:W-:Y:S01]  /*c940*/  FSEL R0, R70, RZ, P0 ;  /* 0x000000ff46007208 */ /* 0x008fe20000000000 */
[----:B----4-:R-:W-:Y:S01]  /*c950*/  FMUL.FTZ R16, R69, R116 ;  /* 0x0000007445107220 */ /* 0x010fe20000410000 */
[----:B------:R-:W-:Y:S01]  /*c960*/  FSETP.NEU.FTZ.AND P0, PT, R3, -INF , PT ;  /* 0xff8000000300780b */ /* 0x000fe20003f1d000 */
[----:B------:R-:W1:Y:S01]  /*c970*/  MUFU.EX2 R68, R2 ;  /* 0x0000000200447308 */ /* 0x000e620000000800 */
[----:B------:R-:W-:Y:S02]  /*c980*/  FMUL.FTZ R5, R69, R105 ;  /* 0x0000006945057220 */ /* 0x000fe40000410000 */
[----:B------:R-:W-:Y:S01]  /*c990*/  FADD.FTZ R0, -R0, R102 ;  /* 0x0000006600007221 */ /* 0x000fe20000010100 */
[----:B------:R-:W-:Y:S01]  /*c9a0*/  FSEL R97, R97, RZ, P0 ;  /* 0x000000ff61617208 */ /* 0x000fe20000000000 */
[----:B------:R-:W-:Y:S01]  /*c9b0*/  FMUL.FTZ R17, R69, R117 ;  /* 0x0000007545117220 */ /* 0x000fe20000410000 */
[----:B------:R-:W-:Y:S01]  /*c9c0*/  MOV R117, R249 ;  /* 0x000000f900757202 */ /* 0x000fe20000000f00 */
[----:B------:R-:W-:Y:S02]  /*c9d0*/  FMUL.FTZ R0, R0, c[0x0][0x2d0] ;  /* 0x0000b40000007a20 */ /* 0x000fe40000410000 */
[----:B------:R-:W-:Y:S02]  /*c9e0*/  IMAD.MOV.U32 R116, RZ, RZ, R245 ;  /* 0x000000ffff747224 */ /* 0x000fe400078e00f5 */
[----:B------:R2:W3:Y:S01]  /*c9f0*/  MUFU.EX2 R2, R0 ;  /* 0x0000000000027308 */ /* 0x0004e20000000800 */
[--C-:B------:R-:W-:Y:S02]  /*ca00*/  FFMA.FTZ R4, R25, c[0x0][0x2d0], -R97.reuse ;  /* 0x0000b40019047a23 */ /* 0x100fe40000010861 */
[--C-:B------:R-:W-:Y:S02]  /*ca10*/  FFMA.FTZ R58, R58, c[0x0][0x2d0], -R97.reuse ;  /* 0x0000b4003a3a7a23 */ /* 0x100fe40000010861 */
[--C-:B------:R-:W-:Y:S05]  /*ca20*/  FFMA.FTZ R62, R62, c[0x0][0x2d0], -R97.reuse ;  /* 0x0000b4003e3e7a23 */ /* 0x100fea0000010861 */
[----:B------:R4:W-:Y:S01]  /*ca30*/  MUFU.EX2 R54, R4 ;  /* 0x0000000400367308 */ /* 0x0009e20000000800 */
[C---:B-1----:R-:W-:Y:S02]  /*ca40*/  FMUL.FTZ R6, R68.reuse, R106 ;  /* 0x0000006a44067220 */ /* 0x042fe40000410000 */
[C---:B------:R-:W-:Y:S01]  /*ca50*/  FMUL.FTZ R7, R68.reuse, R107 ;  /* 0x0000006b44077220 */ /* 0x040fe20000410000 */
[----:B------:R-:W-:Y:S01]  /*ca60*/  MOV R107, R52 ;  /* 0x00000034006b7202 */ /* 0x000fe20000000f00 */
[C---:B------:R-:W-:Y:S02]  /*ca70*/  FMUL.FTZ R18, R68.reuse, R118 ;  /* 0x0000007644127220 */ /* 0x040fe40000410000 */
[C---:B------:R-:W-:Y:S01]  /*ca80*/  FMUL.FTZ R19, R68.reuse, R119 ;  /* 0x0000007744137220 */ /* 0x040fe20000410000 */
[----:B------:R-:W-:Y:S01]  /*ca90*/  F2FP.BF16.PACK_AB R66, R107, R89 ;  /* 0x000000596b42723e */ /* 0x000fe200000010ff */
[C---:B------:R-:W-:Y:S01]  /*caa0*/  FMUL.FTZ R34, R68.reuse, R134 ;  /* 0x0000008644227220 */ /* 0x040fe20000410000 */
[----:B------:R-:W-:Y:S01]  /*cab0*/  MOV R119, R246 ;  /* 0x000000f600777202 */ /* 0x000fe20000000f00 */
[----:B------:R-:W-:Y:S02]  /*cac0*/  FMUL.FTZ R35, R68, R135 ;  /* 0x0000008744237220 */ /* 0x000fe40000410000 */
[----:B--2---:R-:W-:Y:S02]  /*cad0*/  FFMA.FTZ R0, R8, c[0x0][0x2d0], -R97 ;  /* 0x0000b40008007a23 */ /* 0x004fe40000010861 */
[----:B------:R-:W-:Y:S02]  /*cae0*/  IMAD.MOV.U32 R118, RZ, RZ, R251 ;  /* 0x000000ffff767224 */ /* 0x000fe400078e00fb */
[----:B------:R1:W-:Y:S01]  /*caf0*/  MUFU.EX2 R200, R0 ;  /* 0x0000000000c87308 */ /* 0x0003e20000000800 */
[----:B------:R-:W-:Y:S02]  /*cb00*/  FFMA.FTZ R8, R41, c[0x0][0x2d0], -R75 ;  /* 0x0000b40029087a23 */ /* 0x000fe4000001084b */
[----:B---3--:R-:W-:Y:S02]  /*cb10*/  FMUL.FTZ R13, R2, R113 ;  /* 0x00000071020d7220 */ /* 0x008fe40000410000 */
[----:B----4-:R-:W-:Y:S02]  /*cb20*/  FFMA.FTZ R4, R24, c[0x0][0x2d0], -R97 ;  /* 0x0000b40018047a23 */ /* 0x010fe40000010861 */
[----:B------:R-:W-:Y:S02]  /*cb30*/  IMAD.MOV.U32 R113, RZ, RZ, R89 ;  /* 0x000000ffff717224 */ /* 0x000fe400078e0059 */
[----:B------:R-:W-:Y:S01]  /*cb40*/  FMUL.FTZ R45, R2, R145 ;  /* 0x00000091022d7220 */ /* 0x000fe20000410000 */
[----:B------:R2:W-:Y:S01]  /*cb50*/  MUFU.EX2 R87, R4 ;  /* 0x0000000400577308 */ /* 0x0005e20000000800 */
[----:B------:R-:W-:Y:S02]  /*cb60*/  FMUL.FTZ R50, R68, R150 ;  /* 0x0000009644327220 */ /* 0x000fe40000410000 */
[C---:B------:R-:W-:Y:S02]  /*cb70*/  FMUL.FTZ R9, R2.reuse, R109 ;  /* 0x0000006d02097220 */ /* 0x040fe40000410000 */
[C---:B------:R-:W-:Y:S02]  /*cb80*/  FMUL.FTZ R25, R2.reuse, R125 ;  /* 0x0000007d02197220 */ /* 0x040fe40000410000 */
[C---:B------:R-:W-:Y:S02]  /*cb90*/  FMUL.FTZ R28, R2.reuse, R128 ;  /* 0x00000080021c7220 */ /* 0x040fe40000410000 */
[----:B------:R-:W-:Y:S01]  /*cba0*/  FMUL.FTZ R29, R2, R129 ;  /* 0x00000081021d7220 */ /* 0x000fe20000410000 */
[----:B------:R3:W4:Y:S01]  /*cbb0*/  MUFU.EX2 R31, R8 ;  /* 0x00000008001f7308 */ /* 0x0007220000000800 */
[----:B------:R-:W-:Y:S02]  /*cbc0*/  FFMA.FTZ R24, R44, c[0x0][0x2d0], -R75 ;  /* 0x0000b4002c187a23 */ /* 0x000fe4000001084b */
[----:B------:R-:W-:Y:S02]  /*cbd0*/  FFMA.FTZ R44, R51, c[0x0][0x2d0], -R96 ;  /* 0x0000b400332c7a23 */ /* 0x000fe40000010860 */
[----:B-1----:R-:W-:Y:S02]  /*cbe0*/  FFMA.FTZ R0, R10, c[0x0][0x2d0], -R97 ;  /* 0x0000b4000a007a23 */ /* 0x002fe40000010861 */
[----:B------:R-:W-:Y:S02]  /*cbf0*/  FMUL.FTZ R51, R68, R151 ;  /* 0x0000009744337220 */ /* 0x000fe40000410000 */
[----:B------:R-:W-:Y:S01]  /*cc00*/  FMUL.FTZ R41, R2, R141 ;  /* 0x0000008d02297220 */ /* 0x000fe20000410000 */
[----:B------:R1:W5:Y:S01]  /*cc10*/  MUFU.EX2 R53, R0 ;  /* 0x0000000000357308 */ /* 0x0003620000000800 */
[----:B--2---:R-:W-:Y:S09]  /*cc20*/  FFMA.FTZ R4, R42, c[0x0][0x2d0], -R74 ;  /* 0x0000b4002a047a23 */ /* 0x004ff2000001084a */
[----:B------:R-:W2:Y:S01]  /*cc30*/  MUFU.EX2 R244, R4 ;  /* 0x0000000400f47308 */ /* 0x000ea20000000800 */
[----:B---3--:R-:W-:Y:S01]  /*cc40*/  FMUL.FTZ R8, R2, R108 ;  /* 0x0000006c02087220 */ /* 0x008fe20000410000 */
[----:B------:R-:W-:Y:S01]  /*cc50*/  MOV R108, R85 ;  /* 0x00000055006c7202 */ /* 0x000fe20000000f00 */
[----:B----4-:R-:W-:Y:S07]  /*cc60*/  IMAD.MOV.U32 R125, RZ, RZ, R31 ;  /* 0x000000ffff7d7224 */ /* 0x010fee00078e001f */
[----:B------:R3:W4:Y:S01]  /*cc70*/  MUFU.EX2 R30, R24 ;  /* 0x00000018001e7308 */ /* 0x0007220000000800 */
[----:B-1----:R-:W-:Y:S01]  /*cc80*/  FSEL R0, R3, RZ, P0 ;  /* 0x000000ff03007208 */ /* 0x002fe20000000000 */
[----:B-----5:R-:W-:Y:S01]  /*cc90*/  IMAD.MOV.U32 R106, RZ, RZ, R53 ;  /* 0x000000ffff6a7224 */ /* 0x020fe200078e0035 */
[C---:B------:R-:W-:Y:S02]  /*cca0*/  ISETP.GT.AND P0, PT, R225.reuse, UR4, PT ;  /* 0x00000004e1007c0c */ /* 0x040fe4000bf04270 */
[----:B------:R-:W-:Y:S01]  /*ccb0*/  IADD3 R225, R225, -0x1, RZ ;  /* 0xffffffffe1e17810 */ /* 0x000fe20007ffe0ff */
[----:B------:R-:W-:Y:S01]  /*ccc0*/  FADD.FTZ R0, -R0, R103 ;  /* 0x0000006700007221 */ /* 0x000fe20000010100 */
[----:B------:R-:W-:Y:S03]  /*ccd0*/  F2FP.BF16.PACK_AB R65, R106, R200 ;  /* 0x000000c86a41723e */ /* 0x000fe600000010ff */
[----:B------:R1:W-:Y:S01]  /*cce0*/  MUFU.EX2 R49, R44 ;  /* 0x0000002c00317308 */ /* 0x0003e20000000800 */
[----:B------:R-:W-:Y:S01]  /*ccf0*/  FMUL.FTZ R0, R0, c[0x0][0x2d0] ;  /* 0x0000b40000007a20 */ /* 0x000fe20000410000 */
[----:B--2---:R-:W-:Y:S01]  /*cd00*/  MOV R105, R244 ;  /* 0x000000f400697202 */ /* 0x004fe20000000f00 */
[----:B------:R-:W-:Y:S01]  /*cd10*/  FMUL.FTZ R4, R69, R104 ;  /* 0x0000006845047220 */ /* 0x000fe20000410000 */
[----:B------:R-:W-:Y:S02]  /*cd20*/  MOV R104, R54 ;  /* 0x0000003600687202 */ /* 0x000fe40000000f00 */
[----:B------:R-:W2:Y:S02]  /*cd30*/  LDSM.16.MT88.4 R52, [R210+0x100] ;  /* 0x00010000d234783b */ /* 0x000ea40000004200 */
[----:B------:R-:W-:Y:S02]  /*cd40*/  F2FP.BF16.PACK_AB R67, R87, R104 ;  /* 0x000000685743723e */ /* 0x000fe400000010ff */
[----:B------:R-:W5:Y:S01]  /*cd50*/  MUFU.EX2 R0, R0 ;  /* 0x0000000000007308 */ /* 0x000f620000000800 */
[-C--:B------:R-:W-:Y:S05]  /*cd60*/  HMMA.16816.F32.BF16 R4, R76, R20.reuse, R4 ;  /* 0x000000144c04723c */ /* 0x080fea0000041804 */
[C---:B---3--:R-:W-:Y:S02]  /*cd70*/  FMUL.FTZ R24, R2.reuse, R124 ;  /* 0x0000007c02187220 */ /* 0x048fe40000410000 */
[----:B----4-:R-:W-:Y:S02]  /*cd80*/  IMAD.MOV.U32 R129, RZ, RZ, R30 ;  /* 0x000000ffff817224 */ /* 0x010fe400078e001e */
[----:B------:R-:W-:Y:S03]  /*cd90*/  MUFU.EX2 R124, R32 ;  /* 0x00000020007c7308 */ /* 0x000fe60000000800 */
[----:B-1----:R-:W-:Y:S07]  /*cda0*/  FMUL.FTZ R44, R2, R144 ;  /* 0x00000090022c7220 */ /* 0x002fee0000410000 */
[----:B------:R-:W-:Y:S01]  /*cdb0*/  MUFU.EX2 R151, R58 ;  /* 0x0000003a00977308 */ /* 0x000fe20000000800 */
[C---:B-----5:R-:W-:Y:S02]  /*cdc0*/  FMUL.FTZ R11, R0.reuse, R111 ;  /* 0x0000006f000b7220 */ /* 0x060fe40000410000 */
[C---:B------:R-:W-:Y:S02]  /*cdd0*/  FMUL.FTZ R10, R0.reuse, R110 ;  /* 0x0000006e000a7220 */ /* 0x040fe40000410000 */
[----:B------:R-:W-:Y:S05]  /*cde0*/  IMAD.MOV.U32 R110, RZ, RZ, R86 ;  /* 0x000000ffff6e7224 */ /* 0x000fea00078e0056 */
[----:B------:R1:W-:Y:S01]  /*cdf0*/  MUFU.EX2 R111, R12 ;  /* 0x0000000c006f7308 */ /* 0x0003e20000000800 */
[C---:B------:R-:W-:Y:S01]  /*ce00*/  FMUL.FTZ R15, R0.reuse, R115 ;  /* 0x00000073000f7220 */ /* 0x040fe20000410000 */
[C---:B------:R-:W-:Y:S04]  /*ce10*/  HMMA.16816.F32.BF16 R8, R64.reuse, R20, R8 ;  /* 0x000000144008723c */ /* 0x040fe80000041808 */
[C---:B------:R-:W-:Y:S01]  /*ce20*/  FMUL.FTZ R14, R0.reuse, R114 ;  /* 0x00000072000e7220 */ /* 0x040fe20000410000 */
[----:B------:R-:W-:Y:S01]  /*ce30*/  MOV R114, R92 ;  /* 0x0000005c00727202 */ /* 0x000fe20000000f00 */
[C---:B------:R-:W-:Y:S01]  /*ce40*/  FMUL.FTZ R26, R0.reuse, R126 ;  /* 0x0000007e001a7220 */ /* 0x040fe20000410000 */
[----:B------:R-:W-:Y:S01]  /*ce50*/  MOV R126, R80 ;  /* 0x00000050007e7202 */ /* 0x000fe20000000f00 */
[----:B------:R-:W-:Y:S01]  /*ce60*/  FFMA.FTZ R20, R47, c[0x0][0x2d0], -R74 ;  /* 0x0000b4002f147a23 */ /* 0x000fe2000001084a */
[----:B------:R-:W3:Y:S03]  /*ce70*/  LDSM.16.MT88.4 R80, [R211+0x100] ;  /* 0x00010000d350783b */ /* 0x000ee60000004200 */
[----:B------:R4:W5:Y:S01]  /*ce80*/  MUFU.EX2 R59, R20 ;  /* 0x00000014003b7308 */ /* 0x0009620000000800 */
[C---:B------:R-:W-:Y:S02]  /*ce90*/  FMUL.FTZ R21, R69.reuse, R121 ;  /* 0x0000007945157220 */ /* 0x040fe40000410000 */
[C---:B------:R-:W-:Y:S02]  /*cea0*/  FMUL.FTZ R27, R0.reuse, R127 ;  /* 0x0000007f001b7220 */ /* 0x040fe40000410000 */
[C---:B------:R-:W-:Y:S02]  /*ceb0*/  FMUL.FTZ R31, R0.reuse, R131 ;  /* 0x00000083001f7220 */ /* 0x040fe40000410000 */
[----:B------:R-:W-:Y:S01]  /*cec0*/  FMUL.FTZ R30, R0, R130 ;  /* 0x00000082001e7220 */ /* 0x000fe20000410000 */
[----:B------:R-:W-:Y:S01]  /*ced0*/  MOV R130, R33 ;  /* 0x0000002100827202 */ /* 0x000fe20000000f00 */
[----:B-1----:R-:W-:Y:S01]  /*cee0*/  FMUL.FTZ R12, R2, R112 ;  /* 0x00000070020c7220 */ /* 0x002fe20000410000 */
[----:B------:R1:W-:Y:S01]  /*cef0*/  MUFU.EX2 R127, R40 ;  /* 0x00000028007f7308 */ /* 0x0003e20000000800 */
[C---:B------:R-:W-:Y:S01]  /*cf00*/  FMUL.FTZ R32, R69.reuse, R132 ;  /* 0x0000008445207220 */ /* 0x040fe20000410000 */
[----:B------:R-:W-:Y:S01]  /*cf10*/  MOV R112, R87 ;  /* 0x0000005700707202 */ /* 0x000fe20000000f00 */
[----:B------:R-:W-:Y:S02]  /*cf20*/  FMUL.FTZ R33, R69, R133 ;  /* 0x0000008545217220 */ /* 0x000fe40000410000 */
[----:B------:R-:W-:Y:S01]  /*cf30*/  LDSM.16.MT88.4 R132, [R212+0x2900] ;  /* 0x00290000d484783b */ /* 0x000fe20000004200 */
[-C--:B------:R-:W-:Y:S03]  /*cf40*/  HMMA.16816.F32.BF16 R12, R64, R22.reuse, R12 ;  /* 0x00000016400c723c */ /* 0x080fe6000004180c */
[----:B------:R-:W-:Y:S02]  /*cf50*/  IMAD.MOV.U32 R131, RZ, RZ, R84 ;  /* 0x000000ffff837224 */ /* 0x000fe400078e0054 */
[----:B------:R-:W-:Y:S02]  /*cf60*/  FFMA.FTZ R92, R95, c[0x0][0x2d0], -R75 ;  /* 0x0000b4005f5c7a23 */ /* 0x000fe4000001084b */
[----:B------:R-:W2:Y:S01]  /*cf70*/  LDSM.16.MT88.4 R84, [R209+0x900] ;  /* 0x00090000d154783b */ /* 0x000ea20000004200 */
[C---:B------:R-:W-:Y:S04]  /*cf80*/  HMMA.16816.F32.BF16 R16, R76.reuse, R22, R16 ;  /* 0x000000164c10723c */ /* 0x040fe80000041810 */
[C---:B----4-:R-:W-:Y:S02]  /*cf90*/  FMUL.FTZ R20, R69.reuse, R120 ;  /* 0x0000007845147220 */ /* 0x050fe40000410000 */
[----:B------:R-:W-:Y:S01]  /*cfa0*/  FMUL.FTZ R42, R0, R142 ;  /* 0x0000008e002a7220 */ /* 0x000fe20000410000 */
[----:B------:R4:W-:Y:S01]  /*cfb0*/  MUFU.EX2 R120, R62 ;  /* 0x0000003e00787308 */ /* 0x0009e20000000800 */
[C---:B------:R-:W-:Y:S01]  /*cfc0*/  FMUL.FTZ R22, R68.reuse, R122 ;  /* 0x0000007a44167220 */ /* 0x040fe20000410000 */
[----:B------:R-:W-:Y:S03]  /*cfd0*/  MOV R122, R60 ;  /* 0x0000003c007a7202 */ /* 0x000fe60000000f00 */
[----:B------:R-:W-:Y:S02]  /*cfe0*/  FMUL.FTZ R23, R68, R123 ;  /* 0x0000007b44177220 */ /* 0x000fe40000410000 */
[----:B-----5:R-:W-:Y:S02]  /*cff0*/  IMAD.MOV.U32 R150, RZ, RZ, R59 ;  /* 0x000000ffff967224 */ /* 0x020fe400078e003b */
[C---:B------:R-:W-:Y:S02]  /*d000*/  FMUL.FTZ R60, R2.reuse, R160 ;  /* 0x000000a0023c7220 */ /* 0x040fe40000410000 */
[----:B------:R-:W5:Y:S01]  /*d010*/  LDL.LU R160, [R1+0x10] ;  /* 0x0000100001a07983 */ /* 0x000f620000300800 */
[-C--:B------:R-:W-:Y:S03]  /*d020*/  HMMA.16816.F32.BF16 R20, R76, R36.reuse, R20 ;  /* 0x000000244c14723c */ /* 0x080fe60000041814 */
[----:B------:R-:W-:Y:S02]  /*d030*/  IMAD.MOV.U32 R115, RZ, RZ, R93 ;  /* 0x000000ffff737224 */ /* 0x000fe400078e005d */
[----:B-1----:R-:W-:Y:S02]  /*d040*/  FMUL.FTZ R40, R2, R140 ;  /* 0x0000008c02287220 */ /* 0x002fe40000410000 */
[----:B------:R-:W-:Y:S01]  /*d050*/  FMUL.FTZ R59, R0, R159 ;  /* 0x0000009f003b7220 */ /* 0x000fe20000410000 */
[C---:B------:R-:W-:Y:S04]  /*d060*/  HMMA.16816.F32.BF16 R24, R64.reuse, R36, R24 ;  /* 0x000000244018723c */ /* 0x040fe80000041818 */
[----:B------:R-:W-:Y:S02]  /*d070*/  IMAD.MOV.U32 R121, RZ, RZ, R61 ;  /* 0x000000ffff797224 */ /* 0x000fe400078e003d */
[----:B------:R-:W-:Y:S02]  /*d080*/  FMUL.FTZ R61, R2, R161 ;  /* 0x000000a1023d7220 */ /* 0x000fe40000410000 */
[-C--:B------:R-:W-:Y:S04]  /*d090*/  HMMA.16816.F32.BF16 R28, R64, R38.reuse, R28 ;  /* 0x00000026401c723c */ /* 0x080fe8000004181c */
[----:B------:R-:W-:Y:S02]  /*d0a0*/  FFMA.FTZ R36, R48, c[0x0][0x2d0], -R96 ;  /* 0x0000b40030247a23 */ /* 0x000fe40000010860 */
[----:B------:R-:W-:Y:S02]  /*d0b0*/  IMAD.MOV.U32 R161, RZ, RZ, R116 ;  /* 0x000000ffffa17224 */ /* 0x000fe400078e0074 */
[C---:B------:R-:W-:Y:S01]  /*d0c0*/  HMMA.16816.F32.BF16 R32, R76.reuse, R38, R32 ;  /* 0x000000264c20723c */ /* 0x040fe20000041820 */
[----:B------:R1:W-:Y:S03]  /*d0d0*/  MUFU.EX2 R128, R36 ;  /* 0x0000002400807308 */ /* 0x0003e60000000800 */
[----:B------:R-:W-:Y:S02]  /*d0e0*/  FMUL.FTZ R37, R69, R137 ;  /* 0x0000008945257220 */ /* 0x000fe40000410000 */
[----:B------:R-:W-:Y:S02]  /*d0f0*/  FMUL.FTZ R43, R0, R143 ;  /* 0x0000008f002b7220 */ /* 0x000fe40000410000 */
[C---:B------:R-:W-:Y:S03]  /*d100*/  FMUL.FTZ R38, R68.reuse, R138 ;  /* 0x0000008a44267220 */ /* 0x040fe60000410000 */
[----:B------:R-:W-:Y:S01]  /*d110*/  MUFU.EX2 R138, R92 ;  /* 0x0000005c008a7308 */ /* 0x000fe20000000800 */
[----:B------:R-:W-:Y:S02]  /*d120*/  FMUL.FTZ R39, R68, R139 ;  /* 0x0000008b44277220 */ /* 0x000fe40000410000 */
[--C-:B------:R-:W-:Y:S02]  /*d130*/  FFMA.FTZ R48, R57, c[0x0][0x2d0], -R74.reuse ;  /* 0x0000b40039307a23 */ /* 0x100fe4000001084a */
[C---:B------:R-:W-:Y:S02]  /*d140*/  FMUL.FTZ R46, R0.reuse, R146 ;  /* 0x00000092002e7220 */ /* 0x040fe40000410000 */
[----:B------:R-:W-:Y:S02]  /*d150*/  FMUL.FTZ R47, R0, R147 ;  /* 0x00000093002f7220 */ /* 0x000fe40000410000 */
[----:B------:R-:W-:Y:S01]  /*d160*/  FMUL.FTZ R57, R2, R157 ;  /* 0x0000009d02397220 */ /* 0x000fe20000410000 */
[----:B------:R3:W-:Y:S01]  /*d170*/  MUFU.EX2 R123, R48 ;  /* 0x00000030007b7308 */ /* 0x0007e20000000800 */
[C---:B------:R-:W-:Y:S02]  /*d180*/  FMUL.FTZ R58, R0.reuse, R158 ;  /* 0x0000009e003a7220 */ /* 0x040fe40000410000 */
[----:B----4-:R-:W-:Y:S02]  /*d190*/  FMUL.FTZ R62, R0, R162 ;  /* 0x000000a2003e7220 */ /* 0x010fe40000410000 */
[C---:B-1----:R-:W-:Y:S07]  /*d1a0*/  FMUL.FTZ R36, R69.reuse, R136 ;  /* 0x0000008845247220 */ /* 0x042fee0000410000 */
[-C--:B--2---:R-:W-:Y:S08]  /*d1b0*/  HMMA.16816.F32.BF16 R36, R76, R52.reuse, R36 ;  /* 0x000000344c24723c */ /* 0x084ff00000041824 */
[C---:B------:R-:W-:Y:S04]  /*d1c0*/  HMMA.16816.F32.BF16 R40, R64.reuse, R52, R40 ;  /* 0x000000344028723c */ /* 0x040fe80000041828 */
[C---:B---3--:R-:W-:Y:S02]  /*d1d0*/  FMUL.FTZ R48, R69.reuse, R148 ;  /* 0x0000009445307220 */ /* 0x048fe40000410000 */
[----:B------:R-:W-:Y:S02]  /*d1e0*/  IMAD.MOV.U32 R148, RZ, RZ, R49 ;  /* 0x000000ffff947224 */ /* 0x000fe400078e0031 */
[-C--:B------:R-:W-:Y:S04]  /*d1f0*/  HMMA.16816.F32.BF16 R44, R64, R54.reuse, R44 ;  /* 0x00000036402c723c */ /* 0x080fe8000004182c */
[--C-:B------:R-:W-:Y:S02]  /*d200*/  FFMA.FTZ R52, R56, c[0x0][0x2d0], -R97.reuse ;  /* 0x0000b40038347a23 */ /* 0x100fe40000010861 */
[C---:B------:R-:W-:Y:S01]  /*d210*/  FMUL.FTZ R49, R69.reuse, R149 ;  /* 0x0000009545317220 */ /* 0x040fe20000410000 */
[----:B------:R-:W-:Y:S01]  /*d220*/  MOV R149, R63 ;  /* 0x0000003f00957202 */ /* 0x000fe20000000f00 */
[----:B------:R1:W2:Y:S01]  /*d230*/  MUFU.EX2 R103, R52 ;  /* 0x0000003400677308 */ /* 0x0002a20000000800 */
[C---:B------:R-:W-:Y:S03]  /*d240*/  FMUL.FTZ R53, R69.reuse, R153 ;  /* 0x0000009945357220 */ /* 0x040fe60000410000 */
[----:B------:R-:W-:Y:S01]  /*d250*/  FMUL.FTZ R56, R2, R156 ;  /* 0x0000009c02387220 */ /* 0x000fe20000410000 */
[C---:B------:R-:W-:Y:S04]  /*d260*/  HMMA.16816.F32.BF16 R48, R76.reuse, R54, R48 ;  /* 0x000000364c30723c */ /* 0x040fe80000041830 */
[----:B------:R-:W-:Y:S03]  /*d270*/  FMUL.FTZ R63, R0, R163 ;  /* 0x000000a3003f7220 */ /* 0x000fe60000410000 */
[C---:B------:R-:W-:Y:S02]  /*d280*/  FMUL.FTZ R54, R68.reuse, R154 ;  /* 0x0000009a44367220 */ /* 0x040fe40000410000 */
[----:B------:R-:W-:Y:S03]  /*d290*/  FMUL.FTZ R55, R68, R155 ;  /* 0x0000009b44377220 */ /* 0x000fe60000410000 */
[----:B-1----:R-:W-:Y:S07]  /*d2a0*/  FMUL.FTZ R52, R69, R152 ;  /* 0x0000009845347220 */ /* 0x002fee0000410000 */
[-C--:B------:R-:W-:Y:S08]  /*d2b0*/  HMMA.16816.F32.BF16 R52, R76, R80.reuse, R52 ;  /* 0x000000504c34723c */ /* 0x080ff00000041834 */
[C---:B------:R-:W-:Y:S07]  /*d2c0*/  HMMA.16816.F32.BF16 R56, R64.reuse, R80, R56 ;  /* 0x000000504038723c */ /* 0x040fee0000041838 */
[----:B------:R-:W-:Y:S01]  /*d2d0*/  FFMA.FTZ R80, R88, c[0x0][0x2d0], -R97 ;  /* 0x0000b40058507a23 */ /* 0x000fe20000010861 */
[-C--:B------:R-:W-:Y:S03]  /*d2e0*/  HMMA.16816.F32.BF16 R60, R64, R82.reuse, R60 ;  /* 0x00000052403c723c */ /* 0x080fe6000004183c */
[----:B------:R1:W3:Y:S01]  /*d2f0*/  MUFU.EX2 R109, R80 ;  /* 0x00000050006d7308 */ /* 0x0002e20000000800 */
[----:B--2---:R-:W-:Y:S03]  /*d300*/  F2FP.BF16.PACK_AB R81, R151, R103 ;  /* 0x000000679751723e */ /* 0x004fe600000010ff */
[C---:B------:R-:W-:Y:S02]  /*d310*/  FMUL.FTZ R64, R69.reuse, R164 ;  /* 0x000000a445407220 */ /* 0x040fe40000410000 */
[----:B------:R-:W-:Y:S03]  /*d320*/  FMUL.FTZ R65, R69, R165 ;  /* 0x000000a545417220 */ /* 0x000fe60000410000 */
[C---:B------:R-:W-:Y:S02]  /*d330*/  FMUL.FTZ R66, R68.reuse, R166 ;  /* 0x000000a644427220 */ /* 0x040fe40000410000 */
[----:B------:R-:W-:Y:S07]  /*d340*/  FMUL.FTZ R67, R68, R167 ;  /* 0x000000a744437220 */ /* 0x000fee0000410000 */
[----:B------:R-:W-:Y:S04]  /*d350*/  HMMA.16816.F32.BF16 R64, R76, R82, R64 ;  /* 0x000000524c40723c */ /* 0x000fe80000041840 */
[--C-:B-1----:R-:W-:Y:S03]  /*d360*/  FFMA.FTZ R80, R90, c[0x0][0x2d0], -R74.reuse ;  /* 0x0000b4005a507a23 */ /* 0x102fe6000001084a */
[----:B------:R-:W-:Y:S01]  /*d370*/  F2FP.BF16.PACK_AB R78, R150, R130 ;  /* 0x00000082964e723e */ /* 0x000fe200000010ff */
[----:B------:R-:W1:Y:S01]  /*d380*/  LDSM.16.MT88.4 R88, [R212+0x900] ;  /* 0x00090000d458783b */ /* 0x000e620000004200 */
[----:B------:R-:W-:Y:S01]  /*d390*/  F2FP.BF16.PACK_AB R79, R149, R129 ;  /* 0x00000081954f723e */ /* 0x000fe200000010ff */
[----:B------:R2:W-:Y:S02]  /*d3a0*/  MUFU.EX2 R251, R80 ;  /* 0x0000005000fb7308 */ /* 0x0005e40000000800 */
[----:B------:R-:W-:Y:S02]  /*d3b0*/  F2FP.BF16.PACK_AB R76, R105, R126 ;  /* 0x0000007e694c723e */ /* 0x000fe400000010ff */
[----:B------:R-:W-:Y:S02]  /*d3c0*/  F2FP.BF16.PACK_AB R77, R111, R125 ;  /* 0x0000007d6f4d723e */ /* 0x000fe400000010ff */
[----:B------:R-:W-:Y:S02]  /*d3d0*/  F2FP.BF16.PACK_AB R82, R148, R127 ;  /* 0x0000007f9452723e */ /* 0x000fe400000010ff */
[----:B---3--:R-:W-:Y:S03]  /*d3e0*/  F2FP.BF16.PACK_AB R83, R109, R120 ;  /* 0x000000786d53723e */ /* 0x008fe600000010ff */
[-C--:B------:R-:W-:Y:S03]  /*d3f0*/  HMMA.16816.F32.BF16 R4, R76, R84.reuse, R4 ;  /* 0x000000544c04723c */ /* 0x080fe60000041804 */
[--C-:B--2---:R-:W-:Y:S02]  /*d400*/  FFMA.FTZ R80, R94, c[0x0][0x2d0], -R75.reuse ;  /* 0x0000b4005e507a23 */ /* 0x104fe4000001084b */
[----:B------:R-:W2:Y:S02]  /*d410*/  LDSM.16.MT88.4 R92, [R210+0x900] ;  /* 0x00090000d25c783b */ /* 0x000ea40000004200 */
[----:B------:R3:W-:Y:S02]  /*d420*/  MUFU.EX2 R139, R80 ;  /* 0x00000050008b7308 */ /* 0x0007e40000000800 */
[----:B---3--:R-:W-:Y:S07]  /*d430*/  F2FP.BF16.PACK_AB R80, R128, R124 ;  /* 0x0000007c8050723e */ /* 0x008fee00000010ff */
[C---:B------:R-:W-:Y:S07]  /*d440*/  HMMA.16816.F32.BF16 R8, R80.reuse, R84, R8 ;  /* 0x000000545008723c */ /* 0x040fee0000041808 */
[--C-:B------:R-:W-:Y:S01]  /*d450*/  FFMA.FTZ R84, R176, c[0x0][0x2d0], -R74.reuse ;  /* 0x0000b400b0547a23 */ /* 0x100fe2000001084a */
[-C--:B------:R-:W-:Y:S03]  /*d460*/  HMMA.16816.F32.BF16 R12, R80, R86.reuse, R12 ;  /* 0x00000056500c723c */ /* 0x080fe6000004180c */
[----:B------:R3:W-:Y:S05]  /*d470*/  MUFU.EX2 R249, R84 ;  /* 0x0000005400f97308 */ /* 0x0007ea0000000800 */
[C---:B------:R-:W-:Y:S08]  /*d480*/  HMMA.16816.F32.BF16 R16, R76.reuse, R86, R16 ;  /* 0x000000564c10723c */ /* 0x040ff00000041810 */
[-C--:B-1----:R-:W-:Y:S08]  /*d490*/  HMMA.16816.F32.BF16 R20, R76, R88.reuse, R20 ;  /* 0x000000584c14723c */ /* 0x082ff00000041814 */
[C---:B------:R-:W-:Y:S04]  /*d4a0*/  HMMA.16816.F32.BF16 R24, R80.reuse, R88, R24 ;  /* 0x000000585018723c */ /* 0x040fe80000041818 */
[----:B---3--:R-:W-:Y:S03]  /*d4b0*/  FFMA.FTZ R84, R177, c[0x0][0x2d0], -R74 ;  /* 0x0000b400b1547a23 */ /* 0x008fe6000001084a */
[--C-:B------:R-:W-:Y:S01]  /*d4c0*/  FFMA.FTZ R88, R171, c[0x0][0x2d0], -R96.reuse ;  /* 0x0000b400ab587a23 */ /* 0x100fe20000010860 */
[-C--:B------:R-:W-:Y:S01]  /*d4d0*/  HMMA.16816.F32.BF16 R28, R80, R90.reuse, R28 ;  /* 0x0000005a501c723c */ /* 0x080fe2000004181c */
[----:B------:R1:W-:Y:S07]  /*d4e0*/  MUFU.EX2 R246, R84 ;  /* 0x0000005400f67308 */ /* 0x0003ee0000000800 */
[C---:B------:R-:W-:Y:S03]  /*d4f0*/  HMMA.16816.F32.BF16 R32, R76.reuse, R90, R32 ;  /* 0x0000005a4c20723c */ /* 0x040fe60000041820 */
[----:B------:R3:W-:Y:S05]  /*d500*/  MUFU.EX2 R136, R88 ;  /* 0x0000005800887308 */ /* 0x0007ea0000000800 */
[-C--:B--2---:R-:W-:Y:S08]  /*d510*/  HMMA.16816.F32.BF16 R36, R76, R92.reuse, R36 ;  /* 0x0000005c4c24723c */ /* 0x084ff00000041824 */
[C---:B------:R-:W-:Y:S04]  /*d520*/  HMMA.16816.F32.BF16 R40, R80.reuse, R92, R40 ;  /* 0x0000005c5028723c */ /* 0x040fe80000041828 */
[----:B-1----:R-:W-:Y:S03]  /*d530*/  FFMA.FTZ R84, R173, c[0x0][0x2d0], -R75 ;  /* 0x0000b400ad547a23 */ /* 0x002fe6000001084b */
[----:B------:R-:W-:Y:S01]  /*d540*/  FFMA.FTZ R92, R168, c[0x0][0x2d0], -R97 ;  /* 0x0000b400a85c7a23 */ /* 0x000fe20000010861 */
[----:B------:R1:W-:Y:S01]  /*d550*/  MUFU.EX2 R245, R84 ;  /* 0x0000005400f57308 */ /* 0x0003e20000000800 */
[-C--:B------:R-:W-:Y:S03]  /*d560*/  HMMA.16816.F32.BF16 R44, R80, R94.reuse, R44 ;  /* 0x0000005e502c723c */ /* 0x080fe6000004182c */
[--C-:B---3--:R-:W-:Y:S05]  /*d570*/  FFMA.FTZ R88, R172, c[0x0][0x2d0], -R96.reuse ;  /* 0x0000b400ac587a23 */ /* 0x108fea0000010860 */
[C---:B------:R-:W-:Y:S01]  /*d580*/  HMMA.16816.F32.BF16 R48, R76.reuse, R94, R48 ;  /* 0x0000005e4c30723c */ /* 0x040fe20000041830 */
[----:B------:R2:W-:Y:S03]  /*d590*/  MUFU.EX2 R142, R88 ;  /* 0x00000058008e7308 */ /* 0x0005e60000000800 */
[----:B-----5:R-:W-:Y:S07]  /*d5a0*/  FFMA.FTZ R69, R69, R160, R161 ;  /* 0x000000a045457223 */ /* 0x020fee00000100a1 */
[----:B------:R3:W-:Y:S01]  /*d5b0*/  MUFU.EX2 R235, R92 ;  /* 0x0000005c00eb7308 */ /* 0x0007e20000000800 */
[----:B-1----:R-:W-:Y:S09]  /*d5c0*/  FFMA.FTZ R84, R175, c[0x0][0x2d0], -R75 ;  /* 0x0000b400af547a23 */ /* 0x002ff2000001084b */
[----:B------:R1:W-:Y:S01]  /*d5d0*/  MUFU.EX2 R143, R84 ;  /* 0x00000054008f7308 */ /* 0x0003e20000000800 */
[--C-:B--2---:R-:W-:Y:S09]  /*d5e0*/  FFMA.FTZ R88, R174, c[0x0][0x2d0], -R96.reuse ;  /* 0x0000b400ae587a23 */ /* 0x104ff20000010860 */
[----:B------:R2:W4:Y:S01]  /*d5f0*/  MUFU.EX2 R141, R88 ;  /* 0x00000058008d7308 */ /* 0x0005220000000800 */
[----:B---3--:R-:W-:Y:S09]  /*d600*/  FFMA.FTZ R92, R169, c[0x0][0x2d0], -R97 ;  /* 0x0000b400a95c7a23 */ /* 0x008ff20000010861 */
[----:B------:R3:W-:Y:S01]  /*d610*/  MUFU.EX2 R234, R92 ;  /* 0x0000005c00ea7308 */ /* 0x0007e20000000800 */
[----:B-1----:R-:W-:Y:S09]  /*d620*/  FFMA.FTZ R84, R99, c[0x0][0x2d0], -R96 ;  /* 0x0000b40063547a23 */ /* 0x002ff20000010860 */
[----:B------:R1:W-:Y:S01]  /*d630*/  MUFU.EX2 R137, R84 ;  /* 0x0000005400897308 */ /* 0x0003e20000000800 */
[--C-:B--2---:R-:W-:Y:S09]  /*d640*/  FFMA.FTZ R88, R182, c[0x0][0x2d0], -R74.reuse ;  /* 0x0000b400b6587a23 */ /* 0x104ff2000001084a */
[----:B------:R2:W-:Y:S01]  /*d650*/  MUFU.EX2 R244, R88 ;  /* 0x0000005800f47308 */ /* 0x0005e20000000800 */
[----:B---3--:R-:W-:Y:S09]  /*d660*/  FFMA.FTZ R92, R185, c[0x0][0x2d0], -R75 ;  /* 0x0000b400b95c7a23 */ /* 0x008ff2000001084b */
[----:B------:R3:W-:Y:S01]  /*d670*/  MUFU.EX2 R145, R92 ;  /* 0x0000005c00917308 */ /* 0x0007e20000000800 */
[----:B-1----:R-:W1:Y:S01]  /*d680*/  LDSM.16.MT88.4 R84, [R211+0x900] ;  /* 0x00090000d354783b */ /* 0x002e620000004200 */
[--C-:B--2---:R-:W-:Y:S08]  /*d690*/  FFMA.FTZ R88, R98, c[0x0][0x2d0], -R97.reuse ;  /* 0x0000b40062587a23 */ /* 0x104ff00000010861 */
[----:B------:R2:W5:Y:S01]  /*d6a0*/  MUFU.EX2 R140, R88 ;  /* 0x00000058008c7308 */ /* 0x0005620000000800 */
[----:B---3--:R-:W-:Y:S08]  /*d6b0*/  LDSM.16.MT88.4 R92, [R210+0x1100] ;  /* 0x00110000d25c783b */ /* 0x008ff00000004200 */
[----:B--2---:R-:W2:Y:S01]  /*d6c0*/  LDSM.16.MT88.4 R88, [R209+0x1100] ;  /* 0x00110000d158783b */ /* 0x004ea20000004200 */
[-C--:B-1----:R-:W-:Y:S08]  /*d6d0*/  HMMA.16816.F32.BF16 R52, R76, R84.reuse, R52 ;  /* 0x000000544c34723c */ /* 0x082ff00000041834 */
[C---:B------:R-:W-:Y:S07]  /*d6e0*/  HMMA.16816.F32.BF16 R56, R80.reuse, R84, R56 ;  /* 0x000000545038723c */ /* 0x040fee0000041838 */
[----:B------:R-:W-:Y:S01]  /*d6f0*/  FFMA.FTZ R84, R170, c[0x0][0x2d0], -R97 ;  /* 0x0000b400aa547a23 */ /* 0x000fe20000010861 */
[-C--:B------:R-:W-:Y:S03]  /*d700*/  HMMA.16816.F32.BF16 R60, R80, R86.reuse, R60 ;  /* 0x00000056503c723c */ /* 0x080fe6000004183c */
[----:B------:R1:W3:Y:S04]  /*d710*/  MUFU.EX2 R232, R84 ;  /* 0x0000005400e87308 */ /* 0x0002e80000000800 */
[--C-:B------:R-:W-:Y:S01]  /*d720*/  FFMA.FTZ R80, R187, c[0x0][0x2d0], -R74.reuse ;  /* 0x0000b400bb507a23 */ /* 0x100fe2000001084a */
[----:B------:R-:W-:Y:S04]  /*d730*/  HMMA.16816.F32.BF16 R64, R76, R86, R64 ;  /* 0x000000564c40723c */ /* 0x000fe80000041840 */
[----:B----4-:R-:W-:Y:S01]  /*d740*/  F2FP.BF16.PACK_AB R82, R141, R142 ;  /* 0x0000008e8d52723e */ /* 0x010fe200000010ff */
[----:B------:R4:W-:Y:S01]  /*d750*/  MUFU.EX2 R147, R80 ;  /* 0x0000005000937308 */ /* 0x0009e20000000800 */
[----:B-----5:R-:W-:Y:S02]  /*d760*/  F2FP.BF16.PACK_AB R81, R235, R140 ;  /* 0x0000008ceb51723e */ /* 0x020fe400000010ff */
[----:B------:R-:W-:Y:S04]  /*d770*/  F2FP.BF16.PACK_AB R76, R251, R123 ;  /* 0x0000007bfb4c723e */ /* 0x000fe800000010ff */
[----:B------:R-:W-:Y:S02]  /*d780*/  F2FP.BF16.PACK_AB R77, R138, R139 ;  /* 0x0000008b8a4d723e */ /* 0x000fe400000010ff */
[----:B------:R-:W-:Y:S02]  /*d790*/  F2FP.BF16.PACK_AB R78, R246, R249 ;  /* 0x000000f9f64e723e */ /* 0x000fe400000010ff */
[----:B------:R-:W-:Y:S01]  /*d7a0*/  F2FP.BF16.PACK_AB R79, R143, R245 ;  /* 0x000000f58f4f723e */ /* 0x000fe200000010ff */
[----:B-1----:R-:W1:Y:S01]  /*d7b0*/  LDSM.16.MT88.4 R84, [R212+0x1100] ;  /* 0x00110000d454783b */ /* 0x002e620000004200 */
[----:B---3--:R-:W-:Y:S05]  /*d7c0*/  F2FP.BF16.PACK_AB R83, R232, R234 ;  /* 0x000000eae853723e */ /* 0x008fea00000010ff */
[-C--:B--2---:R-:W-:Y:S03]  /*d7d0*/  HMMA.16816.F32.BF16 R4, R76, R88.reuse, R4 ;  /* 0x000000584c04723c */ /* 0x084fe60000041804 */
[--C-:B----4-:R-:W-:Y:S04]  /*d7e0*/  FFMA.FTZ R80, R183, c[0x0][0x2d0], -R75.reuse ;  /* 0x0000b400b7507a23 */ /* 0x110fe8000001084b */
[----:B------:R2:W-:Y:S02]  /*d7f0*/  MUFU.EX2 R146, R80 ;  /* 0x0000005000927308 */ /* 0x0005e40000000800 */
[----:B--2---:R-:W-:Y:S07]  /*d800*/  F2FP.BF16.PACK_AB R80, R136, R137 ;  /* 0x000000898850723e */ /* 0x004fee00000010ff */
[C---:B------:R-:W-:Y:S07]  /*d810*/  HMMA.16816.F32.BF16 R8, R80.reuse, R88, R8 ;  /* 0x000000585008723c */ /* 0x040fee0000041808 */
[--C-:B------:R-:W-:Y:S01]  /*d820*/  FFMA.FTZ R88, R195, c[0x0][0x2d0], -R74.reuse ;  /* 0x0000b400c3587a23 */ /* 0x100fe2000001084a */
[-C--:B------:R-:W-:Y:S03]  /*d830*/  HMMA.16816.F32.BF16 R12, R80, R90.reuse, R12 ;  /* 0x0000005a500c723c */ /* 0x080fe6000004180c */
[----:B------:R2:W-:Y:S05]  /*d840*/  MUFU.EX2 R231, R88 ;  /* 0x0000005800e77308 */ /* 0x0005ea0000000800 */
[C---:B------:R-:W-:Y:S08]  /*d850*/  HMMA.16816.F32.BF16 R16, R76.reuse, R90, R16 ;  /* 0x0000005a4c10723c */ /* 0x040ff00000041810 */
[-C--:B-1----:R-:W-:Y:S08]  /*d860*/  HMMA.16816.F32.BF16 R20, R76, R84.reuse, R20 ;  /* 0x000000544c14723c */ /* 0x082ff00000041814 */
[C---:B------:R-:W-:Y:S04]  /*d870*/  HMMA.16816.F32.BF16 R24, R80.reuse, R84, R24 ;  /* 0x000000545018723c */ /* 0x040fe80000041818 */
[----:B--2---:R-:W-:Y:S01]  /*d880*/  FFMA.FTZ R88, R198, c[0x0][0x2d0], -R74 ;  /* 0x0000b400c6587a23 */ /* 0x004fe2000001084a */
[----:B------:R-:W-:Y:S02]  /*d890*/  MOV R198, R109 ;  /* 0x0000006d00c67202 */ /* 0x000fe40000000f00 */
[--C-:B------:R-:W-:Y:S01]  /*d8a0*/  FFMA.FTZ R84, R184, c[0x0][0x2d0], -R96.reuse ;  /* 0x0000b400b8547a23 */ /* 0x100fe20000010860 */
[-C--:B------:R-:W-:Y:S01]  /*d8b0*/  HMMA.16816.F32.BF16 R28, R80, R86.reuse, R28 ;  /* 0x00000056501c723c */ /* 0x080fe2000004181c */
[----:B------:R1:W-:Y:S07]  /*d8c0*/  MUFU.EX2 R195, R88 ;  /* 0x0000005800c37308 */ /* 0x0003ee0000000800 */
[C---:B------:R-:W-:Y:S03]  /*d8d0*/  HMMA.16816.F32.BF16 R32, R76.reuse, R86, R32 ;  /* 0x000000564c20723c */ /* 0x040fe60000041820 */
[----:B------:R2:W-:Y:S05]  /*d8e0*/  MUFU.EX2 R144, R84 ;  /* 0x0000005400907308 */ /* 0x0005ea0000000800 */
[-C--:B------:R-:W-:Y:S08]  /*d8f0*/  HMMA.16816.F32.BF16 R36, R76, R92.reuse, R36 ;  /* 0x0000005c4c24723c */ /* 0x080ff00000041824 */
[C---:B------:R-:W-:Y:S04]  /*d900*/  HMMA.16816.F32.BF16 R40, R80.reuse, R92, R40 ;  /* 0x0000005c5028723c */ /* 0x040fe80000041828 */
[----:B-1----:R-:W-:Y:S03]  /*d910*/  FFMA.FTZ R88, R191, c[0x0][0x2d0], -R75 ;  /* 0x0000b400bf587a23 */ /* 0x002fe6000001084b */
[----:B------:R-:W-:Y:S01]  /*d920*/  FFMA.FTZ R92, R180, c[0x0][0x2d0], -R97 ;  /* 0x0000b400b45c7a23 */ /* 0x000fe20000010861 */
[-C--:B------:R-:W-:Y:S01]  /*d930*/  HMMA.16816.F32.BF16 R44, R80, R94.reuse, R44 ;  /* 0x0000005e502c723c */ /* 0x080fe2000004182c */
[----:B------:R1:W-:Y:S03]  /*d940*/  MUFU.EX2 R191, R88 ;  /* 0x0000005800bf7308 */ /* 0x0003e60000000800 */
[--C-:B--2---:R-:W-:Y:S04]  /*d950*/  FFMA.FTZ R84, R188, c[0x0][0x2d0], -R96.reuse ;  /* 0x0000b400bc547a23 */ /* 0x104fe80000010860 */
[C---:B------:R-:W-:Y:S03]  /*d960*/  HMMA.16816.F32.BF16 R48, R76.reuse, R94, R48 ;  /* 0x0000005e4c30723c */ /* 0x040fe60000041830 */
[----:B------:R2:W-:Y:S10]  /*d970*/  MUFU.EX2 R187, R84 ;  /* 0x0000005400bb7308 */ /* 0x0005f40000000800 */
[----:B------:R3:W-:Y:S01]  /*d980*/  MUFU.EX2 R155, R92 ;  /* 0x0000005c009b7308 */ /* 0x0007e20000000800 */
[----:B-1----:R-:W-:Y:S09]  /*d990*/  FFMA.FTZ R88, R193, c[0x0][0x2d0], -R75 ;  /* 0x0000b400c1587a23 */ /* 0x002ff2000001084b */
[----:B------:R1:W-:Y:S01]  /*d9a0*/  MUFU.EX2 R193, R88 ;  /* 0x0000005800c17308 */ /* 0x0003e20000000800 */
[--C-:B--2---:R-:W-:Y:S02]  /*d9b0*/  FFMA.FTZ R84, R189, c[0x0][0x2d0], -R96.reuse ;  /* 0x0000b400bd547a23 */ /* 0x104fe40000010860 */
[----:B------:R-:W-:Y:S01]  /*d9c0*/  IMAD.MOV.U32 R189, RZ, RZ, R123 ;  /* 0x000000ffffbd7224 */ /* 0x000fe200078e007b */
[----:B------:R-:W-:Y:S06]  /*d9d0*/  MOV R123, R118 ;  /* 0x00000076007b7202 */ /* 0x000fec0000000f00 */
[----:B------:R2:W-:Y:S01]  /*d9e0*/  MUFU.EX2 R184, R84 ;  /* 0x0000005400b87308 */ /* 0x0005e20000000800 */
[----:B---3--:R-:W-:Y:S09]  /*d9f0*/  FFMA.FTZ R92, R179, c[0x0][0x2d0], -R97 ;  /* 0x0000b400b35c7a23 */ /* 0x008ff20000010861 */
[----:B------:R3:W-:Y:S01]  /*da00*/  MUFU.EX2 R154, R92 ;  /* 0x0000005c009a7308 */ /* 0x0007e20000000800 */
[----:B-1----:R-:W1:Y:S01]  /*da10*/  LDSM.16.MT88.4 R88, [R211+0x1100] ;  /* 0x00110000d358783b */ /* 0x002e620000004200 */
[----:B--2---:R-:W-:Y:S01]  /*da20*/  FFMA.FTZ R84, R190, c[0x0][0x2d0], -R96 ;  /* 0x0000b400be547a23 */ /* 0x004fe20000010860 */
[----:B------:R-:W-:Y:S06]  /*da30*/  MOV R190, R127 ;  /* 0x0000007f00be7202 */ /* 0x000fec0000000f00 */
[----:B------:R-:W2:Y:S01]  /*da40*/  LDL.LU R127, [R1+0x14] ;  /* 0x00001400017f7983 */ /* 0x000ea20000300800 */
[----:B------:R4:W5:Y:S01]  /*da50*/  MUFU.EX2 R185, R84 ;  /* 0x0000005400b97308 */ /* 0x0009620000000800 */
[----:B---3--:R-:W-:Y:S01]  /*da60*/  FFMA.FTZ R92, R205, c[0x0][0x2d0], -R75 ;  /* 0x0000b400cd5c7a23 */ /* 0x008fe2000001084b */
[----:B------:R-:W-:Y:S01]  /*da70*/  MOV R205, R190 ;  /* 0x000000be00cd7202 */ /* 0x000fe20000000f00 */
[----:B------:R-:W-:Y:S07]  /*da80*/  IMAD.MOV.U32 R190, RZ, RZ, R151 ;  /* 0x000000ffffbe7224 */ /* 0x000fee00078e0097 */
[----:B------:R3:W-:Y:S01]  /*da90*/  MUFU.EX2 R159, R92 ;  /* 0x0000005c009f7308 */ /* 0x0007e20000000800 */
[--C-:B----4-:R-:W-:Y:S01]  /*daa0*/  FFMA.FTZ R84, R204, c[0x0][0x2d0], -R74.reuse ;  /* 0x0000b400cc547a23 */ /* 0x110fe2000001084a */
[----:B------:R-:W-:Y:S01]  /*dab0*/  MOV R204, R122 ;  /* 0x0000007a00cc7202 */ /* 0x000fe20000000f00 */
[-C--:B-1----:R-:W-:Y:S01]  /*dac0*/  HMMA.16816.F32.BF16 R52, R76, R88.reuse, R52 ;  /* 0x000000584c34723c */ /* 0x082fe20000041834 */
[----:B------:R-:W4:Y:S06]  /*dad0*/  LDL.LU R122, [R1+0x18] ;  /* 0x00001800017a7983 */ /* 0x000f2c0000300800 */
[----:B------:R1:W-:Y:S01]  /*dae0*/  MUFU.EX2 R183, R84 ;  /* 0x0000005400b77308 */ /* 0x0003e20000000800 */
[C---:B------:R-:W-:Y:S01]  /*daf0*/  HMMA.16816.F32.BF16 R56, R80.reuse, R88, R56 ;  /* 0x000000585038723c */ /* 0x040fe20000041838 */
[----:B---3--:R-:W-:Y:S06]  /*db00*/  LDSM.16.MT88.4 R92, [R210+0x1900] ;  /* 0x00190000d25c783b */ /* 0x008fec0000004200 */
[--C-:B------:R-:W-:Y:S01]  /*db10*/  FFMA.FTZ R88, R178, c[0x0][0x2d0], -R97.reuse ;  /* 0x0000b400b2587a23 */ /* 0x100fe20000010861 */
[-C--:B------:R-:W-:Y:S03]  /*db20*/  HMMA.16816.F32.BF16 R60, R80, R90.reuse, R60 ;  /* 0x0000005a503c723c */ /* 0x080fe6000004183c */
[----:B------:R-:W3:Y:S04]  /*db30*/  MUFU.EX2 R102, R88 ;  /* 0x0000005800667308 */ /* 0x000ee80000000800 */
[--C-:B------:R-:W-:Y:S01]  /*db40*/  FFMA.FTZ R80, R228, c[0x0][0x2d0], -R74.reuse ;  /* 0x0000b400e4507a23 */ /* 0x100fe2000001084a */
[----:B------:R-:W-:Y:S04]  /*db50*/  HMMA.16816.F32.BF16 R64, R76, R90, R64 ;  /* 0x0000005a4c40723c */ /* 0x000fe80000041840 */
[----:B-1----:R-:W-:Y:S01]  /*db60*/  FFMA.FTZ R84, R181, c[0x0][0x2d0], -R97 ;  /* 0x0000b400b5547a23 */ /* 0x002fe20000010861 */
[----:B-----5:R-:W-:Y:S01]  /*db70*/  F2FP.BF16.PACK_AB R82, R185, R184 ;  /* 0x000000b8b952723e */ /* 0x020fe200000010ff */
[----:B------:R1:W-:Y:S01]  /*db80*/  MUFU.EX2 R181, R80 ;  /* 0x0000005000b57308 */ /* 0x0003e20000000800 */
[----:B------:R-:W-:Y:S02]  /*db90*/  F2FP.BF16.PACK_AB R76, R147, R244 ;  /* 0x000000f4934c723e */ /* 0x000fe400000010ff */
[----:B------:R-:W-:Y:S03]  /*dba0*/  F2FP.BF16.PACK_AB R77, R145, R146 ;  /* 0x00000092914d723e */ /* 0x000fe600000010ff */
[----:B------:R-:W-:Y:S02]  /*dbb0*/  F2FP.BF16.PACK_AB R78, R195, R231 ;  /* 0x000000e7c34e723e */ /* 0x000fe400000010ff */
[----:B------:R-:W-:Y:S02]  /*dbc0*/  F2FP.BF16.PACK_AB R79, R193, R191 ;  /* 0x000000bfc14f723e */ /* 0x000fe400000010ff */
[----:B------:R5:W5:Y:S01]  /*dbd0*/  MUFU.EX2 R182, R84 ;  /* 0x0000005400b67308 */ /* 0x000b620000000800 */
[----:B------:R-:W-:Y:S01]  /*dbe0*/  MOV R228, R121 ;  /* 0x0000007900e47202 */ /* 0x000fe20000000f00 */
[----:B------:R-:W-:Y:S01]  /*dbf0*/  IMAD.MOV.U32 R121, RZ, RZ, R119 ;  /* 0x000000ffff797224 */ /* 0x000fe200078e0077 */
[----:B---3--:R-:W-:Y:S01]  /*dc00*/  F2FP.BF16.PACK_AB R83, R102, R154 ;  /* 0x0000009a6653723e */ /* 0x008fe200000010ff */
[----:B------:R-:W-:Y:S03]  /*dc10*/  LDSM.16.MT88.4 R88, [R212+0x1900] ;  /* 0x00190000d458783b */ /* 0x000fe60000004200 */
[----:B------:R-:W-:Y:S02]  /*dc20*/  MOV R188, R121 ;  /* 0x0000007900bc7202 */ /* 0x000fe40000000f00 */
[----:B------:R-:W-:Y:S01]  /*dc30*/  MOV R121, R113 ;  /* 0x0000007100797202 */ /* 0x000fe20000000f00 */
[----:B-1----:R-:W-:Y:S01]  /*dc40*/  FFMA.FTZ R80, R203, c[0x0][0x2d0], -R75 ;  /* 0x0000b400cb507a23 */ /* 0x002fe2000001084b */
[----:B------:R-:W-:Y:S03]  /*dc50*/  MOV R203, R150 ;  /* 0x0000009600cb7202 */ /* 0x000fe60000000f00 */
[----:B------:R1:W-:Y:S01]  /*dc60*/  MUFU.EX2 R153, R80 ;  /* 0x0000005000997308 */ /* 0x0003e20000000800 */
[----:B-----5:R-:W3:Y:S01]  /*dc70*/  LDSM.16.MT88.4 R84, [R209+0x1900] ;  /* 0x00190000d154783b */ /* 0x020ee20000004200 */
[----:B------:R-:W-:Y:S02]  /*dc80*/  F2FP.BF16.PACK_AB R81, R155, R182 ;  /* 0x000000b69b51723e */ /* 0x000fe400000010ff */
[----:B-1----:R-:W-:Y:S01]  /*dc90*/  F2FP.BF16.PACK_AB R80, R187, R144 ;  /* 0x00000090bb50723e */ /* 0x002fe200000010ff */
[-C--:B---3--:R-:W-:Y:S08]  /*dca0*/  HMMA.16816.F32.BF16 R4, R76, R84.reuse, R4 ;  /* 0x000000544c04723c */ /* 0x088ff00000041804 */
[C---:B------:R-:W-:Y:S07]  /*dcb0*/  HMMA.16816.F32.BF16 R8, R80.reuse, R84, R8 ;  /* 0x000000545008723c */ /* 0x040fee0000041808 */
[--C-:B------:R-:W-:Y:S01]  /*dcc0*/  FFMA.FTZ R84, R233, c[0x0][0x2d0], -R74.reuse ;  /* 0x0000b400e9547a23 */ /* 0x100fe2000001084a */
[-C--:B------:R-:W-:Y:S03]  /*dcd0*/  HMMA.16816.F32.BF16 R12, R80, R86.reuse, R12 ;  /* 0x00000056500c723c */ /* 0x080fe6000004180c */
[----:B------:R1:W-:Y:S01]  /*dce0*/  MUFU.EX2 R158, R84 ;  /* 0x00000054009e7308 */ /* 0x0003e20000000800 */
[----:B------:R-:W-:Y:S04]  /*dcf0*/  IMAD.MOV.U32 R233, RZ, RZ, R111 ;  /* 0x000000ffffe97224 */ /* 0x000fe800078e006f */
[C---:B------:R-:W-:Y:S08]  /*dd00*/  HMMA.16816.F32.BF16 R16, R76.reuse, R86, R16 ;  /* 0x000000564c10723c */ /* 0x040ff00000041810 */
[-C--:B------:R-:W-:Y:S08]  /*dd10*/  HMMA.16816.F32.BF16 R20, R76, R88.reuse, R20 ;  /* 0x000000584c14723c */ /* 0x080ff00000041814 */
[C---:B------:R-:W-:Y:S04]  /*dd20*/  HMMA.16816.F32.BF16 R24, R80.reuse, R88, R24 ;  /* 0x000000585018723c */ /* 0x040fe80000041818 */
[----:B-1----:R-:W-:Y:S02]  /*dd30*/  FFMA.FTZ R84, R236, c[0x0][0x2d0], -R74 ;  /* 0x0000b400ec547a23 */ /* 0x002fe4000001084a */
[----:B------:R-:W-:Y:S02]  /*dd40*/  IMAD.MOV.U32 R236, RZ, RZ, R105 ;  /* 0x000000ffffec7224 */ /* 0x000fe400078e0069 */
[-C--:B------:R-:W-:Y:S01]  /*dd50*/  HMMA.16816.F32.BF16 R28, R80, R90.reuse, R28 ;  /* 0x0000005a501c723c */ /* 0x080fe2000004181c */
[----:B------:R1:W-:Y:S03]  /*dd60*/  MUFU.EX2 R180, R84 ;  /* 0x0000005400b47308 */ /* 0x0003e60000000800 */
[--C-:B------:R-:W-:Y:S01]  /*dd70*/  FFMA.FTZ R88, R206, c[0x0][0x2d0], -R96.reuse ;  /* 0x0000b400ce587a23 */ /* 0x100fe20000010860 */
[----:B------:R-:W-:Y:S03]  /*dd80*/  MOV R206, R110 ;  /* 0x0000006e00ce7202 */ /* 0x000fe60000000f00 */
[C---:B------:R-:W-:Y:S03]  /*dd90*/  HMMA.16816.F32.BF16 R32, R76.reuse, R90, R32 ;  /* 0x0000005a4c20723c */ /* 0x040fe60000041820 */
[----:B------:R3:W-:Y:S05]  /*dda0*/  MUFU.EX2 R156, R88 ;  /* 0x00000058009c7308 */ /* 0x0007ea0000000800 */
[-C--:B------:R-:W-:Y:S08]  /*ddb0*/  HMMA.16816.F32.BF16 R36, R76, R92.reuse, R36 ;  /* 0x0000005c4c24723c */ /* 0x080ff00000041824 */
[C---:B------:R-:W-:Y:S04]  /*ddc0*/  HMMA.16816.F32.BF16 R40, R80.reuse, R92, R40 ;  /* 0x0000005c5028723c */ /* 0x040fe80000041828 */
[----:B-1----:R-:W-:Y:S01]  /*ddd0*/  FFMA.FTZ R84, R229, c[0x0][0x2d0], -R75 ;  /* 0x0000b400e5547a23 */ /* 0x002fe2000001084b */
[----:B------:R-:W-:Y:S02]  /*dde0*/  MOV R229, R104 ;  /* 0x0000006800e57202 */ /* 0x000fe40000000f00 */
[----:B------:R-:W-:Y:S01]  /*ddf0*/  FFMA.FTZ R92, R201, c[0x0][0x2d0], -R97 ;  /* 0x0000b400c95c7a23 */ /* 0x000fe20000010861 */
[-C--:B------:R-:W-:Y:S01]  /*de00*/  HMMA.16816.F32.BF16 R44, R80, R94.reuse, R44 ;  /* 0x0000005e502c723c */ /* 0x080fe2000004182c */
[----:B------:R1:W-:Y:S03]  /*de10*/  MUFU.EX2 R157, R84 ;  /* 0x00000054009d7308 */ /* 0x0003e60000000800 */
[--C-:B---3--:R-:W-:Y:S04]  /*de20*/  FFMA.FTZ R88, R207, c[0x0][0x2d0], -R96.reuse ;  /* 0x0000b400cf587a23 */ /* 0x108fe80000010860 */
[C---:B------:R-:W-:Y:S03]  /*de30*/  HMMA.16816.F32.BF16 R48, R76.reuse, R94, R48 ;  /* 0x0000005e4c30723c */ /* 0x040fe60000041830 */
[----:B------:R3:W-:Y:S10]  /*de40*/  MUFU.EX2 R178, R88 ;  /* 0x0000005800b27308 */ /* 0x0007f40000000800 */
[----:B------:R5:W-:Y:S01]  /*de50*/  MUFU.EX2 R100, R92 ;  /* 0x0000005c00647308 */ /* 0x000be20000000800 */
[----:B-1----:R-:W-:Y:S01]  /*de60*/  FFMA.FTZ R84, R230, c[0x0][0x2d0], -R75 ;  /* 0x0000b400e6547a23 */ /* 0x002fe2000001084b */
[----:B------:R-:W-:Y:S08]  /*de70*/  MOV R230, R107 ;  /* 0x0000006b00e67202 */ /* 0x000ff00000000f00 */
[----:B------:R1:W-:Y:S01]  /*de80*/  MUFU.EX2 R179, R84 ;  /* 0x0000005400b37308 */ /* 0x0003e20000000800 */
[--C-:B---3--:R-:W-:Y:S09]  /*de90*/  FFMA.FTZ R88, R226, c[0x0][0x2d0], -R96.reuse ;  /* 0x0000b400e2587a23 */ /* 0x108ff20000010860 */
[----:B------:R3:W2:Y:S01]  /*dea0*/  MUFU.EX2 R177, R88 ;  /* 0x0000005800b17308 */ /* 0x0006a20000000800 */
[----:B-----5:R-:W-:Y:S09]  /*deb0*/  FFMA.FTZ R92, R192, c[0x0][0x2d0], -R97 ;  /* 0x0000b400c05c7a23 */ /* 0x020ff20000010861 */
[----:B------:R5:W-:Y:S01]  /*dec0*/  MUFU.EX2 R99, R92 ;  /* 0x0000005c00637308 */ /* 0x000be20000000800 */
[----:B-1----:R-:W-:Y:S02]  /*ded0*/  FFMA.FTZ R84, R202, c[0x0][0x2d0], -R96 ;  /* 0x0000b400ca547a23 */ /* 0x002fe40000010860 */
[----:B------:R-:W-:Y:S07]  /*dee0*/  IMAD.MOV.U32 R202, RZ, RZ, R108 ;  /* 0x000000ffffca7224 */ /* 0x000fee00078e006c */
[----:B------:R1:W-:Y:S01]  /*def0*/  MUFU.EX2 R152, R84 ;  /* 0x0000005400987308 */ /* 0x0003e20000000800 */
[----:B---3--:R-:W-:Y:S09]  /*df00*/  FFMA.FTZ R88, R241, c[0x0][0x2d0], -R74 ;  /* 0x0000b400f1587a23 */ /* 0x008ff2000001084a */
[----:B------:R3:W-:Y:S01]  /*df10*/  MUFU.EX2 R176, R88 ;  /* 0x0000005800b07308 */ /* 0x0007e20000000800 */
[----:B-----5:R-:W-:Y:S09]  /*df20*/  FFMA.FTZ R92, R243, c[0x0][0x2d0], -R75 ;  /* 0x0000b400f35c7a23 */ /* 0x020ff2000001084b */
[----:B------:R5:W-:Y:S01]  /*df30*/  MUFU.EX2 R172, R92 ;  /* 0x0000005c00ac7308 */ /* 0x000be20000000800 */
[----:B-1----:R-:W1:Y:S01]  /*df40*/  LDSM.16.MT88.4 R84, [R211+0x1900] ;  /* 0x00190000d354783b */ /* 0x002e620000004200 */
[----:B---3--:R-:W-:Y:S08]  /*df50*/  FFMA.FTZ R88, R199, c[0x0][0x2d0], -R97 ;  /* 0x0000b400c7587a23 */ /* 0x008ff00000010861 */
[----:B------:R3:W1:Y:S01]  /*df60*/  MUFU.EX2 R101, R88 ;  /* 0x0000005800657308 */ /* 0x0006620000000800 */
[----:B-----5:R-:W-:Y:S01]  /*df70*/  LDSM.16.MT88.4 R92, [R210+0x2100] ;  /* 0x00210000d25c783b */ /* 0x020fe20000004200 */
[----:B----4-:R-:W-:Y:S01]  /*df80*/  FFMA.FTZ R2, R2, R122, R123 ;  /* 0x0000007a02027223 */ /* 0x010fe2000001007b */
[----:B------:R-:W-:Y:S01]  /*df90*/  MOV R123, R115 ;  /* 0x00000073007b7202 */ /* 0x000fe20000000f00 */
[----:B------:R-:W-:Y:S02]  /*dfa0*/  IMAD.MOV.U32 R122, RZ, RZ, R114 ;  /* 0x000000ffff7a7224 */ /* 0x000fe400078e0072 */
[----:B------:R-:W-:Y:S01]  /*dfb0*/  FADD.FTZ R2, R188, R2 ;  /* 0x00000002bc027221 */ /* 0x000fe20000010000 */
[----:B------:R-:W-:Y:S02]  /*dfc0*/  MOV R188, R120 ;  /* 0x0000007800bc7202 */ /* 0x000fe40000000f00 */
[----:B---3--:R-:W3:Y:S01]  /*dfd0*/  LDSM.16.MT88.4 R88, [R209+0x2100] ;  /* 0x00210000d158783b */ /* 0x008ee20000004200 */
[-C--:B-1----:R-:W-:Y:S08]  /*dfe0*/  HMMA.16816.F32.BF16 R52, R76, R84.reuse, R52 ;  /* 0x000000544c34723c */ /* 0x082ff00000041834 */
[C---:B------:R-:W-:Y:S07]  /*dff0*/  HMMA.16816.F32.BF16 R56, R80.reuse, R84, R56 ;  /* 0x000000545038723c */ /* 0x040fee0000041838 */
[----:B------:R-:W-:Y:S01]  /*e000*/  FFMA.FTZ R84, R186, c[0x0][0x2d0], -R97 ;  /* 0x0000b400ba547a23 */ /* 0x000fe20000010861 */
[-C--:B------:R-:W-:Y:S03]  /*e010*/  HMMA.16816.F32.BF16 R60, R80, R86.reuse, R60 ;  /* 0x00000056503c723c */ /* 0x080fe6000004183c */
[----:B------:R1:W4:Y:S04]  /*e020*/  MUFU.EX2 R98, R84 ;  /* 0x0000005400627308 */ /* 0x0003280000000800 */
[--C-:B------:R-:W-:Y:S01]  /*e030*/  FFMA.FTZ R80, R247, c[0x0][0x2d0], -R74.reuse ;  /* 0x0000b400f7507a23 */ /* 0x100fe2000001084a */
[----:B------:R-:W-:Y:S04]  /*e040*/  HMMA.16816.F32.BF16 R64, R76, R86, R64 ;  /* 0x000000564c40723c */ /* 0x000fe80000041840 */
[----:B--2---:R-:W-:Y:S01]  /*e050*/  F2FP.BF16.PACK_AB R82, R177, R178 ;  /* 0x000000b2b152723e */ /* 0x004fe200000010ff */
[----:B------:R2:W5:Y:S01]  /*e060*/  MUFU.EX2 R175, R80 ;  /* 0x0000005000af7308 */ /* 0x0005620000000800 */
[----:B------:R-:W-:Y:S02]  /*e070*/  F2FP.BF16.PACK_AB R81, R100, R101 ;  /* 0x000000656451723e */ /* 0x000fe400000010ff */
[----:B------:R-:W-:Y:S04]  /*e080*/  F2FP.BF16.PACK_AB R76, R181, R183 ;  /* 0x000000b7b54c723e */ /* 0x000fe800000010ff */
[----:B------:R-:W-:Y:S02]  /*e090*/  F2FP.BF16.PACK_AB R77, R159, R153 ;  /* 0x000000999f4d723e */ /* 0x000fe400000010ff */
[----:B------:R-:W-:Y:S02]  /*e0a0*/  F2FP.BF16.PACK_AB R78, R180, R158 ;  /* 0x0000009eb44e723e */ /* 0x000fe400000010ff */
[----:B------:R-:W-:Y:S01]  /*e0b0*/  F2FP.BF16.PACK_AB R79, R179, R157 ;  /* 0x0000009db34f723e */ /* 0x000fe200000010ff */
[----:B-1----:R-:W1:Y:S01]  /*e0c0*/  LDSM.16.MT88.4 R84, [R212+0x2100] ;  /* 0x00210000d454783b */ /* 0x002e620000004200 */
[----:B----4-:R-:W-:Y:S05]  /*e0d0*/  F2FP.BF16.PACK_AB R83, R98, R99 ;  /* 0x000000636253723e */ /* 0x010fea00000010ff */
[-C--:B---3--:R-:W-:Y:S03]  /*e0e0*/  HMMA.16816.F32.BF16 R4, R76, R88.reuse, R4 ;  /* 0x000000584c04723c */ /* 0x088fe60000041804 */
[----:B--2---:R-:W-:Y:S01]  /*e0f0*/  FFMA.FTZ R80, R242, c[0x0][0x2d0], -R75 ;  /* 0x0000b400f2507a23 */ /* 0x004fe2000001084b */
[----:B-----5:R-:W-:Y:S03]  /*e100*/  F2FP.BF16.PACK_AB R164, R175, R176 ;  /* 0x000000b0afa4723e */ /* 0x020fe600000010ff */
[----:B------:R2:W3:Y:S02]  /*e110*/  MUFU.EX2 R174, R80 ;  /* 0x0000005000ae7308 */ /* 0x0004e40000000800 */
[----:B--2---:R-:W-:Y:S03]  /*e120*/  F2FP.BF16.PACK_AB R80, R156, R152 ;  /* 0x000000989c50723e */ /* 0x004fe600000010ff */
[----:B---3--:R-:W-:Y:S04]  /*e130*/  F2FP.BF16.PACK_AB R165, R172, R174 ;  /* 0x000000aeaca5723e */ /* 0x008fe800000010ff */
[C---:B------:R-:W-:Y:S07]  /*e140*/  HMMA.16816.F32.BF16 R8, R80.reuse, R88, R8 ;  /* 0x000000585008723c */ /* 0x040fee0000041808 */
[--C-:B------:R-:W-:Y:S01]  /*e150*/  FFMA.FTZ R88, R252, c[0x0][0x2d0], -R74.reuse ;  /* 0x0000b400fc587a23 */ /* 0x100fe2000001084a */
[-C--:B------:R-:W-:Y:S03]  /*e160*/  HMMA.16816.F32.BF16 R12, R80, R90.reuse, R12 ;  /* 0x0000005a500c723c */ /* 0x080fe6000004180c */
[----:B------:R2:W-:Y:S01]  /*e170*/  MUFU.EX2 R173, R88 ;  /* 0x0000005800ad7308 */ /* 0x0005e20000000800 */
[----:B------:R-:W-:Y:S01]  /*e180*/  FFMA.FTZ R74, R131, c[0x0][0x2d0], -R74 ;  /* 0x0000b400834a7a23 */ /* 0x000fe2000001084a */
[----:B------:R-:W-:Y:S02]  /*e190*/  MOV R131, R117 ;  /* 0x0000007500837202 */ /* 0x000fe40000000f00 */
[----:B------:R-:W-:Y:S01]  /*e1a0*/  LDSM.16.MT88.4 R116, [R209+0x2900] ;  /* 0x00290000d174783b */ /* 0x000fe20000004200 */
[C---:B------:R-:W-:Y:S04]  /*e1b0*/  HMMA.16816.F32.BF16 R16, R76.reuse, R90, R16 ;  /* 0x0000005a4c10723c */ /* 0x040fe80000041810 */
[----:B------:R-:W-:Y:S01]  /*e1c0*/  FFMA.FTZ R68, R68, R127, R131 ;  /* 0x0000007f44447223 */ /* 0x000fe20000010083 */
[----:B------:R3:W4:Y:S01]  /*e1d0*/  MUFU.EX2 R171, R74 ;  /* 0x0000004a00ab7308 */ /* 0x0007220000000800 */
[----:B------:R-:W-:Y:S02]  /*e1e0*/  MOV R131, R112 ;  /* 0x0000007000837202 */ /* 0x000fe40000000f00 */
[-C--:B-1----:R-:W-:Y:S04]  /*e1f0*/  HMMA.16816.F32.BF16 R20, R76, R84.reuse, R20 ;  /* 0x000000544c14723c */ /* 0x082fe80000041814 */
[----:B------:R-:W-:Y:S04]  /*e200*/  MOV R127, R106 ;  /* 0x0000006a007f7202 */ /* 0x000fe80000000f00 */
[C---:B------:R-:W-:Y:S01]  /*e210*/  HMMA.16816.F32.BF16 R24, R80.reuse, R84, R24 ;  /* 0x000000545018723c */ /* 0x040fe20000041818 */
[----:B--2---:R-:W1:Y:S07]  /*e220*/  LDSM.16.MT88.4 R88, [R211+0x2100] ;  /* 0x00210000d358783b */ /* 0x004e6e0000004200 */
[-C--:B------:R-:W-:Y:S04]  /*e230*/  HMMA.16816.F32.BF16 R28, R80, R86.reuse, R28 ;  /* 0x00000056501c723c */ /* 0x080fe8000004181c */
[--C-:B---3--:R-:W-:Y:S01]  /*e240*/  FFMA.FTZ R74, R248, c[0x0][0x2d0], -R75.reuse ;  /* 0x0000b400f84a7a23 */ /* 0x108fe2000001084b */
[----:B----4-:R-:W-:Y:S01]  /*e250*/  F2FP.BF16.PACK_AB R166, R171, R173 ;  /* 0x000000adaba6723e */ /* 0x010fe200000010ff */
[----:B------:R-:W-:Y:S02]  /*e260*/  FFMA.FTZ R75, R250, c[0x0][0x2d0], -R75 ;  /* 0x0000b400fa4b7a23 */ /* 0x000fe4000001084b */
[C---:B------:R-:W-:Y:S01]  /*e270*/  HMMA.16816.F32.BF16 R32, R76.reuse, R86, R32 ;  /* 0x000000564c20723c */ /* 0x040fe20000041820 */
[----:B------:R2:W-:Y:S07]  /*e280*/  MUFU.EX2 R170, R74 ;  /* 0x0000004a00aa7308 */ /* 0x0005ee0000000800 */
[-C--:B------:R-:W-:Y:S03]  /*e290*/  HMMA.16816.F32.BF16 R36, R76, R92.reuse, R36 ;  /* 0x0000005c4c24723c */ /* 0x080fe60000041824 */
[----:B------:R-:W3:Y:S05]  /*e2a0*/  MUFU.EX2 R169, R75 ;  /* 0x0000004b00a97308 */ /* 0x000eea0000000800 */
[C---:B------:R-:W-:Y:S08]  /*e2b0*/  HMMA.16816.F32.BF16 R40, R80.reuse, R92, R40 ;  /* 0x0000005c5028723c */ /* 0x040ff00000041828 */
[-C--:B------:R-:W-:Y:S04]  /*e2c0*/  HMMA.16816.F32.BF16 R44, R80, R94.reuse, R44 ;  /* 0x0000005e502c723c */ /* 0x080fe8000004182c */
[--C-:B--2---:R-:W-:Y:S04]  /*e2d0*/  FFMA.FTZ R74, R237, c[0x0][0x2d0], -R96.reuse ;  /* 0x0000b400ed4a7a23 */ /* 0x104fe80000010860 */
[----:B------:R2:W-:Y:S01]  /*e2e0*/  MUFU.EX2 R168, R74 ;  /* 0x0000004a00a87308 */ /* 0x0005e20000000800 */
[C---:B------:R-:W-:Y:S04]  /*e2f0*/  HMMA.16816.F32.BF16 R48, R76.reuse, R94, R48 ;  /* 0x0000005e4c30723c */ /* 0x040fe80000041830 */
[----:B---3--:R-:W-:Y:S04]  /*e300*/  F2FP.BF16.PACK_AB R167, R169, R170 ;  /* 0x000000aaa9a7723e */ /* 0x008fe800000010ff */
[-C--:B-1----:R-:W-:Y:S08]  /*e310*/  HMMA.16816.F32.BF16 R52, R76, R88.reuse, R52 ;  /* 0x000000584c34723c */ /* 0x082ff00000041834 */
[C---:B------:R-:W-:Y:S04]  /*e320*/  HMMA.16816.F32.BF16 R56, R80.reuse, R88, R56 ;  /* 0x000000585038723c */ /* 0x040fe80000041838 */
[----:B--2---:R-:W-:Y:S04]  /*e330*/  FFMA.FTZ R74, R238, c[0x0][0x2d0], -R96 ;  /* 0x0000b400ee4a7a23 */ /* 0x004fe80000010860 */
[-C--:B------:R-:W-:Y:S01]  /*e340*/  HMMA.16816.F32.BF16 R60, R80, R90.reuse, R60 ;  /* 0x0000005a503c723c */ /* 0x080fe2000004183c */
[----:B------:R1:W2:Y:S07]  /*e350*/  MUFU.EX2 R85, R74 ;  /* 0x0000004a00557308 */ /* 0x0002ae0000000800 */
[----:B------:R-:W-:Y:S08]  /*e360*/  HMMA.16816.F32.BF16 R64, R76, R90, R64 ;  /* 0x0000005a4c40723c */ /* 0x000ff00000041840 */
[-C--:B------:R-:W-:Y:S07]  /*e370*/  HMMA.16816.F32.BF16 R104, R164, R116.reuse, R4 ;  /* 0x00000074a468723c */ /* 0x080fee0000041804 */
[----:B------:R-:W-:Y:S01]  /*e380*/  FADD.FTZ R4, R228, R69 ;  /* 0x00000045e4047221 */ /* 0x000fe20000010000 */
[----:B------:R-:W-:Y:S01]  /*e390*/  MOV R228, R149 ;  /* 0x0000009500e47202 */ /* 0x000fe20000000f00 */
[----:B------:R-:W-:Y:S03]  /*e3a0*/  FADD.FTZ R6, R204, R68 ;  /* 0x00000044cc067221 */ /* 0x000fe60000010000 */
[--C-:B-1----:R-:W-:Y:S01]  /*e3b0*/  FFMA.FTZ R74, R239, c[0x0][0x2d0], -R96.reuse ;  /* 0x0000b400ef4a7a23 */ /* 0x102fe20000010860 */
[----:B--2---:R-:W-:Y:S01]  /*e3c0*/  F2FP.BF16.PACK_AB R160, R85, R168 ;  /* 0x000000a855a0723e */ /* 0x004fe200000010ff */
[----:B------:R-:W-:Y:S02]  /*e3d0*/  FFMA.FTZ R96, R240, c[0x0][0x2d0], -R96 ;  /* 0x0000b400f0607a23 */ /* 0x000fe40000010860 */
[----:B------:R-:W-:Y:S01]  /*e3e0*/  IMAD.MOV.U32 R204, RZ, RZ, R148 ;  /* 0x000000ffffcc7224 */ /* 0x000fe200078e0094 */
[----:B------:R1:W-:Y:S01]  /*e3f0*/  MUFU.EX2 R86, R74 ;  /* 0x0000004a00567308 */ /* 0x0003e20000000800 */
[----:B------:R-:W-:Y:S01]  /*e400*/  FADD.FTZ R4, R123, R4 ;  /* 0x000000047b047221 */ /* 0x000fe20000010000 */
[----:B------:R-:W2:Y:S01]  /*e410*/  LDSM.16.MT88.4 R148, [R210+0x2900] ;  /* 0x00290000d294783b */ /* 0x000ea20000004200 */
[----:B------:R-:W-:Y:S02]  /*e420*/  FADD.FTZ R6, R122, R6 ;  /* 0x000000067a067221 */ /* 0x000fe40000010000 */
[----:B------:R-:W-:Y:S02]  /*e430*/  FADD.FTZ R5, R121, R2 ;  /* 0x0000000279057221 */ /* 0x000fe40000010000 */
[----:B------:R-:W-:Y:S02]  /*e440*/  FADD.FTZ R4, R206, R4 ;  /* 0x00000004ce047221 */ /* 0x000fe40000010000 */
[----:B------:R-:W-:Y:S01]  /*e450*/  FADD.FTZ R2, R202, R6 ;  /* 0x00000006ca027221 */ /* 0x000fe20000010000 */
[----:B------:R-:W3:Y:S01]  /*e460*/  MUFU.EX2 R96, R96 ;  /* 0x0000006000607308 */ /* 0x000ee20000000800 */
[----:B------:R-:W-:Y:S02]  /*e470*/  FADD.FTZ R6, R126, R4 ;  /* 0x000000047e067221 */ /* 0x000fe40000010000 */
[--C-:B-1----:R-:W-:Y:S07]  /*e480*/  FFMA.FTZ R74, R194, c[0x0][0x2d0], -R97.reuse ;  /* 0x0000b400c24a7a23 */ /* 0x102fee0000010861 */
[----:B------:R1:W-:Y:S01]  /*e490*/  MUFU.EX2 R75, R74 ;  /* 0x0000004a004b7308 */ /* 0x0003e20000000800 */
[----:B---3--:R-:W-:Y:S01]  /*e4a0*/  F2FP.BF16.PACK_AB R162, R96, R86 ;  /* 0x0000005660a2723e */ /* 0x008fe200000010ff */
[--C-:B-1----:R-:W-:Y:S08]  /*e4b0*/  FFMA.FTZ R74, R196, c[0x0][0x2d0], -R97.reuse ;  /* 0x0000b400c44a7a23 */ /* 0x102ff00000010861 */
[----:B------:R1:W3:Y:S02]  /*e4c0*/  MUFU.EX2 R84, R74 ;  /* 0x0000004a00547308 */ /* 0x0002e40000000800 */
[--C-:B-1----:R-:W-:Y:S01]  /*e4d0*/  FFMA.FTZ R74, R197, c[0x0][0x2d0], -R97.reuse ;  /* 0x0000b400c54a7a23 */ /* 0x102fe20000010861 */
[----:B---3--:R-:W-:Y:S01]  /*e4e0*/  F2FP.BF16.PACK_AB R161, R84, R75 ;  /* 0x0000004b54a1723e */ /* 0x008fe200000010ff */
[----:B------:R-:W-:Y:S02]  /*e4f0*/  FFMA.FTZ R97, R73, c[0x0][0x2d0], -R97 ;  /* 0x0000b40049617a23 */ /* 0x000fe40000010861 */
[----:B------:R-:W3:Y:S04]  /*e500*/  LDL.LU R73, [R1+0x1c] ;  /* 0x00001c0001497983 */ /* 0x000ee80000300800 */
[----:B------:R-:W-:Y:S10]  /*e510*/  MUFU.EX2 R74, R74 ;  /* 0x0000004a004a7308 */ /* 0x000ff40000000800 */
[----:B------:R-:W1:Y:S02]  /*e520*/  MUFU.EX2 R97, R97 ;  /* 0x0000006100617308 */ /* 0x000e640000000800 */
[----:B-1----:R-:W-:Y:S07]  /*e530*/  F2FP.BF16.PACK_AB R163, R97, R74 ;  /* 0x0000004a61a3723e */ /* 0x002fee00000010ff */
[C---:B------:R-:W-:Y:S08]  /*e540*/  HMMA.16816.F32.BF16 R108, R160.reuse, R116, R8 ;  /* 0x00000074a06c723c */ /* 0x040ff00000041808 */
[-C--:B------:R-:W-:Y:S08]  /*e550*/  HMMA.16816.F32.BF16 R112, R160, R118.reuse, R12 ;  /* 0x00000076a070723c */ /* 0x080ff0000004180c */
[C---:B------:R-:W-:Y:S08]  /*e560*/  HMMA.16816.F32.BF16 R116, R164.reuse, R118, R16 ;  /* 0x00000076a474723c */ /* 0x040ff00000041810 */
[-C--:B------:R-:W-:Y:S04]  /*e570*/  HMMA.16816.F32.BF16 R120, R164, R132.reuse, R20 ;  /* 0x00000084a478723c */ /* 0x080fe80000041814 */
[----:B---3--:R-:W-:Y:S02]  /*e580*/  FFMA.FTZ R8, R0, R73, R200 ;  /* 0x0000004900087223 */ /* 0x008fe400000100c8 */
[----:B------:R-:W-:Y:S02]  /*e590*/  FADD.FTZ R0, R230, R5 ;  /* 0x00000005e6007221 */ /* 0x000fe40000010000 */
[----:B------:R-:W-:Y:S04]  /*e5a0*/  FADD.FTZ R8, R127, R8 ;  /* 0x000000087f087221 */ /* 0x000fe80000010000 */
        /* <DEDUP_REMOVED lines=17> */
[----:B------:R-:W-:Y:S02]  /*e6c0*/  FADD.FTZ R11, R190, R4 ;  /* 0x00000004be0b7221 */ /* 0x000fe40000010000 */
[----:B------:R-:W-:Y:S01]  /*e6d0*/  FADD.FTZ R8, R204, R2 ;  /* 0x00000002cc087221 */ /* 0x000fe20000010000 */
[----:B------:R-:W1:Y:S01]  /*e6e0*/  LDSM.16.MT88.4 R4, [R211+0x2900] ;  /* 0x00290000d304783b */ /* 0x000e620000004200 */
        /* <DEDUP_REMOVED lines=8> */
[-C--:B--2---:R-:W-:Y:S03]  /*e770*/  HMMA.16816.F32.BF16 R136, R164, R148.reuse, R36 ;  /* 0x00000094a488723c */ /* 0x084fe60000041824 */
[----:B------:R-:W-:Y:S02]  /*e780*/  FADD.FTZ R8, R249, R9 ;  /* 0x00000009f9087221 */ /* 0x000fe40000010000 */
[----:B------:R-:W-:Y:S02]  /*e790*/  FADD.FTZ R2, R245, R2 ;  /* 0x00000002f5027221 */ /* 0x000fe40000010000 */
[----:B------:R-:W-:Y:S02]  /*e7a0*/  FADD.FTZ R0, R142, R0 ;  /* 0x000000008e007221 */ /* 0x000fe40000010000 */
[----:B------:R-:W-:Y:S03]  /*e7b0*/  FADD.FTZ R12, R140, R12 ;  /* 0x0000000c8c0c7221 */ /* 0x000fe60000010000 */
[----:B------:R-:W-:Y:S02]  /*e7c0*/  FADD.FTZ R10, R246, R8 ;  /* 0x00000008f60a7221 */ /* 0x000fe40000010000 */
        /* <DEDUP_REMOVED lines=31> */
[----:B------:R-:W-:Y:S02]  /*e9c0*/  FADD.FTZ R9, R157, R0 ;  /* 0x000000009d097221 */ /* 0x000fe40000010000 */
[C---:B------:R-:W-:Y:S04]  /*e9d0*/  HMMA.16816.F32.BF16 R156, R160.reuse, R4, R56 ;  /* 0x00000004a09c723c */ /* 0x040fe80000041838 */
[----:B------:R-:W-:Y:S01]  /*e9e0*/  FADD.FTZ R8, R102, R8 ;  /* 0x0000000866087221 */ /* 0x000fe20000010000 */
[----:B------:R-:W-:Y:S01]  /*e9f0*/  MOV R102, R70 ;  /* 0x0000004600667202 */ /* 0x000fe20000000f00 */
[----:B------:R-:W-:Y:S02]  /*ea00*/  FADD.FTZ R2, R178, R10 ;  /* 0x0000000ab2027221 */ /* 0x000fe40000010000 */
[----:B------:R-:W-:Y:S01]  /*ea10*/  FADD.FTZ R8, R101, R8 ;  /* 0x0000000865087221 */ /* 0x000fe20000010000 */
[-C--:B------:R-:W-:Y:S03]  /*ea20*/  HMMA.16816.F32.BF16 R160, R160, R6.reuse, R60 ;  /* 0x00000006a0a0723c */ /* 0x080fe6000004183c */
[----:B------:R-:W-:Y:S01]  /*ea30*/  FADD.FTZ R4, R100, R8 ;  /* 0x0000000864047221 */ /* 0x000fe20000010000 */
[----:B------:R-:W-:Y:S01]  /*ea40*/  MOV R101, R71 ;  /* 0x0000004700657202 */ /* 0x000fe20000000f00 */
        /* <DEDUP_REMOVED lines=18> */
[----:B------:R1:W-:Y:S01]  /*eb70*/  STL [R1+0x10], R6 ;  /* 0x0000100601007387 */ /* 0x0003e20000100800 */
[----:B------:R-:W-:Y:S02]  /*eb80*/  FADD.FTZ R4, R86, R4 ;  /* 0x0000000456047221 */ /* 0x000fe40000010000 */
[----:B------:R-:W-:Y:S01]  /*eb90*/  FADD.FTZ R0, R74, R2 ;  /* 0x000000024a007221 */ /* 0x000fe20000010000 */
[----:B------:R1:W-:Y:S01]  /*eba0*/  STL [R1+0x14], R5 ;  /* 0x0000140501007387 */ /* 0x0003e20000100800 */
[----:B------:R-:W-:Y:S02]  /*ebb0*/  FADD.FTZ R2, R96, R4 ;  /* 0x0000000460027221 */ /* 0x000fe40000010000 */
[----:B------:R-:W-:Y:S02]  /*ebc0*/  FADD.FTZ R0, R97, R0 ;  /* 0x0000000061007221 */ /* 0x000fe40000010000 */
[----:B------:R-:W-:Y:S01]  /*ebd0*/  IMAD.MOV.U32 R100, RZ, RZ, R72 ;  /* 0x000000ffff647224 */ /* 0x000fe200078e0048 */
[----:B------:R1:W-:Y:S04]  /*ebe0*/  STL [R1+0x18], R2 ;  /* 0x0000180201007387 */ /* 0x0003e80000100800 */
[----:B------:R1:W-:Y:S01]  /*ebf0*/  STL [R1+0x1c], R0 ;  /* 0x00001c0001007387 */ /* 0x0003e20000100800 */
[----:B------:R-:W-:-:S05]  /*ec00*/  @P0 BRA `(.L_x_498) ;  /* 0xffff98e000000947 */ /* 0x000fca000383ffff */
.L_x_481:
[----:B------:R-:W2:Y:S01]  /*ec10*/  S2UR UR6, SR_CTAID.X ;  /* 0x00000000000679c3 */ /* 0x000ea20000002500 */
[----:B------:R-:W-:Y:S01]  /*ec20*/  ULDC.64 UR4, c[0x0][0x2c8] ;  /* 0x0000b20000047ab9 */ /* 0x000fe20000000a00 */
[----:B------:R-:W-:Y:S01]  /*ec30*/  PLOP3.LUT P0, PT, PT, PT, UP1, 0x40, 0x0 ;  /* 0x000000000000781c */ /* 0x000fe20003f0e818 */
[----:B--2---:R-:W-:-:S04]  /*ec40*/  ULEA UR6, UR6, 0x7f, 0x7 ;  /* 0x0000007f06067891 */ /* 0x004fc8000f8e383f */
[----:B------:R-:W-:-:S03]  /*ec50*/  UIMAD.WIDE.U32 UR14, UR6, UR4, URZ ;  /* 0x00000004060e72a5 */ /* 0x000fc6000f8e003f */
[----:B------:R-:W-:Y:S02]  /*ec60*/  ULDC UR4, c[0x0][0x168] ;  /* 0x00005a0000047ab9 */ /* 0x000fe40000000800 */
[----:B------:R-:W-:Y:S02]  /*ec70*/  UIADD3 UR4, -UR4, 0x1, URZ ;  /* 0x0000000104047890 */ /* 0x000fe4000fffe13f */
[----:B------:R-:W-:-:S03]  /*ec80*/  @UP2 USHF.R.U32.HI UR6, URZ, UR5, UR15 ;  /* 0x000000053f062299 */ /* 0x000fc6000801160f */
[----:B------:R-:W-:Y:S02]  /*ec90*/  ULDC UR5, c[0x0][0x1d0] ;  /* 0x0000740000057ab9 */ /* 0x000fe40000000800 */
[----:B------:R-:W-:-:S03]  /*eca0*/  UIADD3 UR5, UR6, UR5, UR4 ;  /* 0x0000000506057290 */ /* 0x000fc6000fffe004 */
[----:B------:R-:W-:Y:S02]  /*ecb0*/  ULDC UR4, c[0x0][0x324] ;  /* 0x0000c90000047ab9 */ /* 0x000fe40000000800 */
[----:B------:R-:W-:-:S06]  /*ecc0*/  UIADD3 UR4, UR5, -UR4, URZ ;  /* 0x8000000405047290 */ /* 0x000fcc000fffe03f */
[----:B-1----:R-:W-:Y:S01]  /*ecd0*/  MOV R2, UR4 ;  /* 0x0000000400027c02 */ /* 0x002fe20008000f00 */
        /* <DEDUP_REMOVED lines=11> */
.L_x_500:
[----:B------:R-:W-:-:S04]  /*ed90*/  MOV R4, c[0x0][0x32c] ;  /* 0x0000cb0000047a02 */ /* 0x000fc80000000f00 */
[----:B------:R-:W-:-:S13]  /*eda0*/  ISETP.NE.AND P0, PT, R4, 0x1, PT ;  /* 0x000000010400780c */ /* 0x000fda0003f05270 */
[----:B------:R-:W-:-:S05]  /*edb0*/  @P0 IMAD.HI.U32 R4, R0, c[0x0][0x330], RZ ;  /* 0x0000cc0000040a27 */ /* 0x000fca00078e00ff */
[----:B------:R-:W-:-:S05]  /*edc0*/  @P0 SHF.R.U32.HI R0, RZ, c[0x0][0x334], R4 ;  /* 0x0000cd00ff000a19 */ /* 0x000fca0000011604 */
.L_x_501:
[----:B------:R-:W-:-:S05]  /*edd0*/  IMAD R0, R0, c[0x0][0x32c], RZ ;  /* 0x0000cb0000007a24 */ /* 0x000fca00078e02ff */
[----:B------:R-:W-:-:S03]  /*ede0*/  IMNMX R2, R2, R0, !PT ;  /* 0x0000000002027217 */ /* 0x000fc60007800200 */
.L_x_499:
[----:B------:R-:W2:Y:S01]  /*edf0*/  LDL R4, [R1] ;  /* 0x0000000001047983 */ /* 0x000ea20000100800 */
[----:B------:R-:W-:-:S05]  /*ee00*/  IADD3 R2, R2, 0x5f, RZ ;  /* 0x0000005f02027810 */ /* 0x000fca0007ffe0ff */
[----:B------:R-:W-:-:S05]  /*ee10*/  IMAD.HI R2, R2, 0x2aaaaaab, RZ ;  /* 0x2aaaaaab02027827 */ /* 0x000fca00078e02ff */
[----:B------:R-:W-:-:S04]  /*ee20*/  SHF.R.U32.HI R0, RZ, 0x1f, R2 ;  /* 0x0000001fff007819 */ /* 0x000fc80000011602 */
[----:B------:R-:W-:-:S04]  /*ee30*/  LEA.HI.SX32 R0, R2, R0, 0x1c ;  /* 0x0000000002007211 */ /* 0x000fc800078fe2ff */
[----:B--2---:R-:W-:-:S04]  /*ee40*/  IMNMX R4, R4, R0, !PT ;  /* 0x0000000004047217 */ /* 0x004fc80007800200 */
[----:B------:R-:W-:Y:S01]  /*ee50*/  ISETP.GE.AND P0, PT, R225, R4, PT ;  /* 0x00000004e100720c */ /* 0x000fe20003f06270 */
[----:B------:R1:W-:-:S12]  /*ee60*/  STL [R1+0x24], R4 ;  /* 0x0000240401007387 */ /* 0x0003d80000100800 */
[----:B------:R-:W-:Y:S05]  /*ee70*/  @!P0 BRA `(.L_x_502) ;  /* 0x00004df000008947 */ /* 0x000fea0003800000 */
[----:B------:R-:W-:Y:S01]  /*ee80*/  MOV R100, R71 ;  /* 0x0000004700647202 */ /* 0x000fe20000000f00 */
[----:B------:R-:W-:Y:S01]  /*ee90*/  IMAD.MOV.U32 R102, RZ, RZ, R3 ;  /* 0x000000ffff667224 */ /* 0x000fe200078e0003 */
[----:B------:R-:W-:Y:S01]  /*eea0*/  MOV R2, R72 ;  /* 0x0000004800027202 */ /* 0x000fe20000000f00 */
[----:B------:R-:W-:Y:S01]  /*eeb0*/  IMAD.MOV.U32 R103, RZ, RZ, R225 ;  /* 0x000000ffff677224 */ /* 0x000fe200078e00e1 */
[----:B------:R-:W-:Y:S02]  /*eec0*/  MOV R101, R70 ;  /* 0x0000004600657202 */ /* 0x000fe40000000f00 */
.L_x_503:
[----:B--2---:R-:W2:Y:S01]  /*eed0*/  LDL R225, [R1] ;  /* 0x0000000001e17983 */ /* 0x004ea20000100800 */
[----:B------:R-:W-:Y:S04]  /*eee0*/  DEPBAR.LE SB0, 0x0 ;  /* 0x000080000000791a */ /* 0x000fe80000000000 */
[----:B------:R-:W-:Y:S08]  /*eef0*/  BAR.SYNC.DEFER_BLOCKING 0x0 ;  /* 0x0000000000007b1d */ /* 0x000ff00000010000 */
[----:B-----5:R-:W-:Y:S08]  /*ef00*/  LDSM.16.M88.4 R96, [R215+0x6100] ;  /* 0x00610000d760783b */ /* 0x020ff00000000200 */
[----:B------:R-:W3:Y:S08]  /*ef10*/  LDSM.16.M88.4 R16, [R208+0x3100] ;  /* 0x00310000d010783b */ /* 0x000ef00000000200 */
[----:B------:R-:W4:Y:S06]  /*ef20*/  LDL.64 R198, [R1+0x40] ;  /* 0x0000400001c67983 */ /* 0x000f2c0000100a00 */
[----:B------:R-:W4:Y:S06]  /*ef30*/  LDL.64 R196, [R1+0x48] ;  /* 0x0000480001c47983 */ /* 0x000f2c0000100a00 */
        /* <DEDUP_REMOVED lines=11> */
[----:B------:R-:W-:Y:S04]  /*eff0*/  STL [R1+0x50], R215 ;  /* 0x000050d701007387 */ /* 0x000fe80000100800 */
[----:B------:R-:W-:Y:S04]  /*f000*/  STL [R1+0x54], R208 ;  /* 0x000054d001007387 */ /* 0x000fe80000100800 */
[----:B------:R-:W-:Y:S04]  /*f010*/  STL [R1+0x58], R219 ;  /* 0x000058db01007387 */ /* 0x000fe80000100800 */
[----:B------:R-:W-:Y:S04]  /*f020*/  STL [R1+0x5c], R218 ;  /* 0x00005cda01007387 */ /* 0x000fe80000100800 */
[----:B------:R-:W-:Y:S04]  /*f030*/  STL [R1+0x60], R224 ;  /* 0x000060e001007387 */ /* 0x000fe80000100800 */
[----:B------:R-:W-:Y:S04]  /*f040*/  STL [R1+0x64], R223 ;  /* 0x000064df01007387 */ /* 0x000fe80000100800 */
[----:B------:R-:W-:Y:S04]  /*f050*/  STL [R1+0x68], R222 ;  /* 0x000068de01007387 */ /* 0x000fe80000100800 */
[----:B------:R-:W-:Y:S04]  /*f060*/  STL [R1+0x6c], R221 ;  /* 0x00006cdd01007387 */ /* 0x000fe80000100800 */
[----:B------:R-:W-:Y:S01]  /*f070*/  STL [R1+0x70], R220 ;  /* 0x000070dc01007387 */ /* 0x000fe20000100800 */
[-C--:B-1-3--:R-:W-:Y:S08]  /*f080*/  HMMA.16816.F32.BF16 R4, R96, R16.reuse, RZ ;  /* 0x000000106004723c */ /* 0x08aff000000418ff */
        /* <DEDUP_REMOVED lines=14> */
[C---:B------:R-:W-:Y:S02]  /*f170*/  HMMA.16816.F32.BF16 R64, R96.reuse, R66, RZ ;  /* 0x000000426040723c */ /* 0x040fe400000418ff */
[----:B--2---:R-:W-:Y:S06]  /*f180*/  ISETP.GT.AND P0, PT, R225, R103, PT ;  /* 0x00000067e100720c */ /* 0x004fec0003f04270 */
[-C--:B------:R-:W-:Y:S07]  /*f190*/  HMMA.16816.F32.BF16 R68, R96, R80.reuse, RZ ;  /* 0x000000506044723c */ /* 0x080fee00000418ff */
[----:B------:R-:W-:Y:S01]  /*f1a0*/  @!P0 SHF.R.S32.HI R0, RZ, 0x1f, R103 ;  /* 0x0000001fff008819 */ /* 0x000fe20000011467 */
[C---:B------:R-:W-:Y:S04]  /*f1b0*/  HMMA.16816.F32.BF16 R72, R92.reuse, R80, RZ ;  /* 0x000000505c48723c */ /* 0x040fe800000418ff */
[----:B------:R-:W-:Y:S04]  /*f1c0*/  @!P0 IMAD R0, R0, c[0x0][0x208], RZ ;  /* 0x0000820000008a24 */ /* 0x000fe800078e02ff */
[-C--:B------:R-:W-:Y:S01]  /*f1d0*/  HMMA.16816.F32.BF16 R76, R92, R82.reuse, RZ ;  /* 0x000000525c4c723c */ /* 0x080fe200000418ff */
[C---:B------:R-:W-:Y:S07]  /*f1e0*/  @!P0 IMAD R0, R103.reuse, c[0x0][0x20c], R0 ;  /* 0x0000830067008a24 */ /* 0x040fee00078e0200 */
[C---:B------:R-:W-:Y:S08]  /*f1f0*/  HMMA.16816.F32.BF16 R80, R96.reuse, R82, RZ ;  /* 0x000000526050723c */ /* 0x040ff000000418ff */
[-C--:B------:R-:W-:Y:S08]  /*f200*/  HMMA.16816.F32.BF16 R84, R96, R168.reuse, RZ ;  /* 0x000000a86054723c */ /* 0x080ff000000418ff */
[C---:B------:R-:W-:Y:S08]  /*f210*/  HMMA.16816.F32.BF16 R88, R92.reuse, R168, RZ ;  /* 0x000000a85c58723c */ /* 0x040ff000000418ff */
[-C--:B------:R-:W-:Y:S08]  /*f220*/  HMMA.16816.F32.BF16 R92, R92, R170.reuse, RZ ;  /* 0x000000aa5c5c723c */ /* 0x080ff000000418ff */
[----:B------:R-:W-:Y:S01]  /*f230*/  HMMA.16816.F32.BF16 R96, R96, R170, RZ ;  /* 0x000000aa6060723c */ /* 0x000fe200000418ff */
[----:B------:R-:W1:Y:S07]  /*f240*/  LDSM.16.M88.4 R168, [R222] ;  /* 0x00000000dea8783b */ /* 0x000e6e0000000200 */
[-C--:B------:R-:W-:Y:S08]  /*f250*/  HMMA.16816.F32.BF16 R4, R172, R176.reuse, R4 ;  /* 0x000000b0ac04723c */ /* 0x080ff00000041804 */
[C---:B------:R-:W-:Y:S07]  /*f260*/  HMMA.16816.F32.BF16 R8, R180.reuse, R176, R8 ;  /* 0x000000b0b408723c */ /* 0x040fee0000041808 */
[----:B------:R-:W-:Y:S01]  /*f270*/  @!P0 IMAD.WIDE.U32 R176, R103, c[0x0][0x208], RZ ;  /* 0x0000820067b08a25 */ /* 0x000fe200078e00ff */
[-C--:B------:R-:W-:Y:S04]  /*f280*/  HMMA.16816.F32.BF16 R12, R180, R178.reuse, R12 ;  /* 0x000000b2b40c723c */ /* 0x080fe8000004180c */
[----:B------:R-:W-:Y:S04]  /*f290*/  @!P0 IADD3 R0, R177, R0, RZ ;  /* 0x00000000b1008210 */ /* 0x000fe80007ffe0ff */
[C---:B------:R-:W-:Y:S04]  /*f2a0*/  HMMA.16816.F32.BF16 R16, R172.reuse, R178, R16 ;  /* 0x000000b2ac10723c */ /* 0x040fe80000041810 */
[----:B------:R-:W-:Y:S04]  /*f2b0*/  @!P0 IMAD R0, R0, 0x60, RZ ;  /* 0x0000006000008824 */ /* 0x000fe800078e02ff */
[-C--:B------:R-:W-:Y:S08]  /*f2c0*/  HMMA.16816.F32.BF16 R20, R172, R184.reuse, R20 ;  /* 0x000000b8ac14723c */ /* 0x080ff00000041814 */
[C---:B------:R-:W-:Y:S07]  /*f2d0*/  HMMA.16816.F32.BF16 R24, R180.reuse, R184, R24 ;  /* 0x000000b8b418723c */ /* 0x040fee0000041818 */
[----:B----4-:R-:W-:Y:S01]  /*f2e0*/  @!P0 MOV R184, R196 ;  /* 0x000000c400b88202 */ /* 0x010fe20000000f00 */
[-C--:B------:R-:W-:Y:S04]  /*f2f0*/  HMMA.16816.F32.BF16 R28, R180, R186.reuse, R28 ;  /* 0x000000bab41c723c */ /* 0x080fe8000004181c */
[----:B------:R-:W-:Y:S04]  /*f300*/  @!P0 MOV R185, R199 ;  /* 0x000000c700b98202 */ /* 0x000fe80000000f00 */
[C---:B------:R-:W-:Y:S04]  /*f310*/  HMMA.16816.F32.BF16 R32, R172.reuse, R186, R32 ;  /* 0x000000baac20723c */ /* 0x040fe80000041820 */
[----:B------:R-:W-:Y:S02]  /*f320*/  @!P0 IMAD.WIDE.U32 R184, R176, 0x60, R184 ;  /* 0x00000060b0b88825 */ /* 0x000fe400078e00b8 */
[----:B------:R-:W2:Y:S02]  /*f330*/  LDSM.16.M88.4 R176, [R221] ;  /* 0x00000000ddb0783b */ /* 0x000ea40000000200 */
[-C--:B------:R-:W-:Y:S04]  /*f340*/  HMMA.16816.F32.BF16 R36, R172, R188.reuse, R36 ;  /* 0x000000bcac24723c */ /* 0x080fe80000041824 */
[C---:B------:R-:W-:Y:S02]  /*f350*/  @!P0 LEA R194, P1, R184.reuse, c[0x0][0x1f8], 0x1 ;  /* 0x00007e00b8c28a11 */ /* 0x040fe400078208ff */
[----:B------:R-:W-:Y:S02]  /*f360*/  @!P0 IADD3 R0, R185, R0, RZ ;  /* 0x00000000b9008210 */ /* 0x000fe40007ffe0ff */
[C---:B------:R-:W-:Y:S04]  /*f370*/  HMMA.16816.F32.BF16 R40, R180.reuse, R188, R40 ;  /* 0x000000bcb428723c */ /* 0x040fe80000041828 */
[----:B------:R-:W-:Y:S02]  /*f380*/  @!P0 LEA.HI.X R195, R184, c[0x0][0x1fc], R0, 0x1, P1 ;  /* 0x00007f00b8c38a11 */ /* 0x000fe400008f0c00 */
[----:B------:R-:W3:Y:S01]  /*f390*/  LDSM.16.M88.4 R184, [R220] ;  /* 0x00000000dcb8783b */ /* 0x000ee20000000200 */
[----:B------:R-:W-:Y:S01]  /*f3a0*/  @!P0 IADD3 R192, P2, R194, UR9, RZ ;  /* 0x00000009c2c08c10 */ /* 0x000fe2000ff5e0ff */
[-C--:B------:R-:W-:Y:S04]  /*f3b0*/  HMMA.16816.F32.BF16 R44, R180, R190.reuse, R44 ;  /* 0x000000beb42c723c */ /* 0x080fe8000004182c */
[----:B------:R-:W-:Y:S02]  /*f3c0*/  @!P0 IADD3.X R193, R195, UR8, RZ, P2, !PT ;  /* 0x00000008c3c18c10 */ /* 0x000fe400097fe4ff */
[----:B------:R-:W-:Y:S01]  /*f3d0*/  @!PT LDS RZ, [RZ] ;  /* 0x00000000fffff984 */ /* 0x000fe20000000800 */
[----:B------:R-:W-:Y:S01]  /*f3e0*/  @!PT LDS RZ, [RZ] ;  /* 0x00000000fffff984 */ /* 0x000fe20000000800 */
[----:B------:R-:W-:Y:S01]  /*f3f0*/  @!PT LDS RZ, [RZ] ;  /* 0x00000000fffff984 */ /* 0x000fe20000000800 */
[----:B------:R4:W-:Y:S02]  /*f400*/  @!P0 LDGSTS.E.BYPASS.LTC128B.128 [R227+0x100], [R194.64], !P6 ;  /* 0x00100000c2e38fae */ /* 0x0009e4000f101d4c */
[C---:B------:R-:W-:Y:S06]  /*f410*/  HMMA.16816.F32.BF16 R48, R172.reuse, R190, R48 ;  /* 0x000000beac30723c */ /* 0x040fec0000041830 */
[----:B------:R2:W-:Y:S01]  /*f420*/  @!P0 LDGSTS.E.BYPASS.LTC128B.128 [R227+0x900], [R192.64], !P6 ;  /* 0x00900000c0e38fae */ /* 0x0005e2000f101d4c */
        /* <DEDUP_REMOVED lines=11> */
[----:B----4-:R-:W-:Y:S02]  /*f4e0*/  @!P0 IADD3 R194, P1, R168, UR9, RZ ;  /* 0x00000009a8c28c10 */ /* 0x010fe4000ff3e0ff */
[C---:B------:R-:W-:Y:S01]  /*f4f0*/  HMMA.16816.F32.BF16 R64, R172.reuse, R170, R64 ;  /* 0x000000aaac40723c */ /* 0x040fe20000041840 */
[----:B------:R4:W-:Y:S03]  /*f500*/  @!P0 LDGSTS.E.BYPASS.LTC128B.128 [R227+0x2100], [R168.64], !P6 ;  /* 0x02100000a8e38fae */ /* 0x0009e6000f101d4c */
[----:B------:R-:W-:Y:S04]  /*f510*/  @!P0 IADD3.X R195, R169, UR8, RZ, P1, !PT ;  /* 0x00000008a9c38c10 */ /* 0x000fe80008ffe4ff */
[-C--:B--2---:R-:W-:Y:S01]  /*f520*/  HMMA.16816.F32.BF16 R68, R172, R176.reuse, R68 ;  /* 0x000000b0ac44723c */ /* 0x084fe20000041844 */
[----:B------:R2:W-:Y:S02]  /*f530*/  @!P0 LDGSTS.E.BYPASS.LTC128B.128 [R227+0x2900], [R194.64], !P6 ;  /* 0x02900000c2e38fae */ /* 0x0005e4000f101d4c */
[C---:B------:R-:W-:Y:S02]  /*f540*/  ISETP.GT.AND P0, PT, R103.reuse, R225, PT ;  /* 0x000000e16700720c */ /* 0x040fe40003f04270 */
[----:B------:R-:W-:Y:S03]  /*f550*/  IADD3 R225, R103, -0x1, RZ ;  /* 0xffffffff67e17810 */ /* 0x000fe60007ffe0ff */
[C---:B------:R-:W-:Y:S01]  /*f560*/  HMMA.16816.F32.BF16 R72, R180.reuse, R176, R72 ;  /* 0x000000b0b448723c */ /* 0x040fe20000041848 */
[----:B------:R-:W-:Y:S07]  /*f570*/  LDSM.16.M88.4 R196, [R214+0x3900] ;  /* 0x00390000d6c4783b */ /* 0x000fee0000000200 */
[-C--:B------:R-:W-:Y:S01]  /*f580*/  HMMA.16816.F32.BF16 R76, R180, R178.reuse, R76 ;  /* 0x000000b2b44c723c */ /* 0x080fe2000004184c */
[----:B-1----:R-:W-:Y:S07]  /*f590*/  LDSM.16.M88.4 R188, [R214+0x3100] ;  /* 0x00310000d6bc783b */ /* 0x002fee0000000200 */
[C---:B------:R-:W-:Y:S01]  /*f5a0*/  HMMA.16816.F32.BF16 R80, R172.reuse, R178, R80 ;  /* 0x000000b2ac50723c */ /* 0x040fe20000041850 */
[----:B----4-:R-:W1:Y:S07]  /*f5b0*/  LDSM.16.M88.4 R168, [R216+0x6100] ;  /* 0x00610000d8a8783b */ /* 0x010e6e0000000200 */
[-C--:B---3--:R-:W-:Y:S01]  /*f5c0*/  HMMA.16816.F32.BF16 R84, R172, R184.reuse, R84 ;  /* 0x000000b8ac54723c */ /* 0x088fe20000041854 */
[----:B--2---:R-:W2:Y:S07]  /*f5d0*/  LDSM.16.M88.4 R192, [R216+0x8100] ;  /* 0x00810000d8c0783b */ /* 0x004eae0000000200 */
[C---:B------:R-:W-:Y:S01]  /*f5e0*/  HMMA.16816.F32.BF16 R88, R180.reuse, R184, R88 ;  /* 0x000000b8b458723c */ /* 0x040fe20000041858 */
[----:B------:R-:W3:Y:S07]  /*f5f0*/  LDSM.16.M88.4 R200, [R214+0x4100] ;  /* 0x00410000d6c8783b */ /* 0x000eee0000000200 */
[-C--:B------:R-:W-:Y:S01]  /*f600*/  HMMA.16816.F32.BF16 R92, R180, R186.reuse, R92 ;  /* 0x000000bab45c723c */ /* 0x080fe2000004185c */
[----:B------:R-:W4:Y:S07]  /*f610*/  LDSM.16.M88.4 R176, [R214+0x4900] ;  /* 0x00490000d6b0783b */ /* 0x000f2e0000000200 */
[----:B------:R-:W-:Y:S01]  /*f620*/  HMMA.16816.F32.BF16 R96, R172, R186, R96 ;  /* 0x000000baac60723c */ /* 0x000fe20000041860 */
[----:B------:R-:W3:Y:S07]  /*f630*/  LDSM.16.M88.4 R180, [R214+0x5100] ;  /* 0x00510000d6b4783b */ /* 0x000eee0000000200 */
[-C--:B-1----:R-:W-:Y:S01]  /*f640*/  HMMA.16816.F32.BF16 R4, R168, R188.reuse, R4 ;  /* 0x000000bca804723c */ /* 0x082fe20000041804 */
[----:B------:R-:W1:Y:S07]  /*f650*/  LDSM.16.M88.4 R204, [R214+0x5900] ;  /* 0x00590000d6cc783b */ /* 0x000e6e0000000200 */
[C---:B--2---:R-:W-:Y:S01]  /*f660*/  HMMA.16816.F32.BF16 R8, R192.reuse, R188, R8 ;  /* 0x000000bcc008723c */ /* 0x044fe20000041808 */
[----:B------:R-:W-:Y:S07]  /*f670*/  LDSM.16.M88.4 R172, [R217+0x6100] ;  /* 0x00610000d9ac783b */ /* 0x000fee0000000200 */
[-C--:B------:R-:W-:Y:S01]  /*f680*/  HMMA.16816.F32.BF16 R12, R192, R190.reuse, R12 ;  /* 0x000000bec00c723c */ /* 0x080fe2000004180c */
[----:B------:R-:W2:Y:S07]  /*f690*/  LDSM.16.M88.4 R184, [R213] ;  /* 0x00000000d5b8783b */ /* 0x000eae0000000200 */
[C---:B------:R-:W-:Y:S01]  /*f6a0*/  HMMA.16816.F32.BF16 R16, R168.reuse, R190, R16 ;  /* 0x000000bea810723c */ /* 0x040fe20000041810 */
[----:B------:R-:W1:Y:S07]  /*f6b0*/  LDSM.16.M88.4 R188, [R217+0x8100] ;  /* 0x00810000d9bc783b */ /* 0x000e6e0000000200 */
[-C--:B------:R-:W-:Y:S01]  /*f6c0*/  HMMA.16816.F32.BF16 R20, R168, R196.reuse, R20 ;  /* 0x000000c4a814723c */ /* 0x080fe20000041814 */
[----:B------:R-:W0:Y:S07]  /*f6d0*/  LDGDEPBAR ;  /* 0x00000000000079af */ /* 0x000e2e0000000000 */
        /* <DEDUP_REMOVED lines=45> */
[----:B------:R1:W2:Y:S01]  /*f9b0*/  MUFU.TANH R170, R7 ;  /* 0x0000000700aa7308 */ /* 0x0002a20000002400 */
[----:B---3--:R-:W-:Y:S09]  /*f9c0*/  FMNMX.FTZ R0, R168, R0, !PT ;  /* 0x00000000a8007209 */ /* 0x008ff20007810000 */
[----:B------:R-:W-:Y:S10]  /*f9d0*/  MUFU.TANH R179, R14 ;  /* 0x0000000e00b37308 */ /* 0x000ff40000002400 */
[----:B------:R-:W3:Y:S01]  /*f9e0*/  MUFU.TANH R177, R8 ;  /* 0x0000000800b17308 */ /* 0x000ee20000002400 */
[----:B-1----:R-:W1:Y:S01]  /*f9f0*/  LDSM.16.M88.4 R4, [R213+0x800] ;  /* 0x00080000d504783b */ /* 0x002e620000000200 */
[----:B--2---:R-:W-:Y:S08]  /*fa00*/  FMNMX.FTZ R3, R170, R3, !PT ;  /* 0x00000003aa037209 */ /* 0x004ff00007810000 */
[----:B------:R-:W-:Y:S10]  /*fa10*/  MUFU.TANH R171, R9 ;  /* 0x0000000900ab7308 */ /* 0x000ff40000002400 */
[----:B------:R-:W-:Y:S10]  /*fa20*/  MUFU.TANH R178, R10 ;  /* 0x0000000a00b27308 */ /* 0x000ff40000002400 */
[----:B------:R2:W-:Y:S10]  /*fa30*/  MUFU.TANH R181, R11 ;  /* 0x0000000b00b57308 */ /* 0x0005f40000002400 */
[----:B------:R-:W4:Y:S01]  /*fa40*/  MUFU.TANH R16, R16 ;  /* 0x0000001000107308 */ /* 0x000f220000002400 */
[-C--:B-1----:R-:W-:Y:S09]  /*fa50*/  HMMA.16816.F32.BF16 R20, R172, R4.reuse, R20 ;  /* 0x00000004ac14723c */ /* 0x082ff20000041814 */
[----:B------:R-:W1:Y:S01]  /*fa60*/  MUFU.TANH R18, R18 ;  /* 0x0000001200127308 */ /* 0x000e620000002400 */
[C---:B------:R-:W-:Y:S01]  /*fa70*/  HMMA.16816.F32.BF16 R24, R188.reuse, R4, R24 ;  /* 0x00000004bc18723c */ /* 0x040fe20000041818 */
[----:B--2---:R-:W2:Y:S08]  /*fa80*/  LDSM.16.M88.4 R8, [R213+0x1000] ;  /* 0x00100000d508783b */ /* 0x004eb00000000200 */
        /* <DEDUP_REMOVED lines=9> */
[----:B------:R-:W-:Y:S01]  /*fb20*/  MUFU.TANH R12, R12 ;  /* 0x0000000c000c7308 */ /* 0x000fe20000002400 */
[----:B------:R-:W-:Y:S02]  /*fb30*/  FMUL.FTZ R26, R26, c[0x0][0x320] ;  /* 0x0000c8001a1a7a20 */ /* 0x000fe40000410000 */
[----:B------:R-:W-:Y:S02]  /*fb40*/  FMUL.FTZ R27, R27, c[0x0][0x320] ;  /* 0x0000c8001b1b7a20 */ /* 0x000fe40000410000 */
[----:B------:R-:W-:Y:S02]  /*fb50*/  FMUL.FTZ R30, R30, c[0x0][0x320] ;  /* 0x0000c8001e1e7a20 */ /* 0x000fe40000410000 */
[----:B------:R-:W-:Y:S02]  /*fb60*/  FMUL.FTZ R31, R31, c[0x0][0x320] ;  /* 0x0000c8001f1f7a20 */ /* 0x000fe40000410000 */
[----:B------:R-:W-:Y:S01]  /*fb70*/  FMUL.FTZ R29, R29, c[0x0][0x320] ;  /* 0x0000c8001d1d7a20 */ /* 0x000fe20000410000 */
[----:B------:R-:W1:Y:S01]  /*fb80*/  MUFU.TANH R20, R20 ;  /* 0x0000001400147308 */ /* 0x000e620000002400 */
[----:B------:R-:W-:Y:S02]  /*fb90*/  FMUL.FTZ R24, R24, c[0x0][0x320] ;  /* 0x0000c80018187a20 */ /* 0x000fe40000410000 */
[----:B------:R-:W-:Y:S01]  /*fba0*/  FMUL.FTZ R34, R34, c[0x0][0x320] ;  /* 0x0000c80022227a20 */ /* 0x000fe20000410000 */
[-C--:B--2---:R-:W-:Y:S03]  /*fbb0*/  HMMA.16816.F32.BF16 R36, R172, R8.reuse, R36 ;  /* 0x00000008ac24723c */ /* 0x084fe60000041824 */
[----:B------:R-:W-:Y:S02]  /*fbc0*/  FMUL.FTZ R33, R33, c[0x0][0x320] ;  /* 0x0000c80021217a20 */ /* 0x000fe40000410000 */
[----:B------:R-:W-:Y:S01]  /*fbd0*/  FMUL.FTZ R35, R35, c[0x0][0x320] ;  /* 0x0000c80023237a20 */ /* 0x000fe20000410000 */
[----:B------:R-:W2:Y:S01]  /*fbe0*/  MUFU.TANH R15, R22 ;  /* 0x00000016000f7308 */ /* 0x000ea20000002400 */
        /* <DEDUP_REMOVED lines=13> */
[----:B------:R1:W1:Y:S01]  /*fcc0*/  MUFU.TANH R14, R23 ;  /* 0x00000017000e7308 */ /* 0x0002620000002400 */
[----:B------:R-:W-:Y:S02]  /*fcd0*/  FMUL.FTZ R37, R37, c[0x0][0x320] ;  /* 0x0000c80025257a20 */ /* 0x000fe40000410000 */
[----:B------:R-:W-:Y:S02]  /*fce0*/  FMUL.FTZ R40, R40, c[0x0][0x320] ;  /* 0x0000c80028287a20 */ /* 0x000fe40000410000 */
[C---:B------:R-:W-:Y:S04]  /*fcf0*/  HMMA.16816.F32.BF16 R56, R188.reuse, R4, R56 ;  /* 0x00000004bc38723c */ /* 0x040fe80000041838 */
[----:B------:R-:W-:Y:S01]  /*fd00*/  FMUL.FTZ R44, R44, c[0x0][0x320] ;  /* 0x0000c8002c2c7a20 */ /* 0x000fe20000410000 */
[----:B------:R-:W3:Y:S01]  /*fd10*/  MUFU.TANH R32, R32 ;  /* 0x0000002000207308 */ /* 0x000ee20000002400 */
[----:B------:R-:W-:Y:S02]  /*fd20*/  FMUL.FTZ R42, R42, c[0x0][0x320] ;  /* 0x0000c8002a2a7a20 */ /* 0x000fe40000410000 */
[-C--:B------:R-:W-:Y:S04]  /*fd30*/  HMMA.16816.F32.BF16 R60, R188, R6.reuse, R60 ;  /* 0x00000006bc3c723c */ /* 0x080fe8000004183c */
[----:B------:R-:W-:Y:S02]  /*fd40*/  FMUL.FTZ R48, R48, c[0x0][0x320] ;  /* 0x0000c80030307a20 */ /* 0x000fe40000410000 */
[----:B------:R-:W-:Y:S01]  /*fd50*/  FMUL.FTZ R50, R50, c[0x0][0x320] ;  /* 0x0000c80032327a20 */ /* 0x000fe20000410000 */
[----:B------:R-:W3:Y:S01]  /*fd60*/  MUFU.TANH R34, R34 ;  /* 0x0000002200227308 */ /* 0x000ee20000002400 */
[C---:B------:R-:W-:Y:S01]  /*fd70*/  HMMA.16816.F32.BF16 R64, R172.reuse, R6, R64 ;  /* 0x00000006ac40723c */ /* 0x040fe20000041840 */
[----:B------:R-:W3:Y:S01]  /*fd80*/  LDSM.16.M88.4 R4, [R213+0x2800] ;  /* 0x00280000d504783b */ /* 0x000ee20000000200 */
[----:B------:R-:W-:Y:S04]  /*fd90*/  DEPBAR.LE SB0, 0x0 ;  /* 0x000080000000791a */ /* 0x000fe80000000000 */
[----:B------:R-:W-:Y:S02]  /*fda0*/  FMUL.FTZ R54, R54, c[0x0][0x320] ;  /* 0x0000c80036367a20 */ /* 0x000fe40000410000 */
[----:B------:R-:W-:Y:S01]  /*fdb0*/  FMUL.FTZ R55, R55, c[0x0][0x320] ;  /* 0x0000c80037377a20 */ /* 0x000fe20000410000 */
[----:B------:R-:W3:Y:S01]  /*fdc0*/  MUFU.TANH R33, R33 ;  /* 0x0000002100217308 */ /* 0x000ee20000002400 */
[-C--:B--2---:R-:W-:Y:S01]  /*fdd0*/  HMMA.16816.F32.BF16 R68, R172, R8.reuse, R68 ;  /* 0x00000008ac44723c */ /* 0x084fe20000041844 */
[----:B-1----:R-:W2:Y:S04]  /*fde0*/  LDL.64 R22, [R1+0x38] ;  /* 0x0000380001167983 */ /* 0x002ea80000100a00 */
[----:B------:R-:W-:Y:S02]  /*fdf0*/  FMUL.FTZ R52, R52, c[0x0][0x320] ;  /* 0x0000c80034347a20 */ /* 0x000fe40000410000 */
[----:B------:R-:W-:Y:S01]  /*fe00*/  FMUL.FTZ R53, R53, c[0x0][0x320] ;  /* 0x0000c80035357a20 */ /* 0x000fe20000410000 */
[C---:B------:R-:W-:Y:S01]  /*fe10*/  HMMA.16816.F32.BF16 R72, R188.reuse, R8, R72 ;  /* 0x00000008bc48723c */ /* 0x040fe20000041848 */
[----:B------:R-:W1:Y:S01]  /*fe20*/  MUFU.TANH R35, R35 ;  /* 0x0000002300237308 */ /* 0x000e620000002400 */
[----:B------:R-:W-:Y:S02]  /*fe30*/  BAR.SYNC.DEFER_BLOCKING 0x0 ;  /* 0x0000000000007b1d */ /* 0x000fe40000010000 */
[----:B------:R-:W-:Y:S02]  /*fe40*/  FMUL.FTZ R61, R61, c[0x0][0x320] ;  /* 0x0000c8003d3d7a20 */ /* 0x000fe40000410000 */
[----:B------:R-:W-:Y:S02]  /*fe50*/  FMUL.FTZ R62, R62, c[0x0][0x320] ;  /* 0x0000c8003e3e7a20 */ /* 0x000fe40000410000 */
[-C--:B------:R-:W-:Y:S03]  /*fe60*/  HMMA.16816.F32.BF16 R76, R188, R10.reuse, R76 ;  /* 0x0000000abc4c723c */ /* 0x080fe6000004184c */
[----:B------:R-:W1:Y:S01]  /*fe70*/  MUFU.TANH R194, R36 ;  /* 0x0000002400c27308 */ /* 0x000e620000002400 */
[----:B------:R-:W-:Y:S02]  /*fe80*/  FMUL.FTZ R63, R63, c[0x0][0x320] ;  /* 0x0000c8003f3f7a20 */ /* 0x000fe40000410000 */
[----:B------:R-:W-:Y:S02]  /*fe90*/  FMUL.FTZ R51, R51, c[0x0][0x320] ;  /* 0x0000c80033337a20 */ /* 0x000fe40000410000 */
[C---:B------:R-:W-:Y:S04]  /*fea0*/  HMMA.16816.F32.BF16 R80, R172.reuse, R10, R80 ;  /* 0x0000000aac50723c */ /* 0x040fe80000041850 */
[----:B------:R-:W-:Y:S01]  /*feb0*/  FMUL.FTZ R68, R68, c[0x0][0x320] ;  /* 0x0000c80044447a20 */ /* 0x000fe20000410000 */
[----:B------:R-:W1:Y:S01]  /*fec0*/  MUFU.TANH R200, R38 ;  /* 0x0000002600c87308 */ /* 0x000e620000002400 */
[----:B------:R-:W-:Y:S02]  /*fed0*/  FMUL.FTZ R71, R71, c[0x0][0x320] ;  /* 0x0000c80047477a20 */ /* 0x000fe40000410000 */
[-C--:B---3--:R-:W-:Y:S04]  /*fee0*/  HMMA.16816.F32.BF16 R84, R172, R4.reuse, R84 ;  /* 0x00000004ac54723c */ /* 0x088fe80000041854 */
[----:B------:R-:W-:Y:S02]  /*fef0*/  FMUL.FTZ R72, R72, c[0x0][0x320] ;  /* 0x0000c80048487a20 */ /* 0x000fe40000410000 */
[----:B------:R-:W-:Y:S01]  /*ff00*/  FMUL.FTZ R74, R74, c[0x0][0x320] ;  /* 0x0000c8004a4a7a20 */ /* 0x000fe20000410000 */
[----:B------:R-:W-:Y:S01]  /*ff10*/  MUFU.TANH R201, R39 ;  /* 0x0000002700c97308 */ /* 0x000fe20000002400 */
[C---:B------:R-:W-:Y:S04]  /*ff20*/  HMMA.16816.F32.BF16 R88, R188.reuse, R4, R88 ;  /* 0x00000004bc58723c */ /* 0x040fe80000041858 */
[----:B------:R-:W-:Y:S02]  /*ff30*/  FMUL.FTZ R73, R73, c[0x0][0x320] ;  /* 0x0000c80049497a20 */ /* 0x000fe40000410000 */
[----:B------:R-:W-:Y:S01]  /*ff40*/  FMUL.FTZ R75, R75, c[0x0][0x320] ;  /* 0x0000c8004b4b7a20 */ /* 0x000fe20000410000 */
[----:B------:R-:W-:Y:S01]  /*ff50*/  FMNMX.FTZ R5, R177, R101, !PT ;  /* 0x00000065b1057209 */ /* 0x000fe20007810000 */
[-C--:B------:R-:W-:Y:S01]  /*ff60*/  HMMA.16816.F32.BF16 R92, R188, R6.reuse, R92 ;  /* 0x00000006bc5c723c */ /* 0x080fe2000004185c */
[----:B------:R-:W-:Y:S03]  /*ff70*/  MUFU.TANH R230, R72 ;  /* 0x0000004800e67308 */ /* 0x000fe60000002400 */
[----:B----4-:R-:W-:Y:S01]  /*ff80*/  FMNMX.FTZ R4, R16, R0, !PT ;  /* 0x0000000010047209 */ /* 0x010fe20007810000 */
[----:B------:R-:W-:Y:S01]  /*ff90*/  FMUL.FTZ R82, R82, c[0x0][0x320] ;  /* 0x0000c80052527a20 */ /* 0x000fe20000410000 */
[----:B------:R-:W-:Y:S01]  /*ffa0*/  FMNMX.FTZ R0, R18, R3, !PT ;  /* 0x0000000312007209 */ /* 0x000fe20007810000 */
[----:B------:R-:W-:Y:S01]  /*ffb0*/  FMUL.FTZ R83, R83, c[0x0][0x320] ;  /* 0x0000c80053537a20 */ /* 0x000fe20000410000 */
[----:B------:R-:W-:Y:S01]  /*ffc0*/  FMNMX.FTZ R4, R17, R4, !PT ;  /* 0x0000000411047209 */ /* 0x000fe20007810000 */
[----:B------:R-:W-:Y:S01]  /*ffd0*/  FMUL.FTZ R80, R80, c[0x0][0x320] ;  /* 0x0000c80050507a20 */ /* 0x000fe20000410000 */
[----:B------:R-:W-:Y:S01]  /*ffe0*/  HMMA.16816.F32.BF16 R96, R172, R6, R96 ;  /* 0x00000006ac60723c */ /* 0x000fe20000041860 */
[----:B------:R3:W4:Y:S03]  /*fff0*/  MUFU.TANH R195, R37 ;  /* 0x0000002500c37308 */ /* 0x0007260000002400 */
[----:B------:R-:W-:Y:S01]  /*10000*/  FMNMX.FTZ R3, R171, R5, !PT ;  /* 0x00000005ab037209 */ /* 0x000fe20007810000 */
[----:B------:R-:W-:Y:S01]  /*10010*/  FMUL.FTZ R86, R86, c[0x0][0x320] ;  /* 0x0000c80056567a20 */ /* 0x000fe20000410000 */
[----:B------:R-:W-:Y:S01]  /*10020*/  FMNMX.FTZ R0, R19, R0, !PT ;  /* 0x0000000013007209 */ /* 0x000fe20007810000 */
[----:B------:R-:W-:Y:S01]  /*10030*/  FMUL.FTZ R81, R81, c[0x0][0x320] ;  /* 0x0000c80051517a20 */ /* 0x000fe20000410000 */
[----:B------:R-:W-:Y:S01]  /*10040*/  FMNMX.FTZ R4, R20, R4, !PT ;  /* 0x0000000414047209 */ /* 0x000fe20007810000 */
[----:B------:R-:W-:Y:S02]  /*10050*/  FMUL.FTZ R84, R84, c[0x0][0x320] ;  /* 0x0000c80054547a20 */ /* 0x000fe40000410000 */
[----:B------:R-:W4:Y:S01]  /*10060*/  MUFU.TANH R198, R50 ;  /* 0x0000003200c67308 */ /* 0x000f220000002400 */
        /* <DEDUP_REMOVED lines=9> */
[----:B------:R-:W4:Y:S01]  /*10100*/  MUFU.TANH R182, R48 ;  /* 0x0000003000b67308 */ /* 0x000f220000002400 */
[----:B------:R-:W-:Y:S01]  /*10110*/  FMUL.FTZ R49, R49, c[0x0][0x320] ;  /* 0x0000c80031317a20 */ /* 0x000fe20000410000 */
[----:B------:R-:W-:Y:S01]  /*10120*/  FMNMX.FTZ R0, R32, R4, !PT ;  /* 0x0000000420007209 */ /* 0x000fe20007810000 */
[----:B------:R-:W-:Y:S01]  /*10130*/  FMUL.FTZ R93, R93, c[0x0][0x320] ;  /* 0x0000c8005d5d7a20 */ /* 0x000fe20000410000 */
[----:B---3--:R-:W3:Y:S01]  /*10140*/  LDL.64 R36, [R1+0x30] ;  /* 0x0000300001247983 */ /* 0x008ee20000100a00 */
[----:B------:R-:W-:Y:S01]  /*10150*/  FMUL.FTZ R90, R90, c[0x0][0x320] ;  /* 0x0000c8005a5a7a20 */ /* 0x000fe20000410000 */
[----:B------:R-:W-:Y:S01]  /*10160*/  FMNMX.FTZ R3, R34, R3, !PT ;  /* 0x0000000322037209 */ /* 0x000fe20007810000 */
[----:B------:R-:W-:Y:S01]  /*10170*/  FMUL.FTZ R91, R91, c[0x0][0x320] ;  /* 0x0000c8005b5b7a20 */ /* 0x000fe20000410000 */
[----:B------:R-:W-:Y:S01]  /*10180*/  FMNMX.FTZ R0, R33, R0, !PT ;  /* 0x0000000021007209 */ /* 0x000fe20007810000 */
[----:B------:R-:W-:Y:S01]  /*10190*/  FMUL.FTZ R99, R99, c[0x0][0x320] ;  /* 0x0000c80063637a20 */ /* 0x000fe20000410000 */
[----:B------:R-:W4:Y:S01]  /*101a0*/  MUFU.TANH R199, R51 ;  /* 0x0000003300c77308 */ /* 0x000f220000002400 */
[----:B-1----:R-:W-:Y:S01]  /*101b0*/  FMNMX.FTZ R3, R35, R3, !PT ;  /* 0x0000000323037209 */ /* 0x002fe20007810000 */
[----:B------:R-:W-:Y:S01]  /*101c0*/  FMUL.FTZ R92, R92, c[0x0][0x320] ;  /* 0x0000c8005c5c7a20 */ /* 0x000fe20000410000 */
[----:B------:R-:W-:Y:S01]  /*101d0*/  FMNMX.FTZ R72, R194, R0, !PT ;  /* 0x00000000c2487209 */ /* 0x000fe20007810000 */
[----:B------:R-:W-:Y:S01]  /*101e0*/  FMUL.FTZ R64, R64, c[0x0][0x320] ;  /* 0x0000c80040407a20 */ /* 0x000fe20000410000 */
[----:B------:R-:W-:Y:S01]  /*101f0*/  FMNMX.FTZ R0, R200, R3, !PT ;  /* 0x00000003c8007209 */ /* 0x000fe20007810000 */
[----:B------:R-:W-:Y:S01]  /*10200*/  FMUL.FTZ R69, R69, c[0x0][0x320] ;  /* 0x0000c80045457a20 */ /* 0x000fe20000410000 */
[----:B----4-:R-:W-:Y:S01]  /*10210*/  FMNMX.FTZ R72, R195, R72, !PT ;  /* 0x00000048c3487209 */ /* 0x010fe20007810000 */
[----:B------:R-:W-:Y:S01]  /*10220*/  FMUL.FTZ R96, R96, c[0x0][0x320] ;  /* 0x0000c80060607a20 */ /* 0x000fe20000410000 */
[----:B------:R-:W-:Y:S01]  /*10230*/  FMNMX.FTZ R0, R201, R0, !PT ;  /* 0x00000000c9007209 */ /* 0x000fe20007810000 */
[----:B------:R-:W1:Y:S01]  /*10240*/  MUFU.TANH R192, R49 ;  /* 0x0000003100c07308 */ /* 0x000e620000002400 */
[----:B------:R-:W-:Y:S02]  /*10250*/  FMUL.FTZ R97, R97, c[0x0][0x320] ;  /* 0x0000c80061617a20 */ /* 0x000fe40000410000 */
[----:B------:R-:W-:Y:S01]  /*10260*/  FMUL.FTZ R57, R57, c[0x0][0x320] ;  /* 0x0000c80039397a20 */ /* 0x000fe20000410000 */
[----:B------:R-:W-:Y:S01]  /*10270*/  FMNMX.FTZ R0, R198, R0, !PT ;  /* 0x00000000c6007209 */ /* 0x000fe20007810000 */
[----:B------:R-:W-:Y:S01]  /*10280*/  FMUL.FTZ R60, R60, c[0x0][0x320] ;  /* 0x0000c8003c3c7a20 */ /* 0x000fe20000410000 */
[----:B------:R-:W-:Y:S01]  /*10290*/  FMNMX.FTZ R72, R182, R72, !PT ;  /* 0x00000048b6487209 */ /* 0x000fe20007810000 */
[----:B------:R-:W-:Y:S02]  /*102a0*/  FMUL.FTZ R59, R59, c[0x0][0x320] ;  /* 0x0000c8003b3b7a20 */ /* 0x000fe40000410000 */
[----:B------:R-:W-:Y:S01]  /*102b0*/  FMUL.FTZ R66, R66, c[0x0][0x320] ;  /* 0x0000c80042427a20 */ /* 0x000fe20000410000 */
[----:B------:R-:W4:Y:S01]  /*102c0*/  MUFU.TANH R207, R54 ;  /* 0x0000003600cf7308 */ /* 0x000f220000002400 */
[----:B------:R-:W-:Y:S02]  /*102d0*/  FMUL.FTZ R43, R43, c[0x0][0x320] ;  /* 0x0000c8002b2b7a20 */ /* 0x000fe40000410000 */
[----:B------:R-:W-:Y:S01]  /*102e0*/  FMUL.FTZ R67, R67, c[0x0][0x320] ;  /* 0x0000c80043437a20 */ /* 0x000fe20000410000 */
[----:B------:R-:W-:Y:S01]  /*102f0*/  FMNMX.FTZ R0, R199, R0, !PT ;  /* 0x00000000c7007209 */ /* 0x000fe20007810000 */
[----:B------:R-:W-:Y:S02]  /*10300*/  FMUL.FTZ R65, R65, c[0x0][0x320] ;  /* 0x0000c80041417a20 */ /* 0x000fe40000410000 */
[----:B------:R-:W-:Y:S02]  /*10310*/  FMUL.FTZ R70, R70, c[0x0][0x320] ;  /* 0x0000c80046467a20 */ /* 0x000fe40000410000 */
[----:B------:R-:W-:Y:S01]  /*10320*/  FMUL.FTZ R98, R98, c[0x0][0x320] ;  /* 0x0000c80062627a20 */ /* 0x000fe20000410000 */
[----:B------:R-:W4:Y:S01]  /*10330*/  MUFU.TANH R51, R52 ;  /* 0x0000003400337308 */ /* 0x000f220000002400 */
[----:B------:R-:W-:Y:S02]  /*10340*/  FMUL.FTZ R41, R41, c[0x0][0x320] ;  /* 0x0000c80029297a20 */ /* 0x000fe40000410000 */
[----:B------:R-:W-:Y:S01]  /*10350*/  FMUL.FTZ R56, R56, c[0x0][0x320] ;  /* 0x0000c80038387a20 */ /* 0x000fe20000410000 */
[----:B-1----:R-:W-:Y:S01]  /*10360*/  FMNMX.FTZ R72, R192, R72, !PT ;  /* 0x00000048c0487209 */ /* 0x002fe20007810000 */
[----:B------:R-:W-:Y:S02]  /*10370*/  FMUL.FTZ R46, R46, c[0x0][0x320] ;  /* 0x0000c8002e2e7a20 */ /* 0x000fe40000410000 */
[----:B------:R-:W-:Y:S02]  /*10380*/  FMUL.FTZ R58, R58, c[0x0][0x320] ;  /* 0x0000c8003a3a7a20 */ /* 0x000fe40000410000 */
[----:B------:R-:W-:Y:S01]  /*10390*/  FMUL.FTZ R76, R76, c[0x0][0x320] ;  /* 0x0000c8004c4c7a20 */ /* 0x000fe20000410000 */
[----:B------:R-:W-:Y:S01]  /*103a0*/  MUFU.TANH R205, R44 ;  /* 0x0000002c00cd7308 */ /* 0x000fe20000002400 */
[----:B------:R-:W-:Y:S02]  /*103b0*/  FMUL.FTZ R77, R77, c[0x0][0x320] ;  /* 0x0000c8004d4d7a20 */ /* 0x000fe40000410000 */
[----:B------:R-:W-:Y:S01]  /*103c0*/  FMUL.FTZ R78, R78, c[0x0][0x320] ;  /* 0x0000c8004e4e7a20 */ /* 0x000fe20000410000 */
[----:B----4-:R-:W-:Y:S01]  /*103d0*/  FMNMX.FTZ R0, R207, R0, !PT ;  /* 0x00000000cf007209 */ /* 0x010fe20007810000 */
[----:B------:R-:W-:Y:S02]  /*103e0*/  FMUL.FTZ R79, R79, c[0x0][0x320] ;  /* 0x0000c8004f4f7a20 */ /* 0x000fe40000410000 */
[----:B------:R-:W-:Y:S02]  /*103f0*/  FMUL.FTZ R45, R45, c[0x0][0x320] ;  /* 0x0000c8002d2d7a20 */ /* 0x000fe40000410000 */
[----:B------:R-:W-:Y:S01]  /*10400*/  FMUL.FTZ R47, R47, c[0x0][0x320] ;  /* 0x0000c8002f2f7a20 */ /* 0x000fe20000410000 */
[----:B------:R-:W1:Y:S01]  /*10410*/  MUFU.TANH R44, R55 ;  /* 0x00000037002c7308 */ /* 0x000e620000002400 */
[----:B------:R-:W-:Y:S09]  /*10420*/  FMNMX.FTZ R72, R51, R72, !PT ;  /* 0x0000004833487209 */ /* 0x000ff20007810000 */
[----:B------:R-:W4:Y:S10]  /*10430*/  MUFU.TANH R24, R24 ;  /* 0x0000001800187308 */ /* 0x000f340000002400 */
[----:B------:R-:W4:Y:S01]  /*10440*/  MUFU.TANH R233, R53 ;  /* 0x0000003500e97308 */ /* 0x000f220000002400 */
[----:B-1----:R-:W-:Y:S09]  /*10450*/  FMNMX.FTZ R0, R44, R0, !PT ;  /* 0x000000002c007209 */ /* 0x002ff20007810000 */
[----:B------:R-:W1:Y:S01]  /*10460*/  MUFU.TANH R231, R66 ;  /* 0x0000004200e77308 */ /* 0x000e620000002400 */
[----:B----4-:R-:W-:Y:S09]  /*10470*/  FMNMX.FTZ R4, R24, R5, !PT ;  /* 0x0000000518047209 */ /* 0x010ff20007810000 */
[----:B------:R-:W4:Y:S01]  /*10480*/  MUFU.TANH R25, R25 ;  /* 0x0000001900197308 */ /* 0x000f220000002400 */
[----:B------:R-:W-:Y:S09]  /*10490*/  FMNMX.FTZ R72, R233, R72, !PT ;  /* 0x00000048e9487209 */ /* 0x000ff20007810000 */
[----:B------:R-:W4:Y:S01]  /*104a0*/  MUFU.TANH R251, R64 ;  /* 0x0000004000fb7308 */ /* 0x000f220000002400 */
[----:B-1----:R-:W-:Y:S09]  /*104b0*/  FMNMX.FTZ R0, R231, R0, !PT ;  /* 0x00000000e7007209 */ /* 0x002ff20007810000 */
[----:B------:R-:W-:Y:S01]  /*104c0*/  MUFU.TANH R226, R40 ;  /* 0x0000002800e27308 */ /* 0x000fe20000002400 */
[----:B----4-:R-:W-:Y:S09]  /*104d0*/  FMNMX.FTZ R4, R25, R4, !PT ;  /* 0x0000000419047209 */ /* 0x010ff20007810000 */
[----:B------:R-:W-:Y:S01]  /*104e0*/  MUFU.TANH R40, R42 ;  /* 0x0000002a00287308 */ /* 0x000fe20000002400 */
[----:B------:R-:W-:Y:S09]  /*104f0*/  FMNMX.FTZ R72, R251, R72, !PT ;  /* 0x00000048fb487209 */ /* 0x000ff20007810000 */
[----:B------:R-:W-:Y:S10]  /*10500*/  MUFU.TANH R42, R43 ;  /* 0x0000002b002a7308 */ /* 0x000ff40000002400 */
[----:B------:R-:W1:Y:S10]  /*10510*/  MUFU.TANH R43, R67 ;  /* 0x00000043002b7308 */ /* 0x000e740000002400 */
[----:B------:R-:W4:Y:S10]  /*10520*/  MUFU.TANH R28, R28 ;  /* 0x0000001c001c7308 */ /* 0x000f340000002400 */
[----:B------:R-:W4:Y:S01]  /*10530*/  MUFU.TANH R252, R65 ;  /* 0x0000004100fc7308 */ /* 0x000f220000002400 */
[----:B-1----:R-:W-:Y:S09]  /*10540*/  FMNMX.FTZ R0, R43, R0, !PT ;  /* 0x000000002b007209 */ /* 0x002ff20007810000 */
[----:B------:R-:W1:Y:S01]  /*10550*/  MUFU.TANH R203, R70 ;  /* 0x0000004600cb7308 */ /* 0x000e620000002400 */
[----:B----4-:R-:W-:Y:S09]  /*10560*/  FMNMX.FTZ R4, R28, R4, !PT ;  /* 0x000000041c047209 */ /* 0x010ff20007810000 */
[----:B------:R-:W4:Y:S01]  /*10570*/  MUFU.TANH R29, R29 ;  /* 0x0000001d001d7308 */ /* 0x000f220000002400 */
[----:B------:R-:W-:Y:S09]  /*10580*/  FMNMX.FTZ R72, R252, R72, !PT ;  /* 0x00000048fc487209 */ /* 0x000ff20007810000 */
[----:B------:R-:W2:Y:S01]  /*10590*/  MUFU.TANH R218, R68 ;  /* 0x0000004400da7308 */ /* 0x000ea20000002400 */
[----:B-1----:R-:W-:Y:S09]  /*105a0*/  FMNMX.FTZ R0, R203, R0, !PT ;  /* 0x00000000cb007209 */ /* 0x002ff20007810000 */
[----:B------:R-:W1:Y:S01]  /*105b0*/  MUFU.TANH R235, R69 ;  /* 0x0000004500eb7308 */ /* 0x000e620000002400 */
[----:B----4-:R-:W-:Y:S02]  /*105c0*/  FMNMX.FTZ R3, R29, R4, !PT ;  /* 0x000000041d037209 */ /* 0x010fe40007810000 */
[----:B------:R-:W-:Y:S02]  /*105d0*/  FMNMX.FTZ R4, R178, R102, !PT ;  /* 0x00000066b2047209 */ /* 0x000fe40007810000 */
[----:B------:R-:W-:Y:S05]  /*105e0*/  FMNMX.FTZ R3, R226, R3, !PT ;  /* 0x00000003e2037209 */ /* 0x000fea0007810000 */
[----:B------:R-:W4:Y:S01]  /*105f0*/  MUFU.TANH R222, R71 ;  /* 0x0000004700de7308 */ /* 0x000f220000002400 */
[----:B------:R-:W-:Y:S02]  /*10600*/  FMNMX.FTZ R4, R181, R4, !PT ;  /* 0x00000004b5047209 */ /* 0x000fe40007810000 */
[----:B--2---:R-:W-:Y:S02]  /*10610*/  MOV R23, c[0x0][0x1e4] ;  /* 0x0000790000177a02 */ /* 0x004fe40000000f00 */
[----:B------:R-:W-:Y:S02]  /*10620*/  FMNMX.FTZ R72, R218, R72, !PT ;  /* 0x00000048da487209 */ /* 0x000fe40007810000 */
[----:B------:R-:W-:Y:S03]  /*10630*/  FMNMX.FTZ R4, R179, R4, !PT ;  /* 0x00000004b3047209 */ /* 0x000fe60007810000 */
[----:B------:R-:W2:Y:S01]  /*10640*/  MUFU.TANH R204, R82 ;  /* 0x0000005200cc7308 */ /* 0x000ea20000002400 */
[----:B------:R-:W-:Y:S02]  /*10650*/  FMNMX.FTZ R4, R180, R4, !PT ;  /* 0x00000004b4047209 */ /* 0x000fe40007810000 */
[----:B-1----:R-:W-:Y:S04]  /*10660*/  MOV R189, R235 ;  /* 0x000000eb00bd7202 */ /* 0x002fe80000000f00 */
[----:B------:R-:W-:Y:S03]  /*10670*/  FMNMX.FTZ R72, R189, R72, !PT ;  /* 0x00000048bd487209 */ /* 0x000fe60007810000 */
[----:B------:R-:W1:Y:S01]  /*10680*/  MUFU.TANH R234, R83 ;  /* 0x0000005300ea7308 */ /* 0x000e620000002400 */
[----:B----4-:R-:W-:Y:S09]  /*10690*/  FMNMX.FTZ R0, R222, R0, !PT ;  /* 0x00000000de007209 */ /* 0x010ff20007810000 */
[----:B------:R-:W4:Y:S01]  /*106a0*/  MUFU.TANH R206, R80 ;  /* 0x0000005000ce7308 */ /* 0x000f220000002400 */
[----:B--2---:R-:W-:Y:S09]  /*106b0*/  FMNMX.FTZ R0, R204, R0, !PT ;  /* 0x00000000cc007209 */ /* 0x004ff20007810000 */
[----:B------:R-:W2:Y:S01]  /*106c0*/  MUFU.TANH R237, R86 ;  /* 0x0000005600ed7308 */ /* 0x000ea20000002400 */
[----:B-1----:R-:W-:Y:S04]  /*106d0*/  MOV R190, R234 ;  /* 0x000000ea00be7202 */ /* 0x002fe80000000f00 */
[----:B------:R-:W-:Y:S05]  /*106e0*/  FMNMX.FTZ R0, R190, R0, !PT ;  /* 0x00000000be007209 */ /* 0x000fea0007810000 */
[----:B------:R2:W-:Y:S01]  /*106f0*/  MUFU.TANH R172, R96 ;  /* 0x0000006000ac7308 */ /* 0x0005e20000002400 */
[----:B----4-:R-:W-:Y:S09]  /*10700*/  FMNMX.FTZ R72, R206, R72, !PT ;  /* 0x00000048ce487209 */ /* 0x010ff20007810000 */
[----:B------:R-:W-:Y:S10]  /*10710*/  MUFU.TANH R196, R30 ;  /* 0x0000001e00c47308 */ /* 0x000ff40000002400 */
[----:B------:R-:W1:Y:S01]  /*10720*/  MUFU.TANH R30, R81 ;  /* 0x00000051001e7308 */ /* 0x000e620000002400 */
[----:B--2---:R-:W-:Y:S04]  /*10730*/  MOV R96, R237 ;  /* 0x000000ed00607202 */ /* 0x004fe80000000f00 */
[----:B------:R-:W-:Y:S05]  /*10740*/  FMNMX.FTZ R0, R96, R0, !PT ;  /* 0x0000000060007209 */ /* 0x000fea0007810000 */
[----:B------:R-:W2:Y:S10]  /*10750*/  MUFU.TANH R187, R26 ;  /* 0x0000001a00bb7308 */ /* 0x000eb40000002400 */
[----:B------:R-:W4:Y:S01]  /*10760*/  MUFU.TANH R223, R84 ;  /* 0x0000005400df7308 */ /* 0x000f220000002400 */
[----:B-1----:R-:W-:Y:S09]  /*10770*/  FMNMX.FTZ R72, R30, R72, !PT ;  /* 0x000000481e487209 */ /* 0x002ff20007810000 */
[----:B------:R-:W1:Y:S01]  /*10780*/  MUFU.TANH R228, R87 ;  /* 0x0000005700e47308 */ /* 0x000e620000002400 */
[----:B--2---:R-:W-:Y:S09]  /*10790*/  FMNMX.FTZ R4, R187, R4, !PT ;  /* 0x00000004bb047209 */ /* 0x004ff20007810000 */
[----:B------:R-:W2:Y:S01]  /*107a0*/  MUFU.TANH R193, R27 ;  /* 0x0000001b00c17308 */ /* 0x000ea20000002400 */
[----:B----4-:R-:W-:Y:S09]  /*107b0*/  FMNMX.FTZ R72, R223, R72, !PT ;  /* 0x00000048df487209 */ /* 0x010ff20007810000 */
[----:B------:R-:W4:Y:S01]  /*107c0*/  MUFU.TANH R221, R85 ;  /* 0x0000005500dd7308 */ /* 0x000f220000002400 */
[----:B-1----:R-:W-:Y:S09]  /*107d0*/  FMNMX.FTZ R0, R228, R0, !PT ;  /* 0x00000000e4007209 */ /* 0x002ff20007810000 */
[----:B------:R-:W1:Y:S01]  /*107e0*/  MUFU.TANH R191, R98 ;  /* 0x0000006200bf7308 */ /* 0x000e620000002400 */
[----:B--2---:R-:W-:Y:S04]  /*107f0*/  FMNMX.FTZ R4, R193, R4, !PT ;  /* 0x00000004c1047209 */ /* 0x004fe80007810000 */
[----:B------:R-:W-:Y:S05]  /*10800*/  FMNMX.FTZ R4, R196, R4, !PT ;  /* 0x00000004c4047209 */ /* 0x000fea0007810000 */
[----:B------:R-:W2:Y:S01]  /*10810*/  MUFU.TANH R229, R41 ;  /* 0x0000002900e57308 */ /* 0x000ea20000002400 */
[----:B----4-:R-:W-:Y:S04]  /*10820*/  FMNMX.FTZ R72, R221, R72, !PT ;  /* 0x00000048dd487209 */ /* 0x010fe80007810000 */
[----:B------:R-:W-:Y:S05]  /*10830*/  FMNMX.FTZ R72, R172, R72, !PT ;  /* 0x00000048ac487209 */ /* 0x000fea0007810000 */
[----:B------:R-:W4:Y:S01]  /*10840*/  MUFU.TANH R52, R99 ;  /* 0x0000006300347308 */ /* 0x000f220000002400 */
[----:B-1----:R-:W-:Y:S09]  /*10850*/  FMNMX.FTZ R0, R191, R0, !PT ;  /* 0x00000000bf007209 */ /* 0x002ff20007810000 */
[----:B------:R-:W1:Y:S01]  /*10860*/  MUFU.TANH R197, R31 ;  /* 0x0000001f00c57308 */ /* 0x000e620000002400 */
[----:B--2---:R-:W-:Y:S04]  /*10870*/  FMNMX.FTZ R3, R229, R3, !PT ;  /* 0x00000003e5037209 */ /* 0x004fe80007810000 */
[----:B------:R-:W-:Y:S05]  /*10880*/  FMNMX.FTZ R3, R205, R3, !PT ;  /* 0x00000003cd037209 */ /* 0x000fea0007810000 */
[----:B------:R-:W2:Y:S01]  /*10890*/  MUFU.TANH R173, R97 ;  /* 0x0000006100ad7308 */ /* 0x000ea20000002400 */
[----:B----4-:R-:W-:Y:S05]  /*108a0*/  FMNMX.FTZ R0, R52, R0, !PT ;  /* 0x0000000034007209 */ /* 0x010fea0007810000 */
[----:B------:R-:W4:Y:S04]  /*108b0*/  SHFL.BFLY PT, R71, R0, 0x2, 0x1f ;  /* 0x0c401f0000477f89 */ /* 0x000f2800000e0000 */
[----:B------:R-:W3:Y:S01]  /*108c0*/  MUFU.TANH R27, R45 ;  /* 0x0000002d001b7308 */ /* 0x000ee20000002400 */
[----:B-1----:R-:W-:Y:S04]  /*108d0*/  FMNMX.FTZ R4, R197, R4, !PT ;  /* 0x00000004c5047209 */ /* 0x002fe80007810000 */
[----:B------:R-:W-:Y:S05]  /*108e0*/  FMNMX.FTZ R4, R40, R4, !PT ;  /* 0x0000000428047209 */ /* 0x000fea0007810000 */
[----:B------:R-:W1:Y:S01]  /*108f0*/  MUFU.TANH R232, R56 ;  /* 0x0000003800e87308 */ /* 0x000e620000002400 */
[----:B------:R-:W-:Y:S02]  /*10900*/  FMNMX.FTZ R4, R42, R4, !PT ;  /* 0x000000042a047209 */ /* 0x000fe40007810000 */
[----:B--2---:R-:W-:Y:S05]  /*10910*/  FMNMX.FTZ R72, R173, R72, !PT ;  /* 0x00000048ad487209 */ /* 0x004fea0007810000 */
[----:B------:R-:W2:Y:S02]  /*10920*/  SHFL.BFLY PT, R5, R72, 0x2, 0x1f ;  /* 0x0c401f0048057f89 */ /* 0x000ea400000e0000 */
[----:B------:R-:W2:Y:S01]  /*10930*/  MUFU.TANH R45, R46 ;  /* 0x0000002e002d7308 */ /* 0x000ea20000002400 */
[----:B----4-:R-:W-:Y:S02]  /*10940*/  FMNMX.FTZ R71, R0, R71, !PT ;  /* 0x0000004700477209 */ /* 0x010fe40007810000 */
[----:B---3--:R-:W-:Y:S07]  /*10950*/  FMNMX.FTZ R3, R27, R3, !PT ;  /* 0x000000031b037209 */ /* 0x008fee0007810000 */
[----:B------:R-:W3:Y:S01]  /*10960*/  MUFU.TANH R46, R57 ;  /* 0x00000039002e7308 */ /* 0x000ee20000002400 */
[----:B-1----:R-:W-:Y:S09]  /*10970*/  FMNMX.FTZ R3, R232, R3, !PT ;  /* 0x00000003e8037209 */ /* 0x002ff20007810000 */
[----:B------:R-:W1:Y:S01]  /*10980*/  MUFU.TANH R47, R47 ;  /* 0x0000002f002f7308 */ /* 0x000e620000002400 */
[----:B--2---:R-:W-:Y:S02]  /*10990*/  FMNMX.FTZ R72, R72, R5, !PT ;  /* 0x0000000548487209 */ /* 0x004fe40007810000 */
[----:B------:R-:W2:Y:S01]  /*109a0*/  SHFL.BFLY PT, R5, R71, 0x1, 0x1f ;  /* 0x0c201f0047057f89 */ /* 0x000ea200000e0000 */
[----:B------:R-:W-:Y:S06]  /*109b0*/  FMNMX.FTZ R4, R45, R4, !PT ;  /* 0x000000042d047209 */ /* 0x000fec0007810000 */
[----:B------:R-:W4:Y:S01]  /*109c0*/  MUFU.TANH R50, R60 ;  /* 0x0000003c00327308 */ /* 0x000f220000002400 */
[----:B------:R-:W4:Y:S01]  /*109d0*/  SHFL.BFLY PT, R7, R72, 0x1, 0x1f ;  /* 0x0c201f0048077f89 */ /* 0x000f2200000e0000 */
[----:B---3--:R-:W-:Y:S08]  /*109e0*/  FMNMX.FTZ R3, R46, R3, !PT ;  /* 0x000000032e037209 */ /* 0x008ff00007810000 */
[----:B------:R-:W3:Y:S01]  /*109f0*/  MUFU.TANH R41, R58 ;  /* 0x0000003a00297308 */ /* 0x000ee20000002400 */
[----:B-1----:R-:W-:Y:S02]  /*10a00*/  FMNMX.FTZ R4, R47, R4, !PT ;  /* 0x000000042f047209 */ /* 0x002fe40007810000 */
[----:B--2---:R-:W-:Y:S07]  /*10a10*/  FMNMX.FTZ R71, R71, R5, !PT ;  /* 0x0000000547477209 */ /* 0x004fee0007810000 */
[----:B------:R-:W1:Y:S01]  /*10a20*/  MUFU.TANH R219, R61 ;  /* 0x0000003d00db7308 */ /* 0x000e620000002400 */
[----:B----4-:R-:W-:Y:S02]  /*10a30*/  FMNMX.FTZ R3, R50, R3, !PT ;  /* 0x0000000332037209 */ /* 0x010fe40007810000 */
[----:B------:R-:W-:Y:S07]  /*10a40*/  FMNMX.FTZ R72, R72, R7, !PT ;  /* 0x0000000748487209 */ /* 0x000fee0007810000 */
[----:B------:R2:W4:Y:S01]  /*10a50*/  MUFU.TANH R215, R74 ;  /* 0x0000004a00d77308 */ /* 0x0005220000002400 */
[----:B---3--:R-:W-:Y:S09]  /*10a60*/  FMNMX.FTZ R4, R41, R4, !PT ;  /* 0x0000000429047209 */ /* 0x008ff20007810000 */
[----:B------:R-:W3:Y:S01]  /*10a70*/  MUFU.TANH R49, R59 ;  /* 0x0000003b00317308 */ /* 0x000ee20000002400 */
[----:B-1----:R-:W-:Y:S04]  /*10a80*/  FMNMX.FTZ R3, R219, R3, !PT ;  /* 0x00000003db037209 */ /* 0x002fe80007810000 */
[----:B------:R-:W-:Y:S05]  /*10a90*/  FMNMX.FTZ R3, R230, R3, !PT ;  /* 0x00000003e6037209 */ /* 0x000fea0007810000 */
[----:B------:R-:W1:Y:S01]  /*10aa0*/  MUFU.TANH R53, R62 ;  /* 0x0000003e00357308 */ /* 0x000e620000002400 */
[----:B--2---:R-:W-:Y:S01]  /*10ab0*/  FMUL.FTZ R74, R94, c[0x0][0x320] ;  /* 0x0000c8005e4a7a20 */ /* 0x004fe20000410000 */
[----:B----4-:R-:W-:Y:S08]  /*10ac0*/  MOV R99, R215 ;  /* 0x000000d700637202 */ /* 0x010ff00000000f00 */
[----:B------:R-:W2:Y:S01]  /*10ad0*/  MUFU.TANH R208, R73 ;  /* 0x0000004900d07308 */ /* 0x000ea20000002400 */
[----:B---3--:R-:W-:Y:S09]  /*10ae0*/  FMNMX.FTZ R4, R49, R4, !PT ;  /* 0x0000000431047209 */ /* 0x008ff20007810000 */
[----:B------:R-:W3:Y:S01]  /*10af0*/  MUFU.TANH R224, R63 ;  /* 0x0000003f00e07308 */ /* 0x000ee20000002400 */
[----:B-1----:R-:W-:Y:S09]  /*10b00*/  FMNMX.FTZ R0, R53, R4, !PT ;  /* 0x0000000435007209 */ /* 0x002ff20007810000 */
[----:B------:R-:W1:Y:S01]  /*10b10*/  MUFU.TANH R202, R76 ;  /* 0x0000004c00ca7308 */ /* 0x000e620000002400 */
[----:B--2---:R-:W-:Y:S09]  /*10b20*/  FMNMX.FTZ R3, R208, R3, !PT ;  /* 0x00000003d0037209 */ /* 0x004ff20007810000 */
[----:B------:R-:W2:Y:S01]  /*10b30*/  MUFU.TANH R236, R77 ;  /* 0x0000004d00ec7308 */ /* 0x000ea20000002400 */
[----:B---3--:R-:W-:Y:S04]  /*10b40*/  FMNMX.FTZ R0, R224, R0, !PT ;  /* 0x00000000e0007209 */ /* 0x008fe80007810000 */
[----:B------:R-:W-:Y:S01]  /*10b50*/  FMNMX.FTZ R4, R99, R0, !PT ;  /* 0x0000000063047209 */ /* 0x000fe20007810000 */
[----:B------:R-:W-:Y:S04]  /*10b60*/  FMUL.FTZ R0, R95, c[0x0][0x320] ;  /* 0x0000c8005f007a20 */ /* 0x000fe80000410000 */
[----:B------:R-:W3:Y:S01]  /*10b70*/  MUFU.TANH R175, R88 ;  /* 0x0000005800af7308 */ /* 0x000ee20000002400 */
[----:B-1----:R-:W-:Y:S09]  /*10b80*/  FMNMX.FTZ R3, R202, R3, !PT ;  /* 0x00000003ca037209 */ /* 0x002ff20007810000 */
[----:B------:R-:W1:Y:S01]  /*10b90*/  MUFU.TANH R48, R89 ;  /* 0x0000005900307308 */ /* 0x000e620000002400 */
[----:B--2---:R-:W-:Y:S04]  /*10ba0*/  MOV R188, R236 ;  /* 0x000000ec00bc7202 */ /* 0x004fe80000000f00 */
[----:B------:R-:W-:Y:S05]  /*10bb0*/  FMNMX.FTZ R3, R188, R3, !PT ;  /* 0x00000003bc037209 */ /* 0x000fea0007810000 */
[----:B------:R-:W2:Y:S01]  /*10bc0*/  MUFU.TANH R215, R92 ;  /* 0x0000005c00d77308 */ /* 0x000ea20000002400 */
[----:B---3--:R-:W-:Y:S09]  /*10bd0*/  FMNMX.FTZ R3, R175, R3, !PT ;  /* 0x00000003af037209 */ /* 0x008ff20007810000 */
[----:B------:R-:W3:Y:S01]  /*10be0*/  MUFU.TANH R26, R93 ;  /* 0x0000005d001a7308 */ /* 0x000ee20000002400 */
[----:B-1----:R-:W-:Y:S09]  /*10bf0*/  FMNMX.FTZ R3, R48, R3, !PT ;  /* 0x0000000330037209 */ /* 0x002ff20007810000 */
[----:B------:R-:W1:Y:S01]  /*10c00*/  MUFU.TANH R220, R75 ;  /* 0x0000004b00dc7308 */ /* 0x000e620000002400 */
[----:B--2---:R-:W-:Y:S09]  /*10c10*/  FMNMX.FTZ R3, R215, R3, !PT ;  /* 0x00000003d7037209 */ /* 0x004ff20007810000 */
[----:B------:R2:W-:Y:S01]  /*10c20*/  MUFU.TANH R75, R0 ;  /* 0x00000000004b7308 */ /* 0x0005e20000002400 */
[----:B---3--:R-:W-:Y:S05]  /*10c30*/  FMNMX.FTZ R3, R26, R3, !PT ;  /* 0x000000031a037209 */ /* 0x008fea0007810000 */
[----:B------:R-:W3:Y:S04]  /*10c40*/  SHFL.BFLY PT, R6, R3, 0x2, 0x1f ;  /* 0x0c401f0003067f89 */ /* 0x000ee800000e0000 */
[----:B------:R-:W4:Y:S01]  /*10c50*/  MUFU.TANH R97, R78 ;  /* 0x0000004e00617308 */ /* 0x000f220000002400 */
[----:B-1----:R-:W-:Y:S09]  /*10c60*/  FMNMX.FTZ R4, R220, R4, !PT ;  /* 0x00000004dc047209 */ /* 0x002ff20007810000 */
[----:B------:R-:W1:Y:S01]  /*10c70*/  MUFU.TANH R98, R79 ;  /* 0x0000004f00627308 */ /* 0x000e620000002400 */
[----:B--2---:R-:W-:Y:S04]  /*10c80*/  FADD.FTZ R0, -R72, R2 ;  /* 0x0000000248007221 */ /* 0x004fe80000010100 */
[----:B------:R-:W-:Y:S05]  /*10c90*/  FMUL.FTZ R2, R0, c[0x0][0x2d0] ;  /* 0x0000b40000027a20 */ /* 0x000fea0000410000 */
[----:B------:R-:W2:Y:S01]  /*10ca0*/  MUFU.TANH R174, R90 ;  /* 0x0000005a00ae7308 */ /* 0x000ea20000002400 */
[----:B---3--:R-:W-:Y:S02]  /*10cb0*/  FMNMX.FTZ R3, R3, R6, !PT ;  /* 0x0000000603037209 */ /* 0x008fe40007810000 */
[----:B----4-:R-:W-:Y:S02]  /*10cc0*/  FMNMX.FTZ R4, R97, R4, !PT ;  /* 0x0000000461047209 */ /* 0x010fe40007810000 */
[----:B------:R-:W-:Y:S01]  /*10cd0*/  @P0 SHF.R.S32.HI R6, RZ, 0x1f, R225 ;  /* 0x0000001fff060819 */ /* 0x000fe200000114e1 */
[----:B------:R-:W3:Y:S04]  /*10ce0*/  SHFL.BFLY PT, R70, R3, 0x1, 0x1f ;  /* 0x0c201f0003467f89 */ /* 0x000ee800000e0000 */
[----:B------:R4:W-:Y:S01]  /*10cf0*/  MUFU.EX2 R73, R2 ;  /* 0x0000000200497308 */ /* 0x0009e20000000800 */
[----:B------:R-:W-:Y:S01]  /*10d00*/  @P0 IMAD R6, R6, c[0x0][0x1e0], RZ ;  /* 0x0000780006060a24 */ /* 0x000fe200078e02ff */
[----:B-1----:R-:W-:Y:S03]  /*10d10*/  FMNMX.FTZ R4, R98, R4, !PT ;  /* 0x0000000462047209 */ /* 0x002fe60007810000 */
[----:B------:R-:W-:Y:S05]  /*10d20*/  @P0 IMAD R6, R225, c[0x0][0x1e4], R6 ;  /* 0x00007900e1060a24 */ /* 0x000fea00078e0206 */
[----:B------:R-:W1:Y:S01]  /*10d30*/  MUFU.TANH R31, R91 ;  /* 0x0000005b001f7308 */ /* 0x000e620000002400 */
[----:B--2---:R-:W-:Y:S09]  /*10d40*/  FMNMX.FTZ R4, R174, R4, !PT ;  /* 0x00000004ae047209 */ /* 0x004ff20007810000 */
[----:B------:R-:W2:Y:S01]  /*10d50*/  MUFU.TANH R74, R74 ;  /* 0x0000004a004a7308 */ /* 0x000ea20000002400 */
[----:B---3--:R-:W-:Y:S01]  /*10d60*/  FMNMX.FTZ R70, R3, R70, !PT ;  /* 0x0000004603467209 */ /* 0x008fe20007810000 */
[----:B----4-:R-:W-:Y:S02]  /*10d70*/  FADD.FTZ R2, -R71, R100 ;  /* 0x0000006447027221 */ /* 0x010fe40000010100 */
[----:B------:R-:W-:Y:S02]  /*10d80*/  FMUL.FTZ R100, R72, c[0x0][0x2d0] ;  /* 0x0000b40048647a20 */ /* 0x000fe40000410000 */
[----:B------:R-:W-:Y:S02]  /*10d90*/  FMUL.FTZ R2, R2, c[0x0][0x2d0] ;  /* 0x0000b40002027a20 */ /* 0x000fe40000410000 */
[--C-:B------:R-:W-:Y:S02]  /*10da0*/  FFMA.FTZ R56, R195, c[0x0][0x2d0], -R100.reuse ;  /* 0x0000b400c3387a23 */ /* 0x100fe40000010864 */
[----:B------:R3:W-:Y:S01]  /*10db0*/  MUFU.EX2 R69, R2 ;  /* 0x0000000200457308 */ /* 0x0007e20000000800 */
[--C-:B------:R-:W-:Y:S01]  /*10dc0*/  FFMA.FTZ R60, R182, c[0x0][0x2d0], -R100.reuse ;  /* 0x0000b400b63c7a23 */ /* 0x100fe20000010864 */
[----:B-1----:R-:W-:Y:S01]  /*10dd0*/  FMNMX.FTZ R0, R31, R4, !PT ;  /* 0x000000041f007209 */ /* 0x002fe20007810000 */
[--C-:B------:R-:W-:Y:S02]  /*10de0*/  FFMA.FTZ R4, R169, c[0x0][0x2d0], -R100.reuse ;  /* 0x0000b400a9047a23 */ /* 0x100fe40000010864 */
[----:B------:R-:W-:Y:S04]  /*10df0*/  FMUL.FTZ R169, R70, c[0x0][0x2d0] ;  /* 0x0000b40046a97a20 */ /* 0x000fe80000410000 */
[----:B------:R-:W-:Y:S01]  /*10e00*/  FFMA.FTZ R28, R28, c[0x0][0x2d0], -R169 ;  /* 0x0000b4001c1c7a23 */ /* 0x000fe200000108a9 */
[----:B------:R1:W-:Y:S01]  /*10e10*/  MUFU.EX2 R244, R4 ;  /* 0x0000000400f47308 */ /* 0x0003e20000000800 */
[----:B--2---:R-:W-:Y:S04]  /*10e20*/  FMNMX.FTZ R0, R74, R0, !PT ;  /* 0x000000004a007209 */ /* 0x004fe80007810000 */
[----:B------:R-:W-:Y:S05]  /*10e30*/  FMNMX.FTZ R0, R75, R0, !PT ;  /* 0x000000004b007209 */ /* 0x000fea0007810000 */
[----:B------:R-:W2:Y:S01]  /*10e40*/  SHFL.BFLY PT, R3, R0, 0x2, 0x1f ;  /* 0x0c401f0000037f89 */ /* 0x000ea200000e0000 */
[----:B---3--:R-:W-:Y:S01]  /*10e50*/  FADD.FTZ R2, -R70, R101 ;  /* 0x0000006546027221 */ /* 0x008fe20000010100 */
[----:B------:R-:W-:Y:S03]  /*10e60*/  MOV R101, R230 ;  /* 0x000000e600657202 */ /* 0x000fe60000000f00 */
[----:B------:R-:W-:Y:S04]  /*10e70*/  FMUL.FTZ R2, R2, c[0x0][0x2d0] ;  /* 0x0000b40002027a20 */ /* 0x000fe80000410000 */
[----:B------:R3:W4:Y:S01]  /*10e80*/  MUFU.EX2 R68, R2 ;  /* 0x0000000200447308 */ /* 0x0007220000000800 */
[----:B-1----:R-:W-:Y:S05]  /*10e90*/  @P0 IMAD.WIDE.U32 R4, R225, c[0x0][0x1e0], RZ ;  /* 0x00007800e1040a25 */ /* 0x002fea00078e00ff */
[----:B------:R-:W-:Y:S02]  /*10ea0*/  @P0 IADD3 R5, R5, R6, RZ ;  /* 0x0000000605050210 */ /* 0x000fe40007ffe0ff */
[----:B------:R-:W-:Y:S02]  /*10eb0*/  @P0 MOV R6, R22 ;  /* 0x0000001600060202 */ /* 0x000fe40000000f00 */
[----:B------:R-:W-:Y:S01]  /*10ec0*/  MOV R22, c[0x0][0x1e0] ;  /* 0x0000780000167a02 */ /* 0x000fe20000000f00 */
[----:B------:R-:W-:Y:S01]  /*10ed0*/  @P0 IMAD R5, R5, 0x60, RZ ;  /* 0x0000006005050824 */ /* 0x000fe200078e02ff */
[----:B--2---:R-:W-:Y:S01]  /*10ee0*/  FMNMX.FTZ R0, R0, R3, !PT ;  /* 0x0000000300007209 */ /* 0x004fe20007810000 */
[--C-:B------:R-:W-:Y:S02]  /*10ef0*/  FFMA.FTZ R3, R17, c[0x0][0x2d0], -R100.reuse ;  /* 0x0000b40011037a23 */ /* 0x100fe40000010864 */
[----:B------:R-:W-:Y:S01]  /*10f00*/  FMUL.FTZ R17, R73, R117 ;  /* 0x0000007549117220 */ /* 0x000fe20000410000 */
[----:B------:R-:W-:Y:S01]  /*10f10*/  MOV R117, R43 ;  /* 0x0000002b00757202 */ /* 0x000fe20000000f00 */
[----:B------:R1:W-:Y:S01]  /*10f20*/  MUFU.EX2 R250, R3 ;  /* 0x0000000300fa7308 */ /* 0x0003e20000000800 */
[----:B---3--:R-:W-:Y:S02]  /*10f30*/  FFMA.FTZ R2, R168, c[0x0][0x2d0], -R100 ;  /* 0x0000b400a8027a23 */ /* 0x008fe40000010864 */
[----:B------:R-:W-:Y:S07]  /*10f40*/  FMUL.FTZ R168, R71, c[0x0][0x2d0] ;  /* 0x0000b40047a87a20 */ /* 0x000fee0000410000 */
[----:B------:R2:W3:Y:S01]  /*10f50*/  MUFU.EX2 R249, R2 ;  /* 0x0000000200f97308 */ /* 0x0004e20000000800 */
[C---:B----4-:R-:W-:Y:S02]  /*10f60*/  FMUL.FTZ R57, R68.reuse, R157 ;  /* 0x0000009d44397220 */ /* 0x050fe40000410000 */
[----:B------:R-:W-:Y:S02]  /*10f70*/  FMUL.FTZ R61, R68, R161 ;  /* 0x000000a1443d7220 */ /* 0x000fe40000410000 */
[--C-:B------:R-:W-:Y:S02]  /*10f80*/  FFMA.FTZ R92, R198, c[0x0][0x2d0], -R168.reuse ;  /* 0x0000b400c65c7a23 */ /* 0x100fe400000108a8 */
[----:B-1----:R-:W-:Y:S01]  /*10f90*/  FFMA.FTZ R3, R176, c[0x0][0x2d0], -R168 ;  /* 0x0000b400b0037a23 */ /* 0x002fe200000108a8 */
[----:B------:R-:W-:Y:S03]  /*10fa0*/  MOV R176, R52 ;  /* 0x0000003400b07202 */ /* 0x000fe60000000f00 */
[----:B------:R1:W-:Y:S01]  /*10fb0*/  MUFU.EX2 R242, R3 ;  /* 0x0000000300f27308 */ /* 0x0003e20000000800 */
[----:B--2---:R-:W-:Y:S01]  /*10fc0*/  FFMA.FTZ R2, R16, c[0x0][0x2d0], -R100 ;  /* 0x0000b40010027a23 */ /* 0x004fe20000010864 */
[----:B---3--:R-:W-:Y:S01]  /*10fd0*/  F2FP.BF16.PACK_AB R76, R249, R244 ;  /* 0x000000f4f94c723e */ /* 0x008fe200000010ff */
[--C-:B------:R-:W-:Y:S07]  /*10fe0*/  FFMA.FTZ R16, R35, c[0x0][0x2d0], -R168.reuse ;  /* 0x0000b40023107a23 */ /* 0x100fee00000108a8 */
[----:B------:R2:W3:Y:S01]  /*10ff0*/  MUFU.EX2 R248, R2 ;  /* 0x0000000200f87308 */ /* 0x0004e20000000800 */
[----:B------:R-:W-:Y:S02]  /*11000*/  FMUL.FTZ R35, R69, R135 ;  /* 0x0000008745237220 */ /* 0x000fe40000410000 */
[--C-:B-1----:R-:W-:Y:S01]  /*11010*/  FFMA.FTZ R3, R170, c[0x0][0x2d0], -R168.reuse ;  /* 0x0000b400aa037a23 */ /* 0x102fe200000108a8 */
[----:B------:R-:W-:Y:S06]  /*11020*/  MOV R170, R48 ;  /* 0x0000003000aa7202 */ /* 0x000fec0000000f00 */
[----:B------:R1:W4:Y:S01]  /*11030*/  MUFU.EX2 R245, R3 ;  /* 0x0000000300f57308 */ /* 0x0003220000000800 */
[----:B--2---:R-:W2:Y:S01]  /*11040*/  SHFL.BFLY PT, R2, R0, 0x1, 0x1f ;  /* 0x0c201f0000027f89 */ /* 0x004ea200000e0000 */
[----:B---3--:R-:W-:Y:S01]  /*11050*/  F2FP.BF16.PACK_AB R78, R250, R248 ;  /* 0x000000f8fa4e723e */ /* 0x008fe200000010ff */
[--C-:B-1----:R-:W-:Y:S01]  /*11060*/  FFMA.FTZ R3, R18, c[0x0][0x2d0], -R168.reuse ;  /* 0x0000b40012037a23 */ /* 0x102fe200000108a8 */
[----:B----4-:R-:W-:Y:S01]  /*11070*/  F2FP.BF16.PACK_AB R77, R245, R242 ;  /* 0x000000f2f54d723e */ /* 0x010fe200000010ff */
[----:B------:R-:W-:Y:S01]  /*11080*/  FMUL.FTZ R18, R69, R118 ;  /* 0x0000007645127220 */ /* 0x000fe20000410000 */
[----:B------:R-:W-:Y:S04]  /*11090*/  MOV R118, R44 ;  /* 0x0000002c00767202 */ /* 0x000fe80000000f00 */
[----:B------:R2:W-:Y:S02]  /*110a0*/  MUFU.EX2 R247, R3 ;  /* 0x0000000300f77308 */ /* 0x0005e40000000800 */
[----:B--2---:R-:W-:Y:S01]  /*110b0*/  FMNMX.FTZ R3, R0, R2, !PT ;  /* 0x0000000200037209 */ /* 0x004fe20007810000 */
[--C-:B------:R-:W-:Y:S01]  /*110c0*/  FFMA.FTZ R2, R177, c[0x0][0x2d0], -R169.reuse ;  /* 0x0000b400b1027a23 */ /* 0x100fe200000108a9 */
[----:B------:R-:W-:Y:S01]  /*110d0*/  MOV R177, R26 ;  /* 0x0000001a00b17202 */ /* 0x000fe20000000f00 */
[----:B------:R-:W-:Y:S05]  /*110e0*/  FFMA.FTZ R0, R19, c[0x0][0x2d0], -R168 ;  /* 0x0000b40013007a23 */ /* 0x000fea00000108a8 */
[----:B------:R1:W-:Y:S01]  /*110f0*/  MUFU.EX2 R239, R2 ;  /* 0x0000000200ef7308 */ /* 0x0003e20000000800 */
[----:B------:R-:W-:Y:S01]  /*11100*/  FMUL.FTZ R19, R69, R119 ;  /* 0x0000007745137220 */ /* 0x000fe20000410000 */
[----:B------:R-:W-:Y:S08]  /*11110*/  MOV R119, R42 ;  /* 0x0000002a00777202 */ /* 0x000ff00000000f00 */
[----:B------:R2:W3:Y:S01]  /*11120*/  MUFU.EX2 R246, R0 ;  /* 0x0000000000f67308 */ /* 0x0004e20000000800 */
[--C-:B-1----:R-:W-:Y:S01]  /*11130*/  FFMA.FTZ R2, R171, c[0x0][0x2d0], -R169.reuse ;  /* 0x0000b400ab027a23 */ /* 0x102fe200000108a9 */
[----:B------:R-:W-:Y:S08]  /*11140*/  MOV R171, R228 ;  /* 0x000000e400ab7202 */ /* 0x000ff00000000f00 */
[----:B------:R1:W4:Y:S01]  /*11150*/  MUFU.EX2 R240, R2 ;  /* 0x0000000200f07308 */ /* 0x0003220000000800 */
[----:B--2---:R-:W-:Y:S01]  /*11160*/  FADD.FTZ R0, -R3, R102 ;  /* 0x0000006603007221 */ /* 0x004fe20000010100 */
[----:B---3--:R-:W-:Y:S02]  /*11170*/  F2FP.BF16.PACK_AB R79, R246, R247 ;  /* 0x000000f7f64f723e */ /* 0x008fe400000010ff */
[----:B------:R-:W-:Y:S01]  /*11180*/  MOV R102, R49 ;  /* 0x0000003100667202 */ /* 0x000fe20000000f00 */
[----:B------:R-:W-:Y:S02]  /*11190*/  FMUL.FTZ R0, R0, c[0x0][0x2d0] ;  /* 0x0000b40000007a20 */ /* 0x000fe40000410000 */
[----:B------:R-:W-:Y:S04]  /*111a0*/  FMUL.FTZ R49, R73, R149 ;  /* 0x0000009549317220 */ /* 0x000fe80000410000 */
[----:B------:R-:W2:Y:S01]  /*111b0*/  MUFU.EX2 R0, R0 ;  /* 0x0000000000007308 */ /* 0x000ea20000000800 */
[----:B-1----:R-:W-:Y:S01]  /*111c0*/  FFMA.FTZ R2, R12, c[0x0][0x2d0], -R169 ;  /* 0x0000b4000c027a23 */ /* 0x002fe200000108a9 */
[----:B------:R-:W-:Y:S02]  /*111d0*/  @P0 SHF.L.U64.HI R12, R22, 0x5, R23 ;  /* 0x00000005160c0819 */ /* 0x000fe40000010217 */
[----:B----4-:R-:W-:Y:S06]  /*111e0*/  F2FP.BF16.PACK_AB R64, R240, R239 ;  /* 0x000000eff040723e */ /* 0x010fec00000010ff */
[----:B------:R1:W-:Y:S01]  /*111f0*/  MUFU.EX2 R241, R2 ;  /* 0x0000000200f17308 */ /* 0x0003e20000000800 */
[C---:B--2---:R-:W-:Y:S02]  /*11200*/  FMUL.FTZ R26, R0.reuse, R126 ;  /* 0x0000007e001a7220 */ /* 0x044fe40000410000 */
[C---:B------:R-:W-:Y:S02]  /*11210*/  FMUL.FTZ R42, R0.reuse, R142 ;  /* 0x0000008e002a7220 */ /* 0x040fe40000410000 */
[C---:B------:R-:W-:Y:S02]  /*11220*/  FMUL.FTZ R43, R0.reuse, R143 ;  /* 0x0000008f002b7220 */ /* 0x040fe40000410000 */
[C---:B------:R-:W-:Y:S02]  /*11230*/  FMUL.FTZ R59, R0.reuse, R159 ;  /* 0x0000009f003b7220 */ /* 0x040fe40000410000 */
[C---:B------:R-:W-:Y:S02]  /*11240*/  FMUL.FTZ R58, R0.reuse, R158 ;  /* 0x0000009e003a7220 */ /* 0x040fe40000410000 */
[----:B------:R-:W-:Y:S02]  /*11250*/  FMUL.FTZ R62, R0, R162 ;  /* 0x000000a2003e7220 */ /* 0x000fe40000410000 */
[----:B-1----:R-:W-:Y:S01]  /*11260*/  FFMA.FTZ R2, R13, c[0x0][0x2d0], -R169 ;  /* 0x0000b4000d027a23 */ /* 0x002fe200000108a9 */
[----:B------:R-:W-:Y:S01]  /*11270*/  @P0 SHF.L.U32 R13, R22, 0x5, RZ ;  /* 0x00000005160d0819 */ /* 0x000fe200000006ff */
[----:B------:R-:W-:Y:S02]  /*11280*/  FMUL.FTZ R63, R0, R163 ;  /* 0x000000a3003f7220 */ /* 0x000fe40000410000 */
[----:B------:R1:W2:Y:S02]  /*11290*/  MUFU.EX2 R243, R2 ;  /* 0x0000000200f37308 */ /* 0x0002a40000000800 */
[----:B-1----:R-:W-:Y:S01]  /*112a0*/  FMUL.FTZ R2, R3, c[0x0][0x2d0] ;  /* 0x0000b40003027a20 */ /* 0x002fe20000410000 */
[----:B--2---:R-:W-:Y:S03]  /*112b0*/  F2FP.BF16.PACK_AB R66, R243, R241 ;  /* 0x000000f1f342723e */ /* 0x004fe600000010ff */
[--C-:B------:R-:W-:Y:S01]  /*112c0*/  FFMA.FTZ R7, R178, c[0x0][0x2d0], -R2.reuse ;  /* 0x0000b400b2077a23 */ /* 0x100fe20000010802 */
[----:B------:R-:W-:Y:S01]  /*112d0*/  MOV R178, R233 ;  /* 0x000000e900b27202 */ /* 0x000fe20000000f00 */
[--C-:B------:R-:W-:Y:S01]  /*112e0*/  FFMA.FTZ R8, R181, c[0x0][0x2d0], -R2.reuse ;  /* 0x0000b400b5087a23 */ /* 0x100fe20000010802 */
[----:B------:R-:W-:Y:S01]  /*112f0*/  MOV R181, R231 ;  /* 0x000000e700b57202 */ /* 0x000fe20000000f00 */
[----:B------:R1:W-:Y:S01]  /*11300*/  MUFU.EX2 R183, R7 ;  /* 0x0000000700b77308 */ /* 0x0003e20000000800 */
[--C-:B------:R-:W-:Y:S02]  /*11310*/  FFMA.FTZ R44, R196, c[0x0][0x2d0], -R2.reuse ;  /* 0x0000b400c42c7a23 */ /* 0x100fe40000010802 */
[--C-:B------:R-:W-:Y:S02]  /*11320*/  FFMA.FTZ R48, R197, c[0x0][0x2d0], -R2.reuse ;  /* 0x0000b400c5307a23 */ /* 0x100fe40000010802 */
[----:B------:R-:W-:Y:S05]  /*11330*/  FFMA.FTZ R74, R74, c[0x0][0x2d0], -R2 ;  /* 0x0000b4004a4a7a23 */ /* 0x000fea0000010802 */
[----:B------:R-:W2:Y:S10]  /*11340*/  MUFU.EX2 R185, R8 ;  /* 0x0000000800b97308 */ /* 0x000eb40000000800 */
[----:B------:R3:W-:Y:S01]  /*11350*/  MUFU.EX2 R231, R16 ;  /* 0x0000001000e77308 */ /* 0x0007e20000000800 */
[----:B-1----:R-:W-:Y:S05]  /*11360*/  @P0 MOV R7, R37 ;  /* 0x0000002500070202 */ /* 0x002fea0000000f00 */
[----:B------:R-:W-:Y:S05]  /*11370*/  @P0 IMAD.WIDE.U32 R6, R4, 0x60, R6 ;  /* 0x0000006004060825 */ /* 0x000fea00078e0006 */
[----:B------:R-:W-:Y:S01]  /*11380*/  @P0 IADD3 R5, R7, R5, RZ ;  /* 0x0000000507050210 */ /* 0x000fe20007ffe0ff */
[--C-:B------:R-:W-:Y:S01]  /*11390*/  FFMA.FTZ R7, R179, c[0x0][0x2d0], -R2.reuse ;  /* 0x0000b400b3077a23 */ /* 0x100fe20000010802 */
[C---:B------:R-:W-:Y:S02]  /*113a0*/  @P0 LEA R4, P1, R6.reuse, c[0x0][0x1c8], 0x1 ;  /* 0x0000720006040a11 */ /* 0x040fe400078208ff */
[----:B--2---:R-:W-:Y:S01]  /*113b0*/  F2FP.BF16.PACK_AB R65, R185, R183 ;  /* 0x000000b7b941723e */ /* 0x004fe200000010ff */
[----:B------:R1:W-:Y:S01]  /*113c0*/  MUFU.EX2 R184, R7 ;  /* 0x0000000700b87308 */ /* 0x0003e20000000800 */
[----:B------:R-:W-:Y:S02]  /*113d0*/  @P0 LEA.HI.X R5, R6, c[0x0][0x1cc], R5, 0x1, P1 ;  /* 0x0000730006050a11 */ /* 0x000fe400008f0c05 */
[-C--:B------:R-:W-:Y:S01]  /*113e0*/  @P0 IADD3 R10, P2, R4, R13.reuse, RZ ;  /* 0x0000000d040a0210 */ /* 0x080fe20007f5e0ff */
[----:B---3--:R-:W-:Y:S02]  /*113f0*/  FMUL.FTZ R16, R73, R116 ;  /* 0x0000007449107220 */ /* 0x008fe40000410000 */
[----:B------:R2:W-:Y:S01]  /*11400*/  @P0 LDGSTS.E.BYPASS.LTC128B.128 [R227+0x3100], [R4.64], !P6 ;  /* 0x0310000004e30fae */ /* 0x0005e2000f101d4c */
[-C--:B------:R-:W-:Y:S02]  /*11410*/  @P0 IADD3.X R11, R5, R12.reuse, RZ, P2, !PT ;  /* 0x0000000c050b0210 */ /* 0x080fe400017fe4ff */
[----:B------:R-:W-:Y:S02]  /*11420*/  @P0 IADD3 R8, P1, R10, R13, RZ ;  /* 0x0000000d0a080210 */ /* 0x000fe40007f3e0ff */
[----:B------:R-:W-:Y:S01]  /*11430*/  MOV R116, R45 ;  /* 0x0000002d00747202 */ /* 0x000fe20000000f00 */
[----:B------:R-:W-:Y:S01]  /*11440*/  FMUL.FTZ R45, R68, R145 ;  /* 0x00000091442d7220 */ /* 0x000fe20000410000 */
[----:B------:R-:W-:Y:S01]  /*11450*/  @P0 IADD3.X R9, R11, R12, RZ, P1, !PT ;  /* 0x0000000c0b090210 */ /* 0x000fe20000ffe4ff */
[----:B------:R3:W-:Y:S01]  /*11460*/  @P0 LDGSTS.E.BYPASS.LTC128B.128 [R227+0x3900], [R10.64], !P6 ;  /* 0x039000000ae30fae */ /* 0x0007e2000f101d4c */
[----:B------:R-:W-:Y:S02]  /*11470*/  @P0 IADD3 R6, P3, R8, R13, RZ ;  /* 0x0000000d08060210 */ /* 0x000fe40007f7e0ff */
[----:B------:R-:W-:Y:S05]  /*11480*/  MOV R179, R202 ;  /* 0x000000ca00b37202 */ /* 0x000fea0000000f00 */
[----:B------:R4:W-:Y:S01]  /*11490*/  @P0 LDGSTS.E.BYPASS.LTC128B.128 [R227+0x4100], [R8.64], !P6 ;  /* 0x0410000008e30fae */ /* 0x0009e2000f101d4c */
[----:B-1----:R-:W-:Y:S01]  /*114a0*/  FFMA.FTZ R7, R180, c[0x0][0x2d0], -R2 ;  /* 0x0000b400b4077a23 */ /* 0x002fe20000010802 */
[----:B------:R-:W-:Y:S03]  /*114b0*/  MOV R180, R203 ;  /* 0x000000cb00b47202 */ /* 0x000fe60000000f00 */
[----:B------:R1:W1:Y:S01]  /*114c0*/  MUFU.EX2 R186, R7 ;  /* 0x0000000700ba7308 */ /* 0x0002620000000800 */
[-C--:B--2---:R-:W-:Y:S04]  /*114d0*/  @P0 IADD3 R4, P2, R6, R13.reuse, RZ ;  /* 0x0000000d06040210 */ /* 0x084fe80007f5e0ff */
[----:B---3--:R-:W-:Y:S01]  /*114e0*/  @P0 IADD3 R10, P1, R4, R13, RZ ;  /* 0x0000000d040a0210 */ /* 0x008fe20007f3e0ff */
[----:B------:R-:W-:Y:S02]  /*114f0*/  FFMA.FTZ R11, R20, c[0x0][0x2d0], -R100 ;  /* 0x0000b400140b7a23 */ /* 0x000fe40000010864 */
[----:B------:R-:W-:Y:S01]  /*11500*/  FMUL.FTZ R13, R68, R113 ;  /* 0x00000071440d7220 */ /* 0x000fe20000410000 */
[----:B------:R-:W-:Y:S01]  /*11510*/  MOV R113, R47 ;  /* 0x0000002f00717202 */ /* 0x000fe20000000f00 */
[----:B------:R2:W-:Y:S01]  /*11520*/  MUFU.EX2 R238, R11 ;  /* 0x0000000b00ee7308 */ /* 0x0005e20000000800 */
[----:B------:R-:W-:Y:S02]  /*11530*/  FMUL.FTZ R47, R0, R147 ;  /* 0x00000093002f7220 */ /* 0x000fe40000410000 */
[C---:B----4-:R-:W-:Y:S01]  /*11540*/  FMUL.FTZ R8, R68.reuse, R108 ;  /* 0x0000006c44087220 */ /* 0x050fe20000410000 */
[----:B------:R-:W-:Y:S01]  /*11550*/  MOV R108, R51 ;  /* 0x00000033006c7202 */ /* 0x000fe20000000f00 */
[----:B------:R-:W-:Y:S01]  /*11560*/  FMUL.FTZ R51, R69, R151 ;  /* 0x0000009745337220 */ /* 0x000fe20000410000 */
[----:B-1----:R-:W-:Y:S01]  /*11570*/  @P0 IADD3.X R7, R9, R12, RZ, P3, !PT ;  /* 0x0000000c09070210 */ /* 0x002fe20001ffe4ff */
[----:B------:R-:W-:Y:S01]  /*11580*/  FMUL.FTZ R9, R68, R109 ;  /* 0x0000006d44097220 */ /* 0x000fe20000410000 */
[----:B------:R-:W-:Y:S02]  /*11590*/  F2FP.BF16.PACK_AB R67, R186, R184 ;  /* 0x000000b8ba43723e */ /* 0x000fe400000010ff */
[-C--:B------:R-:W-:Y:S01]  /*115a0*/  @P0 IADD3.X R5, R7, R12.reuse, RZ, P2, !PT ;  /* 0x0000000c07050210 */ /* 0x080fe200017fe4ff */
[----:B------:R1:W-:Y:S01]  /*115b0*/  @P0 LDGSTS.E.BYPASS.LTC128B.128 [R227+0x4900], [R6.64], !P6 ;  /* 0x0490000006e30fae */ /* 0x0003e2000f101d4c */
[----:B------:R-:W-:Y:S07]  /*115c0*/  MOV R109, R207 ;  /* 0x000000cf006d7202 */ /* 0x000fee0000000f00 */
[----:B------:R3:W-:Y:S01]  /*115d0*/  @P0 LDGSTS.E.BYPASS.LTC128B.128 [R227+0x5100], [R4.64], !P6 ;  /* 0x0510000004e30fae */ /* 0x0007e2000f101d4c */
[----:B--2---:R-:W-:Y:S01]  /*115e0*/  @P0 IADD3.X R11, R5, R12, RZ, P1, !PT ;  /* 0x0000000c050b0210 */ /* 0x004fe20000ffe4ff */
[----:B------:R-:W-:Y:S02]  /*115f0*/  FFMA.FTZ R12, R34, c[0x0][0x2d0], -R168 ;  /* 0x0000b400220c7a23 */ /* 0x000fe400000108a8 */
[----:B------:R-:W-:Y:S04]  /*11600*/  FMUL.FTZ R34, R69, R134 ;  /* 0x0000008645227220 */ /* 0x000fe80000410000 */
[----:B------:R2:W-:Y:S08]  /*11610*/  @P0 LDGSTS.E.BYPASS.LTC128B.128 [R227+0x5900], [R10.64], !P6 ;  /* 0x059000000ae30fae */ /* 0x0005f0000f101d4c */
[----:B------:R-:W-:Y:S01]  /*11620*/  LDSM.16.MT88.4 R36, [R212+0x100] ;  /* 0x00010000d424783b */ /* 0x000fe20000004200 */
[--C-:B-1----:R-:W-:Y:S02]  /*11630*/  FFMA.FTZ R6, R21, c[0x0][0x2d0], -R100.reuse ;  /* 0x0000b40015067a23 */ /* 0x102fe40000010864 */
[----:B------:R-:W-:Y:S01]  /*11640*/  FMUL.FTZ R7, R69, R107 ;  /* 0x0000006b45077220 */ /* 0x000fe20000410000 */
[----:B------:R-:W-:Y:S01]  /*11650*/  MOV R107, R204 ;  /* 0x000000cc006b7202 */ /* 0x000fe20000000f00 */
[----:B------:R1:W-:Y:S03]  /*11660*/  MUFU.EX2 R235, R6 ;  /* 0x0000000600eb7308 */ /* 0x0003e60000000800 */
[----:B------:R-:W4:Y:S01]  /*11670*/  LDSM.16.MT88.4 R20, [R209+0x100] ;  /* 0x00010000d114783b */ /* 0x000f220000004200 */
[--C-:B---3--:R-:W-:Y:S02]  /*11680*/  FFMA.FTZ R4, R32, c[0x0][0x2d0], -R100.reuse ;  /* 0x0000b40020047a23 */ /* 0x108fe40000010864 */
[--C-:B------:R-:W-:Y:S02]  /*11690*/  FFMA.FTZ R32, R29, c[0x0][0x2d0], -R169.reuse ;  /* 0x0000b4001d207a23 */ /* 0x100fe400000108a9 */
[----:B------:R-:W-:Y:S01]  /*116a0*/  FMUL.FTZ R5, R73, R105 ;  /* 0x0000006949057220 */ /* 0x000fe20000410000 */
[----:B------:R-:W-:Y:S01]  /*116b0*/  MOV R105, R206 ;  /* 0x000000ce00697202 */ /* 0x000fe20000000f00 */
[----:B------:R3:W-:Y:S01]  /*116c0*/  MUFU.EX2 R236, R4 ;  /* 0x0000000400ec7308 */ /* 0x0007e20000000800 */
[----:B------:R-:W-:Y:S01]  /*116d0*/  FMUL.FTZ R29, R68, R129 ;  /* 0x00000081441d7220 */ /* 0x000fe20000410000 */
[----:B------:R-:W-:Y:S01]  /*116e0*/  LDSM.16.MT88.4 R80, [R211+0x100] ;  /* 0x00010000d350783b */ /* 0x000fe20000004200 */
[C---:B--2---:R-:W-:Y:S01]  /*116f0*/  FMUL.FTZ R11, R0.reuse, R111 ;  /* 0x0000006f000b7220 */ /* 0x044fe20000410000 */
[----:B------:R-:W-:Y:S01]  /*11700*/  MOV R111, R232 ;  /* 0x000000e8006f7202 */ /* 0x000fe20000000f00 */
[C---:B------:R-:W-:Y:S01]  /*11710*/  FMUL.FTZ R10, R0.reuse, R110 ;  /* 0x0000006e000a7220 */ /* 0x040fe20000410000 */
[----:B------:R-:W-:Y:S01]  /*11720*/  MOV R110, R30 ;  /* 0x0000001e006e7202 */ /* 0x000fe20000000f00 */
[C---:B------:R-:W-:Y:S03]  /*11730*/  FMUL.FTZ R30, R0.reuse, R130 ;  /* 0x00000082001e7220 */ /* 0x040fe60000410000 */
[----:B------:R2:W-:Y:S01]  /*11740*/  MUFU.EX2 R232, R12 ;  /* 0x0000000c00e87308 */ /* 0x0005e20000000800 */
[----:B------:R-:W-:Y:S01]  /*11750*/  LDSM.16.MT88.4 R84, [R209+0x900] ;  /* 0x00090000d154783b */ /* 0x000fe20000004200 */
[----:B-1----:R-:W-:Y:S01]  /*11760*/  FMUL.FTZ R6, R69, R106 ;  /* 0x0000006a45067220 */ /* 0x002fe20000410000 */
[----:B------:R-:W-:Y:S01]  /*11770*/  MOV R106, R31 ;  /* 0x0000001f006a7202 */ /* 0x000fe20000000f00 */
[----:B------:R-:W-:Y:S05]  /*11780*/  FMUL.FTZ R31, R0, R131 ;  /* 0x00000083001f7220 */ /* 0x000fea0000410000 */
[----:B------:R-:W-:Y:S01]  /*11790*/  LDSM.16.MT88.4 R88, [R212+0x900] ;  /* 0x00090000d458783b */ /* 0x000fe20000004200 */
[----:B------:R1:W-:Y:S01]  /*117a0*/  MUFU.EX2 R228, R32 ;  /* 0x0000002000e47308 */ /* 0x0003e20000000800 */
[----:B---3--:R-:W-:Y:S02]  /*117b0*/  FFMA.FTZ R4, R33, c[0x0][0x2d0], -R100 ;  /* 0x0000b40021047a23 */ /* 0x008fe40000010864 */
[----:B------:R-:W-:Y:S04]  /*117c0*/  FMUL.FTZ R33, R73, R133 ;  /* 0x0000008549217220 */ /* 0x000fe80000410000 */
[----:B------:R-:W0:Y:S03]  /*117d0*/  LDGDEPBAR ;  /* 0x00000000000079af */ /* 0x000e260000000000 */
[----:B------:R3:W-:Y:S01]  /*117e0*/  MUFU.EX2 R237, R4 ;  /* 0x0000000400ed7308 */ /* 0x0007e20000000800 */
[----:B--2---:R-:W-:Y:S01]  /*117f0*/  FMUL.FTZ R12, R68, R112 ;  /* 0x00000070440c7220 */ /* 0x004fe20000410000 */
[----:B------:R-:W-:Y:S01]  /*11800*/  MOV R112, R50 ;  /* 0x0000003200707202 */ /* 0x000fe20000000f00 */
[----:B------:R-:W-:Y:S07]  /*11810*/  FMUL.FTZ R50, R69, R150 ;  /* 0x0000009645327220 */ /* 0x000fee0000410000 */
[----:B------:R2:W-:Y:S01]  /*11820*/  MUFU.EX2 R206, R56 ;  /* 0x0000003800ce7308 */ /* 0x0005e20000000800 */
[----:B-1----:R-:W-:Y:S02]  /*11830*/  FMUL.FTZ R32, R73, R132 ;  /* 0x0000008449207220 */ /* 0x002fe40000410000 */
[----:B------:R-:W-:Y:S01]  /*11840*/  LDSM.16.MT88.4 R132, [R212+0x2900] ;  /* 0x00290000d484783b */ /* 0x000fe20000004200 */
[--C-:B---3--:R-:W-:Y:S02]  /*11850*/  FFMA.FTZ R4, R15, c[0x0][0x2d0], -R168.reuse ;  /* 0x0000b4000f047a23 */ /* 0x108fe400000108a8 */
[C---:B------:R-:W-:Y:S01]  /*11860*/  FMUL.FTZ R15, R0.reuse, R115 ;  /* 0x00000073000f7220 */ /* 0x040fe20000410000 */
[----:B------:R-:W-:Y:S03]  /*11870*/  MOV R115, R46 ;  /* 0x0000002e00737202 */ /* 0x000fe60000000f00 */
[----:B------:R1:W-:Y:S01]  /*11880*/  MUFU.EX2 R233, R4 ;  /* 0x0000000400e97308 */ /* 0x0003e20000000800 */
[----:B------:R-:W-:Y:S02]  /*11890*/  FMUL.FTZ R46, R0, R146 ;  /* 0x00000092002e7220 */ /* 0x000fe40000410000 */
[----:B--2---:R-:W-:Y:S02]  /*118a0*/  FMUL.FTZ R56, R68, R156 ;  /* 0x0000009c44387220 */ /* 0x004fe40000410000 */
[----:B-1----:R-:W-:Y:S02]  /*118b0*/  FFMA.FTZ R4, R14, c[0x0][0x2d0], -R168 ;  /* 0x0000b4000e047a23 */ /* 0x002fe400000108a8 */
[----:B------:R-:W-:Y:S01]  /*118c0*/  FMUL.FTZ R14, R0, R114 ;  /* 0x00000072000e7220 */ /* 0x000fe20000410000 */
[----:B------:R-:W-:Y:S02]  /*118d0*/  MOV R114, R41 ;  /* 0x0000002900727202 */ /* 0x000fe40000000f00 */
[----:B------:R1:W-:Y:S01]  /*118e0*/  MUFU.EX2 R234, R4 ;  /* 0x0000000400ea7308 */ /* 0x0003e20000000800 */
[----:B------:R-:W-:Y:S02]  /*118f0*/  FMUL.FTZ R41, R68, R141 ;  /* 0x0000008d44297220 */ /* 0x000fe40000410000 */
[C---:B-1----:R-:W-:Y:S01]  /*11900*/  FMUL.FTZ R4, R73.reuse, R104 ;  /* 0x0000006849047220 */ /* 0x042fe20000410000 */
[----:B------:R-:W-:Y:S02]  /*11910*/  MOV R104, R53 ;  /* 0x0000003500687202 */ /* 0x000fe40000000f00 */
[----:B------:R-:W1:Y:S04]  /*11920*/  LDSM.16.MT88.4 R52, [R210+0x100] ;  /* 0x00010000d234783b */ /* 0x000e680000004200 */
[-C--:B----4-:R-:W-:Y:S08]  /*11930*/  HMMA.16816.F32.BF16 R4, R76, R20.reuse, R4 ;  /* 0x000000144c04723c */ /* 0x090ff00000041804 */
[C---:B------:R-:W-:Y:S07]  /*11940*/  HMMA.16816.F32.BF16 R8, R64.reuse, R20, R8 ;  /* 0x000000144008723c */ /* 0x040fee0000041808 */
[----:B------:R-:W-:Y:S01]  /*11950*/  FMUL.FTZ R21, R73, R121 ;  /* 0x0000007949157220 */ /* 0x000fe20000410000 */
[-C--:B------:R-:W-:Y:S04]  /*11960*/  HMMA.16816.F32.BF16 R12, R64, R22.reuse, R12 ;  /* 0x00000016400c723c */ /* 0x080fe8000004180c */
[--C-:B------:R-:W-:Y:S01]  /*11970*/  FFMA.FTZ R20, R24, c[0x0][0x2d0], -R169.reuse ;  /* 0x0000b40018147a23 */ /* 0x100fe200000108a9 */
[----:B------:R-:W-:Y:S01]  /*11980*/  MOV R121, R27 ;  /* 0x0000001b00797202 */ /* 0x000fe20000000f00 */
[--C-:B------:R-:W-:Y:S02]  /*11990*/  FFMA.FTZ R24, R25, c[0x0][0x2d0], -R169.reuse ;  /* 0x0000b40019187a23 */ /* 0x100fe400000108a9 */
[C---:B------:R-:W-:Y:S01]  /*119a0*/  HMMA.16816.F32.BF16 R16, R76.reuse, R22, R16 ;  /* 0x000000164c10723c */ /* 0x040fe20000041810 */
[----:B------:R2:W-:Y:S03]  /*119b0*/  MUFU.EX2 R230, R20 ;  /* 0x0000001400e67308 */ /* 0x0005e60000000800 */
[----:B------:R-:W-:Y:S02]  /*119c0*/  FMUL.FTZ R25, R68, R125 ;  /* 0x0000007d44197220 */ /* 0x000fe40000410000 */
[----:B------:R-:W-:Y:S02]  /*119d0*/  FMUL.FTZ R27, R0, R127 ;  /* 0x0000007f001b7220 */ /* 0x000fe40000410000 */
[C---:B------:R-:W-:Y:S01]  /*119e0*/  FMUL.FTZ R23, R69.reuse, R123 ;  /* 0x0000007b45177220 */ /* 0x040fe20000410000 */
[----:B------:R-:W-:Y:S02]  /*119f0*/  MOV R123, R229 ;  /* 0x000000e5007b7202 */ /* 0x000fe40000000f00 */
[----:B------:R3:W-:Y:S01]  /*11a00*/  MUFU.EX2 R229, R24 ;  /* 0x0000001800e57308 */ /* 0x0007e20000000800 */
[----:B------:R-:W-:Y:S01]  /*11a10*/  FMUL.FTZ R22, R69, R122 ;  /* 0x0000007a45167220 */ /* 0x000fe20000410000 */
[----:B------:R-:W-:Y:S08]  /*11a20*/  MOV R122, R205 ;  /* 0x000000cd007a7202 */ /* 0x000ff00000000f00 */
[----:B------:R4:W-:Y:S01]  /*11a30*/  MUFU.EX2 R205, R60 ;  /* 0x0000003c00cd7308 */ /* 0x0009e20000000800 */
[----:B--2---:R-:W-:Y:S01]  /*11a40*/  FMUL.FTZ R20, R73, R120 ;  /* 0x0000007849147220 */ /* 0x004fe20000410000 */
[----:B------:R-:W-:Y:S01]  /*11a50*/  MOV R120, R40 ;  /* 0x0000002800787202 */ /* 0x000fe20000000f00 */
[--C-:B------:R-:W-:Y:S05]  /*11a60*/  FFMA.FTZ R40, R193, c[0x0][0x2d0], -R2.reuse ;  /* 0x0000b400c1287a23 */ /* 0x100fea0000010802 */
[-C--:B------:R-:W-:Y:S03]  /*11a70*/  HMMA.16816.F32.BF16 R20, R76, R36.reuse, R20 ;  /* 0x000000244c14723c */ /* 0x080fe60000041814 */
[C---:B---3--:R-:W-:Y:S01]  /*11a80*/  FMUL.FTZ R24, R68.reuse, R124 ;  /* 0x0000007c44187220 */ /* 0x048fe20000410000 */
[----:B------:R-:W-:Y:S02]  /*11a90*/  MOV R124, R226 ;  /* 0x000000e2007c7202 */ /* 0x000fe40000000f00 */
[----:B------:R2:W-:Y:S04]  /*11aa0*/  MUFU.EX2 R226, R28 ;  /* 0x0000001c00e27308 */ /* 0x0005e80000000800 */
[C---:B------:R-:W-:Y:S04]  /*11ab0*/  HMMA.16816.F32.BF16 R24, R64.reuse, R36, R24 ;  /* 0x000000244018723c */ /* 0x040fe80000041818 */
[C---:B----4-:R-:W-:Y:S03]  /*11ac0*/  FMUL.FTZ R60, R68.reuse, R160 ;  /* 0x000000a0443c7220 */ /* 0x050fe60000410000 */
[----:B------:R-:W-:Y:S02]  /*11ad0*/  FFMA.FTZ R36, R187, c[0x0][0x2d0], -R2 ;  /* 0x0000b400bb247a23 */ /* 0x000fe40000010802 */
[----:B------:R-:W-:Y:S02]  /*11ae0*/  FMUL.FTZ R37, R73, R137 ;  /* 0x0000008949257220 */ /* 0x000fe40000410000 */
[----:B------:R3:W-:Y:S01]  /*11af0*/  MUFU.EX2 R137, R44 ;  /* 0x0000002c00897308 */ /* 0x0007e20000000800 */
[C---:B--2---:R-:W-:Y:S09]  /*11b00*/  FMUL.FTZ R28, R68.reuse, R128 ;  /* 0x00000080441c7220 */ /* 0x044ff20000410000 */
[----:B------:R2:W-:Y:S01]  /*11b10*/  MUFU.EX2 R128, R36 ;  /* 0x0000002400807308 */ /* 0x0005e20000000800 */
[-C--:B------:R-:W-:Y:S08]  /*11b20*/  HMMA.16816.F32.BF16 R28, R64, R38.reuse, R28 ;  /* 0x00000026401c723c */ /* 0x080ff0000004181c */
[C---:B------:R-:W-:Y:S04]  /*11b30*/  HMMA.16816.F32.BF16 R32, R76.reuse, R38, R32 ;  /* 0x000000264c20723c */ /* 0x040fe80000041820 */
[C---:B---3--:R-:W-:Y:S03]  /*11b40*/  FMUL.FTZ R44, R68.reuse, R144 ;  /* 0x00000090442c7220 */ /* 0x048fe60000410000 */
[----:B------:R-:W-:Y:S02]  /*11b50*/  FMUL.FTZ R39, R69, R139 ;  /* 0x0000008b45277220 */ /* 0x000fe40000410000 */
[----:B------:R3:W4:Y:S03]  /*11b60*/  MUFU.EX2 R139, R40 ;  /* 0x00000028008b7308 */ /* 0x0007260000000800 */
[----:B--2---:R-:W-:Y:S02]  /*11b70*/  FMUL.FTZ R36, R73, R136 ;  /* 0x0000008849247220 */ /* 0x004fe40000410000 */
[----:B------:R-:W-:Y:S05]  /*11b80*/  FMUL.FTZ R38, R69, R138 ;  /* 0x0000008a45267220 */ /* 0x000fea0000410000 */
[----:B------:R2:W2:Y:S02]  /*11b90*/  MUFU.EX2 R138, R48 ;  /* 0x00000030008a7308 */ /* 0x0004a40000000800 */
[-C--:B-1----:R-:W-:Y:S03]  /*11ba0*/  HMMA.16816.F32.BF16 R36, R76, R52.reuse, R36 ;  /* 0x000000344c24723c */ /* 0x082fe60000041824 */
[----:B---3--:R-:W-:Y:S07]  /*11bb0*/  FMUL.FTZ R40, R68, R140 ;  /* 0x0000008c44287220 */ /* 0x008fee0000410000 */
[C---:B------:R-:W-:Y:S04]  /*11bc0*/  HMMA.16816.F32.BF16 R40, R64.reuse, R52, R40 ;  /* 0x000000344028723c */ /* 0x040fe80000041828 */
[C---:B--2---:R-:W-:Y:S02]  /*11bd0*/  FMUL.FTZ R48, R73.reuse, R148 ;  /* 0x0000009449307220 */ /* 0x044fe40000410000 */
[----:B------:R-:W-:Y:S01]  /*11be0*/  LDSM.16.MT88.4 R148, [R210+0x2900] ;  /* 0x00290000d294783b */ /* 0x000fe20000004200 */
[--C-:B------:R-:W-:Y:S01]  /*11bf0*/  FFMA.FTZ R52, R194, c[0x0][0x2d0], -R100.reuse ;  /* 0x0000b400c2347a23 */ /* 0x100fe20000010864 */
[-C--:B------:R-:W-:Y:S03]  /*11c00*/  HMMA.16816.F32.BF16 R44, R64, R54.reuse, R44 ;  /* 0x00000036402c723c */ /* 0x080fe6000004182c */
[----:B------:R1:W2:Y:S01]  /*11c10*/  MUFU.EX2 R207, R52 ;  /* 0x0000003400cf7308 */ /* 0x0002a20000000800 */
[----:B------:R-:W-:Y:S04]  /*11c20*/  FMUL.FTZ R53, R73, R153 ;  /* 0x0000009949357220 */ /* 0x000fe80000410000 */
[C---:B------:R-:W-:Y:S07]  /*11c30*/  HMMA.16816.F32.BF16 R48, R76.reuse, R54, R48 ;  /* 0x000000364c30723c */ /* 0x040fee0000041830 */
        /* <DEDUP_REMOVED lines=8> */
[----:B----4-:R-:W-:Y:S03]  /*11cc0*/  F2FP.BF16.PACK_AB R81, R139, R128 ;  /* 0x000000808b51723e */ /* 0x010fe600000010ff */
[C---:B------:R-:W-:Y:S02]  /*11cd0*/  FMUL.FTZ R64, R73.reuse, R164 ;  /* 0x000000a449407220 */ /* 0x040fe40000410000 */
[----:B------:R-:W-:Y:S03]  /*11ce0*/  FMUL.FTZ R65, R73, R165 ;  /* 0x000000a549417220 */ /* 0x000fe60000410000 */
[C---:B------:R-:W-:Y:S02]  /*11cf0*/  FMUL.FTZ R66, R69.reuse, R166 ;  /* 0x000000a645427220 */ /* 0x040fe40000410000 */
[----:B------:R-:W-:Y:S07]  /*11d00*/  FMUL.FTZ R67, R69, R167 ;  /* 0x000000a745437220 */ /* 0x000fee0000410000 */
[----:B------:R-:W-:Y:S04]  /*11d10*/  HMMA.16816.F32.BF16 R64, R76, R82, R64 ;  /* 0x000000524c40723c */ /* 0x000fe80000041840 */
[--C-:B-1----:R-:W-:Y:S03]  /*11d20*/  FFMA.FTZ R80, R200, c[0x0][0x2d0], -R168.reuse ;  /* 0x0000b400c8507a23 */ /* 0x102fe600000108a8 */
[----:B------:R-:W-:Y:S01]  /*11d30*/  F2FP.BF16.PACK_AB R76, R235, R238 ;  /* 0x000000eeeb4c723e */ /* 0x000fe200000010ff */
[----:B------:R1:W-:Y:S01]  /*11d40*/  MUFU.EX2 R200, R92 ;  /* 0x0000005c00c87308 */ /* 0x0003e20000000800 */
[----:B------:R-:W-:Y:S03]  /*11d50*/  F2FP.BF16.PACK_AB R78, R237, R236 ;  /* 0x000000eced4e723e */ /* 0x000fe600000010ff */
[----:B------:R-:W-:Y:S02]  /*11d60*/  F2FP.BF16.PACK_AB R77, R234, R233 ;  /* 0x000000e9ea4d723e */ /* 0x000fe400000010ff */
[----:B------:R-:W-:Y:S02]  /*11d70*/  F2FP.BF16.PACK_AB R79, R231, R232 ;  /* 0x000000e8e74f723e */ /* 0x000fe400000010ff */
[----:B------:R-:W-:Y:S02]  /*11d80*/  F2FP.BF16.PACK_AB R82, R228, R226 ;  /* 0x000000e2e452723e */ /* 0x000fe400000010ff */
[----:B------:R4:W-:Y:S01]  /*11d90*/  MUFU.EX2 R203, R80 ;  /* 0x0000005000cb7308 */ /* 0x0009e20000000800 */
[----:B------:R-:W-:Y:S02]  /*11da0*/  F2FP.BF16.PACK_AB R83, R138, R137 ;  /* 0x000000898a53723e */ /* 0x000fe400000010ff */
[-C--:B------:R-:W-:Y:S01]  /*11db0*/  HMMA.16816.F32.BF16 R4, R76, R84.reuse, R4 ;  /* 0x000000544c04723c */ /* 0x080fe20000041804 */
[----:B-1----:R-:W1:Y:S02]  /*11dc0*/  LDSM.16.MT88.4 R92, [R210+0x900] ;  /* 0x00090000d25c783b */ /* 0x002e640000004200 */
[--C-:B----4-:R-:W-:Y:S04]  /*11dd0*/  FFMA.FTZ R80, R201, c[0x0][0x2d0], -R168.reuse ;  /* 0x0000b400c9507a23 */ /* 0x110fe800000108a8 */
[----:B------:R4:W1:Y:S02]  /*11de0*/  MUFU.EX2 R202, R80 ;  /* 0x0000005000ca7308 */ /* 0x0008640000000800 */
[----:B----4-:R-:W-:Y:S07]  /*11df0*/  F2FP.BF16.PACK_AB R80, R229, R230 ;  /* 0x000000e6e550723e */ /* 0x010fee00000010ff */
[C---:B------:R-:W-:Y:S07]  /*11e00*/  HMMA.16816.F32.BF16 R8, R80.reuse, R84, R8 ;  /* 0x000000545008723c */ /* 0x040fee0000041808 */
[----:B------:R-:W-:Y:S01]  /*11e10*/  FFMA.FTZ R84, R199, c[0x0][0x2d0], -R168 ;  /* 0x0000b400c7547a23 */ /* 0x000fe200000108a8 */
[-C--:B------:R-:W-:Y:S03]  /*11e20*/  HMMA.16816.F32.BF16 R12, R80, R86.reuse, R12 ;  /* 0x00000056500c723c */ /* 0x080fe6000004180c */
[----:B------:R4:W1:Y:S05]  /*11e30*/  MUFU.EX2 R201, R84 ;  /* 0x0000005400c97308 */ /* 0x00086a0000000800 */
[C---:B------:R-:W-:Y:S08]  /*11e40*/  HMMA.16816.F32.BF16 R16, R76.reuse, R86, R16 ;  /* 0x000000564c10723c */ /* 0x040ff00000041810 */
[-C--:B------:R-:W-:Y:S08]  /*11e50*/  HMMA.16816.F32.BF16 R20, R76, R88.reuse, R20 ;  /* 0x000000584c14723c */ /* 0x080ff00000041814 */
[C---:B------:R-:W-:Y:S04]  /*11e60*/  HMMA.16816.F32.BF16 R24, R80.reuse, R88, R24 ;  /* 0x000000585018723c */ /* 0x040fe80000041818 */
[--C-:B----4-:R-:W-:Y:S01]  /*11e70*/  FFMA.FTZ R84, R124, c[0x0][0x2d0], -R169.reuse ;  /* 0x0000b4007c547a23 */ /* 0x110fe200000108a9 */
[----:B------:R-:W-:Y:S02]  /*11e80*/  MOV R124, R123 ;  /* 0x0000007b007c7202 */ /* 0x000fe40000000f00 */
[----:B------:R-:W-:Y:S01]  /*11e90*/  MOV R123, R122 ;  /* 0x0000007a007b7202 */ /* 0x000fe20000000f00 */
[-C--:B------:R-:W-:Y:S01]  /*11ea0*/  HMMA.16816.F32.BF16 R28, R80, R90.reuse, R28 ;  /* 0x0000005a501c723c */ /* 0x080fe2000004181c */
[----:B------:R4:W-:Y:S03]  /*11eb0*/  MUFU.EX2 R143, R84 ;  /* 0x00000054008f7308 */ /* 0x0009e60000000800 */
[----:B------:R-:W-:Y:S02]  /*11ec0*/  MOV R122, R121 ;  /* 0x00000079007a7202 */ /* 0x000fe40000000f00 */
[----:B------:R-:W-:Y:S02]  /*11ed0*/  MOV R121, R120 ;  /* 0x0000007800797202 */ /* 0x000fe40000000f00 */
[C---:B------:R-:W-:Y:S04]  /*11ee0*/  HMMA.16816.F32.BF16 R32, R76.reuse, R90, R32 ;  /* 0x0000005a4c20723c */ /* 0x040fe80000041820 */
[----:B------:R-:W-:Y:S02]  /*11ef0*/  MOV R120, R119 ;  /* 0x0000007700787202 */ /* 0x000fe40000000f00 */
[----:B------:R-:W-:Y:S02]  /*11f00*/  MOV R119, R118 ;  /* 0x0000007600777202 */ /* 0x000fe40000000f00 */
[-C--:B-1----:R-:W-:Y:S04]  /*11f10*/  HMMA.16816.F32.BF16 R36, R76, R92.reuse, R36 ;  /* 0x0000005c4c24723c */ /* 0x082fe80000041824 */
[----:B------:R-:W-:Y:S02]  /*11f20*/  MOV R118, R116 ;  /* 0x0000007400767202 */ /* 0x000fe40000000f00 */
[----:B------:R-:W-:Y:S02]  /*11f30*/  MOV R116, R115 ;  /* 0x0000007300747202 */ /* 0x000fe40000000f00 */
        /* <DEDUP_REMOVED lines=11> */
[----:B------:R-:W-:Y:S04]  /*11ff0*/  MOV R118, R116 ;  /* 0x0000007400767202 */ /* 0x000fe80000000f00 */
[----:B------:R-:W-:Y:S02]  /*12000*/  MOV R116, R115 ;  /* 0x0000007300747202 */ /* 0x000fe40000000f00 */
[----:B------:R-:W-:Y:S02]  /*12010*/  MOV R113, R112 ;  /* 0x0000007000717202 */ /* 0x000fe40000000f00 */
[----:B------:R-:W-:Y:S01]  /*12020*/  MOV R112, R111 ;  /* 0x0000006f00707202 */ /* 0x000fe20000000f00 */
[--C-:B-1----:R-:W-:Y:S01]  /*12030*/  FFMA.FTZ R84, R124, c[0x0][0x2d0], -R169.reuse ;  /* 0x0000b4007c547a23 */ /* 0x102fe200000108a9 */
[----:B------:R-:W-:Y:S02]  /*12040*/  MOV R124, R123 ;  /* 0x0000007b007c7202 */ /* 0x000fe40000000f00 */
[----:B------:R-:W-:Y:S01]  /*12050*/  MOV R123, R122 ;  /* 0x0000007a007b7202 */ /* 0x000fe20000000f00 */
[----:B------:R1:W-:Y:S01]  /*12060*/  MUFU.EX2 R142, R84 ;  /* 0x00000054008e7308 */ /* 0x0003e20000000800 */
[----:B------:R-:W-:Y:S01]  /*12070*/  MOV R122, R121 ;  /* 0x00000079007a7202 */ /* 0x000fe20000000f00 */
        /* <DEDUP_REMOVED lines=17> */
[----:B------:R-:W-:Y:S01]  /*12190*/  MOV R108, R104 ;  /* 0x00000068006c7202 */ /* 0x000fe20000000f00 */
[----:B------:R1:W5:Y:S01]  /*121a0*/  LDL.LU R220, [R1+0x70] ;  /* 0x0000700001dc7983 */ /* 0x0003620000300800 */
[----:B------:R-:W-:Y:S01]  /*121b0*/  MOV R104, R178 ;  /* 0x000000b200687202 */ /* 0x000fe20000000f00 */
[--C-:B----4-:R-:W-:Y:S01]  /*121c0*/  FFMA.FTZ R88, R124, c[0x0][0x2d0], -R2.reuse ;  /* 0x0000b4007c587a23 */ /* 0x110fe20000010802 */
[----:B------:R-:W-:Y:S02]  /*121d0*/  MOV R124, R123 ;  /* 0x0000007b007c7202 */ /* 0x000fe40000000f00 */
[----:B------:R-:W-:Y:S01]  /*121e0*/  MOV R123, R122 ;  /* 0x0000007a007b7202 */ /* 0x000fe20000000f00 */
[----:B------:R4:W-:Y:S01]  /*121f0*/  MUFU.EX2 R136, R88 ;  /* 0x0000005800887308 */ /* 0x0009e20000000800 */
[----:B------:R-:W-:Y:S02]  /*12200*/  MOV R122, R121 ;  /* 0x00000079007a7202 */ /* 0x000fe40000000f00 */
[----:B------:R-:W-:Y:S02]  /*12210*/  MOV R178, R171 ;  /* 0x000000ab00b27202 */ /* 0x000fe40000000f00 */
[----:B------:R-:W-:Y:S02]  /*12220*/  MOV R171, R221 ;  /* 0x000000dd00ab7202 */ /* 0x000fe40000000f00 */
[----:B------:R2:W5:Y:S01]  /*12230*/  LDL.LU R221, [R1+0x6c] ;  /* 0x00006c0001dd7983 */ /* 0x0005620000300800 */
[----:B------:R-:W-:Y:S02]  /*12240*/  MOV R115, R112 ;  /* 0x0000007000737202 */ /* 0x000fe40000000f00 */
[----:B------:R-:W-:Y:S02]  /*12250*/  MOV R112, R111 ;  /* 0x0000006f00707202 */ /* 0x000fe40000000f00 */
[----:B------:R-:W-:Y:S02]  /*12260*/  MOV R111, R108 ;  /* 0x0000006c006f7202 */ /* 0x000fe40000000f00 */
[----:B------:R-:W-:Y:S02]  /*12270*/  MOV R108, R104 ;  /* 0x00000068006c7202 */ /* 0x000fe40000000f00 */
[----:B------:R-:W-:Y:S02]  /*12280*/  MOV R104, R222 ;  /* 0x000000de00687202 */ /* 0x000fe40000000f00 */
[----:B------:R2:W5:Y:S01]  /*12290*/  LDL.LU R222, [R1+0x68] ;  /* 0x0000680001de7983 */ /* 0x0005620000300800 */
[----:B------:R-:W-:Y:S02]  /*122a0*/  MOV R120, R115 ;  /* 0x0000007300787202 */ /* 0x000fe40000000f00 */
[----:B------:R-:W-:Y:S02]  /*122b0*/  MOV R115, R111 ;  /* 0x0000006f00737202 */ /* 0x000fe40000000f00 */
[----:B------:R-:W-:Y:S01]  /*122c0*/  MOV R111, R109 ;  /* 0x0000006d006f7202 */ /* 0x000fe20000000f00 */
[----:B----4-:R-:W-:Y:S01]  /*122d0*/  FFMA.FTZ R88, R124, c[0x0][0x2d0], -R2 ;  /* 0x0000b4007c587a23 */ /* 0x010fe20000010802 */
[----:B------:R-:W-:Y:S01]  /*122e0*/  MOV R124, R123 ;  /* 0x0000007b007c7202 */ /* 0x000fe20000000f00 */
[-C--:B-1----:R-:W-:Y:S02]  /*122f0*/  HMMA.16816.F32.BF16 R52, R76, R84.reuse, R52 ;  /* 0x000000544c34723c */ /* 0x082fe40000041834 */
[----:B------:R1:W4:Y:S01]  /*12300*/  MUFU.EX2 R141, R88 ;  /* 0x00000058008d7308 */ /* 0x0003220000000800 */
[----:B------:R-:W-:Y:S02]  /*12310*/  MOV R123, R122 ;  /* 0x0000007a007b7202 */ /* 0x000fe40000000f00 */
[----:B------:R-:W-:Y:S02]  /*12320*/  MOV R109, R107 ;  /* 0x0000006b006d7202 */ /* 0x000fe40000000f00 */
[----:B------:R-:W-:Y:S01]  /*12330*/  MOV R107, R223 ;  /* 0x000000df006b7202 */ /* 0x000fe20000000f00 */
[C---:B------:R-:W-:Y:S01]  /*12340*/  HMMA.16816.F32.BF16 R56, R80.reuse, R84, R56 ;  /* 0x000000545038723c */ /* 0x040fe20000041838 */
[----:B------:R2:W5:Y:S03]  /*12350*/  LDL.LU R223, [R1+0x64] ;  /* 0x0000640001df7983 */ /* 0x0005660000300800 */
[----:B------:R-:W-:Y:S02]  /*12360*/  MOV R121, R120 ;  /* 0x0000007800797202 */ /* 0x000fe40000000f00 */
[----:B------:R-:W-:Y:S01]  /*12370*/  MOV R120, R115 ;  /* 0x0000007300787202 */ /* 0x000fe20000000f00 */
[--C-:B------:R-:W-:Y:S01]  /*12380*/  FFMA.FTZ R84, R251, c[0x0][0x2d0], -R100.reuse ;  /* 0x0000b400fb547a23 */ /* 0x100fe20000010864 */
[-C--:B------:R-:W-:Y:S03]  /*12390*/  HMMA.16816.F32.BF16 R60, R80, R86.reuse, R60 ;  /* 0x00000056503c723c */ /* 0x080fe6000004183c */
[----:B------:R2:W-:Y:S01]  /*123a0*/  MUFU.EX2 R196, R84 ;  /* 0x0000005400c47308 */ /* 0x0005e20000000800 */
[----:B------:R-:W-:Y:S02]  /*123b0*/  MOV R115, R111 ;  /* 0x0000006f00737202 */ /* 0x000fe40000000f00 */
[----:B------:R-:W-:Y:S01]  /*123c0*/  MOV R122, R121 ;  /* 0x00000079007a7202 */ /* 0x000fe20000000f00 */
[----:B------:R-:W-:Y:S01]  /*123d0*/  FFMA.FTZ R80, R252, c[0x0][0x2d0], -R100 ;  /* 0x0000b400fc507a23 */ /* 0x000fe20000010864 */
[----:B------:R-:W-:Y:S04]  /*123e0*/  HMMA.16816.F32.BF16 R64, R76, R86, R64 ;  /* 0x000000564c40723c */ /* 0x000fe80000041840 */
[--C-:B-1----:R-:W-:Y:S01]  /*123f0*/  FFMA.FTZ R88, R124, c[0x0][0x2d0], -R2.reuse ;  /* 0x0000b4007c587a23 */ /* 0x102fe20000010802 */
[----:B------:R-:W-:Y:S01]  /*12400*/  MOV R124, R123 ;  /* 0x0000007b007c7202 */ /* 0x000fe20000000f00 */
[----:B------:R-:W-:Y:S01]  /*12410*/  MUFU.EX2 R195, R80 ;  /* 0x0000005000c37308 */ /* 0x000fe20000000800 */
[----:B------:R-:W-:Y:S02]  /*12420*/  MOV R121, R120 ;  /* 0x0000007800797202 */ /* 0x000fe40000000f00 */
[----:B------:R-:W-:Y:S03]  /*12430*/  MOV R120, R115 ;  /* 0x0000007300787202 */ /* 0x000fe60000000f00 */
[----:B------:R-:W-:Y:S02]  /*12440*/  MOV R123, R122 ;  /* 0x0000007a007b7202 */ /* 0x000fe40000000f00 */
[----:B------:R-:W-:Y:S02]  /*12450*/  MOV R122, R121 ;  /* 0x00000079007a7202 */ /* 0x000fe40000000f00 */
[----:B------:R1:W-:Y:S01]  /*12460*/  MUFU.EX2 R140, R88 ;  /* 0x00000058008c7308 */ /* 0x0003e20000000800 */
[----:B------:R-:W-:Y:S02]  /*12470*/  MOV R121, R120 ;  /* 0x0000007800797202 */ /* 0x000fe40000000f00 */
[----:B--2---:R-:W-:Y:S01]  /*12480*/  F2FP.BF16.PACK_AB R76, R206, R207 ;  /* 0x000000cfce4c723e */ /* 0x004fe200000010ff */
[----:B------:R-:W-:Y:S01]  /*12490*/  LDSM.16.MT88.4 R84, [R212+0x1100] ;  /* 0x00110000d454783b */ /* 0x000fe20000004200 */
[----:B---3--:R-:W-:Y:S02]  /*124a0*/  F2FP.BF16.PACK_AB R78, R204, R205 ;  /* 0x000000cdcc4e723e */ /* 0x008fe400000010ff */
[----:B------:R-:W-:Y:S02]  /*124b0*/  F2FP.BF16.PACK_AB R77, R202, R203 ;  /* 0x000000cbca4d723e */ /* 0x000fe400000010ff */
[----:B------:R-:W-:Y:S02]  /*124c0*/  F2FP.BF16.PACK_AB R79, R201, R200 ;  /* 0x000000c8c94f723e */ /* 0x000fe400000010ff */
[----:B------:R-:W-:Y:S02]  /*124d0*/  F2FP.BF16.PACK_AB R82, R198, R142 ;  /* 0x0000008ec652723e */ /* 0x000fe400000010ff */
[----:B----4-:R-:W-:Y:S02]  /*124e0*/  F2FP.BF16.PACK_AB R81, R141, R136 ;  /* 0x000000888d51723e */ /* 0x010fe400000010ff */
[----:B------:R-:W-:Y:S02]  /*124f0*/  MOV R120, R119 ;  /* 0x0000007700787202 */ /* 0x000fe40000000f00 */
[----:B------:R-:W-:Y:S02]  /*12500*/  MOV R119, R117 ;  /* 0x0000007500777202 */ /* 0x000fe40000000f00 */
[----:B------:R-:W-:Y:S02]  /*12510*/  MOV R117, R219 ;  /* 0x000000db00757202 */ /* 0x000fe40000000f00 */
[----:B------:R-:W-:Y:S02]  /*12520*/  MOV R111, R224 ;  /* 0x000000e0006f7202 */ /* 0x000fe40000000f00 */
[----:B------:R-:W-:Y:S01]  /*12530*/  MOV R115, R218 ;  /* 0x000000da00737202 */ /* 0x000fe20000000f00 */
[----:B-1----:R-:W-:Y:S01]  /*12540*/  FFMA.FTZ R88, R124, c[0x0][0x2d0], -R2 ;  /* 0x0000b4007c587a23 */ /* 0x002fe20000010802 */
[----:B------:R-:W-:Y:S01]  /*12550*/  MOV R124, R123 ;  /* 0x0000007b007c7202 */ /* 0x000fe20000000f00 */
[----:B------:R1:W5:Y:S01]  /*12560*/  LDL.LU R224, [R1+0x60] ;  /* 0x0000600001e07983 */ /* 0x0003620000300800 */
[----:B------:R-:W-:Y:S01]  /*12570*/  MOV R123, R122 ;  /* 0x0000007a007b7202 */ /* 0x000fe20000000f00 */
[----:B------:R2:W3:Y:S01]  /*12580*/  MUFU.EX2 R144, R88 ;  /* 0x0000005800907308 */ /* 0x0004e20000000800 */
[----:B------:R-:W-:Y:S01]  /*12590*/  MOV R122, R121 ;  /* 0x00000079007a7202 */ /* 0x000fe20000000f00 */
[----:B------:R-:W-:Y:S01]  /*125a0*/  FFMA.FTZ R92, R124, c[0x0][0x2d0], -R100 ;  /* 0x0000b4007c5c7a23 */ /* 0x000fe20000010864 */
[----:B------:R-:W-:Y:S01]  /*125b0*/  MOV R124, R123 ;  /* 0x0000007b007c7202 */ /* 0x000fe20000000f00 */
[----:B------:R1:W5:Y:S01]  /*125c0*/  LDL.LU R218, [R1+0x5c] ;  /* 0x00005c0001da7983 */ /* 0x0003620000300800 */
[----:B------:R-:W-:Y:S02]  /*125d0*/  MOV R123, R122 ;  /* 0x0000007a007b7202 */ /* 0x000fe40000000f00 */
[----:B------:R-:W-:Y:S01]  /*125e0*/  MOV R121, R120 ;  /* 0x0000007800797202 */ /* 0x000fe20000000f00 */
[----:B------:R1:W5:Y:S01]  /*125f0*/  LDL.LU R219, [R1+0x58] ;  /* 0x0000580001db7983 */ /* 0x0003620000300800 */
[----:B------:R-:W-:Y:S01]  /*12600*/  MOV R120, R119 ;  /* 0x0000007700787202 */ /* 0x000fe20000000f00 */
[----:B------:R-:W-:Y:S01]  /*12610*/  FFMA.FTZ R80, R123, c[0x0][0x2d0], -R168 ;  /* 0x0000b4007b507a23 */ /* 0x000fe200000108a8 */
[----:B------:R-:W-:Y:S01]  /*12620*/  MOV R119, R181 ;  /* 0x000000b500777202 */ /* 0x000fe20000000f00 */
[----:B------:R4:W-:Y:S01]  /*12630*/  MUFU.EX2 R147, R92 ;  /* 0x0000005c00937308 */ /* 0x0009e20000000800 */
[----:B------:R-:W-:Y:S02]  /*12640*/  MOV R122, R121 ;  /* 0x00000079007a7202 */ /* 0x000fe40000000f00 */
[----:B------:R-:W-:Y:S02]  /*12650*/  MOV R121, R119 ;  /* 0x0000007700797202 */ /* 0x000fe40000000f00 */
[----:B------:R-:W-:Y:S02]  /*12660*/  MOV R119, R116 ;  /* 0x0000007400777202 */ /* 0x000fe40000000f00 */
[----:B------:R-:W-:Y:S02]  /*12670*/  MOV R116, R113 ;  /* 0x0000007100747202 */ /* 0x000fe40000000f00 */
[----:B------:R-:W-:Y:S01]  /*12680*/  MOV R113, R102 ;  /* 0x0000006600717202 */ /* 0x000fe20000000f00 */
[----:B------:R1:W-:Y:S01]  /*12690*/  MUFU.EX2 R146, R80 ;  /* 0x0000005000927308 */ /* 0x0003e20000000800 */
[----:B------:R-:W-:Y:S01]  /*126a0*/  MOV R181, R208 ;  /* 0x000000d000b57202 */ /* 0x000fe20000000f00 */
[----:B--2---:R-:W2:Y:S01]  /*126b0*/  LDSM.16.MT88.4 R88, [R209+0x1100] ;  /* 0x00110000d158783b */ /* 0x004ea20000004200 */
[----:B------:R-:W-:Y:S02]  /*126c0*/  MOV R102, R215 ;  /* 0x000000d700667202 */ /* 0x000fe40000000f00 */
[----:B---3--:R-:W-:Y:S05]  /*126d0*/  F2FP.BF16.PACK_AB R83, R144, R140 ;  /* 0x0000008c9053723e */ /* 0x008fea00000010ff */
[----:B------:R3:W5:Y:S04]  /*126e0*/  LDL.LU R208, [R1+0x54] ;  /* 0x0000540001d07983 */ /* 0x0007680000300800 */
[----:B------:R3:W5:Y:S01]  /*126f0*/  LDL.LU R215, [R1+0x50] ;  /* 0x0000500001d77983 */ /* 0x0007620000300800 */
[----:B----4-:R-:W-:Y:S04]  /*12700*/  FFMA.FTZ R92, R124, c[0x0][0x2d0], -R100 ;  /* 0x0000b4007c5c7a23 */ /* 0x010fe80000010864 */
[----:B------:R4:W3:Y:S01]  /*12710*/  MUFU.EX2 R197, R92 ;  /* 0x0000005c00c57308 */ /* 0x0008e20000000800 */
[----:B-1----:R-:W-:Y:S01]  /*12720*/  F2FP.BF16.PACK_AB R80, R199, R143 ;  /* 0x0000008fc750723e */ /* 0x002fe200000010ff */
[-C--:B--2---:R-:W-:Y:S03]  /*12730*/  HMMA.16816.F32.BF16 R4, R76, R88.reuse, R4 ;  /* 0x000000584c04723c */ /* 0x084fe60000041804 */
[--C-:B----4-:R-:W-:Y:S05]  /*12740*/  FFMA.FTZ R92, R122, c[0x0][0x2d0], -R168.reuse ;  /* 0x0000b4007a5c7a23 */ /* 0x110fea00000108a8 */
[----:B------:R1:W2:Y:S01]  /*12750*/  MUFU.EX2 R194, R92 ;  /* 0x0000005c00c27308 */ /* 0x0002a20000000800 */
[C---:B------:R-:W-:Y:S07]  /*12760*/  HMMA.16816.F32.BF16 R8, R80.reuse, R88, R8 ;  /* 0x000000585008723c */ /* 0x040fee0000041808 */
[--C-:B------:R-:W-:Y:S01]  /*12770*/  FFMA.FTZ R88, R121, c[0x0][0x2d0], -R168.reuse ;  /* 0x0000b40079587a23 */ /* 0x100fe200000108a8 */
[-C--:B------:R-:W-:Y:S03]  /*12780*/  HMMA.16816.F32.BF16 R12, R80, R90.reuse, R12 ;  /* 0x0000005a500c723c */ /* 0x080fe6000004180c */
[----:B------:R4:W-:Y:S05]  /*12790*/  MUFU.EX2 R192, R88 ;  /* 0x0000005800c07308 */ /* 0x0009ea0000000800 */
[C---:B------:R-:W-:Y:S01]  /*127a0*/  HMMA.16816.F32.BF16 R16, R76.reuse, R90, R16 ;  /* 0x0000005a4c10723c */ /* 0x040fe20000041810 */
[----:B-1----:R-:W1:Y:S07]  /*127b0*/  LDSM.16.MT88.4 R92, [R210+0x1100] ;  /* 0x00110000d25c783b */ /* 0x002e6e0000004200 */
[-C--:B------:R-:W-:Y:S08]  /*127c0*/  HMMA.16816.F32.BF16 R20, R76, R84.reuse, R20 ;  /* 0x000000544c14723c */ /* 0x080ff00000041814 */
[C---:B------:R-:W-:Y:S04]  /*127d0*/  HMMA.16816.F32.BF16 R24, R80.reuse, R84, R24 ;  /* 0x000000545018723c */ /* 0x040fe80000041818 */
[----:B----4-:R-:W-:Y:S03]  /*127e0*/  FFMA.FTZ R88, R120, c[0x0][0x2d0], -R168 ;  /* 0x0000b40078587a23 */ /* 0x010fe600000108a8 */
[--C-:B------:R-:W-:Y:S01]  /*127f0*/  FFMA.FTZ R84, R116, c[0x0][0x2d0], -R169.reuse ;  /* 0x0000b40074547a23 */ /* 0x100fe200000108a9 */
[-C--:B------:R-:W-:Y:S01]  /*12800*/  HMMA.16816.F32.BF16 R28, R80, R86.reuse, R28 ;  /* 0x00000056501c723c */ /* 0x080fe2000004181c */
[----:B------:R4:W2:Y:S03]  /*12810*/  MUFU.EX2 R193, R88 ;  /* 0x0000005800c17308 */ /* 0x0008a60000000800 */
[----:B------:R-:W-:Y:S02]  /*12820*/  MOV R116, R113 ;  /* 0x0000007100747202 */ /* 0x000fe40000000f00 */
[----:B------:R-:W-:Y:S02]  /*12830*/  MOV R113, R112 ;  /* 0x0000007000717202 */ /* 0x000fe40000000f00 */
[C---:B------:R-:W-:Y:S04]  /*12840*/  HMMA.16816.F32.BF16 R32, R76.reuse, R86, R32 ;  /* 0x000000564c20723c */ /* 0x040fe80000041820 */
[----:B------:R-:W-:Y:S02]  /*12850*/  MOV R112, R105 ;  /* 0x0000006900707202 */ /* 0x000fe40000000f00 */
[----:B------:R-:W-:Y:S02]  /*12860*/  MOV R105, R104 ;  /* 0x0000006800697202 */ /* 0x000fe40000000f00 */
[----:B------:R-:W-:Y:S04]  /*12870*/  MOV R104, R180 ;  /* 0x000000b400687202 */ /* 0x000fe80000000f00 */
[----:B------:R-:W-:Y:S02]  /*12880*/  MOV R180, R179 ;  /* 0x000000b300b47202 */ /* 0x000fe40000000f00 */
[----:B------:R-:W-:Y:S01]  /*12890*/  MOV R179, R171 ;  /* 0x000000ab00b37202 */ /* 0x000fe20000000f00 */
[-C--:B-1----:R-:W-:Y:S03]  /*128a0*/  HMMA.16816.F32.BF16 R36, R76, R92.reuse, R36 ;  /* 0x0000005c4c24723c */ /* 0x082fe60000041824 */
[--C-:B----4-:R-:W-:Y:S01]  /*128b0*/  FFMA.FTZ R88, R119, c[0x0][0x2d0], -R169.reuse ;  /* 0x0000b40077587a23 */ /* 0x110fe200000108a9 */
[----:B------:R-:W-:Y:S02]  /*128c0*/  MOV R171, R177 ;  /* 0x000000b100ab7202 */ /* 0x000fe40000000f00 */
[----:B------:R-:W-:Y:S01]  /*128d0*/  MOV R177, R191 ;  /* 0x000000bf00b17202 */ /* 0x000fe20000000f00 */
[----:B------:R1:W-:Y:S01]  /*128e0*/  MUFU.EX2 R145, R88 ;  /* 0x0000005800917308 */ /* 0x0003e20000000800 */
[C---:B------:R-:W-:Y:S08]  /*128f0*/  HMMA.16816.F32.BF16 R40, R80.reuse, R92, R40 ;  /* 0x0000005c5028723c */ /* 0x040ff00000041828 */
[-C--:B------:R-:W-:Y:S01]  /*12900*/  HMMA.16816.F32.BF16 R44, R80, R94.reuse, R44 ;  /* 0x0000005e502c723c */ /* 0x080fe2000004182c */
[----:B------:R4:W-:Y:S07]  /*12910*/  MUFU.EX2 R191, R84 ;  /* 0x0000005400bf7308 */ /* 0x0009ee0000000800 */
[C---:B------:R-:W-:Y:S04]  /*12920*/  HMMA.16816.F32.BF16 R48, R76.reuse, R94, R48 ;  /* 0x0000005e4c30723c */ /* 0x040fe80000041830 */
[--C-:B-1----:R-:W-:Y:S01]  /*12930*/  FFMA.FTZ R88, R118, c[0x0][0x2d0], -R169.reuse ;  /* 0x0000b40076587a23 */ /* 0x102fe200000108a9 */
[----:B------:R-:W-:Y:S02]  /*12940*/  MOV R118, R117 ;  /* 0x0000007500767202 */ /* 0x000fe40000000f00 */
[----:B------:R-:W-:Y:S02]  /*12950*/  MOV R117, R114 ;  /* 0x0000007200757202 */ /* 0x000fe40000000f00 */
[----:B------:R-:W-:Y:S03]  /*12960*/  MOV R114, R111 ;  /* 0x0000006f00727202 */ /* 0x000fe60000000f00 */
[----:B------:R-:W-:Y:S01]  /*12970*/  MOV R111, R110 ;  /* 0x0000006e006f7202 */ /* 0x000fe20000000f00 */
[--C-:B----4-:R-:W-:Y:S01]  /*12980*/  FFMA.FTZ R84, R118, c[0x0][0x2d0], -R169.reuse ;  /* 0x0000b40076547a23 */ /* 0x110fe200000108a9 */
[----:B------:R-:W-:Y:S01]  /*12990*/  MOV R110, R109 ;  /* 0x0000006d006e7202 */ /* 0x000fe20000000f00 */
[--C-:B------:R-:W-:Y:S01]  /*129a0*/  FFMA.FTZ R92, R114, c[0x0][0x2d0], -R2.reuse ;  /* 0x0000b400725c7a23 */ /* 0x100fe20000010802 */
[----:B------:R-:W-:Y:S01]  /*129b0*/  MOV R109, R181 ;  /* 0x000000b5006d7202 */ /* 0x000fe20000000f00 */
[----:B------:R1:W4:Y:S01]  /*129c0*/  MUFU.EX2 R155, R84 ;  /* 0x00000054009b7308 */ /* 0x0003220000000800 */
[----:B------:R-:W-:Y:S02]  /*129d0*/  MOV R181, R190 ;  /* 0x000000be00b57202 */ /* 0x000fe40000000f00 */
[----:B------:R-:W-:Y:S02]  /*129e0*/  MOV R114, R111 ;  /* 0x0000006f00727202 */ /* 0x000fe40000000f00 */
[----:B------:R-:W-:Y:S02]  /*129f0*/  MOV R111, R110 ;  /* 0x0000006e006f7202 */ /* 0x000fe40000000f00 */
[----:B------:R-:W-:Y:S03]  /*12a00*/  MOV R110, R101 ;  /* 0x00000065006e7202 */ /* 0x000fe60000000f00 */
[----:B------:R2:W-:Y:S10]  /*12a10*/  MUFU.EX2 R190, R88 ;  /* 0x0000005800be7308 */ /* 0x0005f40000000800 */
[----:B------:R3:W-:Y:S01]  /*12a20*/  MUFU.EX2 R101, R92 ;  /* 0x0000005c00657308 */ /* 0x0007e20000000800 */
[----:B-1----:R-:W-:Y:S09]  /*12a30*/  FFMA.FTZ R84, R117, c[0x0][0x2d0], -R2 ;  /* 0x0000b40075547a23 */ /* 0x002ff20000010802 */
[----:B------:R1:W-:Y:S01]  /*12a40*/  MUFU.EX2 R153, R84 ;  /* 0x0000005400997308 */ /* 0x0003e20000000800 */
[----:B--2---:R-:W2:Y:S01]  /*12a50*/  LDSM.16.MT88.4 R88, [R211+0x1100] ;  /* 0x00110000d358783b */ /* 0x004ea20000004200 */
[----:B---3--:R-:W-:Y:S08]  /*12a60*/  FFMA.FTZ R92, R115, c[0x0][0x2d0], -R100 ;  /* 0x0000b400735c7a23 */ /* 0x008ff00000010864 */
[----:B------:R-:W-:Y:S01]  /*12a70*/  MUFU.EX2 R154, R92 ;  /* 0x0000005c009a7308 */ /* 0x000fe20000000800 */
[--C-:B-1----:R-:W-:Y:S02]  /*12a80*/  FFMA.FTZ R84, R116, c[0x0][0x2d0], -R2.reuse ;  /* 0x0000b40074547a23 */ /* 0x102fe40000010802 */
[----:B------:R-:W-:Y:S07]  /*12a90*/  LDSM.16.MT88.4 R116, [R209+0x2900] ;  /* 0x00290000d174783b */ /* 0x000fee0000004200 */
[----:B------:R1:W3:Y:S01]  /*12aa0*/  MUFU.EX2 R152, R84 ;  /* 0x0000005400987308 */ /* 0x0002e20000000800 */
[-C--:B--2---:R-:W-:Y:S08]  /*12ab0*/  HMMA.16816.F32.BF16 R52, R76, R88.reuse, R52 ;  /* 0x000000584c34723c */ /* 0x084ff00000041834 */
[C---:B------:R-:W-:Y:S04]  /*12ac0*/  HMMA.16816.F32.BF16 R56, R80.reuse, R88, R56 ;  /* 0x000000585038723c */ /* 0x040fe80000041838 */
[----:B-1----:R-:W-:Y:S01]  /*12ad0*/  FFMA.FTZ R84, R113, c[0x0][0x2d0], -R2 ;  /* 0x0000b40071547a23 */ /* 0x002fe20000010802 */
[----:B------:R-:W-:Y:S02]  /*12ae0*/  MOV R113, R112 ;  /* 0x0000007000717202 */ /* 0x000fe40000000f00 */
[----:B------:R-:W-:Y:S01]  /*12af0*/  MOV R112, R105 ;  /* 0x0000006900707202 */ /* 0x000fe20000000f00 */
[-C--:B------:R-:W-:Y:S04]  /*12b00*/  HMMA.16816.F32.BF16 R60, R80, R90.reuse, R60 ;  /* 0x0000005a503c723c */ /* 0x080fe8000004183c */
[----:B------:R-:W-:Y:S01]  /*12b10*/  MOV R105, R104 ;  /* 0x0000006800697202 */ /* 0x000fe20000000f00 */
[--C-:B------:R-:W-:Y:S01]  /*12b20*/  FFMA.FTZ R88, R189, c[0x0][0x2d0], -R100.reuse ;  /* 0x0000b400bd587a23 */ /* 0x100fe20000010864 */
[----:B------:R-:W-:Y:S01]  /*12b30*/  MOV R104, R180 ;  /* 0x000000b400687202 */ /* 0x000fe20000000f00 */
[----:B------:R-:W-:Y:S01]  /*12b40*/  FFMA.FTZ R80, R113, c[0x0][0x2d0], -R100 ;  /* 0x0000b40071507a23 */ /* 0x000fe20000010864 */
[----:B------:R-:W-:Y:S01]  /*12b50*/  HMMA.16816.F32.BF16 R64, R76, R90, R64 ;  /* 0x0000005a4c40723c */ /* 0x000fe20000041840 */
[----:B------:R1:W-:Y:S03]  /*12b60*/  MUFU.EX2 R189, R88 ;  /* 0x0000005800bd7308 */ /* 0x0003e60000000800 */
[----:B------:R-:W-:Y:S02]  /*12b70*/  MOV R180, R179 ;  /* 0x000000b300b47202 */ /* 0x000fe40000000f00 */
[----:B------:R-:W-:Y:S02]  /*12b80*/  MOV R179, R171 ;  /* 0x000000ab00b37202 */ /* 0x000fe40000000f00 */
[----:B------:R-:W-:Y:S04]  /*12b90*/  MOV R171, R177 ;  /* 0x000000b100ab7202 */ /* 0x000fe80000000f00 */
[----:B------:R-:W-:Y:S02]  /*12ba0*/  MOV R177, R102 ;  /* 0x0000006600b17202 */ /* 0x000fe40000000f00 */
[----:B------:R2:W2:Y:S01]  /*12bb0*/  MUFU.EX2 R102, R84 ;  /* 0x0000005400667308 */ /* 0x0004a20000000800 */
[----:B------:R-:W-:Y:S02]  /*12bc0*/  MOV R113, R105 ;  /* 0x0000006900717202 */ /* 0x000fe40000000f00 */
[----:B------:R-:W-:Y:S02]  /*12bd0*/  MOV R105, R104 ;  /* 0x0000006800697202 */ /* 0x000fe40000000f00 */
[----:B------:R-:W-:Y:S01]  /*12be0*/  MOV R104, R180 ;  /* 0x000000b400687202 */ /* 0x000fe20000000f00 */
[----:B------:R-:W-:Y:S01]  /*12bf0*/  FFMA.FTZ R92, R113, c[0x0][0x2d0], -R168 ;  /* 0x0000b400715c7a23 */ /* 0x000fe200000108a8 */
[----:B------:R-:W-:Y:S02]  /*12c00*/  MOV R180, R179 ;  /* 0x000000b300b47202 */ /* 0x000fe40000000f00 */
[----:B------:R-:W-:Y:S01]  /*12c10*/  MOV R179, R188 ;  /* 0x000000bc00b37202 */ /* 0x000fe20000000f00 */
[----:B------:R2:W-:Y:S01]  /*12c20*/  MUFU.EX2 R159, R92 ;  /* 0x0000005c009f7308 */ /* 0x0005e20000000800 */
[----:B------:R-:W-:Y:S01]  /*12c30*/  F2FP.BF16.PACK_AB R76, R197, R147 ;  /* 0x00000093c54c723e */ /* 0x000fe200000010ff */
[----:B-1----:R-:W-:Y:S01]  /*12c40*/  LDSM.16.MT88.4 R88, [R212+0x1900] ;  /* 0x00190000d458783b */ /* 0x002fe20000004200 */
[----:B------:R-:W-:Y:S02]  /*12c50*/  F2FP.BF16.PACK_AB R78, R195, R196 ;  /* 0x000000c4c34e723e */ /* 0x000fe400000010ff */
[----:B------:R-:W-:Y:S02]  /*12c60*/  F2FP.BF16.PACK_AB R77, R194, R146 ;  /* 0x00000092c24d723e */ /* 0x000fe400000010ff */
[----:B------:R-:W-:Y:S02]  /*12c70*/  F2FP.BF16.PACK_AB R79, R193, R192 ;  /* 0x000000c0c14f723e */ /* 0x000fe400000010ff */
[----:B----4-:R-:W-:Y:S01]  /*12c80*/  F2FP.BF16.PACK_AB R82, R155, R191 ;  /* 0x000000bf9b52723e */ /* 0x010fe200000010ff */
[----:B------:R1:W-:Y:S01]  /*12c90*/  MUFU.EX2 R188, R80 ;  /* 0x0000005000bc7308 */ /* 0x0003e20000000800 */
[----:B---3--:R-:W-:Y:S01]  /*12ca0*/  F2FP.BF16.PACK_AB R81, R152, R153 ;  /* 0x000000999851723e */ /* 0x008fe200000010ff */
[----:B--2---:R-:W2:Y:S01]  /*12cb0*/  LDSM.16.MT88.4 R84, [R209+0x1900] ;  /* 0x00190000d154783b */ /* 0x004ea20000004200 */
[----:B------:R-:W-:Y:S07]  /*12cc0*/  F2FP.BF16.PACK_AB R83, R101, R102 ;  /* 0x000000666553723e */ /* 0x000fee00000010ff */
[----:B------:R-:W3:Y:S01]  /*12cd0*/  LDSM.16.MT88.4 R92, [R210+0x1900] ;  /* 0x00190000d25c783b */ /* 0x000ee20000004200 */
[----:B-1----:R-:W-:Y:S04]  /*12ce0*/  FFMA.FTZ R80, R114, c[0x0][0x2d0], -R100 ;  /* 0x0000b40072507a23 */ /* 0x002fe80000010864 */
[----:B------:R1:W4:Y:S01]  /*12cf0*/  MUFU.EX2 R187, R80 ;  /* 0x0000005000bb7308 */ /* 0x0003220000000800 */
[-C--:B--2---:R-:W-:Y:S03]  /*12d00*/  HMMA.16816.F32.BF16 R4, R76, R84.reuse, R4 ;  /* 0x000000544c04723c */ /* 0x084fe60000041804 */
[----:B-1----:R-:W-:Y:S07]  /*12d10*/  F2FP.BF16.PACK_AB R80, R190, R145 ;  /* 0x00000091be50723e */ /* 0x002fee00000010ff */
[C---:B------:R-:W-:Y:S07]  /*12d20*/  HMMA.16816.F32.BF16 R8, R80.reuse, R84, R8 ;  /* 0x000000545008723c */ /* 0x040fee0000041808 */
[--C-:B------:R-:W-:Y:S01]  /*12d30*/  FFMA.FTZ R84, R112, c[0x0][0x2d0], -R168.reuse ;  /* 0x0000b40070547a23 */ /* 0x100fe200000108a8 */
[-C--:B------:R-:W-:Y:S03]  /*12d40*/  HMMA.16816.F32.BF16 R12, R80, R86.reuse, R12 ;  /* 0x00000056500c723c */ /* 0x080fe6000004180c */
[----:B------:R1:W2:Y:S01]  /*12d50*/  MUFU.EX2 R158, R84 ;  /* 0x00000054009e7308 */ /* 0x0002a20000000800 */
[----:B------:R-:W-:Y:S04]  /*12d60*/  MOV R112, R177 ;  /* 0x000000b100707202 */ /* 0x000fe80000000f00 */
[C---:B------:R-:W-:Y:S08]  /*12d70*/  HMMA.16816.F32.BF16 R16, R76.reuse, R86, R16 ;  /* 0x000000564c10723c */ /* 0x040ff00000041810 */
[-C--:B------:R-:W-:Y:S08]  /*12d80*/  HMMA.16816.F32.BF16 R20, R76, R88.reuse, R20 ;  /* 0x000000584c14723c */ /* 0x080ff00000041814 */
[C---:B------:R-:W-:Y:S04]  /*12d90*/  HMMA.16816.F32.BF16 R24, R80.reuse, R88, R24 ;  /* 0x000000585018723c */ /* 0x040fe80000041818 */
[--C-:B-1----:R-:W-:Y:S03]  /*12da0*/  FFMA.FTZ R84, R111, c[0x0][0x2d0], -R168.reuse ;  /* 0x0000b4006f547a23 */ /* 0x102fe600000108a8 */
[--C-:B------:R-:W-:Y:S01]  /*12db0*/  FFMA.FTZ R88, R109, c[0x0][0x2d0], -R169.reuse ;  /* 0x0000b4006d587a23 */ /* 0x100fe200000108a9 */
[-C--:B------:R-:W-:Y:S01]  /*12dc0*/  HMMA.16816.F32.BF16 R28, R80, R90.reuse, R28 ;  /* 0x0000005a501c723c */ /* 0x080fe2000004181c */
[----:B------:R1:W-:Y:S03]  /*12dd0*/  MUFU.EX2 R182, R84 ;  /* 0x0000005400b67308 */ /* 0x0003e60000000800 */
[----:B------:R-:W-:Y:S04]  /*12de0*/  MOV R109, R106 ;  /* 0x0000006a006d7202 */ /* 0x000fe80000000f00 */
[C---:B------:R-:W-:Y:S03]  /*12df0*/  HMMA.16816.F32.BF16 R32, R76.reuse, R90, R32 ;  /* 0x0000005a4c20723c */ /* 0x040fe60000041820 */
[----:B------:R2:W-:Y:S05]  /*12e00*/  MUFU.EX2 R156, R88 ;  /* 0x00000058009c7308 */ /* 0x0005ea0000000800 */
[-C--:B---3--:R-:W-:Y:S08]  /*12e10*/  HMMA.16816.F32.BF16 R36, R76, R92.reuse, R36 ;  /* 0x0000005c4c24723c */ /* 0x088ff00000041824 */
[C---:B------:R-:W-:Y:S04]  /*12e20*/  HMMA.16816.F32.BF16 R40, R80.reuse, R92, R40 ;  /* 0x0000005c5028723c */ /* 0x040fe80000041828 */
[----:B-1----:R-:W-:Y:S03]  /*12e30*/  FFMA.FTZ R84, R181, c[0x0][0x2d0], -R168 ;  /* 0x0000b400b5547a23 */ /* 0x002fe600000108a8 */
[--C-:B------:R-:W-:Y:S01]  /*12e40*/  FFMA.FTZ R92, R97, c[0x0][0x2d0], -R2.reuse ;  /* 0x0000b400615c7a23 */ /* 0x100fe20000010802 */
[-C--:B------:R-:W-:Y:S01]  /*12e50*/  HMMA.16816.F32.BF16 R44, R80, R94.reuse, R44 ;  /* 0x0000005e502c723c */ /* 0x080fe2000004182c */
[----:B------:R1:W3:Y:S03]  /*12e60*/  MUFU.EX2 R181, R84 ;  /* 0x0000005400b57308 */ /* 0x0002e60000000800 */
[--C-:B--2---:R-:W-:Y:S01]  /*12e70*/  FFMA.FTZ R88, R105, c[0x0][0x2d0], -R169.reuse ;  /* 0x0000b40069587a23 */ /* 0x104fe200000108a9 */
[----:B------:R-:W-:Y:S02]  /*12e80*/  MOV R105, R104 ;  /* 0x0000006800697202 */ /* 0x000fe40000000f00 */
[----:B------:R-:W-:Y:S01]  /*12e90*/  MOV R104, R180 ;  /* 0x000000b400687202 */ /* 0x000fe20000000f00 */
[C---:B------:R-:W-:Y:S03]  /*12ea0*/  HMMA.16816.F32.BF16 R48, R76.reuse, R94, R48 ;  /* 0x0000005e4c30723c */ /* 0x040fe60000041830 */
[----:B------:R2:W-:Y:S01]  /*12eb0*/  MUFU.EX2 R180, R88 ;  /* 0x0000005800b47308 */ /* 0x0005e20000000800 */
[----:B------:R-:W-:Y:S02]  /*12ec0*/  MOV R111, R104 ;  /* 0x00000068006f7202 */ /* 0x000fe40000000f00 */
[----:B------:R-:W-:Y:S07]  /*12ed0*/  MOV R104, R175 ;  /* 0x000000af00687202 */ /* 0x000fee0000000f00 */
[----:B------:R3:W-:Y:S01]  /*12ee0*/  MUFU.EX2 R97, R92 ;  /* 0x0000005c00617308 */ /* 0x0007e20000000800 */
[--C-:B-1----:R-:W-:Y:S01]  /*12ef0*/  FFMA.FTZ R84, R110, c[0x0][0x2d0], -R169.reuse ;  /* 0x0000b4006e547a23 */ /* 0x102fe200000108a9 */
[----:B------:R-:W-:Y:S08]  /*12f00*/  MOV R110, R174 ;  /* 0x000000ae006e7202 */ /* 0x000ff00000000f00 */
[----:B------:R1:W-:Y:S01]  /*12f10*/  MUFU.EX2 R157, R84 ;  /* 0x00000054009d7308 */ /* 0x0003e20000000800 */
[--C-:B--2---:R-:W-:Y:S09]  /*12f20*/  FFMA.FTZ R88, R179, c[0x0][0x2d0], -R169.reuse ;  /* 0x0000b400b3587a23 */ /* 0x104ff200000108a9 */
[----:B------:R2:W2:Y:S01]  /*12f30*/  MUFU.EX2 R179, R88 ;  /* 0x0000005800b37308 */ /* 0x0004a20000000800 */
[--C-:B---3--:R-:W-:Y:S09]  /*12f40*/  FFMA.FTZ R92, R98, c[0x0][0x2d0], -R2.reuse ;  /* 0x0000b400625c7a23 */ /* 0x108ff20000010802 */
[----:B------:R3:W-:Y:S01]  /*12f50*/  MUFU.EX2 R98, R92 ;  /* 0x0000005c00627308 */ /* 0x0007e20000000800 */
[----:B-1----:R-:W1:Y:S01]  /*12f60*/  LDSM.16.MT88.4 R84, [R211+0x1900] ;  /* 0x00190000d354783b */ /* 0x002e620000004200 */
[----:B--2---:R-:W-:Y:S08]  /*12f70*/  FFMA.FTZ R88, R99, c[0x0][0x2d0], -R2 ;  /* 0x0000b40063587a23 */ /* 0x004ff00000010802 */
[----:B------:R2:W-:Y:S01]  /*12f80*/  MUFU.EX2 R99, R88 ;  /* 0x0000005800637308 */ /* 0x0005e20000000800 */
[----:B---3--:R-:W-:Y:S09]  /*12f90*/  FFMA.FTZ R92, R173, c[0x0][0x2d0], -R100 ;  /* 0x0000b400ad5c7a23 */ /* 0x008ff20000010864 */
[----:B------:R3:W-:Y:S01]  /*12fa0*/  MUFU.EX2 R175, R92 ;  /* 0x0000005c00af7308 */ /* 0x0007e20000000800 */
[----:B--2---:R-:W-:Y:S01]  /*12fb0*/  FFMA.FTZ R88, R108, c[0x0][0x2d0], -R2 ;  /* 0x0000b4006c587a23 */ /* 0x004fe20000010802 */
[----:B------:R-:W-:Y:S01]  /*12fc0*/  MOV R108, R96 ;  /* 0x00000060006c7202 */ /* 0x000fe20000000f00 */
[-C--:B-1----:R-:W-:Y:S07]  /*12fd0*/  HMMA.16816.F32.BF16 R52, R76, R84.reuse, R52 ;  /* 0x000000544c34723c */ /* 0x082fee0000041834 */
[----:B------:R1:W2:Y:S01]  /*12fe0*/  MUFU.EX2 R96, R88 ;  /* 0x0000005800607308 */ /* 0x0002a20000000800 */
[C---:B------:R-:W-:Y:S01]  /*12ff0*/  HMMA.16816.F32.BF16 R56, R80.reuse, R84, R56 ;  /* 0x000000545038723c */ /* 0x040fe20000041838 */
[----:B---3--:R-:W-:Y:S06]  /*13000*/  LDSM.16.MT88.4 R92, [R210+0x2100] ;  /* 0x00210000d25c783b */ /* 0x008fec0000004200 */
[--C-:B------:R-:W-:Y:S01]  /*13010*/  FFMA.FTZ R84, R107, c[0x0][0x2d0], -R100.reuse ;  /* 0x0000b4006b547a23 */ /* 0x100fe20000010864 */
[-C--:B------:R-:W-:Y:S04]  /*13020*/  HMMA.16816.F32.BF16 R60, R80, R86.reuse, R60 ;  /* 0x00000056503c723c */ /* 0x080fe8000004183c */
[----:B------:R-:W-:Y:S02]  /*13030*/  MOV R107, R178 ;  /* 0x000000b2006b7202 */ /* 0x000fe40000000f00 */
[----:B------:R3:W-:Y:S01]  /*13040*/  MUFU.EX2 R178, R84 ;  /* 0x0000005400b27308 */ /* 0x0007e20000000800 */
[--C-:B------:R-:W-:Y:S01]  /*13050*/  FFMA.FTZ R80, R105, c[0x0][0x2d0], -R100.reuse ;  /* 0x0000b40069507a23 */ /* 0x100fe20000010864 */
[----:B------:R-:W-:Y:S01]  /*13060*/  HMMA.16816.F32.BF16 R64, R76, R86, R64 ;  /* 0x000000564c40723c */ /* 0x000fe20000041840 */
[----:B-1----:R-:W1:Y:S03]  /*13070*/  LDSM.16.MT88.4 R88, [R209+0x2100] ;  /* 0x00210000d158783b */ /* 0x002e660000004200 */
[----:B------:R-:W-:Y:S02]  /*13080*/  MOV R105, R171 ;  /* 0x000000ab00697202 */ /* 0x000fe40000000f00 */
[----:B------:R-:W-:Y:S02]  /*13090*/  MOV R171, R176 ;  /* 0x000000b000ab7202 */ /* 0x000fe40000000f00 */
[----:B------:R1:W1:Y:S01]  /*130a0*/  MUFU.EX2 R177, R80 ;  /* 0x0000005000b17308 */ /* 0x0002620000000800 */
[----:B------:R-:W-:Y:S03]  /*130b0*/  F2FP.BF16.PACK_AB R76, R189, R154 ;  /* 0x0000009abd4c723e */ /* 0x000fe600000010ff */
[----:B----4-:R-:W-:Y:S02]  /*130c0*/  F2FP.BF16.PACK_AB R78, R187, R188 ;  /* 0x000000bcbb4e723e */ /* 0x010fe400000010ff */
[----:B------:R-:W-:Y:S02]  /*130d0*/  F2FP.BF16.PACK_AB R77, R158, R159 ;  /* 0x0000009f9e4d723e */ /* 0x000fe400000010ff */
[----:B------:R-:W-:Y:S02]  /*130e0*/  F2FP.BF16.PACK_AB R79, R181, R182 ;  /* 0x000000b6b54f723e */ /* 0x000fe400000010ff */
[----:B------:R-:W-:Y:S02]  /*130f0*/  F2FP.BF16.PACK_AB R82, R179, R180 ;  /* 0x000000b4b352723e */ /* 0x000fe400000010ff */
[----:B--2---:R-:W-:Y:S01]  /*13100*/  F2FP.BF16.PACK_AB R81, R96, R99 ;  /* 0x000000636051723e */ /* 0x004fe200000010ff */
[----:B---3--:R-:W2:Y:S01]  /*13110*/  LDSM.16.MT88.4 R84, [R212+0x2100] ;  /* 0x00210000d454783b */ /* 0x008ea20000004200 */
[----:B------:R-:W-:Y:S01]  /*13120*/  F2FP.BF16.PACK_AB R83, R98, R97 ;  /* 0x000000616253723e */ /* 0x000fe200000010ff */
[----:B-1----:R-:W-:Y:S01]  /*13130*/  FFMA.FTZ R80, R172, c[0x0][0x2d0], -R100 ;  /* 0x0000b400ac507a23 */ /* 0x002fe20000010864 */
[----:B------:R-:W-:Y:S03]  /*13140*/  F2FP.BF16.PACK_AB R164, R177, R178 ;  /* 0x000000b2b1a4723e */ /* 0x000fe600000010ff */
[----:B------:R1:W3:Y:S01]  /*13150*/  MUFU.EX2 R176, R80 ;  /* 0x0000005000b07308 */ /* 0x0002e20000000800 */
[-C--:B------:R-:W-:Y:S03]  /*13160*/  HMMA.16816.F32.BF16 R4, R76, R88.reuse, R4 ;  /* 0x000000584c04723c */ /* 0x080fe60000041804 */
[----:B-1----:R-:W-:Y:S02]  /*13170*/  F2FP.BF16.PACK_AB R80, R156, R157 ;  /* 0x0000009d9c50723e */ /* 0x002fe400000010ff */
[----:B---3--:R-:W-:Y:S05]  /*13180*/  F2FP.BF16.PACK_AB R166, R175, R176 ;  /* 0x000000b0afa6723e */ /* 0x008fea00000010ff */
[C---:B------:R-:W-:Y:S07]  /*13190*/  HMMA.16816.F32.BF16 R8, R80.reuse, R88, R8 ;  /* 0x000000585008723c */ /* 0x040fee0000041808 */
[--C-:B------:R-:W-:Y:S01]  /*131a0*/  FFMA.FTZ R88, R108, c[0x0][0x2d0], -R168.reuse ;  /* 0x0000b4006c587a23 */ /* 0x100fe200000108a8 */
[-C--:B------:R-:W-:Y:S01]  /*131b0*/  HMMA.16816.F32.BF16 R12, R80, R90.reuse, R12 ;  /* 0x0000005a500c723c */ /* 0x080fe2000004180c */
[----:B------:R-:W3:Y:S02]  /*131c0*/  LDL R108, [R1+0x24] ;  /* 0x00002400016c7983 */ /* 0x000ee40000100800 */
[----:B------:R1:W-:Y:S05]  /*131d0*/  MUFU.EX2 R174, R88 ;  /* 0x0000005800ae7308 */ /* 0x0003ea0000000800 */
[C---:B------:R-:W-:Y:S08]  /*131e0*/  HMMA.16816.F32.BF16 R16, R76.reuse, R90, R16 ;  /* 0x0000005a4c10723c */ /* 0x040ff00000041810 */
[-C--:B--2---:R-:W-:Y:S08]  /*131f0*/  HMMA.16816.F32.BF16 R20, R76, R84.reuse, R20 ;  /* 0x000000544c14723c */ /* 0x084ff00000041814 */
[C---:B------:R-:W-:Y:S04]  /*13200*/  HMMA.16816.F32.BF16 R24, R80.reuse, R84, R24 ;  /* 0x000000545018723c */ /* 0x040fe80000041818 */
[--C-:B-1----:R-:W-:Y:S02]  /*13210*/  FFMA.FTZ R88, R107, c[0x0][0x2d0], -R168.reuse ;  /* 0x0000b4006b587a23 */ /* 0x102fe400000108a8 */
[----:B------:R-:W2:Y:S01]  /*13220*/  LDL.LU R107, [R1+0x10] ;  /* 0x00001000016b7983 */ /* 0x000ea20000300800 */
[--C-:B------:R-:W-:Y:S01]  /*13230*/  FFMA.FTZ R84, R104, c[0x0][0x2d0], -R169.reuse ;  /* 0x0000b40068547a23 */ /* 0x100fe200000108a9 */
[-C--:B------:R-:W-:Y:S01]  /*13240*/  HMMA.16816.F32.BF16 R28, R80, R86.reuse, R28 ;  /* 0x00000056501c723c */ /* 0x080fe2000004181c */
[----:B------:R1:W4:Y:S01]  /*13250*/  MUFU.EX2 R172, R88 ;  /* 0x0000005800ac7308 */ /* 0x0003220000000800 */
[----:B------:R-:W2:Y:S06]  /*13260*/  LDL.LU R106, [R1+0x14] ;  /* 0x00001400016a7983 */ /* 0x000eac0000300800 */
[C---:B------:R-:W-:Y:S08]  /*13270*/  HMMA.16816.F32.BF16 R32, R76.reuse, R86, R32 ;  /* 0x000000564c20723c */ /* 0x040ff00000041820 */
[-C--:B------:R-:W-:Y:S08]  /*13280*/  HMMA.16816.F32.BF16 R36, R76, R92.reuse, R36 ;  /* 0x0000005c4c24723c */ /* 0x080ff00000041824 */
[C---:B------:R-:W-:Y:S04]  /*13290*/  HMMA.16816.F32.BF16 R40, R80.reuse, R92, R40 ;  /* 0x0000005c5028723c */ /* 0x040fe80000041828 */
[--C-:B-1----:R-:W-:Y:S01]  /*132a0*/  FFMA.FTZ R88, R105, c[0x0][0x2d0], -R168.reuse ;  /* 0x0000b40069587a23 */ /* 0x102fe200000108a8 */
[----:B----4-:R-:W-:Y:S01]  /*132b0*/  F2FP.BF16.PACK_AB R165, R172, R174 ;  /* 0x000000aeaca5723e */ /* 0x010fe200000010ff */
[----:B------:R-:W4:Y:S02]  /*132c0*/  LDL.LU R105, [R1+0x18] ;  /* 0x0000180001697983 */ /* 0x000f240000300800 */
[----:B------:R1:W-:Y:S01]  /*132d0*/  MUFU.EX2 R173, R88 ;  /* 0x0000005800ad7308 */ /* 0x0003e20000000800 */
[-C--:B------:R-:W-:Y:S01]  /*132e0*/  HMMA.16816.F32.BF16 R44, R80, R94.reuse, R44 ;  /* 0x0000005e502c723c */ /* 0x080fe2000004182c */
[----:B------:R-:W4:Y:S07]  /*132f0*/  LDL.LU R104, [R1+0x1c] ;  /* 0x00001c0001687983 */ /* 0x000f2e0000300800 */
[C---:B------:R-:W-:Y:S04]  /*13300*/  HMMA.16816.F32.BF16 R48, R76.reuse, R94, R48 ;  /* 0x0000005e4c30723c */ /* 0x040fe80000041830 */
[----:B-1----:R-:W-:Y:S02]  /*13310*/  FFMA.FTZ R88, R171, c[0x0][0x2d0], -R168 ;  /* 0x0000b400ab587a23 */ /* 0x002fe400000108a8 */
[----:B------:R1:W-:Y:S10]  /*13320*/  MUFU.EX2 R168, R84 ;  /* 0x0000005400a87308 */ /* 0x0003f40000000800 */
[----:B------:R1:W1:Y:S02]  /*13330*/  MUFU.EX2 R171, R88 ;  /* 0x0000005800ab7308 */ /* 0x0002640000000800 */
[--C-:B-1----:R-:W-:Y:S08]  /*13340*/  FFMA.FTZ R84, R170, c[0x0][0x2d0], -R169.reuse ;  /* 0x0000b400aa547a23 */ /* 0x102ff000000108a9 */
[----:B------:R1:W1:Y:S01]  /*13350*/  MUFU.EX2 R170, R84 ;  /* 0x0000005400aa7308 */ /* 0x0002620000000800 */
[----:B------:R-:W1:Y:S01]  /*13360*/  LDSM.16.MT88.4 R88, [R211+0x2100] ;  /* 0x00210000d358783b */ /* 0x000e620000004200 */
[----:B------:R-:W-:Y:S01]  /*13370*/  F2FP.BF16.PACK_AB R167, R171, R173 ;  /* 0x000000adaba7723e */ /* 0x000fe200000010ff */
[--C-:B-1----:R-:W-:Y:S01]  /*13380*/  FFMA.FTZ R84, R112, c[0x0][0x2d0], -R169.reuse ;  /* 0x0000b40070547a23 */ /* 0x102fe200000108a9 */
[----:B------:R-:W-:Y:S06]  /*13390*/  F2FP.BF16.PACK_AB R160, R170, R168 ;  /* 0x000000a8aaa0723e */ /* 0x000fec00000010ff */
[----:B------:R1:W-:Y:S01]  /*133a0*/  MUFU.EX2 R100, R84 ;  /* 0x0000005400647308 */ /* 0x0003e20000000800 */
[-C--:B------:R-:W-:Y:S03]  /*133b0*/  HMMA.16816.F32.BF16 R52, R76, R88.reuse, R52 ;  /* 0x000000584c34723c */ /* 0x080fe60000041834 */
[----:B-1----:R-:W-:Y:S05]  /*133c0*/  FFMA.FTZ R84, R111, c[0x0][0x2d0], -R169 ;  /* 0x0000b4006f547a23 */ /* 0x002fea00000108a9 */
[C---:B------:R-:W-:Y:S01]  /*133d0*/  HMMA.16816.F32.BF16 R56, R80.reuse, R88, R56 ;  /* 0x000000585038723c */ /* 0x040fe20000041838 */
[----:B------:R1:W1:Y:S07]  /*133e0*/  MUFU.EX2 R87, R84 ;  /* 0x0000005400577308 */ /* 0x00026e0000000800 */
[-C--:B------:R-:W-:Y:S08]  /*133f0*/  HMMA.16816.F32.BF16 R60, R80, R90.reuse, R60 ;  /* 0x0000005a503c723c */ /* 0x080ff0000004183c */
[----:B------:R-:W-:Y:S04]  /*13400*/  HMMA.16816.F32.BF16 R64, R76, R90, R64 ;  /* 0x0000005a4c40723c */ /* 0x000fe80000041840 */
[--C-:B-1----:R-:W-:Y:S01]  /*13410*/  FFMA.FTZ R84, R110, c[0x0][0x2d0], -R2.reuse ;  /* 0x0000b4006e547a23 */ /* 0x102fe20000010802 */
[----:B------:R-:W-:Y:S03]  /*13420*/  F2FP.BF16.PACK_AB R162, R87, R100 ;  /* 0x0000006457a2723e */ /* 0x000fe600000010ff */
[----:B------:R1:W-:Y:S04]  /*13430*/  MUFU.EX2 R85, R84 ;  /* 0x0000005400557308 */ /* 0x0003e80000000800 */
[--C-:B-1----:R-:W-:Y:S02]  /*13440*/  FFMA.FTZ R84, R109, c[0x0][0x2d0], -R2.reuse ;  /* 0x0000b4006d547a23 */ /* 0x102fe40000010802 */
[----:B------:R-:W-:Y:S04]  /*13450*/  FFMA.FTZ R2, R75, c[0x0][0x2d0], -R2 ;  /* 0x0000b4004b027a23 */ /* 0x000fe80000010802 */
[----:B------:R-:W1:Y:S10]  /*13460*/  MUFU.EX2 R86, R84 ;  /* 0x0000005400567308 */ /* 0x000e740000000800 */
[----:B------:R-:W-:Y:S10]  /*13470*/  MUFU.EX2 R84, R74 ;  /* 0x0000004a00547308 */ /* 0x000ff40000000800 */
[----:B------:R-:W1:Y:S02]  /*13480*/  MUFU.EX2 R74, R2 ;  /* 0x00000002004a7308 */ /* 0x000e640000000800 */
[----:B-1----:R-:W-:Y:S02]  /*13490*/  F2FP.BF16.PACK_AB R161, R86, R85 ;  /* 0x0000005556a1723e */ /* 0x002fe400000010ff */
[----:B------:R-:W-:Y:S02]  /*134a0*/  F2FP.BF16.PACK_AB R163, R74, R84 ;  /* 0x000000544aa3723e */ /* 0x000fe400000010ff */
[----:B---3--:R-:W-:Y:S02]  /*134b0*/  ISETP.GT.AND P0, PT, R103, R108, PT ;  /* 0x0000006c6700720c */ /* 0x008fe40003f04270 */
[----:B------:R-:W-:Y:S01]  /*134c0*/  MOV R103, R225 ;  /* 0x000000e100677202 */ /* 0x000fe20000000f00 */
[----:B--2---:R-:W-:Y:S02]  /*134d0*/  FFMA.FTZ R73, R73, R107, R244 ;  /* 0x0000006b49497223 */ /* 0x004fe400000100f4 */
[----:B------:R-:W-:Y:S02]  /*134e0*/  FFMA.FTZ R69, R69, R106, R242 ;  /* 0x0000006a45457223 */ /* 0x000fe400000100f2 */
[----:B----4-:R-:W-:Y:S02]  /*134f0*/  FFMA.FTZ R2, R68, R105, R239 ;  /* 0x0000006944027223 */ /* 0x010fe400000100ef */
[----:B------:R-:W-:Y:S02]  /*13500*/  FFMA.FTZ R0, R0, R104, R183 ;  /* 0x0000006800007223 */ /* 0x000fe400000100b7 */
[----:B------:R-:W-:Y:S01]  /*13510*/  FADD.FTZ R2, R240, R2 ;  /* 0x00000002f0027221 */ /* 0x000fe20000010000 */
[-C--:B------:R-:W-:Y:S05]  /*13520*/  HMMA.16816.F32.BF16 R104, R164, R116.reuse, R4 ;  /* 0x00000074a468723c */ /* 0x080fea0000041804 */
        /* <DEDUP_REMOVED lines=29> */
[----:B------:R-:W-:Y:S02]  /*13700*/  FADD.FTZ R11, R137, R4 ;  /* 0x00000004890b7221 */ /* 0x000fe40000010000 */
[----:B------:R-:W1:Y:S02]  /*13710*/  LDSM.16.MT88.4 R4, [R211+0x2900] ;  /* 0x00290000d304783b */ /* 0x000e640000004200 */
        /* <DEDUP_REMOVED lines=37> */
[----:B------:R-:W-:Y:S01]  /*13970*/  MOV R102, R3 ;  /* 0x0000000300667202 */ /* 0x000fe20000000f00 */
        /* <DEDUP_REMOVED lines=36> */
[----:B------:R-:W-:Y:S01]  /*13bc0*/  FADD.FTZ R2, R100, R0 ;  /* 0x0000000064027221 */ /* 0x000fe20000010000 */
[----:B------:R-:W-:Y:S01]  /*13bd0*/  MOV R100, R71 ;  /* 0x0000004700647202 */ /* 0x000fe20000000f00 */
[----:B------:R-:W-:Y:S02]  /*13be0*/  FADD.FTZ R0, R84, R4 ;  /* 0x0000000454007221 */ /* 0x000fe40000010000 */
[----:B------:R-:W-:Y:S02]  /*13bf0*/  FADD.FTZ R4, R171, R5 ;  /* 0x00000005ab047221 */ /* 0x000fe40000010000 */
[----:B------:R-:W-:Y:S02]  /*13c00*/  FADD.FTZ R2, R87, R2 ;  /* 0x0000000257027221 */ /* 0x000fe40000010000 */
[----:B------:R-:W-:Y:S01]  /*13c10*/  FADD.FTZ R0, R74, R0 ;  /* 0x000000004a007221 */ /* 0x000fe20000010000 */
[----:B------:R-:W-:Y:S04]  /*13c20*/  STL [R1+0x14], R4 ;  /* 0x0000140401007387 */ /* 0x000fe80000100800 */
[----:B------:R1:W-:Y:S04]  /*13c30*/  STL [R1+0x18], R2 ;  /* 0x0000180201007387 */ /* 0x0003e80000100800 */
[----:B------:R2:W-:Y:S01]  /*13c40*/  STL [R1+0x1c], R0 ;  /* 0x00001c0001007387 */ /* 0x0005e20000100800 */
[----:B-1----:R-:W-:Y:S01]  /*13c50*/  MOV R2, R72 ;  /* 0x0000004800027202 */ /* 0x002fe20000000f00 */
[----:B------:R-:W-:-:S05]  /*13c60*/  @P0 BRA `(.L_x_503) ;  /* 0xffffb26000000947 */ /* 0x000fca000383ffff */
.L_x_502:
[----:B--2---:R-:W2:Y:S02]  /*13c70*/  LDL R0, [R1] ;  /* 0x0000000001007983 */ /* 0x004ea40000100800 */
[----:B--2---:R-:W-:-:S13]  /*13c80*/  ISETP.GE.AND P0, PT, R225, R0, PT ;  /* 0x00000000e100720c */ /* 0x004fda0003f06270 */
[----:B------:R-:W-:Y:S05]  /*13c90*/  @!P0 BRA `(.L_x_504) ;  /* 0x000067e000008947 */ /* 0x000fea0003800000 */
[----:B------:R-:W2:Y:S01]  /*13ca0*/  LDL.LU.64 R6, [R1+0x40] ;  /* 0x0000400001067983 */ /* 0x000ea20000300a00 */
[----:B------:R-:W-:Y:S01]  /*13cb0*/  MOV R103, R3 ;  /* 0x0000000300677202 */ /* 0x000fe20000000f00 */
[----:B------:R-:W-:Y:S01]  /*13cc0*/  UMOV UR14, 0x60 ;  /* 0x00000060000e7882 */ /* 0x000fe20000000000 */
[----:B------:R-:W-:Y:S01]  /*13cd0*/  IMAD.MOV.U32 R101, RZ, RZ, R71 ;  /* 0x000000ffff657224 */ /* 0x000fe200078e0047 */
[----:B-1----:R-:W3:Y:S01]  /*13ce0*/  LDL.LU.64 R4, [R1+0x48] ;  /* 0x0000480001047983 */ /* 0x002ee20000300a00 */
[----:B------:R-:W-:Y:S01]  /*13cf0*/  ULDC.64 UR4, c[0x0][0x208] ;  /* 0x0000820000047ab9 */ /* 0x000fe20000000a00 */
[----:B------:R-:W-:Y:S01]  /*13d00*/  IMAD.MOV.U32 R100, RZ, RZ, R72 ;  /* 0x000000ffff647224 */ /* 0x000fe200078e0048 */
[----:B------:R-:W-:Y:S01]  /*13d10*/  UIMAD.WIDE.U32 UR16, UR14, UR4, URZ ;  /* 0x000000040e1072a5 */ /* 0x000fe2000f8e003f */
[----:B------:R-:W-:Y:S01]  /*13d20*/  IMAD.MOV.U32 R102, RZ, RZ, R70 ;  /* 0x000000ffff667224 */ /* 0x000fe200078e0046 */
[----:B------:R-:W-:Y:S02]  /*13d30*/  UIMAD UR5, UR14, UR5, URZ ;  /* 0x000000050e0572a4 */ /* 0x000fe4000f8e023f */
[----:B------:R-:W-:-:S02]  /*13d40*/  ULDC.64 UR6, c[0x0][0x1e0] ;  /* 0x0000780000067ab9 */ /* 0x000fc40000000a00 */
[----:B------:R-:W-:Y:S02]  /*13d50*/  USHF.L.U64.HI UR7, UR6, 0x5, UR7 ;  /* 0x0000000506077899 */ /* 0x000fe40008010207 */
[----:B------:R-:W-:Y:S02]  /*13d60*/  USHF.L.U32 UR6, UR6, 0x5, URZ ;  /* 0x0000000506067899 */ /* 0x000fe4000800063f */
[----:B------:R-:W-:Y:S01]  /*13d70*/  UIADD3 UR5, UR17, UR5, URZ ;  /* 0x0000000511057290 */ /* 0x000fe2000fffe03f */
[----:B--2---:R-:W-:Y:S02]  /*13d80*/  MOV R3, R7 ;  /* 0x0000000700037202 */ /* 0x004fe40000000f00 */
[----:B---3--:R-:W-:-:S05]  /*13d90*/  MOV R2, R4 ;  /* 0x0000000400027202 */ /* 0x008fca0000000f00 */
[----:B------:R1:W-:Y:S04]  /*13da0*/  STL.64 [R1+0x8], R2 ;  /* 0x0000080201007387 */ /* 0x0003e80000100a00 */
.L_x_521:
[----:B------:R-:W-:Y:S04]  /*13db0*/  DEPBAR.LE SB0, 0x0 ;  /* 0x000080000000791a */ /* 0x000fe80000000000 */
[----:B------:R-:W-:Y:S01]  /*13dc0*/  BAR.SYNC.DEFER_BLOCKING 0x0 ;  /* 0x0000000000007b1d */ /* 0x000fe20000010000 */
[----:B-12---:R-:W-:Y:S01]  /*13dd0*/  SHF.R.S32.HI R2, RZ, 0x1f, R225 ;  /* 0x0000001fff027819 */ /* 0x006fe200000114e1 */
[C---:B------:R-:W-:Y:S01]  /*13de0*/  IMAD R0, R225.reuse, UR5, RZ ;  /* 0x00000005e1007c24 */ /* 0x040fe2000f8e02ff */
[----:B------:R-:W-:Y:S03]  /*13df0*/  PLOP3.LUT P3, PT, PT, PT, UP2, 0x80, 0x0 ;  /* 0x000000000000781c */ /* 0x000fe60003f6f028 */
[----:B------:R-:W-:Y:S02]  /*13e00*/  IMAD R0, R2, UR16, R0 ;  /* 0x0000001002007c24 */ /* 0x000fe4000f8e0200 */
[----:B-----5:R-:W-:Y:S08]  /*13e10*/  LDSM.16.M88.4 R96, [R215+0x6100] ;  /* 0x00610000d760783b */ /* 0x020ff00000000200 */
[----:B------:R-:W2:Y:S06]  /*13e20*/  LDL.64 R196, [R1+0x8] ;  /* 0x0000080001c47983 */ /* 0x000eac0000100a00 */
[----:B------:R-:W1:Y:S08]  /*13e30*/  LDSM.16.M88.4 R16, [R208+0x3100] ;  /* 0x00310000d010783b */ /* 0x000e700000000200 */
[----:B------:R-:W3:Y:S08]  /*13e40*/  LDSM.16.M88.4 R92, [R215+0x8100] ;  /* 0x00810000d75c783b */ /* 0x000ef00000000200 */
[----:B------:R-:W4:Y:S08]  /*13e50*/  LDSM.16.M88.4 R32, [R208+0x3900] ;  /* 0x00390000d020783b */ /* 0x000f300000000200 */
[----:B------:R-:W1:Y:S08]  /*13e60*/  LDSM.16.M88.4 R48, [R208+0x4100] ;  /* 0x00410000d030783b */ /* 0x000e700000000200 */
[----:B------:R-:W1:Y:S08]  /*13e70*/  LDSM.16.M88.4 R64, [R208+0x4900] ;  /* 0x00490000d040783b */ /* 0x000e700000000200 */
[----:B------:R-:W1:Y:S08]  /*13e80*/  LDSM.16.M88.4 R80, [R208+0x5100] ;  /* 0x00510000d050783b */ /* 0x000e700000000200 */
[----:B------:R-:W1:Y:S08]  /*13e90*/  LDSM.16.M88.4 R168, [R208+0x5900] ;  /* 0x00590000d0a8783b */ /* 0x000e700000000200 */
[----:B------:R-:W-:Y:S08]  /*13ea0*/  LDSM.16.M88.4 R172, [R218+0x6100] ;  /* 0x00610000daac783b */ /* 0x000ff00000000200 */
[----:B------:R-:W1:Y:S08]  /*13eb0*/  LDSM.16.M88.4 R176, [R219] ;  /* 0x00000000dbb0783b */ /* 0x000e700000000200 */
[----:B------:R-:W2:Y:S08]  /*13ec0*/  LDSM.16.M88.4 R180, [R218+0x8100] ;  /* 0x00810000dab4783b */ /* 0x000eb00000000200 */
[----:B------:R-:W2:Y:S08]  /*13ed0*/  LDSM.16.M88.4 R184, [R224] ;  /* 0x00000000e0b8783b */ /* 0x000eb00000000200 */
[----:B------:R-:W2:Y:S08]  /*13ee0*/  LDSM.16.M88.4 R188, [R223] ;  /* 0x00000000dfbc783b */ /* 0x000eb00000000200 */
[----:B------:R-:W2:Y:S08]  /*13ef0*/  LDSM.16.M88.4 R192, [R222] ;  /* 0x00000000dec0783b */ /* 0x000eb00000000200 */
[----:B------:R-:W2:Y:S06]  /*13f00*/  LDL.64 R250, [R1+0x38] ;  /* 0x0000380001fa7983 */ /* 0x000eac0000100a00 */
[----:B------:R-:W2:Y:S01]  /*13f10*/  LDL R226, [R1+0x28] ;  /* 0x0000280001e27983 */ /* 0x000ea20000100800 */
        /* <DEDUP_REMOVED lines=26> */
[C---:B--2---:R-:W-:Y:S07]  /*140c0*/  HMMA.16816.F32.BF16 R8, R180.reuse, R176, R8 ;  /* 0x000000b0b408723c */ /* 0x044fee0000041808 */
[----:B------:R-:W-:Y:S01]  /*140d0*/  IMAD.WIDE.U32 R176, R225, UR16, R196 ;  /* 0x00000010e1b07c25 */ /* 0x000fe2000f8e00c4 */
[-C--:B------:R-:W-:Y:S04]  /*140e0*/  HMMA.16816.F32.BF16 R12, R180, R178.reuse, R12 ;  /* 0x000000b2b40c723c */ /* 0x080fe8000004180c */
[----:B------:R-:W-:Y:S02]  /*140f0*/  IADD3 R0, R177, R0, RZ ;  /* 0x00000000b1007210 */ /* 0x000fe40007ffe0ff */
[C---:B------:R-:W-:Y:S02]  /*14100*/  LEA R2, P0, R176.reuse, c[0x0][0x1f8], 0x1 ;  /* 0x00007e00b0027a11 */ /* 0x040fe400078008ff */
[C---:B------:R-:W-:Y:S04]  /*14110*/  HMMA.16816.F32.BF16 R16, R172.reuse, R178, R16 ;  /* 0x000000b2ac10723c */ /* 0x040fe80000041810 */
[----:B------:R-:W-:Y:S02]  /*14120*/  LEA.HI.X R3, R176, c[0x0][0x1fc], R0, 0x1, P0 ;  /* 0x00007f00b0037a11 */ /* 0x000fe400000f0c00 */
[----:B------:R-:W2:Y:S02]  /*14130*/  LDSM.16.M88.4 R176, [R220] ;  /* 0x00000000dcb0783b */ /* 0x000ea40000000200 */
[-C--:B------:R-:W-:Y:S06]  /*14140*/  HMMA.16816.F32.BF16 R20, R172, R184.reuse, R20 ;  /* 0x000000b8ac14723c */ /* 0x080fec0000041814 */
[----:B------:R-:W-:Y:S01]  /*14150*/  @!PT LDS RZ, [RZ] ;  /* 0x00000000fffff984 */ /* 0x000fe20000000800 */
[----:B------:R-:W-:Y:S01]  /*14160*/  @!PT LDS RZ, [RZ] ;  /* 0x00000000fffff984 */ /* 0x000fe20000000800 */
[----:B------:R-:W-:Y:S01]  /*14170*/  @!PT LDS RZ, [RZ] ;  /* 0x00000000fffff984 */ /* 0x000fe20000000800 */
[----:B------:R3:W-:Y:S02]  /*14180*/  LDGSTS.E.BYPASS.LTC128B.128 [R227+0x100], [R2.64], !P6 ;  /* 0x0010000002e37fae */ /* 0x0007e4000f101d4c */
[C---:B------:R-:W-:Y:S08]  /*14190*/  HMMA.16816.F32.BF16 R24, R180.reuse, R184, R24 ;  /* 0x000000b8b418723c */ /* 0x040ff00000041818 */
[-C--:B------:R-:W-:Y:S08]  /*141a0*/  HMMA.16816.F32.BF16 R28, R180, R186.reuse, R28 ;  /* 0x000000bab41c723c */ /* 0x080ff0000004181c */
[C---:B------:R-:W-:Y:S08]  /*141b0*/  HMMA.16816.F32.BF16 R32, R172.reuse, R186, R32 ;  /* 0x000000baac20723c */ /* 0x040ff00000041820 */
[-C--:B------:R-:W-:Y:S08]  /*141c0*/  HMMA.16816.F32.BF16 R36, R172, R188.reuse, R36 ;  /* 0x000000bcac24723c */ /* 0x080ff00000041824 */
[C---:B------:R-:W-:Y:S07]  /*141d0*/  HMMA.16816.F32.BF16 R40, R180.reuse, R188, R40 ;  /* 0x000000bcb428723c */ /* 0x040fee0000041828 */
[----:B------:R-:W-:Y:S01]  /*141e0*/  IADD3 R188, P1, R2, UR9, RZ ;  /* 0x0000000902bc7c10 */ /* 0x000fe2000ff3e0ff */
[-C--:B------:R-:W-:Y:S04]  /*141f0*/  HMMA.16816.F32.BF16 R44, R180, R190.reuse, R44 ;  /* 0x000000beb42c723c */ /* 0x080fe8000004182c */
[----:B------:R-:W-:Y:S02]  /*14200*/  IADD3.X R189, R3, UR8, RZ, P1, !PT ;  /* 0x0000000803bd7c10 */ /* 0x000fe40008ffe4ff */
[----:B------:R-:W-:Y:S02]  /*14210*/  IADD3 R186, P0, R188, UR9, RZ ;  /* 0x00000009bcba7c10 */ /* 0x000fe4000ff1e0ff */
[C---:B------:R-:W-:Y:S01]  /*14220*/  HMMA.16816.F32.BF16 R48, R172.reuse, R190, R48 ;  /* 0x000000beac30723c */ /* 0x040fe20000041830 */
[----:B------:R4:W-:Y:S03]  /*14230*/  LDGSTS.E.BYPASS.LTC128B.128 [R227+0x900], [R188.64], !P6 ;  /* 0x00900000bce37fae */ /* 0x0009e6000f101d4c */
[----:B------:R-:W-:Y:S02]  /*14240*/  IADD3.X R187, R189, UR8, RZ, P0, !PT ;  /* 0x00000008bdbb7c10 */ /* 0x000fe400087fe4ff */
[----:B------:R-:W-:Y:S02]  /*14250*/  IADD3 R184, P2, R186, UR9, RZ ;  /* 0x00000009bab87c10 */ /* 0x000fe4000ff5e0ff */
[-C--:B------:R-:W-:Y:S01]  /*14260*/  HMMA.16816.F32.BF16 R52, R172, R192.reuse, R52 ;  /* 0x000000c0ac34723c */ /* 0x080fe20000041834 */
[----:B------:R1:W-:Y:S03]  /*14270*/  LDGSTS.E.BYPASS.LTC128B.128 [R227+0x1100], [R186.64], !P6 ;  /* 0x01100000bae37fae */ /* 0x0003e6000f101d4c */
[----:B------:R-:W-:Y:S02]  /*14280*/  IADD3.X R185, R187, UR8, RZ, P2, !PT ;  /* 0x00000008bbb97c10 */ /* 0x000fe400097fe4ff */
[----:B---3--:R-:W-:Y:S02]  /*14290*/  IADD3 R2, P1, R184, UR9, RZ ;  /* 0x00000009b8027c10 */ /* 0x008fe4000ff3e0ff */
[C---:B------:R-:W-:Y:S01]  /*142a0*/  HMMA.16816.F32.BF16 R56, R180.reuse, R192, R56 ;  /* 0x000000c0b438723c */ /* 0x040fe20000041838 */
[----:B------:R3:W-:Y:S03]  /*142b0*/  LDGSTS.E.BYPASS.LTC128B.128 [R227+0x1900], [R184.64], !P6 ;  /* 0x01900000b8e37fae */ /* 0x0007e6000f101d4c */
[----:B------:R-:W-:Y:S02]  /*142c0*/  IADD3.X R3, R185, UR8, RZ, P1, !PT ;  /* 0x00000008b9037c10 */ /* 0x000fe40008ffe4ff */
[----:B------:R-:W-:Y:S02]  /*142d0*/  IADD3 R190, P0, R2, UR9, RZ ;  /* 0x0000000902be7c10 */ /* 0x000fe4000ff1e0ff */
[-C--:B------:R-:W-:Y:S01]  /*142e0*/  HMMA.16816.F32.BF16 R60, R180, R194.reuse, R60 ;  /* 0x000000c2b43c723c */ /* 0x080fe2000004183c */
[----:B------:R2:W-:Y:S01]  /*142f0*/  LDGSTS.E.BYPASS.LTC128B.128 [R227+0x2100], [R2.64], !P6 ;  /* 0x0210000002e37fae */ /* 0x0005e2000f101d4c */
[----:B------:R-:W-:Y:S02]  /*14300*/  PLOP3.LUT P1, PT, PT, PT, UP2, 0x80, 0x0 ;  /* 0x000000000000781c */ /* 0x000fe40003f2f028 */
[----:B------:R-:W-:Y:S04]  /*14310*/  IADD3.X R191, R3, UR8, RZ, P0, !PT ;  /* 0x0000000803bf7c10 */ /* 0x000fe800087fe4ff */
[C---:B------:R-:W-:Y:S01]  /*14320*/  HMMA.16816.F32.BF16 R64, R172.reuse, R194, R64 ;  /* 0x000000c2ac40723c */ /* 0x040fe20000041840 */
[----:B------:R4:W-:Y:S07]  /*14330*/  LDGSTS.E.BYPASS.LTC128B.128 [R227+0x2900], [R190.64], !P6 ;  /* 0x02900000bee37fae */ /* 0x0009ee000f101d4c */
[-C--:B-1----:R-:W-:Y:S01]  /*14340*/  HMMA.16816.F32.BF16 R68, R172, R168.reuse, R68 ;  /* 0x000000a8ac44723c */ /* 0x082fe20000041844 */
[----:B------:R-:W-:Y:S07]  /*14350*/  LDSM.16.M88.4 R192, [R216+0x8100] ;  /* 0x00810000d8c0783b */ /* 0x000fee0000000200 */
[C---:B------:R-:W-:Y:S01]  /*14360*/  HMMA.16816.F32.BF16 R72, R180.reuse, R168, R72 ;  /* 0x000000a8b448723c */ /* 0x040fe20000041848 */
[----:B------:R-:W0:Y:S07]  /*14370*/  LDGDEPBAR ;  /* 0x00000000000079af */ /* 0x000e2e0000000000 */
[-C--:B------:R-:W-:Y:S01]  /*14380*/  HMMA.16816.F32.BF16 R76, R180, R170.reuse, R76 ;  /* 0x000000aab44c723c */ /* 0x080fe2000004184c */
[----:B---3--:R-:W-:Y:S07]  /*14390*/  LDSM.16.M88.4 R184, [R216+0x6100] ;  /* 0x00610000d8b8783b */ /* 0x008fee0000000200 */
[C---:B------:R-:W-:Y:S01]  /*143a0*/  HMMA.16816.F32.BF16 R80, R172.reuse, R170, R80 ;  /* 0x000000aaac50723c */ /* 0x040fe20000041850 */
[----:B--2---:R-:W2:Y:S06]  /*143b0*/  LDL.64 R2, [R1+0x30] ;  /* 0x0000300001027983 */ /* 0x004eac0000100a00 */
[----:B----4-:R-:W1:Y:S01]  /*143c0*/  LDSM.16.M88.4 R188, [R214+0x3100] ;  /* 0x00310000d6bc783b */ /* 0x010e620000000200 */
[-C--:B------:R-:W-:Y:S07]  /*143d0*/  HMMA.16816.F32.BF16 R84, R172, R176.reuse, R84 ;  /* 0x000000b0ac54723c */ /* 0x080fee0000041854 */
[----:B------:R-:W3:Y:S01]  /*143e0*/  LDSM.16.M88.4 R196, [R214+0x3900] ;  /* 0x00390000d6c4783b */ /* 0x000ee20000000200 */
[C---:B------:R-:W-:Y:S07]  /*143f0*/  HMMA.16816.F32.BF16 R88, R180.reuse, R176, R88 ;  /* 0x000000b0b458723c */ /* 0x040fee0000041858 */
[----:B------:R-:W4:Y:S01]  /*14400*/  LDSM.16.M88.4 R200, [R214+0x4100] ;  /* 0x00410000d6c8783b */ /* 0x000f220000000200 */
[-C--:B------:R-:W-:Y:S07]  /*14410*/  HMMA.16816.F32.BF16 R92, R180, R178.reuse, R92 ;  /* 0x000000b2b45c723c */ /* 0x080fee000004185c */
[----:B------:R-:W3:Y:S01]  /*14420*/  LDSM.16.M88.4 R168, [R214+0x4900] ;  /* 0x00490000d6a8783b */ /* 0x000ee20000000200 */
[----:B------:R-:W-:Y:S07]  /*14430*/  HMMA.16816.F32.BF16 R96, R172, R178, R96 ;  /* 0x000000b2ac60723c */ /* 0x000fee0000041860 */
[----:B------:R-:W3:Y:S08]  /*14440*/  LDSM.16.M88.4 R180, [R214+0x5100] ;  /* 0x00510000d6b4783b */ /* 0x000ef00000000200 */
[----:B------:R-:W4:Y:S01]  /*14450*/  LDSM.16.M88.4 R204, [R214+0x5900] ;  /* 0x00590000d6cc783b */ /* 0x000f220000000200 */
[-C--:B-1----:R-:W-:Y:S07]  /*14460*/  HMMA.16816.F32.BF16 R4, R184, R188.reuse, R4 ;  /* 0x000000bcb804723c */ /* 0x082fee0000041804 */
[----:B------:R-:W-:Y:S01]  /*14470*/  LDSM.16.M88.4 R172, [R217+0x6100] ;  /* 0x00610000d9ac783b */ /* 0x000fe20000000200 */
[C---:B------:R-:W-:Y:S07]  /*14480*/  HMMA.16816.F32.BF16 R8, R192.reuse, R188, R8 ;  /* 0x000000bcc008723c */ /* 0x040fee0000041808 */
[----:B------:R-:W1:Y:S01]  /*14490*/  LDSM.16.M88.4 R176, [R213] ;  /* 0x00000000d5b0783b */ /* 0x000e620000000200 */
[-C--:B------:R-:W-:Y:S08]  /*144a0*/  HMMA.16816.F32.BF16 R12, R192, R190.reuse, R12 ;  /* 0x000000bec00c723c */ /* 0x080ff0000004180c */
[C---:B------:R-:W-:Y:S01]  /*144b0*/  HMMA.16816.F32.BF16 R16, R184.reuse, R190, R16 ;  /* 0x000000beb810723c */ /* 0x040fe20000041810 */
[----:B------:R-:W1:Y:S07]  /*144c0*/  LDSM.16.M88.4 R188, [R217+0x8100] ;  /* 0x00810000d9bc783b */ /* 0x000e6e0000000200 */
        /* <DEDUP_REMOVED lines=20> */
[-C--:B-1----:R-:W-:Y:S08]  /*14610*/  HMMA.16816.F32.BF16 R4, R172, R176.reuse, R4 ;  /* 0x000000b0ac04723c */ /* 0x082ff00000041804 */
        /* <DEDUP_REMOVED lines=9> */
[----:B------:R-:W3:Y:S01]  /*146b0*/  MUFU.TANH R176, R5 ;  /* 0x0000000500b07308 */ /* 0x000ee20000002400 */
        /* <DEDUP_REMOVED lines=12> */
[----:B------:R-:W-:Y:S09]  /*14780*/  FMUL.FTZ R19, R19, c[0x0][0x320] ;  /* 0x0000c80013137a20 */ /* 0x000ff20000410000 */
[----:B------:R1:W1:Y:S01]  /*14790*/  MUFU.TANH R231, R7 ;  /* 0x0000000700e77308 */ /* 0x0002620000002400 */
[----:B----4-:R-:W4:Y:S09]  /*147a0*/  LDL R14, [R1+0x20] ;  /* 0x00002000010e7983 */ /* 0x010f320000100800 */
[----:B------:R-:W2:Y:S10]  /*147b0*/  MUFU.TANH R246, R8 ;  /* 0x0000000800f67308 */ /* 0x000eb40000002400 */
        /* <DEDUP_REMOVED lines=50> */
[----:B------:R-:W2:Y:S01]  /*14ae0*/  MUFU.TANH R20, R20 ;  /* 0x0000001400147308 */ /* 0x000ea20000002400 */
[C---:B------:R-:W-:Y:S01]  /*14af0*/  HMMA.16816.F32.BF16 R64, R172.reuse, R6, R64 ;  /* 0x00000006ac40723c */ /* 0x040fe20000041840 */
[----:B------:R-:W2:Y:S01]  /*14b00*/  LDSM.16.M88.4 R4, [R213+0x2800] ;  /* 0x00280000d504783b */ /* 0x000ea20000000200 */
[----:B------:R-:W-:Y:S04]  /*14b10*/  DEPBAR.LE SB0, 0x0 ;  /* 0x000080000000791a */ /* 0x000fe80000000000 */
[----:B------:R-:W-:Y:S02]  /*14b20*/  FMUL.FTZ R50, R50, c[0x0][0x320] ;  /* 0x0000c80032327a20 */ /* 0x000fe40000410000 */
[----:B------:R-:W-:Y:S01]  /*14b30*/  FMUL.FTZ R58, R58, c[0x0][0x320] ;  /* 0x0000c8003a3a7a20 */ /* 0x000fe20000410000 */
[----:B------:R-:W2:Y:S01]  /*14b40*/  MUFU.TANH R13, R21 ;  /* 0x00000015000d7308 */ /* 0x000ea20000002400 */
[----:B------:R-:W-:Y:S01]  /*14b50*/  BAR.SYNC.DEFER_BLOCKING 0x0 ;  /* 0x0000000000007b1d */ /* 0x000fe20000010000 */
[-C--:B-1----:R-:W-:Y:S05]  /*14b60*/  HMMA.16816.F32.BF16 R68, R172, R8.reuse, R68 ;  /* 0x00000008ac44723c */ /* 0x082fea0000041844 */
[----:B------:R-:W-:Y:S02]  /*14b70*/  FMUL.FTZ R52, R52, c[0x0][0x320] ;  /* 0x0000c80034347a20 */ /* 0x000fe40000410000 */
[----:B------:R-:W-:Y:S01]  /*14b80*/  FMUL.FTZ R53, R53, c[0x0][0x320] ;  /* 0x0000c80035357a20 */ /* 0x000fe20000410000 */
[----:B------:R1:W1:Y:S01]  /*14b90*/  MUFU.TANH R180, R58 ;  /* 0x0000003a00b47308 */ /* 0x0002620000002400 */
[C---:B------:R-:W-:Y:S04]  /*14ba0*/  HMMA.16816.F32.BF16 R72, R188.reuse, R8, R72 ;  /* 0x00000008bc48723c */ /* 0x040fe80000041848 */
[----:B------:R-:W-:Y:S02]  /*14bb0*/  FMUL.FTZ R54, R54, c[0x0][0x320] ;  /* 0x0000c80036367a20 */ /* 0x000fe40000410000 */
[----:B------:R-:W-:Y:S02]  /*14bc0*/  FMUL.FTZ R55, R55, c[0x0][0x320] ;  /* 0x0000c80037377a20 */ /* 0x000fe40000410000 */
[-C--:B------:R-:W-:Y:S01]  /*14bd0*/  HMMA.16816.F32.BF16 R76, R188, R10.reuse, R76 ;  /* 0x0000000abc4c723c */ /* 0x080fe2000004184c */
[----:B------:R3:W3:Y:S03]  /*14be0*/  MUFU.TANH R194, R22 ;  /* 0x0000001600c27308 */ /* 0x0006e60000002400 */
[----:B------:R-:W-:Y:S02]  /*14bf0*/  FMUL.FTZ R56, R56, c[0x0][0x320] ;  /* 0x0000c80038387a20 */ /* 0x000fe40000410000 */
[----:B------:R-:W-:Y:S02]  /*14c00*/  FMUL.FTZ R57, R57, c[0x0][0x320] ;  /* 0x0000c80039397a20 */ /* 0x000fe40000410000 */
[C---:B------:R-:W-:Y:S03]  /*14c10*/  HMMA.16816.F32.BF16 R80, R172.reuse, R10, R80 ;  /* 0x0000000aac50723c */ /* 0x040fe60000041850 */
[----:B------:R3:W3:Y:S01]  /*14c20*/  MUFU.TANH R186, R23 ;  /* 0x0000001700ba7308 */ /* 0x0006e20000002400 */
[----:B------:R-:W-:Y:S02]  /*14c30*/  FMUL.FTZ R59, R59, c[0x0][0x320] ;  /* 0x0000c8003b3b7a20 */ /* 0x000fe40000410000 */
[----:B------:R-:W-:Y:S01]  /*14c40*/  FMUL.FTZ R60, R60, c[0x0][0x320] ;  /* 0x0000c8003c3c7a20 */ /* 0x000fe20000410000 */
[----:B-1----:R-:W3:Y:S01]  /*14c50*/  LDL R58, [R1] ;  /* 0x00000000013a7983 */ /* 0x002ee20000100800 */
[-C--:B--2---:R-:W-:Y:S04]  /*14c60*/  HMMA.16816.F32.BF16 R84, R172, R4.reuse, R84 ;  /* 0x00000004ac54723c */ /* 0x084fe80000041854 */
[----:B------:R-:W-:Y:S01]  /*14c70*/  FMUL.FTZ R61, R61, c[0x0][0x320] ;  /* 0x0000c8003d3d7a20 */ /* 0x000fe20000410000 */
[----:B------:R1:W2:Y:S01]  /*14c80*/  MUFU.TANH R207, R24 ;  /* 0x0000001800cf7308 */ /* 0x0002a20000002400 */
[----:B------:R-:W-:Y:S02]  /*14c90*/  FMUL.FTZ R63, R63, c[0x0][0x320] ;  /* 0x0000c8003f3f7a20 */ /* 0x000fe40000410000 */
[C---:B------:R-:W-:Y:S04]  /*14ca0*/  HMMA.16816.F32.BF16 R88, R188.reuse, R4, R88 ;  /* 0x00000004bc58723c */ /* 0x040fe80000041858 */
[----:B------:R-:W-:Y:S02]  /*14cb0*/  FMUL.FTZ R64, R64, c[0x0][0x320] ;  /* 0x0000c80040407a20 */ /* 0x000fe40000410000 */
[----:B------:R-:W-:Y:S01]  /*14cc0*/  FMUL.FTZ R65, R65, c[0x0][0x320] ;  /* 0x0000c80041417a20 */ /* 0x000fe20000410000 */
[----:B------:R1:W1:Y:S01]  /*14cd0*/  MUFU.TANH R206, R25 ;  /* 0x0000001900ce7308 */ /* 0x0002620000002400 */
[-C--:B------:R-:W-:Y:S04]  /*14ce0*/  HMMA.16816.F32.BF16 R92, R188, R6.reuse, R92 ;  /* 0x00000006bc5c723c */ /* 0x080fe8000004185c */
[----:B------:R-:W-:Y:S02]  /*14cf0*/  FMUL.FTZ R66, R66, c[0x0][0x320] ;  /* 0x0000c80042427a20 */ /* 0x000fe40000410000 */
[----:B------:R-:W-:Y:S02]  /*14d00*/  FMUL.FTZ R67, R67, c[0x0][0x320] ;  /* 0x0000c80043437a20 */ /* 0x000fe40000410000 */
[----:B------:R-:W-:Y:S01]  /*14d10*/  HMMA.16816.F32.BF16 R96, R172, R6, R96 ;  /* 0x00000006ac60723c */ /* 0x000fe20000041860 */
[----:B------:R1:W1:Y:S03]  /*14d20*/  MUFU.TANH R233, R27 ;  /* 0x0000001b00e97308 */ /* 0x0002660000002400 */
[----:B------:R-:W-:Y:S02]  /*14d30*/  FMUL.FTZ R68, R68, c[0x0][0x320] ;  /* 0x0000c80044447a20 */ /* 0x000fe40000410000 */
[----:B------:R-:W-:Y:S02]  /*14d40*/  FMUL.FTZ R69, R69, c[0x0][0x320] ;  /* 0x0000c80045457a20 */ /* 0x000fe40000410000 */
[----:B------:R-:W-:Y:S03]  /*14d50*/  FMUL.FTZ R70, R70, c[0x0][0x320] ;  /* 0x0000c80046467a20 */ /* 0x000fe60000410000 */
        /* <DEDUP_REMOVED lines=48> */
[----:B------:R1:W1:Y:S10]  /*15060*/  MUFU.TANH R169, R39 ;  /* 0x0000002700a97308 */ /* 0x0002740000002400 */
        /* <DEDUP_REMOVED lines=16> */
[----:B------:R1:W1:Y:S10]  /*15170*/  MUFU.TANH R168, R56 ;  /* 0x0000003800a87308 */ /* 0x0002740000002400 */
[----:B------:R1:W1:Y:S01]  /*15180*/  MUFU.TANH R56, R57 ;  /* 0x0000003900387308 */ /* 0x0002620000002400 */
[C---:B---3--:R-:W-:Y:S09]  /*15190*/  ISETP.GT.AND P0, PT, R225.reuse, R58, PT ;  /* 0x0000003ae100720c */ /* 0x048ff20003f04270 */
[----:B------:R3:W1:Y:S04]  /*151a0*/  MUFU.TANH R179, R59 ;  /* 0x0000003b00b37308 */ /* 0x0006680000002400 */
[----:B------:R-:W-:Y:S02]  /*151b0*/  @P0 MOV R2, R250 ;  /* 0x000000fa00020202 */ /* 0x000fe40000000f00 */
[----:B------:R-:W-:Y:S04]  /*151c0*/  @P0 IADD3 R4, R225, -0x1, RZ ;  /* 0xffffffffe1040810 */ /* 0x000fe80007ffe0ff */
[----:B------:R-:W1:Y:S01]  /*151d0*/  MUFU.TANH R60, R60 ;  /* 0x0000003c003c7308 */ /* 0x000e620000002400 */
[----:B------:R-:W-:Y:S05]  /*151e0*/  @P0 SHF.R.S32.HI R0, RZ, 0x1f, R4 ;  /* 0x0000001fff000819 */ /* 0x000fea0000011404 */
[----:B------:R-:W-:Y:S04]  /*151f0*/  @P0 IMAD R0, R0, c[0x0][0x1e0], RZ ;  /* 0x0000780000000a24 */ /* 0x000fe800078e02ff */
[----:B------:R-:W1:Y:S01]  /*15200*/  MUFU.TANH R61, R61 ;  /* 0x0000003d003d7308 */ /* 0x000e620000002400 */
[C---:B------:R-:W-:Y:S02]  /*15210*/  @P0 IMAD R0, R4.reuse, c[0x0][0x1e4], R0 ;  /* 0x0000790004000a24 */ /* 0x040fe400078e0200 */
[----:B------:R-:W-:Y:S05]  /*15220*/  @P0 IMAD.WIDE.U32 R4, R4, c[0x0][0x1e0], RZ ;  /* 0x0000780004040a25 */ /* 0x000fea00078e00ff */
[----:B------:R-:W-:Y:S02]  /*15230*/  @P0 IADD3 R0, R5, R0, RZ ;  /* 0x0000000005000210 */ /* 0x000fe40007ffe0ff */
[----:B------:R3:W1:Y:S01]  /*15240*/  MUFU.TANH R178, R62 ;  /* 0x0000003e00b27308 */ /* 0x0006620000002400 */
[----:B------:R-:W-:Y:S01]  /*15250*/  @P0 IMAD.WIDE.U32 R2, R4, 0x60, R2 ;  /* 0x0000006004020825 */ /* 0x000fe200078e0002 */
[----:B------:R-:W-:Y:S03]  /*15260*/  MOV R5, R226 ;  /* 0x000000e200057202 */ /* 0x000fe60000000f00 */
[----:B------:R-:W-:Y:S01]  /*15270*/  @P1 IMAD.HI.U32 R4, R226, c[0x0][0x2c8], RZ ;  /* 0x0000b200e2041a27 */ /* 0x000fe200078e00ff */
[----:B------:R-:W-:Y:S03]  /*15280*/  @P0 LEA R6, P2, R2, c[0x0][0x1c8], 0x1 ;  /* 0x0000720002060a11 */ /* 0x000fe600078408ff */
[----:B------:R-:W-:Y:S01]  /*15290*/  @P0 IMAD R0, R0, 0x60, RZ ;  /* 0x0000006000000824 */ /* 0x000fe200078e02ff */
[----:B------:R-:W1:Y:S01]  /*152a0*/  MUFU.TANH R63, R63 ;  /* 0x0000003f003f7308 */ /* 0x000e620000002400 */
[----:B------:R-:W-:Y:S02]  /*152b0*/  @P0 IADD3 R10, P4, R6, UR6, RZ ;  /* 0x00000006060a0c10 */ /* 0x000fe4000ff9e0ff */
[----:B------:R-:W-:Y:S02]  /*152c0*/  @P3 SHF.R.U32.HI R5, RZ, c[0x0][0x2cc], R4 ;  /* 0x0000b300ff053a19 */ /* 0x000fe40000011604 */
[----:B------:R-:W-:Y:S02]  /*152d0*/  @P0 IADD3 R8, P1, R10, UR6, RZ ;  /* 0x000000060a080c10 */ /* 0x000fe4000ff3e0ff */
[----:B------:R-:W-:Y:S01]  /*152e0*/  @P0 IADD3 R0, R3, R0, RZ ;  /* 0x0000000003000210 */ /* 0x000fe20007ffe0ff */
[----:B------:R-:W1:Y:S02]  /*152f0*/  SHFL.IDX PT, R4, R5, RZ, 0x1c1f ;  /* 0x001c1fff05047589 */ /* 0x000e6400000e0000 */
[----:B------:R-:W1:Y:S01]  /*15300*/  MUFU.TANH R64, R64 ;  /* 0x0000004000407308 */ /* 0x000e620000002400 */
[----:B------:R-:W-:Y:S02]  /*15310*/  @P0 LEA.HI.X R7, R2, c[0x0][0x1cc], R0, 0x1, P2 ;  /* 0x0000730002070a11 */ /* 0x000fe400010f0c00 */
[----:B------:R-:W-:Y:S02]  /*15320*/  @P0 IADD3 R2, P3, R8, UR6, RZ ;  /* 0x0000000608020c10 */ /* 0x000fe4000ff7e0ff */
[----:B------:R-:W-:Y:S01]  /*15330*/  @P0 IADD3.X R11, R7, UR7, RZ, P4, !PT ;  /* 0x00000007070b0c10 */ /* 0x000fe2000a7fe4ff */
[----:B------:R-:W-:Y:S01]  /*15340*/  @!PT LDS RZ, [RZ] ;  /* 0x00000000fffff984 */ /* 0x000fe20000000800 */
[----:B------:R-:W-:Y:S01]  /*15350*/  @!PT LDS RZ, [RZ] ;  /* 0x00000000fffff984 */ /* 0x000fe20000000800 */
[----:B------:R1:W-:Y:S03]  /*15360*/  @P0 LDGSTS.E.BYPASS.LTC128B.128 [R227+0x3100], [R6.64], !P6 ;  /* 0x0310000006e30fae */ /* 0x0003e6000f101d4c */
[----:B------:R-:W-:Y:S01]  /*15370*/  @P0 IADD3.X R9, R11, UR7, RZ, P1, !PT ;  /* 0x000000070b090c10 */ /* 0x000fe20008ffe4ff */
[----:B------:R-:W2:Y:S03]  /*15380*/  MUFU.TANH R65, R65 ;  /* 0x0000004100417308 */ /* 0x000ea60000002400 */
[----:B------:R-:W-:Y:S01]  /*15390*/  @P0 IADD3.X R3, R9, UR7, RZ, P3, !PT ;  /* 0x0000000709030c10 */ /* 0x000fe20009ffe4ff */
[----:B------:R3:W-:Y:S06]  /*153a0*/  @P0 LDGSTS.E.BYPASS.LTC128B.128 [R227+0x3900], [R10.64], !P6 ;  /* 0x039000000ae30fae */ /* 0x0007ec000f101d4c */
[----:B------:R-:W2:Y:S02]  /*153b0*/  MUFU.TANH R66, R66 ;  /* 0x0000004200427308 */ /* 0x000ea40000002400 */
[----:B------:R2:W-:Y:S08]  /*153c0*/  @P0 LDGSTS.E.BYPASS.LTC128B.128 [R227+0x4100], [R8.64], !P6 ;  /* 0x0410000008e30fae */ /* 0x0005f0000f101d4c */
[----:B------:R-:W3:Y:S01]  /*153d0*/  MUFU.TANH R67, R67 ;  /* 0x0000004300437308 */ /* 0x000ee20000002400 */
[----:B------:R3:W-:Y:S01]  /*153e0*/  @P0 LDGSTS.E.BYPASS.LTC128B.128 [R227+0x4900], [R2.64], !P6 ;  /* 0x0490000002e30fae */ /* 0x0007e2000f101d4c */
[----:B-1----:R-:W-:Y:S04]  /*153f0*/  @P0 IADD3 R6, P2, R2, UR6, RZ ;  /* 0x0000000602060c10 */ /* 0x002fe8000ff5e0ff */
[----:B------:R-:W-:Y:S04]  /*15400*/  @P0 IADD3.X R7, R3, UR7, RZ, P2, !PT ;  /* 0x0000000703070c10 */ /* 0x000fe800097fe4ff */
[----:B------:R-:W1:Y:S01]  /*15410*/  MUFU.TANH R68, R68 ;  /* 0x0000004400447308 */ /* 0x000e620000002400 */
[----:B------:R4:W-:Y:S01]  /*15420*/  @P0 LDGSTS.E.BYPASS.LTC128B.128 [R227+0x5100], [R6.64], !P6 ;  /* 0x0510000006e30fae */ /* 0x0009e2000f101d4c */
[----:B--2---:R-:W-:Y:S08]  /*15430*/  @P0 IADD3 R8, P1, R6, UR6, RZ ;  /* 0x0000000606080c10 */ /* 0x004ff0000ff3e0ff */
[----:B------:R-:W2:Y:S01]  /*15440*/  MUFU.TANH R69, R69 ;  /* 0x0000004500457308 */ /* 0x000ea20000002400 */
[----:B------:R-:W-:Y:S05]  /*15450*/  @P0 IADD3.X R9, R7, UR7, RZ, P1, !PT ;  /* 0x0000000707090c10 */ /* 0x000fea0008ffe4ff */
[----:B------:R1:W-:Y:S01]  /*15460*/  @P0 LDGSTS.E.BYPASS.LTC128B.128 [R227+0x5900], [R8.64], !P6 ;  /* 0x0590000008e30fae */ /* 0x0003e2000f101d4c */
[----:B---3--:R-:W-:Y:S03]  /*15470*/  IMAD R3, R225, -0x60, RZ ;  /* 0xffffffa0e1037824 */ /* 0x008fe600078e02ff */
[----:B------:R-:W3:Y:S01]  /*15480*/  MUFU.TANH R70, R70 ;  /* 0x0000004600467308 */ /* 0x000ee20000002400 */
[----:B------:R-:W-:Y:S03]  /*15490*/  PLOP3.LUT P0, PT, PT, PT, UP1, 0x40, 0x0 ;  /* 0x000000000000781c */ /* 0x000fe60003f0e818 */
[----:B------:R-:W0:Y:S01]  /*154a0*/  LDGDEPBAR ;  /* 0x00000000000079af */ /* 0x000e220000000000 */
[C---:B----4-:R-:W-:Y:S05]  /*154b0*/  IADD3 R7, -R14.reuse, 0x1, R3 ;  /* 0x000000010e077810 */ /* 0x050fea0007ffe103 */
[----:B------:R-:W4:Y:S01]  /*154c0*/  MUFU.TANH R71, R71 ;  /* 0x0000004700477308 */ /* 0x000f220000002400 */
[----:B------:R-:W-:Y:S04]  /*154d0*/  IADD3 R7, R7, c[0x0][0x1d0], RZ ;  /* 0x0000740007077a10 */ /* 0x000fe80007ffe0ff */
[----:B------:R-:W-:Y:S05]  /*154e0*/  IADD3 R7, R7, -c[0x0][0x168], RZ ;  /* 0x80005a0007077a10 */ /* 0x000fea0007ffe0ff */
[----:B------:R-:W2:Y:S01]  /*154f0*/  MUFU.TANH R72, R72 ;  /* 0x0000004800487308 */ /* 0x000ea20000002400 */
[C---:B------:R-:W-:Y:S02]  /*15500*/  IADD3 R6, R7.reuse, c[0x0][0x328], RZ ;  /* 0x0000ca0007067a10 */ /* 0x040fe40007ffe0ff */
[----:B------:R-:W-:Y:S02]  /*15510*/  IADD3 R7, R7, UR10, RZ ;  /* 0x0000000a07077c10 */ /* 0x000fe4000fffe0ff */
[----:B-1----:R-:W-:Y:S02]  /*15520*/  IADD3 R8, -R14, R3, RZ ;  /* 0x000000030e087210 */ /* 0x002fe40007ffe1ff */
[-C--:B------:R-:W-:Y:S02]  /*15530*/  IADD3 R2, R6, R4.reuse, RZ ;  /* 0x0000000406027210 */ /* 0x080fe40007ffe0ff */
[----:B------:R-:W-:Y:S01]  /*15540*/  IADD3 R0, R7, R4, RZ ;  /* 0x0000000407007210 */ /* 0x000fe20007ffe0ff */
        /* <DEDUP_REMOVED lines=42> */
.L_x_507:
[----:B------:R-:W-:Y:S04]  /*157f0*/  MOV R9, c[0x0][0x32c] ;  /* 0x0000cb0000097a02 */ /* 0x000fe80000000f00 */
[----:B------:R-:W-:Y:S11]  /*15800*/  ISETP.NE.AND P0, PT, R9, 0x1, PT ;  /* 0x000000010900780c */ /* 0x000ff60003f05270 */
[----:B------:R-:W-:Y:S02]  /*15810*/  @!UPT UIADD3 URZ, URZ, URZ, URZ ;  /* 0x0000003f3f3ff290 */ /* 0x000fe4000fffe03f */
[----:B------:R-:W-:Y:S05]  /*15820*/  @P0 IMAD.HI.U32 R9, R4, c[0x0][0x330], RZ ;  /* 0x0000cc0004090a27 */ /* 0x000fea00078e00ff */
[----:B------:R-:W-:Y:S02]  /*15830*/  @P0 SHF.R.U32.HI R4, RZ, c[0x0][0x334], R9 ;  /* 0x0000cd00ff040a19 */ /* 0x000fe40000011609 */
.L_x_508:
[----:B------:R-:W-:Y:S05]  /*15840*/  BSYNC B0 ;  /* 0x0000000000007941 */ /* 0x000fea0003800000 */
.L_x_506:
[----:B------:R-:W-:Y:S05]  /*15850*/  IMAD R4, R4, c[0x0][0x32c], R8 ;  /* 0x0000cb0004047a24 */ /* 0x000fea00078e0208 */
[----:B------:R-:W-:Y:S02]  /*15860*/  IADD3 R9, R4, c[0x0][0x32c], RZ ;  /* 0x0000cb0004097a10 */ /* 0x000fe40007ffe0ff */
[----:B------:R-:W-:Y:S02]  /*15870*/  IMNMX R0, R0, R4, !PT ;  /* 0x0000000400007217 */ /* 0x000fe40007800200 */
[----:B------:R-:W-:Y:S02]  /*15880*/  IMNMX R2, R2, R9, PT ;  /* 0x0000000902027217 */ /* 0x000fe40003800200 */
.L_x_505:
        /* <DEDUP_REMOVED lines=43> */
[----:B-1----:R-:W-:Y:S02]  /*15b40*/  FSEL R90, R37, -INF , !P0 ;  /* 0xff800000255a7808 */ /* 0x002fe40004000000 */
        /* <DEDUP_REMOVED lines=90> */
.L_x_511:
[----:B------:R-:W-:Y:S04]  /*160f0*/  MOV R26, c[0x0][0x32c] ;  /* 0x0000cb00001a7a02 */ /* 0x000fe80000000f00 */
[----:B------:R-:W-:Y:S11]  /*16100*/  ISETP.NE.AND P0, PT, R26, 0x1, PT ;  /* 0x000000011a00780c */ /* 0x000ff60003f05270 */
[----:B------:R-:W-:Y:S02]  /*16110*/  @!UPT UIADD3 URZ, URZ, URZ, URZ ;  /* 0x0000003f3f3ff290 */ /* 0x000fe4000fffe03f */
[----:B------:R-:W-:Y:S05]  /*16120*/  @P0 IMAD.HI.U32 R26, R3, c[0x0][0x330], RZ ;  /* 0x0000cc00031a0a27 */ /* 0x000fea00078e00ff */
[----:B------:R-:W-:Y:S02]  /*16130*/  @P0 SHF.R.U32.HI R3, RZ, c[0x0][0x334], R26 ;  /* 0x0000cd00ff030a19 */ /* 0x000fe4000001161a */
.L_x_512:
[----:B------:R-:W-:Y:S05]  /*16140*/  BSYNC B0 ;  /* 0x0000000000007941 */ /* 0x000fea0003800000 */
.L_x_510:
[----:B------:R-:W-:Y:S05]  /*16150*/  IMAD R3, R3, c[0x0][0x32c], R8 ;  /* 0x0000cb0003037a24 */ /* 0x000fea00078e0208 */
[----:B------:R-:W-:Y:S02]  /*16160*/  IADD3 R26, R3, c[0x0][0x32c], RZ ;  /* 0x0000cb00031a7a10 */ /* 0x000fe40007ffe0ff */
[----:B------:R-:W-:Y:S02]  /*16170*/  IMNMX R0, R0, R3, !PT ;  /* 0x0000000300007217 */ /* 0x000fe40007800200 */
[----:B------:R-:W-:Y:S02]  /*16180*/  IMNMX R2, R2, R26, PT ;  /* 0x0000001a02027217 */ /* 0x000fe40003800200 */
.L_x_509:
        /* <DEDUP_REMOVED lines=111> */
.L_x_515:
[----:B------:R-:W-:Y:S04]  /*16880*/  MOV R26, c[0x0][0x32c] ;  /* 0x0000cb00001a7a02 */ /* 0x000fe80000000f00 */
[----:B------:R-:W-:Y:S11]  /*16890*/  ISETP.NE.AND P0, PT, R26, 0x1, PT ;  /* 0x000000011a00780c */ /* 0x000ff60003f05270 */
[----:B------:R-:W-:Y:S02]  /*168a0*/  @!UPT UIADD3 URZ, URZ, URZ, URZ ;  /* 0x0000003f3f3ff290 */ /* 0x000fe4000fffe03f */
[----:B------:R-:W-:Y:S05]  /*168b0*/  @P0 IMAD.HI.U32 R26, R3, c[0x0][0x330], RZ ;  /* 0x0000cc00031a0a27 */ /* 0x000fea00078e00ff */
[----:B------:R-:W-:Y:S02]  /*168c0*/  @P0 SHF.R.U32.HI R3, RZ, c[0x0][0x334], R26 ;  /* 0x0000cd00ff030a19 */ /* 0x000fe4000001161a */
.L_x_516:
[----:B------:R-:W-:Y:S05]  /*168d0*/  BSYNC B0 ;  /* 0x0000000000007941 */ /* 0x000fea0003800000 */
.L_x_514:
[----:B------:R-:W-:Y:S05]  /*168e0*/  IMAD R3, R3, c[0x0][0x32c], R8 ;  /* 0x0000cb0003037a24 */ /* 0x000fea00078e0208 */
[----:B------:R-:W-:Y:S02]  /*168f0*/  IADD3 R26, R3, c[0x0][0x32c], RZ ;  /* 0x0000cb00031a7a10 */ /* 0x000fe40007ffe0ff */
[----:B------:R-:W-:Y:S02]  /*16900*/  IMNMX R0, R0, R3, !PT ;  /* 0x0000000300007217 */ /* 0x000fe40007800200 */
[----:B------:R-:W-:Y:S02]  /*16910*/  IMNMX R2, R2, R26, PT ;  /* 0x0000001a02027217 */ /* 0x000fe40003800200 */
.L_x_513:
        /* <DEDUP_REMOVED lines=111> */
.L_x_519:
[----:B------:R-:W-:Y:S04]  /*17010*/  MOV R5, c[0x0][0x32c] ;  /* 0x0000cb0000057a02 */ /* 0x000fe80000000f00 */
[----:B------:R-:W-:Y:S11]  /*17020*/  ISETP.NE.AND P0, PT, R5, 0x1, PT ;  /* 0x000000010500780c */ /* 0x000ff60003f05270 */
[----:B------:R-:W-:Y:S02]  /*17030*/  @!UPT UIADD3 URZ, URZ, URZ, URZ ;  /* 0x0000003f3f3ff290 */ /* 0x000fe4000fffe03f */
[----:B------:R-:W-:Y:S05]  /*17040*/  @P0 IMAD.HI.U32 R5, R3, c[0x0][0x330], RZ ;  /* 0x0000cc0003050a27 */ /* 0x000fea00078e00ff */
[----:B------:R-:W-:Y:S02]  /*17050*/  @P0 SHF.R.U32.HI R3, RZ, c[0x0][0x334], R5 ;  /* 0x0000cd00ff030a19 */ /* 0x000fe40000011605 */
.L_x_520:
[----:B------:R-:W-:Y:S05]  /*17060*/  BSYNC B0 ;  /* 0x0000000000007941 */ /* 0x000fea0003800000 */
.L_x_518:
[----:B------:R-:W-:Y:S05]  /*17070*/  IMAD R8, R3, c[0x0][0x32c], R8 ;  /* 0x0000cb0003087a24 */ /* 0x000fea00078e0208 */
[----:B------:R-:W-:Y:S02]  /*17080*/  IADD3 R3, R8, c[0x0][0x32c], RZ ;  /* 0x0000cb0008037a10 */ /* 0x000fe40007ffe0ff */
[----:B------:R-:W-:Y:S02]  /*17090*/  IMNMX R0, R0, R8, !PT ;  /* 0x0000000800007217 */ /* 0x000fe40007800200 */
[----:B------:R-:W-:Y:S02]  /*170a0*/  IMNMX R2, R2, R3, PT ;  /* 0x0000000302027217 */ /* 0x000fe40003800200 */
.L_x_517:
        /* <DEDUP_REMOVED lines=24> */
[----:B------:R-:W-:Y:S02]  /*17230*/  MOV R52, R58 ;  /* 0x0000003a00347202 */ /* 0x000fe40000000f00 */
        /* <DEDUP_REMOVED lines=81> */
[----:B------:R-:W-:Y:S02]  /*17750*/  ISETP.LT.OR P0, PT, R2, 0x32, P0 ;  /* 0x000000320200780c */ /* 0x000fe40000701670 */
[----:B------:R-:W-:Y:S02]  /*17760*/  MOV R80, R52 ;  /* 0x0000003400507202 */ /* 0x000fe40000000f00 */
[----:B------:R-:W-:Y:S02]  /*17770*/  FSEL R179, R179, -INF , !P0 ;  /* 0xff800000b3b37808 */ /* 0x000fe40004000000 */
[----:B------:R-:W-:Y:S01]  /*17780*/  ISETP.NE.AND P0, PT, R12, RZ, PT ;  /* 0x000000ff0c00720c */ /* 0x000fe20003f05270 */
[----:B------:R-:W-:Y:S03]  /*17790*/  IMAD.MOV.U32 R249, RZ, RZ, R80 ;  /* 0x000000fffff97224 */ /* 0x000fe600078e0050 */
        /* <DEDUP_REMOVED lines=55> */
[----:B------:R-:W-:Y:S02]  /*17b10*/  FMNMX.FTZ R6, R168, R6, !PT ;  /* 0x00000006a8067209 */ /* 0x000fe40007810000 */
[----:B------:R-:W-:Y:S02]  /*17b20*/  ISETP.NE.AND P3, PT, R9, RZ, PT ;  /* 0x000000ff0900720c */ /* 0x000fe40003f65270 */
[C---:B------:R-:W-:Y:S02]  /*17b30*/  ISETP.GT.AND P4, PT, R0.reuse, 0x59, !P4 ;  /* 0x000000590000780c */ /* 0x040fe40006784270 */
[----:B------:R-:W-:Y:S01]  /*17b40*/  ISETP.GT.AND P3, PT, R0, 0x50, !P3 ;  /* 0x000000500000780c */ /* 0x000fe20005f64270 */
[----:B------:R2:W3:Y:S01]  /*17b50*/  MUFU.EX2 R87, R3 ;  /* 0x0000000300577308 */ /* 0x0004e20000000800 */
[----:B------:R-:W-:Y:S02]  /*17b60*/  FMNMX.FTZ R4, R189, R4, !PT ;  /* 0x00000004bd047209 */ /* 0x000fe40007810000 */
[----:B------:R-:W-:Y:S02]  /*17b70*/  ISETP.NE.AND P1, PT, R10, RZ, PT ;  /* 0x000000ff0a00720c */ /* 0x000fe40003f25270 */
[----:B------:R-:W-:Y:S02]  /*17b80*/  FMNMX.FTZ R4, R191, R4, !PT ;  /* 0x00000004bf047209 */ /* 0x000fe40007810000 */
[----:B------:R-:W-:Y:S02]  /*17b90*/  ISETP.GT.AND P0, PT, R0, 0x49, !P1 ;  /* 0x000000490000780c */ /* 0x000fe40004f04270 */
[----:B------:R-:W-:Y:S02]  /*17ba0*/  FMNMX.FTZ R4, R202, R4, !PT ;  /* 0x00000004ca047209 */ /* 0x000fe40007810000 */
[----:B------:R-:W-:Y:S02]  /*17bb0*/  FSETP.NEU.FTZ.AND P1, PT, R71, -INF , PT ;  /* 0xff8000004700780b */ /* 0x000fe40003f3d000 */
        /* <DEDUP_REMOVED lines=9> */
[--C-:B--2---:R-:W-:Y:S01]  /*17c50*/  FFMA.FTZ R3, R29, c[0x0][0x2d0], -R75.reuse ;  /* 0x0000b4001d037a23 */ /* 0x104fe2000001084b */
[----:B------:R-:W-:Y:S02]  /*17c60*/  FMNMX.FTZ R4, R237, R4, !PT ;  /* 0x00000004ed047209 */ /* 0x000fe40007810000 */
[C---:B------:R-:W-:Y:S02]  /*17c70*/  ISETP.LT.OR P0, PT, R2.reuse, 0x4a, P0 ;  /* 0x0000004a0200780c */ /* 0x040fe40000701670 */
[----:B------:R-:W-:Y:S02]  /*17c80*/  ISETP.LT.OR P3, PT, R2, 0x51, P3 ;  /* 0x000000510200780c */ /* 0x000fe40001f61670 */
[----:B------:R-:W-:Y:S02]  /*17c90*/  FSEL R183, R79, -INF , !P0 ;  /* 0xff8000004fb77808 */ /* 0x000fe40004000000 */
        /* <DEDUP_REMOVED lines=11> */
[----:B------:R-:W-:Y:S02]  /*17d50*/  ISETP.GT.AND P0, PT, R0, 0x51, !P0 ;  /* 0x000000510000780c */ /* 0x000fe40004704270 */
[----:B------:R-:W-:Y:S02]  /*17d60*/  FMNMX.FTZ R5, R201, R5, !PT ;  /* 0x00000005c9057209 */ /* 0x000fe40007810000 */
[----:B------:R-:W-:Y:S02]  /*17d70*/  ISETP.LT.OR P0, PT, R2, 0x52, P0 ;  /* 0x000000520200780c */ /* 0x000fe40000701670 */
[----:B--2---:R-:W-:Y:S02]  /*17d80*/  FMNMX.FTZ R3, R192, R5, !PT ;  /* 0x00000005c0037209 */ /* 0x004fe40007810000 */
[----:B------:R-:W-:Y:S02]  /*17d90*/  FSEL R195, R91, -INF , !P0 ;  /* 0xff8000005bc37808 */ /* 0x000fe40004000000 */
[----:B------:R-:W-:Y:S01]  /*17da0*/  FMNMX.FTZ R0, R183, R3, !PT ;  /* 0x00000003b7007209 */ /* 0x000fe20007810000 */
[--C-:B------:R-:W-:Y:S01]  /*17db0*/  FFMA.FTZ R3, R33, c[0x0][0x2d0], -R75.reuse ;  /* 0x0000b40021037a23 */ /* 0x100fe2000001084b */
[----:B------:R-:W-:Y:S01]  /*17dc0*/  ISETP.LT.OR P0, PT, R2, 0x5a, P4 ;  /* 0x0000005a0200780c */ /* 0x000fe20002701670 */
[----:B------:R-:W-:Y:S01]  /*17dd0*/  MUFU.EX2 R33, R16 ;  /* 0x0000001000217308 */ /* 0x000fe20000000800 */
[----:B------:R-:W-:Y:S02]  /*17de0*/  FSEL R193, R78, -INF , !P3 ;  /* 0xff8000004ec17808 */ /* 0x000fe40005800000 */
[----:B------:R-:W-:Y:S02]  /*17df0*/  FSEL R73, R57, -INF , !P0 ;  /* 0xff80000039497808 */ /* 0x000fe40004000000 */
[----:B---3--:R-:W-:Y:S02]  /*17e00*/  F2FP.BF16.PACK_AB R78, R87, R93 ;  /* 0x0000005d574e723e */ /* 0x008fe400000010ff */
[----:B------:R-:W-:Y:S01]  /*17e10*/  ISETP.LT.OR P3, PT, R2, 0x59, P5 ;  /* 0x000000590200780c */ /* 0x000fe20002f61670 */
[--C-:B------:R-:W-:Y:S01]  /*17e20*/  FFMA.FTZ R2, R37, c[0x0][0x2d0], -R75.reuse ;  /* 0x0000b40025027a23 */ /* 0x100fe2000001084b */
[----:B----4-:R-:W-:Y:S01]  /*17e30*/  FMNMX.FTZ R4, R4, R7, !PT ;  /* 0x0000000704047209 */ /* 0x010fe20007810000 */
[----:B------:R2:W3:Y:S01]  /*17e40*/  MUFU.EX2 R243, R3 ;  /* 0x0000000300f37308 */ /* 0x0004e20000000800 */
[----:B-1----:R-:W-:Y:S02]  /*17e50*/  F2FP.BF16.PACK_AB R76, R233, R230 ;  /* 0x000000e6e94c723e */ /* 0x002fe400000010ff */
[----:B------:R-:W-:Y:S01]  /*17e60*/  FSEL R197, R59, -INF , !P3 ;  /* 0xff8000003bc57808 */ /* 0x000fe20005800000 */
[----:B------:R-:W1:Y:S01]  /*17e70*/  SHFL.BFLY PT, R70, R4, 0x1, 0x1f ;  /* 0x0c201f0004467f89 */ /* 0x000e6200000e0000 */
[----:B------:R-:W-:Y:S04]  /*17e80*/  FMNMX.FTZ R0, R193, R0, !PT ;  /* 0x00000000c1007209 */ /* 0x000fe80007810000 */
[----:B------:R-:W-:Y:S01]  /*17e90*/  FMNMX.FTZ R0, R195, R0, !PT ;  /* 0x00000000c3007209 */ /* 0x000fe20007810000 */
[----:B------:R4:W-:Y:S03]  /*17ea0*/  MUFU.EX2 R92, R2 ;  /* 0x00000002005c7308 */ /* 0x0009e60000000800 */
[----:B------:R-:W-:Y:S04]  /*17eb0*/  FMNMX.FTZ R0, R197, R0, !PT ;  /* 0x00000000c5007209 */ /* 0x000fe80007810000 */
[----:B------:R-:W-:Y:S03]  /*17ec0*/  FMNMX.FTZ R0, R73, R0, !PT ;  /* 0x0000000049007209 */ /* 0x000fe60007810000 */
[----:B------:R-:W-:Y:S01]  /*17ed0*/  MUFU.EX2 R57, R12 ;  /* 0x0000000c00397308 */ /* 0x000fe20000000800 */
[--C-:B--2---:R-:W-:Y:S01]  /*17ee0*/  FFMA.FTZ R3, R38, c[0x0][0x2d0], -R75.reuse ;  /* 0x0000b40026037a23 */ /* 0x104fe2000001084b */
[----:B---3--:R-:W-:Y:S02]  /*17ef0*/  F2FP.BF16.PACK_AB R77, R243, R86 ;  /* 0x00000056f34d723e */ /* 0x008fe400000010ff */
[----:B-1----:R-:W-:Y:S06]  /*17f00*/  FMNMX.FTZ R70, R4, R70, !PT ;  /* 0x0000004604467209 */ /* 0x002fec0007810000 */
[----:B------:R1:W2:Y:S01]  /*17f10*/  MUFU.EX2 R89, R3 ;  /* 0x0000000300597308 */ /* 0x0002a20000000800 */
[C---:B------:R-:W-:Y:S01]  /*17f20*/  FSETP.NEU.FTZ.AND P0, PT, R70.reuse, -INF , PT ;  /* 0xff8000004600780b */ /* 0x040fe20003f1d000 */
[----:B------:R-:W-:Y:S01]  /*17f30*/  FMUL.FTZ R96, R70, c[0x0][0x2d0] ;  /* 0x0000b40046607a20 */ /* 0x000fe20000410000 */
[----:B----4-:R-:W3:Y:S04]  /*17f40*/  SHFL.BFLY PT, R2, R0, 0x2, 0x1f ;  /* 0x0c401f0000027f89 */ /* 0x010ee800000e0000 */
[----:B------:R-:W-:Y:S05]  /*17f50*/  FSEL R96, R96, RZ, P0 ;  /* 0x000000ff60607208 */ /* 0x000fea0000000000 */
[--C-:B------:R-:W-:Y:S02]  /*17f60*/  FFMA.FTZ R4, R36, c[0x0][0x2d0], -R96.reuse ;  /* 0x0000b40024047a23 */ /* 0x100fe40000010860 */
[--C-:B------:R-:W-:Y:S02]  /*17f70*/  FFMA.FTZ R32, R45, c[0x0][0x2d0], -R96.reuse ;  /* 0x0000b4002d207a23 */ /* 0x100fe40000010860 */
[----:B------:R-:W-:Y:S01]  /*17f80*/  MUFU.EX2 R248, R4 ;  /* 0x0000000400f87308 */ /* 0x000fe20000000800 */
[--C-:B-1----:R-:W-:Y:S01]  /*17f90*/  FFMA.FTZ R3, R26, c[0x0][0x2d0], -R96.reuse ;  /* 0x0000b4001a037a23 */ /* 0x102fe20000010860 */
[----:B--2---:R-:W-:Y:S08]  /*17fa0*/  F2FP.BF16.PACK_AB R79, R89, R92 ;  /* 0x0000005c594f723e */ /* 0x004ff000000010ff */
[----:B------:R1:W-:Y:S02]  /*17fb0*/  MUFU.EX2 R85, R3 ;  /* 0x0000000300557308 */ /* 0x0003e40000000800 */
[--C-:B-1----:R-:W-:Y:S02]  /*17fc0*/  FFMA.FTZ R3, R28, c[0x0][0x2d0], -R96.reuse ;  /* 0x0000b4001c037a23 */ /* 0x102fe40000010860 */
[----:B------:R-:W-:Y:S06]  /*17fd0*/  FFMA.FTZ R28, R47, c[0x0][0x2d0], -R75 ;  /* 0x0000b4002f1c7a23 */ /* 0x000fec000001084b */
[----:B------:R1:W2:Y:S02]  /*17fe0*/  MUFU.EX2 R246, R3 ;  /* 0x0000000300f67308 */ /* 0x0002a40000000800 */
[----:B-1----:R-:W-:Y:S01]  /*17ff0*/  FFMA.FTZ R3, R35, c[0x0][0x2d0], -R96 ;  /* 0x0000b40023037a23 */ /* 0x002fe20000010860 */
[----:B--2---:R-:W-:Y:S07]  /*18000*/  F2FP.BF16.PACK_AB R64, R246, R85 ;  /* 0x00000055f640723e */ /* 0x004fee00000010ff */
[----:B------:R3:W-:Y:S02]  /*18010*/  MUFU.EX2 R53, R3 ;  /* 0x0000000300357308 */ /* 0x0007e40000000800 */
[----:B---3--:R-:W-:Y:S01]  /*18020*/  FMNMX.FTZ R3, R0, R2, !PT ;  /* 0x0000000200037209 */ /* 0x008fe20007810000 */
[----:B------:R-:W-:Y:S01]  /*18030*/  FFMA.FTZ R2, R39, c[0x0][0x2d0], -R74 ;  /* 0x0000b40027027a23 */ /* 0x000fe2000001084a */
[----:B------:R-:W-:Y:S01]  /*18040*/  FSEL R0, R72, RZ, P2 ;  /* 0x000000ff48007208 */ /* 0x000fe20001000000 */
[----:B------:R-:W-:Y:S05]  /*18050*/  LDSM.16.MT88.4 R36, [R212+0x100] ;  /* 0x00010000d424783b */ /* 0x000fea0000004200 */
[----:B------:R1:W-:Y:S01]  /*18060*/  MUFU.EX2 R81, R2 ;  /* 0x0000000200517308 */ /* 0x0003e20000000800 */
[----:B------:R-:W-:Y:S04]  /*18070*/  FADD.FTZ R0, -R0, R100 ;  /* 0x0000006400007221 */ /* 0x000fe80000010100 */
[----:B------:R-:W-:Y:S01]  /*18080*/  FMUL.FTZ R0, R0, c[0x0][0x2d0] ;  /* 0x0000b40000007a20 */ /* 0x000fe20000410000 */
[----:B------:R-:W2:Y:S04]  /*18090*/  SHFL.BFLY PT, R4, R3, 0x1, 0x1f ;  /* 0x0c201f0003047f89 */ /* 0x000ea800000e0000 */
[----:B------:R3:W4:Y:S01]  /*180a0*/  MUFU.EX2 R69, R0 ;  /* 0x0000000000457308 */ /* 0x0007220000000800 */
[----:B-1----:R-:W-:Y:S05]  /*180b0*/  FSEL R2, R71, RZ, P1 ;  /* 0x000000ff47027208 */ /* 0x002fea0000800000 */
[----:B------:R-:W-:Y:S01]  /*180c0*/  FADD.FTZ R2, -R2, R101 ;  /* 0x0000006502027221 */ /* 0x000fe20000010100 */
[----:B--2---:R-:W-:Y:S03]  /*180d0*/  FMNMX.FTZ R3, R3, R4, !PT ;  /* 0x0000000403037209 */ /* 0x004fe60007810000 */
[----:B------:R-:W-:Y:S01]  /*180e0*/  FMUL.FTZ R2, R2, c[0x0][0x2d0] ;  /* 0x0000b40002027a20 */ /* 0x000fe20000410000 */
[----:B---3--:R-:W-:Y:S01]  /*180f0*/  FSEL R0, R70, RZ, P0 ;  /* 0x000000ff46007208 */ /* 0x008fe20000000000 */
[----:B----4-:R-:W-:Y:S01]  /*18100*/  FMUL.FTZ R5, R69, R105 ;  /* 0x0000006945057220 */ /* 0x010fe20000410000 */
[----:B------:R-:W-:Y:S01]  /*18110*/  MOV R105, R89 ;  /* 0x0000005900697202 */ /* 0x000fe20000000f00 */
[----:B------:R-:W1:Y:S01]  /*18120*/  MUFU.EX2 R68, R2 ;  /* 0x0000000200447308 */ /* 0x000e620000000800 */
[C---:B------:R-:W-:Y:S01]  /*18130*/  FMUL.FTZ R97, R3.reuse, c[0x0][0x2d0] ;  /* 0x0000b40003617a20 */ /* 0x040fe20000410000 */
[----:B------:R-:W-:Y:S01]  /*18140*/  FSETP.NEU.FTZ.AND P0, PT, R3, -INF , PT ;  /* 0xff8000000300780b */ /* 0x000fe20003f1d000 */
[----:B------:R-:W-:Y:S02]  /*18150*/  FADD.FTZ R0, -R0, R102 ;  /* 0x0000006600007221 */ /* 0x000fe40000010100 */
[----:B------:R-:W-:Y:S01]  /*18160*/  FMUL.FTZ R16, R69, R116 ;  /* 0x0000007445107220 */ /* 0x000fe20000410000 */
[----:B------:R-:W-:Y:S01]  /*18170*/  FSEL R97, R97, RZ, P0 ;  /* 0x000000ff61617208 */ /* 0x000fe20000000000 */
[----:B------:R-:W-:Y:S01]  /*18180*/  FMUL.FTZ R0, R0, c[0x0][0x2d0] ;  /* 0x0000b40000007a20 */ /* 0x000fe20000410000 */
[----:B------:R-:W-:Y:S01]  /*18190*/  MOV R116, R230 ;  /* 0x000000e600747202 */ /* 0x000fe20000000f00 */
[----:B------:R-:W-:Y:S02]  /*181a0*/  FMUL.FTZ R17, R69, R117 ;  /* 0x0000007545117220 */ /* 0x000fe40000410000 */
[----:B------:R2:W3:Y:S01]  /*181b0*/  MUFU.EX2 R2, R0 ;  /* 0x0000000000027308 */ /* 0x0004e20000000800 */
[----:B------:R-:W-:Y:S02]  /*181c0*/  FFMA.FTZ R4, R24, c[0x0][0x2d0], -R97 ;  /* 0x0000b40018047a23 */ /* 0x000fe40000010861 */
[----:B------:R-:W-:Y:S02]  /*181d0*/  IMAD.MOV.U32 R117, RZ, RZ, R233 ;  /* 0x000000ffff757224 */ /* 0x000fe400078e00e9 */
[--C-:B------:R-:W-:Y:S02]  /*181e0*/  FFMA.FTZ R58, R58, c[0x0][0x2d0], -R97.reuse ;  /* 0x0000b4003a3a7a23 */ /* 0x100fe40000010861 */
[----:B------:R-:W-:Y:S02]  /*181f0*/  FFMA.FTZ R62, R62, c[0x0][0x2d0], -R97 ;  /* 0x0000b4003e3e7a23 */ /* 0x000fe40000010861 */
[----:B------:R-:W-:Y:S01]  /*18200*/  FFMA.FTZ R24, R44, c[0x0][0x2d0], -R75 ;  /* 0x0000b4002c187a23 */ /* 0x000fe2000001084b */
[----:B------:R4:W-:Y:S01]  /*18210*/  MUFU.EX2 R61, R4 ;  /* 0x00000004003d7308 */ /* 0x0009e20000000800 */
[----:B------:R-:W-:Y:S02]  /*18220*/  FFMA.FTZ R44, R50, c[0x0][0x2d0], -R96 ;  /* 0x0000b400322c7a23 */ /* 0x000fe40000010860 */
[C---:B-1----:R-:W-:Y:S02]  /*18230*/  FMUL.FTZ R7, R68.reuse, R107 ;  /* 0x0000006b44077220 */ /* 0x042fe40000410000 */
[C---:B------:R-:W-:Y:S02]  /*18240*/  FMUL.FTZ R6, R68.reuse, R106 ;  /* 0x0000006a44067220 */ /* 0x040fe40000410000 */
[----:B------:R-:W-:Y:S02]  /*18250*/  IMAD.MOV.U32 R107, RZ, RZ, R53 ;  /* 0x000000ffff6b7224 */ /* 0x000fe400078e0035 */
[----:B------:R-:W-:Y:S01]  /*18260*/  LDSM.16.MT88.4 R52, [R210+0x100] ;  /* 0x00010000d234783b */ /* 0x000fe20000004200 */
[----:B------:R1:W2:Y:S01]  /*18270*/  MUFU.EX2 R30, R24 ;  /* 0x00000018001e7308 */ /* 0x0002a20000000800 */
[----:B------:R-:W-:Y:S01]  /*18280*/  FMUL.FTZ R18, R68, R118 ;  /* 0x0000007644127220 */ /* 0x000fe20000410000 */
[----:B------:R-:W-:Y:S01]  /*18290*/  F2FP.BF16.PACK_AB R66, R248, R107 ;  /* 0x0000006bf842723e */ /* 0x000fe200000010ff */
[----:B------:R-:W-:Y:S02]  /*182a0*/  FMUL.FTZ R19, R68, R119 ;  /* 0x0000007744137220 */ /* 0x000fe40000410000 */
[----:B--2---:R-:W-:Y:S02]  /*182b0*/  FFMA.FTZ R0, R8, c[0x0][0x2d0], -R97 ;  /* 0x0000b40008007a23 */ /* 0x004fe40000010861 */
[C---:B------:R-:W-:Y:S02]  /*182c0*/  FMUL.FTZ R35, R68.reuse, R135 ;  /* 0x0000008744237220 */ /* 0x040fe40000410000 */
[----:B------:R-:W-:Y:S01]  /*182d0*/  FMUL.FTZ R50, R68, R150 ;  /* 0x0000009644327220 */ /* 0x000fe20000410000 */
[----:B------:R2:W-:Y:S01]  /*182e0*/  MUFU.EX2 R200, R0 ;  /* 0x0000000000c87308 */ /* 0x0005e20000000800 */
[----:B------:R-:W-:Y:S01]  /*182f0*/  FFMA.FTZ R8, R40, c[0x0][0x2d0], -R75 ;  /* 0x0000b40028087a23 */ /* 0x000fe2000001084b */
[----:B------:R-:W5:Y:S01]  /*18300*/  LDL.LU R150, [R1+0x10] ;  /* 0x0000100001967983 */ /* 0x000f620000300800 */
[----:B------:R-:W-:Y:S02]  /*18310*/  IMAD.MOV.U32 R119, RZ, RZ, R243 ;  /* 0x000000ffff777224 */ /* 0x000fe400078e00f3 */
[--C-:B----4-:R-:W-:Y:S02]  /*18320*/  FFMA.FTZ R4, R25, c[0x0][0x2d0], -R97.reuse ;  /* 0x0000b40019047a23 */ /* 0x110fe40000010861 */
[----:B---3--:R-:W-:Y:S01]  /*18330*/  FMUL.FTZ R9, R2, R109 ;  /* 0x0000006d02097220 */ /* 0x008fe20000410000 */
[----:B------:R-:W-:Y:S01]  /*18340*/  MOV R109, R93 ;  /* 0x0000005d006d7202 */ /* 0x000fe20000000f00 */
[----:B------:R-:W-:Y:S01]  /*18350*/  FMUL.FTZ R34, R68, R134 ;  /* 0x0000008644227220 */ /* 0x000fe20000410000 */
[----:B------:R-:W3:Y:S01]  /*18360*/  MUFU.EX2 R235, R4 ;  /* 0x0000000400eb7308 */ /* 0x000ee20000000800 */
[----:B------:R-:W-:Y:S01]  /*18370*/  MOV R134, R84 ;  /* 0x0000005400867202 */ /* 0x000fe20000000f00 */
[C---:B------:R-:W-:Y:S02]  /*18380*/  FMUL.FTZ R45, R2.reuse, R145 ;  /* 0x00000091022d7220 */ /* 0x040fe40000410000 */
[C---:B------:R-:W-:Y:S02]  /*18390*/  FMUL.FTZ R12, R2.reuse, R112 ;  /* 0x00000070020c7220 */ /* 0x040fe40000410000 */
[C---:B------:R-:W-:Y:S02]  /*183a0*/  FMUL.FTZ R13, R2.reuse, R113 ;  /* 0x00000071020d7220 */ /* 0x040fe40000410000 */
[C---:B-1----:R-:W-:Y:S02]  /*183b0*/  FMUL.FTZ R24, R2.reuse, R124 ;  /* 0x0000007c02187220 */ /* 0x042fe40000410000 */
[----:B------:R1:W4:Y:S01]  /*183c0*/  MUFU.EX2 R31, R8 ;  /* 0x00000008001f7308 */ /* 0x0003220000000800 */
[C---:B------:R-:W-:Y:S02]  /*183d0*/  FMUL.FTZ R25, R2.reuse, R125 ;  /* 0x0000007d02197220 */ /* 0x040fe40000410000 */
[----:B------:R-:W-:Y:S02]  /*183e0*/  FMUL.FTZ R29, R2, R129 ;  /* 0x00000081021d7220 */ /* 0x000fe40000410000 */
[----:B--2---:R-:W-:Y:S02]  /*183f0*/  FFMA.FTZ R0, R22, c[0x0][0x2d0], -R97 ;  /* 0x0000b40016007a23 */ /* 0x004fe40000010861 */
[----:B------:R-:W2:Y:S01]  /*18400*/  LDSM.16.MT88.4 R20, [R209+0x100] ;  /* 0x00010000d114783b */ /* 0x000ea20000004200 */
[----:B------:R-:W-:Y:S02]  /*18410*/  IMAD.MOV.U32 R129, RZ, RZ, R30 ;  /* 0x000000ffff817224 */ /* 0x000fe400078e001e */
[----:B------:R4:W4:Y:S01]  /*18420*/  MUFU.EX2 R244, R0 ;  /* 0x0000000000f47308 */ /* 0x0009220000000800 */
[----:B------:R-:W-:Y:S02]  /*18430*/  FFMA.FTZ R40, R49, c[0x0][0x2d0], -R96 ;  /* 0x0000b40031287a23 */ /* 0x000fe40000010860 */
[----:B------:R-:W-:Y:S01]  /*18440*/  FMUL.FTZ R49, R69, R149 ;  /* 0x0000009545317220 */ /* 0x000fe20000410000 */
[----:B---3--:R-:W-:Y:S01]  /*18450*/  F2FP.BF16.PACK_AB R67, R235, R61 ;  /* 0x0000003deb43723e */ /* 0x008fe200000010ff */
[----:B------:R-:W-:Y:S01]  /*18460*/  FFMA.FTZ R4, R41, c[0x0][0x2d0], -R74 ;  /* 0x0000b40029047a23 */ /* 0x000fe2000001084a */
[----:B------:R-:W-:Y:S01]  /*18470*/  MOV R118, R235 ;  /* 0x000000eb00767202 */ /* 0x000fe20000000f00 */
[C---:B------:R-:W-:Y:S02]  /*18480*/  FMUL.FTZ R41, R2.reuse, R141 ;  /* 0x0000008d02297220 */ /* 0x040fe40000410000 */
[----:B------:R-:W-:Y:S01]  /*18490*/  IMAD.MOV.U32 R149, RZ, RZ, R117 ;  /* 0x000000ffff957224 */ /* 0x000fe200078e0075 */
[----:B------:R3:W-:Y:S01]  /*184a0*/  MUFU.EX2 R60, R4 ;  /* 0x00000004003c7308 */ /* 0x0007e20000000800 */
[----:B-1----:R-:W-:Y:S02]  /*184b0*/  FMUL.FTZ R8, R2, R108 ;  /* 0x0000006c02087220 */ /* 0x002fe40000410000 */
[----:B----4-:R-:W-:Y:S02]  /*184c0*/  IMAD.MOV.U32 R125, RZ, RZ, R31 ;  /* 0x000000ffff7d7224 */ /* 0x010fe400078e001f */
[----:B------:R-:W-:Y:S05]  /*184d0*/  IMAD.MOV.U32 R108, RZ, RZ, R92 ;  /* 0x000000ffff6c7224 */ /* 0x000fea00078e005c */
[----:B------:R1:W-:Y:S01]  /*184e0*/  MUFU.EX2 R113, R28 ;  /* 0x0000001c00717308 */ /* 0x0003e20000000800 */
[----:B------:R-:W-:Y:S01]  /*184f0*/  FFMA.FTZ R92, R95, c[0x0][0x2d0], -R75 ;  /* 0x0000b4005f5c7a23 */ /* 0x000fe2000001084b */
[----:B------:R-:W-:Y:S02]  /*18500*/  FSEL R0, R3, RZ, P0 ;  /* 0x000000ff03007208 */ /* 0x000fe40000000000 */
[----:B------:R-:W-:Y:S03]  /*18510*/  F2FP.BF16.PACK_AB R65, R244, R200 ;  /* 0x000000c8f441723e */ /* 0x000fe600000010ff */
[----:B------:R-:W-:Y:S03]  /*18520*/  FADD.FTZ R0, -R0, R103 ;  /* 0x0000006700007221 */ /* 0x000fe60000010100 */
[----:B------:R4:W-:Y:S01]  /*18530*/  MUFU.EX2 R124, R32 ;  /* 0x00000020007c7308 */ /* 0x0009e20000000800 */
[----:B------:R-:W-:Y:S02]  /*18540*/  FMUL.FTZ R0, R0, c[0x0][0x2d0] ;  /* 0x0000b40000007a20 */ /* 0x000fe40000410000 */
[C---:B---3--:R-:W-:Y:S02]  /*18550*/  FMUL.FTZ R4, R69.reuse, R104 ;  /* 0x0000006845047220 */ /* 0x048fe40000410000 */
[----:B------:R-:W-:Y:S05]  /*18560*/  IMAD.MOV.U32 R104, RZ, RZ, R87 ;  /* 0x000000ffff687224 */ /* 0x000fea00078e0057 */
[----:B------:R-:W3:Y:S01]  /*18570*/  MUFU.EX2 R0, R0 ;  /* 0x0000000000007308 */ /* 0x000ee20000000800 */
[-C--:B--2---:R-:W-:Y:S01]  /*18580*/  HMMA.16816.F32.BF16 R4, R76, R20.reuse, R4 ;  /* 0x000000144c04723c */ /* 0x084fe20000041804 */
[C---:B-1----:R-:W-:Y:S08]  /*18590*/  FMUL.FTZ R28, R2.reuse, R128 ;  /* 0x00000080021c7220 */ /* 0x042ff00000410000 */
[----:B------:R1:W2:Y:S03]  /*185a0*/  MUFU.EX2 R59, R40 ;  /* 0x00000028003b7308 */ /* 0x0002a60000000800 */
[C---:B----4-:R-:W-:Y:S01]  /*185b0*/  FMUL.FTZ R32, R69.reuse, R132 ;  /* 0x0000008445207220 */ /* 0x050fe20000410000 */
[----:B------:R-:W-:Y:S01]  /*185c0*/  MOV R132, R61 ;  /* 0x0000003d00847202 */ /* 0x000fe20000000f00 */
[----:B------:R-:W-:Y:S05]  /*185d0*/  FMUL.FTZ R61, R2, R161 ;  /* 0x000000a1023d7220 */ /* 0x000fea0000410000 */
[----:B------:R4:W-:Y:S01]  /*185e0*/  MUFU.EX2 R112, R44 ;  /* 0x0000002c00707308 */ /* 0x0009e20000000800 */
[C---:B---3--:R-:W-:Y:S02]  /*185f0*/  FMUL.FTZ R10, R0.reuse, R110 ;  /* 0x0000006e000a7220 */ /* 0x048fe40000410000 */
[C---:B------:R-:W-:Y:S02]  /*18600*/  FMUL.FTZ R11, R0.reuse, R111 ;  /* 0x0000006f000b7220 */ /* 0x040fe40000410000 */
[C---:B------:R-:W-:Y:S01]  /*18610*/  FMUL.FTZ R26, R0.reuse, R126 ;  /* 0x0000007e001a7220 */ /* 0x040fe20000410000 */
[----:B------:R-:W-:Y:S01]  /*18620*/  MOV R126, R81 ;  /* 0x00000051007e7202 */ /* 0x000fe20000000f00 */
[C---:B------:R-:W-:Y:S01]  /*18630*/  FMUL.FTZ R27, R0.reuse, R127 ;  /* 0x0000007f001b7220 */ /* 0x040fe20000410000 */
[----:B------:R-:W3:Y:S01]  /*18640*/  LDSM.16.MT88.4 R80, [R211+0x100] ;  /* 0x00010000d350783b */ /* 0x000ee20000004200 */
[----:B------:R-:W-:Y:S01]  /*18650*/  MOV R127, R86 ;  /* 0x00000056007f7202 */ /* 0x000fe20000000f00 */
[C---:B------:R-:W-:Y:S01]  /*18660*/  HMMA.16816.F32.BF16 R8, R64.reuse, R20, R8 ;  /* 0x000000144008723c */ /* 0x040fe20000041808 */
[C---:B------:R-:W-:Y:S01]  /*18670*/  FMUL.FTZ R14, R0.reuse, R114 ;  /* 0x00000072000e7220 */ /* 0x040fe20000410000 */
[----:B------:R-:W-:Y:S01]  /*18680*/  MUFU.EX2 R111, R58 ;  /* 0x0000003a006f7308 */ /* 0x000fe20000000800 */
[C---:B------:R-:W-:Y:S02]  /*18690*/  FMUL.FTZ R15, R0.reuse, R115 ;  /* 0x00000073000f7220 */ /* 0x040fe40000410000 */
[----:B------:R-:W-:Y:S02]  /*186a0*/  FMUL.FTZ R31, R0, R131 ;  /* 0x00000083001f7220 */ /* 0x000fe40000410000 */
[----:B------:R-:W-:Y:S02]  /*186b0*/  FFMA.FTZ R20, R46, c[0x0][0x2d0], -R74 ;  /* 0x0000b4002e147a23 */ /* 0x000fe4000001084a */
[----:B------:R-:W-:Y:S01]  /*186c0*/  IMAD.MOV.U32 R131, RZ, RZ, R85 ;  /* 0x000000ffff837224 */ /* 0x000fe200078e0055 */
[-C--:B------:R-:W-:Y:S01]  /*186d0*/  HMMA.16816.F32.BF16 R12, R64, R22.reuse, R12 ;  /* 0x00000016400c723c */ /* 0x080fe2000004180c */
[----:B------:R-:W2:Y:S01]  /*186e0*/  LDSM.16.MT88.4 R84, [R209+0x900] ;  /* 0x00090000d154783b */ /* 0x000ea20000004200 */
[----:B------:R3:W-:Y:S01]  /*186f0*/  MUFU.EX2 R114, R20 ;  /* 0x0000001400727308 */ /* 0x0007e20000000800 */
[----:B-1----:R-:W-:Y:S02]  /*18700*/  FMUL.FTZ R40, R2, R140 ;  /* 0x0000008c02287220 */ /* 0x002fe40000410000 */
[C---:B------:R-:W-:Y:S01]  /*18710*/  FMUL.FTZ R21, R69.reuse, R121 ;  /* 0x0000007945157220 */ /* 0x040fe20000410000 */
[----:B------:R-:W-:Y:S01]  /*18720*/  MOV R121, R249 ;  /* 0x000000f900797202 */ /* 0x000fe20000000f00 */
[C---:B------:R-:W-:Y:S01]  /*18730*/  FMUL.FTZ R30, R0.reuse, R130 ;  /* 0x00000082001e7220 */ /* 0x040fe20000410000 */
[C---:B------:R-:W-:Y:S01]  /*18740*/  HMMA.16816.F32.BF16 R16, R76.reuse, R22, R16 ;  /* 0x000000164c10723c */ /* 0x040fe20000041810 */
[----:B------:R-:W-:Y:S03]  /*18750*/  MOV R130, R33 ;  /* 0x0000002100827202 */ /* 0x000fe60000000f00 */
[C---:B------:R-:W-:Y:S02]  /*18760*/  FMUL.FTZ R33, R69.reuse, R133 ;  /* 0x0000008545217220 */ /* 0x040fe40000410000 */
[----:B------:R-:W-:Y:S02]  /*18770*/  FMUL.FTZ R42, R0, R142 ;  /* 0x0000008e002a7220 */ /* 0x000fe40000410000 */
[C---:B------:R-:W-:Y:S04]  /*18780*/  FMUL.FTZ R22, R68.reuse, R122 ;  /* 0x0000007a44167220 */ /* 0x040fe80000410000 */
[----:B------:R-:W-:Y:S01]  /*18790*/  FMUL.FTZ R23, R68, R123 ;  /* 0x0000007b44177220 */ /* 0x000fe20000410000 */
[----:B------:R-:W-:Y:S01]  /*187a0*/  MOV R123, R244 ;  /* 0x000000f4007b7202 */ /* 0x000fe20000000f00 */
[----:B------:R-:W-:Y:S02]  /*187b0*/  FMUL.FTZ R43, R0, R143 ;  /* 0x0000008f002b7220 */ /* 0x000fe40000410000 */
[C---:B----4-:R-:W-:Y:S02]  /*187c0*/  FMUL.FTZ R44, R2.reuse, R144 ;  /* 0x00000090022c7220 */ /* 0x050fe40000410000 */
[C---:B---3--:R-:W-:Y:S02]  /*187d0*/  FMUL.FTZ R20, R69.reuse, R120 ;  /* 0x0000007845147220 */ /* 0x048fe40000410000 */
[----:B------:R-:W-:Y:S01]  /*187e0*/  IMAD.MOV.U32 R133, RZ, RZ, R60 ;  /* 0x000000ffff857224 */ /* 0x000fe200078e003c */
[----:B------:R1:W-:Y:S01]  /*187f0*/  MUFU.EX2 R120, R62 ;  /* 0x0000003e00787308 */ /* 0x0003e20000000800 */
[----:B------:R-:W-:Y:S01]  /*18800*/  FMUL.FTZ R60, R2, R160 ;  /* 0x000000a0023c7220 */ /* 0x000fe20000410000 */
[----:B------:R-:W-:Y:S01]  /*18810*/  MOV R160, R116 ;  /* 0x0000007400a07202 */ /* 0x000fe20000000f00 */
[C---:B------:R-:W-:Y:S01]  /*18820*/  FMUL.FTZ R46, R0.reuse, R146 ;  /* 0x00000092002e7220 */ /* 0x040fe20000410000 */
[-C--:B------:R-:W-:Y:S01]  /*18830*/  HMMA.16816.F32.BF16 R20, R76, R36.reuse, R20 ;  /* 0x000000244c14723c */ /* 0x080fe20000041814 */
[C---:B------:R-:W-:Y:S02]  /*18840*/  FMUL.FTZ R47, R0.reuse, R147 ;  /* 0x00000093002f7220 */ /* 0x040fe40000410000 */
[C---:B------:R-:W-:Y:S02]  /*18850*/  FMUL.FTZ R58, R0.reuse, R158 ;  /* 0x0000009e003a7220 */ /* 0x040fe40000410000 */
[----:B------:R-:W-:Y:S02]  /*18860*/  FMUL.FTZ R63, R0, R163 ;  /* 0x000000a3003f7220 */ /* 0x000fe40000410000 */
[----:B------:R-:W-:Y:S01]  /*18870*/  IMAD.MOV.U32 R122, RZ, RZ, R248 ;  /* 0x000000ffff7a7224 */ /* 0x000fe200078e00f8 */
[C---:B------:R-:W-:Y:S01]  /*18880*/  HMMA.16816.F32.BF16 R24, R64.reuse, R36, R24 ;  /* 0x000000244018723c */ /* 0x040fe20000041818 */
[----:B------:R-:W-:Y:S06]  /*18890*/  IMAD.MOV.U32 R115, RZ, RZ, R246 ;  /* 0x000000ffff737224 */ /* 0x000fec00078e00f6 */
[----:B------:R-:W-:Y:S01]  /*188a0*/  FFMA.FTZ R36, R48, c[0x0][0x2d0], -R96 ;  /* 0x0000b40030247a23 */ /* 0x000fe20000010860 */
[-C--:B------:R-:W-:Y:S01]  /*188b0*/  HMMA.16816.F32.BF16 R28, R64, R38.reuse, R28 ;  /* 0x00000026401c723c */ /* 0x080fe2000004181c */
[----:B------:R-:W-:Y:S02]  /*188c0*/  FMUL.FTZ R37, R69, R137 ;  /* 0x0000008945257220 */ /* 0x000fe40000410000 */
[----:B------:R3:W-:Y:S01]  /*188d0*/  MUFU.EX2 R128, R36 ;  /* 0x0000002400807308 */ /* 0x0007e20000000800 */
[--C-:B------:R-:W-:Y:S02]  /*188e0*/  FFMA.FTZ R48, R51, c[0x0][0x2d0], -R74.reuse ;  /* 0x0000b40033307a23 */ /* 0x100fe4000001084a */
[----:B------:R-:W-:Y:S02]  /*188f0*/  FMUL.FTZ R51, R68, R151 ;  /* 0x0000009744337220 */ /* 0x000fe40000410000 */
[C---:B------:R-:W-:Y:S01]  /*18900*/  HMMA.16816.F32.BF16 R32, R76.reuse, R38, R32 ;  /* 0x000000264c20723c */ /* 0x040fe20000041820 */
[----:B------:R-:W-:Y:S03]  /*18910*/  IMAD.MOV.U32 R151, RZ, RZ, R57 ;  /* 0x000000ffff977224 */ /* 0x000fe600078e0039 */
[----:B------:R-:W-:Y:S01]  /*18920*/  FMUL.FTZ R57, R2, R157 ;  /* 0x0000009d02397220 */ /* 0x000fe20000410000 */
[----:B------:R4:W-:Y:S01]  /*18930*/  MUFU.EX2 R110, R48 ;  /* 0x00000030006e7308 */ /* 0x0009e20000000800 */
[----:B-1----:R-:W-:Y:S02]  /*18940*/  FMUL.FTZ R62, R0, R162 ;  /* 0x000000a2003e7220 */ /* 0x002fe40000410000 */
[C---:B------:R-:W-:Y:S04]  /*18950*/  FMUL.FTZ R38, R68.reuse, R138 ;  /* 0x0000008a44267220 */ /* 0x040fe80000410000 */
[----:B------:R-:W-:Y:S03]  /*18960*/  FMUL.FTZ R39, R68, R139 ;  /* 0x0000008b44277220 */ /* 0x000fe60000410000 */
[----:B------:R-:W-:Y:S01]  /*18970*/  MUFU.EX2 R138, R92 ;  /* 0x0000005c008a7308 */ /* 0x000fe20000000800 */
[C---:B---3--:R-:W-:Y:S07]  /*18980*/  FMUL.FTZ R36, R69.reuse, R136 ;  /* 0x0000008845247220 */ /* 0x048fee0000410000 */
[-C--:B------:R-:W-:Y:S01]  /*18990*/  HMMA.16816.F32.BF16 R36, R76, R52.reuse, R36 ;  /* 0x000000344c24723c */ /* 0x080fe20000041824 */
[C---:B----4-:R-:W-:Y:S01]  /*189a0*/  FMUL.FTZ R48, R69.reuse, R148 ;  /* 0x0000009445307220 */ /* 0x050fe20000410000 */
[----:B--2---:R-:W-:Y:S01]  /*189b0*/  MOV R148, R59 ;  /* 0x0000003b00947202 */ /* 0x004fe20000000f00 */
[----:B------:R-:W-:Y:S05]  /*189c0*/  FMUL.FTZ R59, R0, R159 ;  /* 0x0000009f003b7220 */ /* 0x000fea0000410000 */
[C---:B------:R-:W-:Y:S07]  /*189d0*/  HMMA.16816.F32.BF16 R40, R64.reuse, R52, R40 ;  /* 0x000000344028723c */ /* 0x040fee0000041828 */
[--C-:B------:R-:W-:Y:S01]  /*189e0*/  FFMA.FTZ R52, R56, c[0x0][0x2d0], -R97.reuse ;  /* 0x0000b40038347a23 */ /* 0x100fe20000010861 */
[-C--:B------:R-:W-:Y:S01]  /*189f0*/  HMMA.16816.F32.BF16 R44, R64, R54.reuse, R44 ;  /* 0x00000036402c723c */ /* 0x080fe2000004182c */
[C---:B------:R-:W-:Y:S02]  /*18a00*/  FMUL.FTZ R53, R69.reuse, R153 ;  /* 0x0000009945357220 */ /* 0x040fe40000410000 */
        /* <DEDUP_REMOVED lines=9> */
[-C--:B------:R-:W-:Y:S01]  /*18aa0*/  HMMA.16816.F32.BF16 R60, R64, R82.reuse, R60 ;  /* 0x00000052403c723c */ /* 0x080fe2000004183c */
[----:B--2---:R-:W-:Y:S02]  /*18ab0*/  F2FP.BF16.PACK_AB R81, R111, R103 ;  /* 0x000000676f51723e */ /* 0x004fe400000010ff */
[----:B------:R1:W2:Y:S04]  /*18ac0*/  MUFU.EX2 R106, R80 ;  /* 0x00000050006a7308 */ /* 0x0002a80000000800 */
[C---:B------:R-:W-:Y:S02]  /*18ad0*/  FMUL.FTZ R64, R69.reuse, R164 ;  /* 0x000000a445407220 */ /* 0x040fe40000410000 */
[----:B------:R-:W-:Y:S03]  /*18ae0*/  FMUL.FTZ R65, R69, R165 ;  /* 0x000000a545417220 */ /* 0x000fe60000410000 */
[C---:B------:R-:W-:Y:S02]  /*18af0*/  FMUL.FTZ R66, R68.reuse, R166 ;  /* 0x000000a644427220 */ /* 0x040fe40000410000 */
[----:B------:R-:W-:Y:S07]  /*18b00*/  FMUL.FTZ R67, R68, R167 ;  /* 0x000000a744437220 */ /* 0x000fee0000410000 */
[----:B------:R-:W-:Y:S01]  /*18b10*/  HMMA.16816.F32.BF16 R64, R76, R82, R64 ;  /* 0x000000524c40723c */ /* 0x000fe20000041840 */
[----:B-1----:R-:W-:Y:S06]  /*18b20*/  FFMA.FTZ R80, R90, c[0x0][0x2d0], -R74 ;  /* 0x0000b4005a507a23 */ /* 0x002fec000001084a */
[----:B------:R-:W-:Y:S01]  /*18b30*/  F2FP.BF16.PACK_AB R76, R133, R126 ;  /* 0x0000007e854c723e */ /* 0x000fe200000010ff */
[----:B------:R-:W1:Y:S01]  /*18b40*/  LDSM.16.MT88.4 R88, [R212+0x900] ;  /* 0x00090000d458783b */ /* 0x000e620000004200 */
[----:B------:R-:W-:Y:S01]  /*18b50*/  F2FP.BF16.PACK_AB R77, R151, R125 ;  /* 0x0000007d974d723e */ /* 0x000fe200000010ff */
[----:B------:R3:W-:Y:S02]  /*18b60*/  MUFU.EX2 R249, R80 ;  /* 0x0000005000f97308 */ /* 0x0007e40000000800 */
[----:B------:R-:W-:Y:S02]  /*18b70*/  F2FP.BF16.PACK_AB R78, R114, R130 ;  /* 0x00000082724e723e */ /* 0x000fe400000010ff */
[----:B------:R-:W-:Y:S02]  /*18b80*/  F2FP.BF16.PACK_AB R79, R113, R129 ;  /* 0x00000081714f723e */ /* 0x000fe400000010ff */
[----:B------:R-:W-:Y:S02]  /*18b90*/  F2FP.BF16.PACK_AB R82, R112, R148 ;  /* 0x000000947052723e */ /* 0x000fe400000010ff */
[----:B--2---:R-:W-:Y:S01]  /*18ba0*/  F2FP.BF16.PACK_AB R83, R106, R120 ;  /* 0x000000786a53723e */ /* 0x004fe200000010ff */
[----:B-----5:R-:W-:Y:S02]  /*18bb0*/  FFMA.FTZ R69, R69, R150, R160 ;  /* 0x0000009645457223 */ /* 0x020fe400000100a0 */
[-C--:B------:R-:W-:Y:S01]  /*18bc0*/  HMMA.16816.F32.BF16 R4, R76, R84.reuse, R4 ;  /* 0x000000544c04723c */ /* 0x080fe20000041804 */
[----:B------:R-:W-:Y:S02]  /*18bd0*/  IMAD.MOV.U32 R150, RZ, RZ, R149 ;  /* 0x000000ffff967224 */ /* 0x000fe400078e0095 */
[--C-:B---3--:R-:W-:Y:S02]  /*18be0*/  FFMA.FTZ R80, R94, c[0x0][0x2d0], -R75.reuse ;  /* 0x0000b4005e507a23 */ /* 0x108fe4000001084b */
        /* <DEDUP_REMOVED lines=9> */
[C---:B------:R-:W-:Y:S01]  /*18c80*/  HMMA.16816.F32.BF16 R24, R80.reuse, R88, R24 ;  /* 0x000000585018723c */ /* 0x040fe20000041818 */
[----:B---3--:R-:W-:Y:S06]  /*18c90*/  FFMA.FTZ R84, R177, c[0x0][0x2d0], -R74 ;  /* 0x0000b400b1547a23 */ /* 0x008fec000001084a */
[--C-:B------:R-:W-:Y:S01]  /*18ca0*/  FFMA.FTZ R88, R170, c[0x0][0x2d0], -R96.reuse ;  /* 0x0000b400aa587a23 */ /* 0x100fe20000010860 */
[-C--:B------:R-:W-:Y:S01]  /*18cb0*/  HMMA.16816.F32.BF16 R28, R80, R90.reuse, R28 ;  /* 0x0000005a501c723c */ /* 0x080fe2000004181c */
[----:B------:R1:W-:Y:S07]  /*18cc0*/  MUFU.EX2 R246, R84 ;  /* 0x0000005400f67308 */ /* 0x0003ee0000000800 */
[C---:B------:R-:W-:Y:S03]  /*18cd0*/  HMMA.16816.F32.BF16 R32, R76.reuse, R90, R32 ;  /* 0x0000005a4c20723c */ /* 0x040fe60000041820 */
[----:B------:R3:W-:Y:S05]  /*18ce0*/  MUFU.EX2 R136, R88 ;  /* 0x0000005800887308 */ /* 0x0007ea0000000800 */
[-C--:B--2---:R-:W-:Y:S08]  /*18cf0*/  HMMA.16816.F32.BF16 R36, R76, R92.reuse, R36 ;  /* 0x0000005c4c24723c */ /* 0x084ff00000041824 */
[C---:B------:R-:W-:Y:S01]  /*18d00*/  HMMA.16816.F32.BF16 R40, R80.reuse, R92, R40 ;  /* 0x0000005c5028723c */ /* 0x040fe20000041828 */
[----:B-1----:R-:W-:Y:S04]  /*18d10*/  FFMA.FTZ R84, R171, c[0x0][0x2d0], -R75 ;  /* 0x0000b400ab547a23 */ /* 0x002fe8000001084b */
[----:B------:R1:W-:Y:S02]  /*18d20*/  MUFU.EX2 R244, R84 ;  /* 0x0000005400f47308 */ /* 0x0003e40000000800 */
[----:B------:R-:W-:Y:S01]  /*18d30*/  FFMA.FTZ R92, R168, c[0x0][0x2d0], -R97 ;  /* 0x0000b400a85c7a23 */ /* 0x000fe20000010861 */
[-C--:B------:R-:W-:Y:S01]  /*18d40*/  HMMA.16816.F32.BF16 R44, R80, R94.reuse, R44 ;  /* 0x0000005e502c723c */ /* 0x080fe2000004182c */
[--C-:B---3--:R-:W-:Y:S06]  /*18d50*/  FFMA.FTZ R88, R173, c[0x0][0x2d0], -R96.reuse ;  /* 0x0000b400ad587a23 */ /* 0x108fec0000010860 */
[----:B------:R2:W-:Y:S01]  /*18d60*/  MUFU.EX2 R235, R92 ;  /* 0x0000005c00eb7308 */ /* 0x0005e20000000800 */
[C---:B------:R-:W-:Y:S09]  /*18d70*/  HMMA.16816.F32.BF16 R48, R76.reuse, R94, R48 ;  /* 0x0000005e4c30723c */ /* 0x040ff20000041830 */
[----:B------:R3:W-:Y:S03]  /*18d80*/  MUFU.EX2 R142, R88 ;  /* 0x00000058008e7308 */ /* 0x0007e60000000800 */
[----:B-1----:R-:W-:Y:S07]  /*18d90*/  FFMA.FTZ R84, R174, c[0x0][0x2d0], -R75 ;  /* 0x0000b400ae547a23 */ /* 0x002fee000001084b */
[----:B------:R1:W-:Y:S01]  /*18da0*/  MUFU.EX2 R143, R84 ;  /* 0x00000054008f7308 */ /* 0x0003e20000000800 */
[----:B--2---:R-:W-:Y:S09]  /*18db0*/  FFMA.FTZ R92, R169, c[0x0][0x2d0], -R97 ;  /* 0x0000b400a95c7a23 */ /* 0x004ff20000010861 */
[----:B------:R2:W-:Y:S01]  /*18dc0*/  MUFU.EX2 R233, R92 ;  /* 0x0000005c00e97308 */ /* 0x0005e20000000800 */
[--C-:B---3--:R-:W-:Y:S09]  /*18dd0*/  FFMA.FTZ R88, R175, c[0x0][0x2d0], -R96.reuse ;  /* 0x0000b400af587a23 */ /* 0x108ff20000010860 */
[----:B------:R3:W4:Y:S01]  /*18de0*/  MUFU.EX2 R141, R88 ;  /* 0x00000058008d7308 */ /* 0x0007220000000800 */
[----:B-1----:R-:W-:Y:S09]  /*18df0*/  FFMA.FTZ R84, R99, c[0x0][0x2d0], -R96 ;  /* 0x0000b40063547a23 */ /* 0x002ff20000010860 */
[----:B------:R1:W-:Y:S01]  /*18e00*/  MUFU.EX2 R137, R84 ;  /* 0x0000005400897308 */ /* 0x0003e20000000800 */
[----:B--2---:R-:W-:Y:S09]  /*18e10*/  FFMA.FTZ R92, R186, c[0x0][0x2d0], -R75 ;  /* 0x0000b400ba5c7a23 */ /* 0x004ff2000001084b */
[----:B------:R2:W-:Y:S01]  /*18e20*/  MUFU.EX2 R145, R92 ;  /* 0x0000005c00917308 */ /* 0x0005e20000000800 */
[--C-:B---3--:R-:W-:Y:S09]  /*18e30*/  FFMA.FTZ R88, R181, c[0x0][0x2d0], -R74.reuse ;  /* 0x0000b400b5587a23 */ /* 0x108ff2000001084a */
[----:B------:R3:W-:Y:S01]  /*18e40*/  MUFU.EX2 R243, R88 ;  /* 0x0000005800f37308 */ /* 0x0007e20000000800 */
[----:B-1----:R-:W1:Y:S08]  /*18e50*/  LDSM.16.MT88.4 R84, [R211+0x900] ;  /* 0x00090000d354783b */ /* 0x002e700000004200 */
[----:B--2---:R-:W-:Y:S01]  /*18e60*/  LDSM.16.MT88.4 R92, [R210+0x1100] ;  /* 0x00110000d25c783b */ /* 0x004fe20000004200 */
[--C-:B---3--:R-:W-:Y:S04]  /*18e70*/  FFMA.FTZ R88, R98, c[0x0][0x2d0], -R97.reuse ;  /* 0x0000b40062587a23 */ /* 0x108fe80000010861 */
[----:B------:R2:W3:Y:S01]  /*18e80*/  MUFU.EX2 R140, R88 ;  /* 0x00000058008c7308 */ /* 0x0004e20000000800 */
[-C--:B-1----:R-:W-:Y:S08]  /*18e90*/  HMMA.16816.F32.BF16 R52, R76, R84.reuse, R52 ;  /* 0x000000544c34723c */ /* 0x082ff00000041834 */
[C---:B------:R-:W-:Y:S01]  /*18ea0*/  HMMA.16816.F32.BF16 R56, R80.reuse, R84, R56 ;  /* 0x000000545038723c */ /* 0x040fe20000041838 */
[----:B--2---:R-:W1:Y:S06]  /*18eb0*/  LDSM.16.MT88.4 R88, [R209+0x1100] ;  /* 0x00110000d158783b */ /* 0x004e6c0000004200 */
[----:B------:R-:W-:Y:S01]  /*18ec0*/  FFMA.FTZ R84, R172, c[0x0][0x2d0], -R97 ;  /* 0x0000b400ac547a23 */ /* 0x000fe20000010861 */
[-C--:B------:R-:W-:Y:S03]  /*18ed0*/  HMMA.16816.F32.BF16 R60, R80, R86.reuse, R60 ;  /* 0x00000056503c723c */ /* 0x080fe6000004183c */
[----:B------:R2:W5:Y:S04]  /*18ee0*/  MUFU.EX2 R230, R84 ;  /* 0x0000005400e67308 */ /* 0x0005680000000800 */
[--C-:B------:R-:W-:Y:S01]  /*18ef0*/  FFMA.FTZ R80, R187, c[0x0][0x2d0], -R74.reuse ;  /* 0x0000b400bb507a23 */ /* 0x100fe2000001084a */
[----:B------:R-:W-:Y:S01]  /*18f00*/  HMMA.16816.F32.BF16 R64, R76, R86, R64 ;  /* 0x000000564c40723c */ /* 0x000fe20000041840 */
[----:B----4-:R-:W-:Y:S03]  /*18f10*/  F2FP.BF16.PACK_AB R82, R141, R142 ;  /* 0x0000008e8d52723e */ /* 0x010fe600000010ff */
[----:B---3--:R-:W-:Y:S01]  /*18f20*/  F2FP.BF16.PACK_AB R81, R235, R140 ;  /* 0x0000008ceb51723e */ /* 0x008fe200000010ff */
[----:B------:R3:W-:Y:S02]  /*18f30*/  MUFU.EX2 R147, R80 ;  /* 0x0000005000937308 */ /* 0x0007e40000000800 */
[----:B------:R-:W-:Y:S02]  /*18f40*/  F2FP.BF16.PACK_AB R76, R249, R110 ;  /* 0x0000006ef94c723e */ /* 0x000fe400000010ff */
[----:B------:R-:W-:Y:S03]  /*18f50*/  F2FP.BF16.PACK_AB R77, R138, R139 ;  /* 0x0000008b8a4d723e */ /* 0x000fe600000010ff */
[----:B------:R-:W-:Y:S02]  /*18f60*/  F2FP.BF16.PACK_AB R78, R246, R248 ;  /* 0x000000f8f64e723e */ /* 0x000fe400000010ff */
[----:B------:R-:W-:Y:S01]  /*18f70*/  F2FP.BF16.PACK_AB R79, R143, R244 ;  /* 0x000000f48f4f723e */ /* 0x000fe200000010ff */
[----:B--2---:R-:W2:Y:S01]  /*18f80*/  LDSM.16.MT88.4 R84, [R212+0x1100] ;  /* 0x00110000d454783b */ /* 0x004ea20000004200 */
[----:B-----5:R-:W-:Y:S05]  /*18f90*/  F2FP.BF16.PACK_AB R83, R230, R233 ;  /* 0x000000e9e653723e */ /* 0x020fea00000010ff */
[-C--:B-1----:R-:W-:Y:S01]  /*18fa0*/  HMMA.16816.F32.BF16 R4, R76, R88.reuse, R4 ;  /* 0x000000584c04723c */ /* 0x082fe20000041804 */
[--C-:B---3--:R-:W-:Y:S04]  /*18fb0*/  FFMA.FTZ R80, R182, c[0x0][0x2d0], -R75.reuse ;  /* 0x0000b400b6507a23 */ /* 0x108fe8000001084b */
[----:B------:R1:W-:Y:S02]  /*18fc0*/  MUFU.EX2 R146, R80 ;  /* 0x0000005000927308 */ /* 0x0003e40000000800 */
[----:B-1----:R-:W-:Y:S07]  /*18fd0*/  F2FP.BF16.PACK_AB R80, R136, R137 ;  /* 0x000000898850723e */ /* 0x002fee00000010ff */
[C---:B------:R-:W-:Y:S07]  /*18fe0*/  HMMA.16816.F32.BF16 R8, R80.reuse, R88, R8 ;  /* 0x000000585008723c */ /* 0x040fee0000041808 */
[--C-:B------:R-:W-:Y:S01]  /*18ff0*/  FFMA.FTZ R88, R196, c[0x0][0x2d0], -R74.reuse ;  /* 0x0000b400c4587a23 */ /* 0x100fe2000001084a */
[-C--:B------:R-:W-:Y:S03]  /*19000*/  HMMA.16816.F32.BF16 R12, R80, R90.reuse, R12 ;  /* 0x0000005a500c723c */ /* 0x080fe6000004180c */
[----:B------:R1:W-:Y:S05]  /*19010*/  MUFU.EX2 R228, R88 ;  /* 0x0000005800e47308 */ /* 0x0003ea0000000800 */
[C---:B------:R-:W-:Y:S08]  /*19020*/  HMMA.16816.F32.BF16 R16, R76.reuse, R90, R16 ;  /* 0x0000005a4c10723c */ /* 0x040ff00000041810 */
[-C--:B--2---:R-:W-:Y:S08]  /*19030*/  HMMA.16816.F32.BF16 R20, R76, R84.reuse, R20 ;  /* 0x000000544c14723c */ /* 0x084ff00000041814 */
[C---:B------:R-:W-:Y:S01]  /*19040*/  HMMA.16816.F32.BF16 R24, R80.reuse, R84, R24 ;  /* 0x000000545018723c */ /* 0x040fe20000041818 */
[----:B-1----:R-:W-:Y:S03]  /*19050*/  FFMA.FTZ R88, R198, c[0x0][0x2d0], -R74 ;  /* 0x0000b400c6587a23 */ /* 0x002fe6000001084a */
[----:B------:R-:W-:Y:S03]  /*19060*/  MOV R198, R121 ;  /* 0x0000007900c67202 */ /* 0x000fe60000000f00 */
[--C-:B------:R-:W-:Y:S01]  /*19070*/  FFMA.FTZ R84, R184, c[0x0][0x2d0], -R96.reuse ;  /* 0x0000b400b8547a23 */ /* 0x100fe20000010860 */
[-C--:B------:R-:W-:Y:S01]  /*19080*/  HMMA.16816.F32.BF16 R28, R80, R86.reuse, R28 ;  /* 0x00000056501c723c */ /* 0x080fe2000004181c */
[----:B------:R1:W-:Y:S01]  /*19090*/  MUFU.EX2 R196, R88 ;  /* 0x0000005800c47308 */ /* 0x0003e20000000800 */
[----:B------:R-:W-:Y:S02]  /*190a0*/  ISETP.GT.AND P0, PT, R225, R198, PT ;  /* 0x000000c6e100720c */ /* 0x000fe40003f04270 */
[----:B------:R-:W-:Y:S04]  /*190b0*/  MOV R121, R107 ;  /* 0x0000006b00797202 */ /* 0x000fe80000000f00 */
[C---:B------:R-:W-:Y:S03]  /*190c0*/  HMMA.16816.F32.BF16 R32, R76.reuse, R86, R32 ;  /* 0x000000564c20723c */ /* 0x040fe60000041820 */
[----:B------:R2:W-:Y:S05]  /*190d0*/  MUFU.EX2 R144, R84 ;  /* 0x0000005400907308 */ /* 0x0005ea0000000800 */
[-C--:B------:R-:W-:Y:S08]  /*190e0*/  HMMA.16816.F32.BF16 R36, R76, R92.reuse, R36 ;  /* 0x0000005c4c24723c */ /* 0x080ff00000041824 */
[C---:B------:R-:W-:Y:S01]  /*190f0*/  HMMA.16816.F32.BF16 R40, R80.reuse, R92, R40 ;  /* 0x0000005c5028723c */ /* 0x040fe20000041828 */
[----:B-1----:R-:W-:Y:S04]  /*19100*/  FFMA.FTZ R88, R190, c[0x0][0x2d0], -R75 ;  /* 0x0000b400be587a23 */ /* 0x002fe8000001084b */
[----:B------:R1:W-:Y:S02]  /*19110*/  MUFU.EX2 R190, R88 ;  /* 0x0000005800be7308 */ /* 0x0003e40000000800 */
[----:B------:R-:W-:Y:S01]  /*19120*/  FFMA.FTZ R92, R179, c[0x0][0x2d0], -R97 ;  /* 0x0000b400b35c7a23 */ /* 0x000fe20000010861 */
[-C--:B------:R-:W-:Y:S01]  /*19130*/  HMMA.16816.F32.BF16 R44, R80, R94.reuse, R44 ;  /* 0x0000005e502c723c */ /* 0x080fe2000004182c */
[--C-:B--2---:R-:W-:Y:S06]  /*19140*/  FFMA.FTZ R84, R188, c[0x0][0x2d0], -R96.reuse ;  /* 0x0000b400bc547a23 */ /* 0x104fec0000010860 */
[----:B------:R2:W-:Y:S01]  /*19150*/  MUFU.EX2 R155, R92 ;  /* 0x0000005c009b7308 */ /* 0x0005e20000000800 */
[C---:B------:R-:W-:Y:S09]  /*19160*/  HMMA.16816.F32.BF16 R48, R76.reuse, R94, R48 ;  /* 0x0000005e4c30723c */ /* 0x040ff20000041830 */
[----:B------:R3:W-:Y:S03]  /*19170*/  MUFU.EX2 R188, R84 ;  /* 0x0000005400bc7308 */ /* 0x0007e60000000800 */
[----:B-1----:R-:W-:Y:S07]  /*19180*/  FFMA.FTZ R88, R194, c[0x0][0x2d0], -R75 ;  /* 0x0000b400c2587a23 */ /* 0x002fee000001084b */
[----:B------:R1:W-:Y:S01]  /*19190*/  MUFU.EX2 R194, R88 ;  /* 0x0000005800c27308 */ /* 0x0003e20000000800 */
[----:B--2---:R-:W-:Y:S09]  /*191a0*/  FFMA.FTZ R92, R178, c[0x0][0x2d0], -R97 ;  /* 0x0000b400b25c7a23 */ /* 0x004ff20000010861 */
[----:B------:R2:W-:Y:S01]  /*191b0*/  MUFU.EX2 R154, R92 ;  /* 0x0000005c009a7308 */ /* 0x0005e20000000800 */
[----:B---3--:R-:W-:Y:S02]  /*191c0*/  FFMA.FTZ R84, R189, c[0x0][0x2d0], -R96 ;  /* 0x0000b400bd547a23 */ /* 0x008fe40000010860 */
[----:B------:R-:W-:Y:S07]  /*191d0*/  IMAD.MOV.U32 R189, RZ, RZ, R106 ;  /* 0x000000ffffbd7224 */ /* 0x000fee00078e006a */
[----:B------:R3:W-:Y:S01]  /*191e0*/  MUFU.EX2 R186, R84 ;  /* 0x0000005400ba7308 */ /* 0x0007e20000000800 */
[----:B-1----:R-:W1:Y:S01]  /*191f0*/  LDSM.16.MT88.4 R88, [R211+0x1100] ;  /* 0x00110000d358783b */ /* 0x002e620000004200 */
[----:B--2---:R-:W-:Y:S02]  /*19200*/  FFMA.FTZ R92, R205, c[0x0][0x2d0], -R75 ;  /* 0x0000b400cd5c7a23 */ /* 0x004fe4000001084b */
[----:B------:R-:W-:Y:S06]  /*19210*/  IMAD.MOV.U32 R205, RZ, RZ, R115 ;  /* 0x000000ffffcd7224 */ /* 0x000fec00078e0073 */
[----:B------:R2:W-:Y:S01]  /*19220*/  MUFU.EX2 R159, R92 ;  /* 0x0000005c009f7308 */ /* 0x0005e20000000800 */
[----:B---3--:R-:W-:Y:S01]  /*19230*/  FFMA.FTZ R84, R191, c[0x0][0x2d0], -R96 ;  /* 0x0000b400bf547a23 */ /* 0x008fe20000010860 */
[----:B------:R-:W-:Y:S08]  /*19240*/  MOV R191, R110 ;  /* 0x0000006e00bf7202 */ /* 0x000ff00000000f00 */
[----:B------:R3:W4:Y:S01]  /*19250*/  MUFU.EX2 R187, R84 ;  /* 0x0000005400bb7308 */ /* 0x0007220000000800 */
[----:B--2---:R-:W-:Y:S01]  /*19260*/  LDSM.16.MT88.4 R92, [R210+0x1900] ;  /* 0x00190000d25c783b */ /* 0x004fe20000004200 */
[-C--:B-1----:R-:W-:Y:S08]  /*19270*/  HMMA.16816.F32.BF16 R52, R76, R88.reuse, R52 ;  /* 0x000000584c34723c */ /* 0x082ff00000041834 */
[C---:B------:R-:W-:Y:S01]  /*19280*/  HMMA.16816.F32.BF16 R56, R80.reuse, R88, R56 ;  /* 0x000000585038723c */ /* 0x040fe20000041838 */
[----:B---3--:R-:W-:Y:S03]  /*19290*/  FFMA.FTZ R84, R203, c[0x0][0x2d0], -R74 ;  /* 0x0000b400cb547a23 */ /* 0x008fe6000001084a */
[----:B------:R-:W-:Y:S01]  /*192a0*/  MOV R203, R111 ;  /* 0x0000006f00cb7202 */ /* 0x000fe20000000f00 */
[----:B------:R1:W-:Y:S02]  /*192b0*/  MUFU.EX2 R184, R84 ;  /* 0x0000005400b87308 */ /* 0x0003e40000000800 */
[--C-:B------:R-:W-:Y:S01]  /*192c0*/  FFMA.FTZ R88, R185, c[0x0][0x2d0], -R97.reuse ;  /* 0x0000b400b9587a23 */ /* 0x100fe20000010861 */
[-C--:B------:R-:W-:Y:S01]  /*192d0*/  HMMA.16816.F32.BF16 R60, R80, R90.reuse, R60 ;  /* 0x0000005a503c723c */ /* 0x080fe2000004183c */
[----:B------:R-:W-:Y:S06]  /*192e0*/  IMAD.MOV.U32 R185, RZ, RZ, R112 ;  /* 0x000000ffffb97224 */ /* 0x000fec00078e0070 */
[--C-:B------:R-:W-:Y:S01]  /*192f0*/  FFMA.FTZ R80, R226, c[0x0][0x2d0], -R74.reuse ;  /* 0x0000b400e2507a23 */ /* 0x100fe2000001084a */
[----:B------:R-:W-:Y:S01]  /*19300*/  HMMA.16816.F32.BF16 R64, R76, R90, R64 ;  /* 0x0000005a4c40723c */ /* 0x000fe20000041840 */
[----:B------:R-:W2:Y:S03]  /*19310*/  MUFU.EX2 R102, R88 ;  /* 0x0000005800667308 */ /* 0x000ea60000000800 */
[----:B----4-:R-:W-:Y:S02]  /*19320*/  F2FP.BF16.PACK_AB R82, R187, R186 ;  /* 0x000000babb52723e */ /* 0x010fe400000010ff */
[----:B------:R-:W-:Y:S02]  /*19330*/  MOV R226, R113 ;  /* 0x0000007100e27202 */ /* 0x000fe40000000f00 */
[----:B------:R-:W-:Y:S03]  /*19340*/  F2FP.BF16.PACK_AB R76, R147, R243 ;  /* 0x000000f3934c723e */ /* 0x000fe600000010ff */
[----:B------:R3:W-:Y:S01]  /*19350*/  MUFU.EX2 R181, R80 ;  /* 0x0000005000b57308 */ /* 0x0007e20000000800 */
[----:B------:R-:W-:Y:S01]  /*19360*/  F2FP.BF16.PACK_AB R77, R145, R146 ;  /* 0x00000092914d723e */ /* 0x000fe200000010ff */
[----:B-1----:R-:W-:Y:S01]  /*19370*/  FFMA.FTZ R84, R180, c[0x0][0x2d0], -R97 ;  /* 0x0000b400b4547a23 */ /* 0x002fe20000010861 */
[----:B------:R-:W-:Y:S02]  /*19380*/  F2FP.BF16.PACK_AB R78, R196, R228 ;  /* 0x000000e4c44e723e */ /* 0x000fe400000010ff */
[----:B------:R-:W-:Y:S05]  /*19390*/  F2FP.BF16.PACK_AB R79, R194, R190 ;  /* 0x000000bec24f723e */ /* 0x000fea00000010ff */
[----:B------:R1:W4:Y:S01]  /*193a0*/  MUFU.EX2 R182, R84 ;  /* 0x0000005400b67308 */ /* 0x0003220000000800 */
[----:B--2---:R-:W-:Y:S01]  /*193b0*/  F2FP.BF16.PACK_AB R83, R102, R154 ;  /* 0x0000009a6653723e */ /* 0x004fe200000010ff */
[----:B------:R-:W-:Y:S01]  /*193c0*/  LDSM.16.MT88.4 R88, [R212+0x1900] ;  /* 0x00190000d458783b */ /* 0x000fe20000004200 */
[----:B---3--:R-:W-:Y:S01]  /*193d0*/  FFMA.FTZ R80, R204, c[0x0][0x2d0], -R75 ;  /* 0x0000b400cc507a23 */ /* 0x008fe2000001084b */
[----:B------:R-:W-:Y:S06]  /*193e0*/  MOV R204, R114 ;  /* 0x0000007200cc7202 */ /* 0x000fec0000000f00 */
[----:B------:R2:W-:Y:S01]  /*193f0*/  MUFU.EX2 R153, R80 ;  /* 0x0000005000997308 */ /* 0x0005e20000000800 */
[----:B-1----:R-:W1:Y:S01]  /*19400*/  LDSM.16.MT88.4 R84, [R209+0x1900] ;  /* 0x00190000d154783b */ /* 0x002e620000004200 */
[----:B----4-:R-:W-:Y:S02]  /*19410*/  F2FP.BF16.PACK_AB R81, R155, R182 ;  /* 0x000000b69b51723e */ /* 0x010fe400000010ff */
[----:B--2---:R-:W-:Y:S01]  /*19420*/  F2FP.BF16.PACK_AB R80, R188, R144 ;  /* 0x00000090bc50723e */ /* 0x004fe200000010ff */
[-C--:B-1----:R-:W-:Y:S08]  /*19430*/  HMMA.16816.F32.BF16 R4, R76, R84.reuse, R4 ;  /* 0x000000544c04723c */ /* 0x082ff00000041804 */
[C---:B------:R-:W-:Y:S07]  /*19440*/  HMMA.16816.F32.BF16 R8, R80.reuse, R84, R8 ;  /* 0x000000545008723c */ /* 0x040fee0000041808 */
[--C-:B------:R-:W-:Y:S01]  /*19450*/  FFMA.FTZ R84, R234, c[0x0][0x2d0], -R74.reuse ;  /* 0x0000b400ea547a23 */ /* 0x100fe2000001084a */
[-C--:B------:R-:W-:Y:S01]  /*19460*/  HMMA.16816.F32.BF16 R12, R80, R86.reuse, R12 ;  /* 0x00000056500c723c */ /* 0x080fe2000004180c */
[----:B------:R-:W-:Y:S02]  /*19470*/  IMAD.MOV.U32 R234, RZ, RZ, R133 ;  /* 0x000000ffffea7224 */ /* 0x000fe400078e0085 */
[----:B------:R1:W-:Y:S05]  /*19480*/  MUFU.EX2 R158, R84 ;  /* 0x00000054009e7308 */ /* 0x0003ea0000000800 */
[C---:B------:R-:W-:Y:S08]  /*19490*/  HMMA.16816.F32.BF16 R16, R76.reuse, R86, R16 ;  /* 0x000000564c10723c */ /* 0x040ff00000041810 */
[-C--:B------:R-:W-:Y:S08]  /*194a0*/  HMMA.16816.F32.BF16 R20, R76, R88.reuse, R20 ;  /* 0x000000584c14723c */ /* 0x080ff00000041814 */
[C---:B------:R-:W-:Y:S01]  /*194b0*/  HMMA.16816.F32.BF16 R24, R80.reuse, R88, R24 ;  /* 0x000000585018723c */ /* 0x040fe20000041818 */
[----:B-1----:R-:W-:Y:S03]  /*194c0*/  FFMA.FTZ R84, R236, c[0x0][0x2d0], -R74 ;  /* 0x0000b400ec547a23 */ /* 0x002fe6000001084a */
[----:B------:R-:W-:Y:S03]  /*194d0*/  MOV R236, R132 ;  /* 0x0000008400ec7202 */ /* 0x000fe60000000f00 */
[--C-:B------:R-:W-:Y:S01]  /*194e0*/  FFMA.FTZ R88, R206, c[0x0][0x2d0], -R96.reuse ;  /* 0x0000b400ce587a23 */ /* 0x100fe20000010860 */
[-C--:B------:R-:W-:Y:S01]  /*194f0*/  HMMA.16816.F32.BF16 R28, R80, R90.reuse, R28 ;  /* 0x0000005a501c723c */ /* 0x080fe2000004181c */
[----:B------:R1:W-:Y:S03]  /*19500*/  MUFU.EX2 R180, R84 ;  /* 0x0000005400b47308 */ /* 0x0003e60000000800 */
[----:B------:R-:W-:Y:S04]  /*19510*/  MOV R206, R105 ;  /* 0x0000006900ce7202 */ /* 0x000fe80000000f00 */
[C---:B------:R-:W-:Y:S03]  /*19520*/  HMMA.16816.F32.BF16 R32, R76.reuse, R90, R32 ;  /* 0x0000005a4c20723c */ /* 0x040fe60000041820 */
[----:B------:R2:W-:Y:S05]  /*19530*/  MUFU.EX2 R156, R88 ;  /* 0x00000058009c7308 */ /* 0x0005ea0000000800 */
[-C--:B------:R-:W-:Y:S08]  /*19540*/  HMMA.16816.F32.BF16 R36, R76, R92.reuse, R36 ;  /* 0x0000005c4c24723c */ /* 0x080ff00000041824 */
[C---:B------:R-:W-:Y:S01]  /*19550*/  HMMA.16816.F32.BF16 R40, R80.reuse, R92, R40 ;  /* 0x0000005c5028723c */ /* 0x040fe20000041828 */
[----:B-1----:R-:W-:Y:S03]  /*19560*/  FFMA.FTZ R84, R231, c[0x0][0x2d0], -R75 ;  /* 0x0000b400e7547a23 */ /* 0x002fe6000001084b */
[----:B------:R-:W-:Y:S01]  /*19570*/  IMAD.MOV.U32 R231, RZ, RZ, R131 ;  /* 0x000000ffffe77224 */ /* 0x000fe200078e0083 */
[----:B------:R1:W-:Y:S01]  /*19580*/  MUFU.EX2 R157, R84 ;  /* 0x00000054009d7308 */ /* 0x0003e20000000800 */
[----:B------:R-:W-:Y:S01]  /*19590*/  MOV R131, R118 ;  /* 0x0000007600837202 */ /* 0x000fe20000000f00 */
[----:B------:R-:W-:Y:S01]  /*195a0*/  FFMA.FTZ R92, R201, c[0x0][0x2d0], -R97 ;  /* 0x0000b400c95c7a23 */ /* 0x000fe20000010861 */
[-C--:B------:R-:W-:Y:S01]  /*195b0*/  HMMA.16816.F32.BF16 R44, R80, R94.reuse, R44 ;  /* 0x0000005e502c723c */ /* 0x080fe2000004182c */
[--C-:B--2---:R-:W-:Y:S03]  /*195c0*/  FFMA.FTZ R88, R207, c[0x0][0x2d0], -R96.reuse ;  /* 0x0000b400cf587a23 */ /* 0x104fe60000010860 */
[----:B------:R-:W-:Y:S03]  /*195d0*/  MOV R207, R104 ;  /* 0x0000006800cf7202 */ /* 0x000fe60000000f00 */
[----:B------:R2:W-:Y:S01]  /*195e0*/  MUFU.EX2 R100, R92 ;  /* 0x0000005c00647308 */ /* 0x0005e20000000800 */
[C---:B------:R-:W-:Y:S09]  /*195f0*/  HMMA.16816.F32.BF16 R48, R76.reuse, R94, R48 ;  /* 0x0000005e4c30723c */ /* 0x040ff20000041830 */
[----:B------:R3:W-:Y:S03]  /*19600*/  MUFU.EX2 R178, R88 ;  /* 0x0000005800b27308 */ /* 0x0007e60000000800 */
[----:B-1----:R-:W-:Y:S01]  /*19610*/  FFMA.FTZ R84, R232, c[0x0][0x2d0], -R75 ;  /* 0x0000b400e8547a23 */ /* 0x002fe2000001084b */
[----:B------:R-:W-:Y:S01]  /*19620*/  MOV R232, R127 ;  /* 0x0000007f00e87202 */ /* 0x000fe20000000f00 */
[----:B------:R-:W-:Y:S02]  /*19630*/  IMAD.MOV.U32 R127, RZ, RZ, R119 ;  /* 0x000000ffff7f7224 */ /* 0x000fe400078e0077 */
[----:B------:R-:W-:Y:S03]  /*19640*/  LDSM.16.MT88.4 R116, [R209+0x2900] ;  /* 0x00290000d174783b */ /* 0x000fe60000004200 */
[----:B------:R1:W-:Y:S01]  /*19650*/  MUFU.EX2 R179, R84 ;  /* 0x0000005400b37308 */ /* 0x0003e20000000800 */
[----:B------:R-:W-:Y:S01]  /*19660*/  MOV R149, R127 ;  /* 0x0000007f00957202 */ /* 0x000fe20000000f00 */
[----:B------:R-:W-:Y:S02]  /*19670*/  IMAD.MOV.U32 R127, RZ, RZ, R123 ;  /* 0x000000ffff7f7224 */ /* 0x000fe400078e007b */
[----:B--2---:R-:W-:Y:S02]  /*19680*/  FFMA.FTZ R92, R192, c[0x0][0x2d0], -R97 ;  /* 0x0000b400c05c7a23 */ /* 0x004fe40000010861 */
[----:B------:R-:W-:Y:S04]  /*19690*/  IMAD.MOV.U32 R123, RZ, RZ, R109 ;  /* 0x000000ffff7b7224 */ /* 0x000fe800078e006d */
[----:B------:R2:W-:Y:S01]  /*196a0*/  MUFU.EX2 R99, R92 ;  /* 0x0000005c00637308 */ /* 0x0005e20000000800 */
[--C-:B---3--:R-:W-:Y:S09]  /*196b0*/  FFMA.FTZ R88, R229, c[0x0][0x2d0], -R96.reuse ;  /* 0x0000b400e5587a23 */ /* 0x108ff20000010860 */
[----:B------:R3:W4:Y:S01]  /*196c0*/  MUFU.EX2 R177, R88 ;  /* 0x0000005800b17308 */ /* 0x0007220000000800 */
[----:B-1----:R-:W-:Y:S01]  /*196d0*/  FFMA.FTZ R84, R202, c[0x0][0x2d0], -R96 ;  /* 0x0000b400ca547a23 */ /* 0x002fe20000010860 */
[----:B------:R-:W-:Y:S02]  /*196e0*/  MOV R202, R122 ;  /* 0x0000007a00ca7202 */ /* 0x000fe40000000f00 */
[----:B------:R-:W-:Y:S06]  /*196f0*/  MOV R122, R108 ;  /* 0x0000006c007a7202 */ /* 0x000fec0000000f00 */
        /* <DEDUP_REMOVED lines=19> */
[----:B------:R3:W4:Y:S02]  /*19830*/  MUFU.EX2 R175, R80 ;  /* 0x0000005000af7308 */ /* 0x0007240000000800 */
[----:B------:R-:W-:Y:S02]  /*19840*/  F2FP.BF16.PACK_AB R76, R181, R184 ;  /* 0x000000b8b54c723e */ /* 0x000fe400000010ff */
[----:B------:R-:W-:Y:S03]  /*19850*/  F2FP.BF16.PACK_AB R77, R159, R153 ;  /* 0x000000999f4d723e */ /* 0x000fe600000010ff */
[----:B------:R-:W-:Y:S02]  /*19860*/  F2FP.BF16.PACK_AB R78, R180, R158 ;  /* 0x0000009eb44e723e */ /* 0x000fe400000010ff */
[----:B------:R-:W-:Y:S01]  /*19870*/  F2FP.BF16.PACK_AB R79, R179, R157 ;  /* 0x0000009db34f723e */ /* 0x000fe200000010ff */
[----:B--2---:R-:W2:Y:S01]  /*19880*/  LDSM.16.MT88.4 R84, [R212+0x2100] ;  /* 0x00210000d454783b */ /* 0x004ea20000004200 */
[----:B-----5:R-:W-:Y:S05]  /*19890*/  F2FP.BF16.PACK_AB R83, R98, R99 ;  /* 0x000000636253723e */ /* 0x020fea00000010ff */
[-C--:B-1----:R-:W-:Y:S01]  /*198a0*/  HMMA.16816.F32.BF16 R4, R76, R88.reuse, R4 ;  /* 0x000000584c04723c */ /* 0x082fe20000041804 */
[--C-:B---3--:R-:W-:Y:S01]  /*198b0*/  FFMA.FTZ R80, R242, c[0x0][0x2d0], -R75.reuse ;  /* 0x0000b400f2507a23 */ /* 0x108fe2000001084b */
[----:B----4-:R-:W-:Y:S03]  /*198c0*/  F2FP.BF16.PACK_AB R164, R175, R176 ;  /* 0x000000b0afa4723e */ /* 0x010fe600000010ff */
[----:B------:R1:W3:Y:S02]  /*198d0*/  MUFU.EX2 R174, R80 ;  /* 0x0000005000ae7308 */ /* 0x0002e40000000800 */
[----:B-1----:R-:W-:Y:S02]  /*198e0*/  F2FP.BF16.PACK_AB R80, R156, R152 ;  /* 0x000000989c50723e */ /* 0x002fe400000010ff */
[----:B---3--:R-:W-:Y:S05]  /*198f0*/  F2FP.BF16.PACK_AB R165, R172, R174 ;  /* 0x000000aeaca5723e */ /* 0x008fea00000010ff */
[C---:B------:R-:W-:Y:S07]  /*19900*/  HMMA.16816.F32.BF16 R8, R80.reuse, R88, R8 ;  /* 0x000000585008723c */ /* 0x040fee0000041808 */
[--C-:B------:R-:W-:Y:S01]  /*19910*/  FFMA.FTZ R88, R252, c[0x0][0x2d0], -R74.reuse ;  /* 0x0000b400fc587a23 */ /* 0x100fe2000001084a */
[-C--:B------:R-:W-:Y:S01]  /*19920*/  HMMA.16816.F32.BF16 R12, R80, R90.reuse, R12 ;  /* 0x0000005a500c723c */ /* 0x080fe2000004180c */
[----:B------:R-:W-:Y:S02]  /*19930*/  FFMA.FTZ R74, R134, c[0x0][0x2d0], -R74 ;  /* 0x0000b400864a7a23 */ /* 0x000fe4000001084a */
[----:B------:R-:W-:Y:S01]  /*19940*/  LDSM.16.MT88.4 R132, [R212+0x2900] ;  /* 0x00290000d484783b */ /* 0x000fe20000004200 */
[----:B------:R1:W-:Y:S04]  /*19950*/  MUFU.EX2 R173, R88 ;  /* 0x0000005800ad7308 */ /* 0x0003e80000000800 */
[C---:B------:R-:W-:Y:S06]  /*19960*/  HMMA.16816.F32.BF16 R16, R76.reuse, R90, R16 ;  /* 0x0000005a4c10723c */ /* 0x040fec0000041810 */
[----:B------:R3:W4:Y:S02]  /*19970*/  MUFU.EX2 R171, R74 ;  /* 0x0000004a00ab7308 */ /* 0x0007240000000800 */
[-C--:B--2---:R-:W-:Y:S08]  /*19980*/  HMMA.16816.F32.BF16 R20, R76, R84.reuse, R20 ;  /* 0x000000544c14723c */ /* 0x084ff00000041814 */
[C---:B------:R-:W-:Y:S01]  /*19990*/  HMMA.16816.F32.BF16 R24, R80.reuse, R84, R24 ;  /* 0x000000545018723c */ /* 0x040fe20000041818 */
[----:B-1----:R-:W1:Y:S07]  /*199a0*/  LDSM.16.MT88.4 R88, [R211+0x2100] ;  /* 0x00210000d358783b */ /* 0x002e6e0000004200 */
[-C--:B------:R-:W-:Y:S01]  /*199b0*/  HMMA.16816.F32.BF16 R28, R80, R86.reuse, R28 ;  /* 0x00000056501c723c */ /* 0x080fe2000004181c */
[--C-:B---3--:R-:W-:Y:S03]  /*199c0*/  FFMA.FTZ R74, R250, c[0x0][0x2d0], -R75.reuse ;  /* 0x0000b400fa4a7a23 */ /* 0x108fe6000001084b */
[----:B----4-:R-:W-:Y:S01]  /*199d0*/  F2FP.BF16.PACK_AB R166, R171, R173 ;  /* 0x000000adaba6723e */ /* 0x010fe200000010ff */
[----:B------:R-:W-:Y:S03]  /*199e0*/  FFMA.FTZ R75, R251, c[0x0][0x2d0], -R75 ;  /* 0x0000b400fb4b7a23 */ /* 0x000fe6000001084b */
[C---:B------:R-:W-:Y:S01]  /*199f0*/  HMMA.16816.F32.BF16 R32, R76.reuse, R86, R32 ;  /* 0x000000564c20723c */ /* 0x040fe20000041820 */
[----:B------:R2:W-:Y:S07]  /*19a00*/  MUFU.EX2 R170, R74 ;  /* 0x0000004a00aa7308 */ /* 0x0005ee0000000800 */
[-C--:B------:R-:W-:Y:S03]  /*19a10*/  HMMA.16816.F32.BF16 R36, R76, R92.reuse, R36 ;  /* 0x0000005c4c24723c */ /* 0x080fe60000041824 */
[----:B------:R-:W3:Y:S05]  /*19a20*/  MUFU.EX2 R169, R75 ;  /* 0x0000004b00a97308 */ /* 0x000eea0000000800 */
[C---:B------:R-:W-:Y:S08]  /*19a30*/  HMMA.16816.F32.BF16 R40, R80.reuse, R92, R40 ;  /* 0x0000005c5028723c */ /* 0x040ff00000041828 */
[-C--:B------:R-:W-:Y:S01]  /*19a40*/  HMMA.16816.F32.BF16 R44, R80, R94.reuse, R44 ;  /* 0x0000005e502c723c */ /* 0x080fe2000004182c */
[--C-:B--2---:R-:W-:Y:S04]  /*19a50*/  FFMA.FTZ R74, R237, c[0x0][0x2d0], -R96.reuse ;  /* 0x0000b400ed4a7a23 */ /* 0x104fe80000010860 */
[----:B------:R2:W-:Y:S03]  /*19a60*/  MUFU.EX2 R168, R74 ;  /* 0x0000004a00a87308 */ /* 0x0005e60000000800 */
[C---:B------:R-:W-:Y:S01]  /*19a70*/  HMMA.16816.F32.BF16 R48, R76.reuse, R94, R48 ;  /* 0x0000005e4c30723c */ /* 0x040fe20000041830 */
[----:B---3--:R-:W-:Y:S07]  /*19a80*/  F2FP.BF16.PACK_AB R167, R169, R170 ;  /* 0x000000aaa9a7723e */ /* 0x008fee00000010ff */
[-C--:B-1----:R-:W-:Y:S08]  /*19a90*/  HMMA.16816.F32.BF16 R52, R76, R88.reuse, R52 ;  /* 0x000000584c34723c */ /* 0x082ff00000041834 */
[C---:B------:R-:W-:Y:S01]  /*19aa0*/  HMMA.16816.F32.BF16 R56, R80.reuse, R88, R56 ;  /* 0x000000585038723c */ /* 0x040fe20000041838 */
[--C-:B--2---:R-:W-:Y:S07]  /*19ab0*/  FFMA.FTZ R74, R238, c[0x0][0x2d0], -R96.reuse ;  /* 0x0000b400ee4a7a23 */ /* 0x104fee0000010860 */
[-C--:B------:R-:W-:Y:S01]  /*19ac0*/  HMMA.16816.F32.BF16 R60, R80, R90.reuse, R60 ;  /* 0x0000005a503c723c */ /* 0x080fe2000004183c */
[----:B------:R1:W2:Y:S07]  /*19ad0*/  MUFU.EX2 R85, R74 ;  /* 0x0000004a00557308 */ /* 0x0002ae0000000800 */
[----:B------:R-:W-:Y:S01]  /*19ae0*/  HMMA.16816.F32.BF16 R64, R76, R90, R64 ;  /* 0x0000005a4c40723c */ /* 0x000fe20000041840 */
[----:B------:R-:W3:Y:S04]  /*19af0*/  LDL.LU R77, [R1+0x14] ;  /* 0x00001400014d7983 */ /* 0x000ee80000300800 */
[----:B------:R-:W4:Y:S03]  /*19b00*/  LDL.LU R76, [R1+0x18] ;  /* 0x00001800014c7983 */ /* 0x000f260000300800 */
[-C--:B------:R-:W-:Y:S07]  /*19b10*/  HMMA.16816.F32.BF16 R104, R164, R116.reuse, R4 ;  /* 0x00000074a468723c */ /* 0x080fee0000041804 */
[----:B------:R-:W-:Y:S02]  /*19b20*/  FADD.FTZ R4, R150, R69 ;  /* 0x0000004596047221 */ /* 0x000fe40000010000 */
[--C-:B-1----:R-:W-:Y:S03]  /*19b30*/  FFMA.FTZ R74, R239, c[0x0][0x2d0], -R96.reuse ;  /* 0x0000b400ef4a7a23 */ /* 0x102fe60000010860 */
[----:B------:R-:W-:Y:S01]  /*19b40*/  FFMA.FTZ R96, R240, c[0x0][0x2d0], -R96 ;  /* 0x0000b400f0607a23 */ /* 0x000fe20000010860 */
[----:B------:R1:W-:Y:S01]  /*19b50*/  MUFU.EX2 R86, R74 ;  /* 0x0000004a00567308 */ /* 0x0003e20000000800 */
[----:B------:R-:W-:Y:S01]  /*19b60*/  FADD.FTZ R4, R123, R4 ;  /* 0x000000047b047221 */ /* 0x000fe20000010000 */
[----:B--2---:R-:W-:Y:S03]  /*19b70*/  F2FP.BF16.PACK_AB R160, R85, R168 ;  /* 0x000000a855a0723e */ /* 0x004fe600000010ff */
[----:B------:R-:W-:Y:S05]  /*19b80*/  FADD.FTZ R4, R207, R4 ;  /* 0x00000004cf047221 */ /* 0x000fea0000010000 */
[----:B------:R-:W2:Y:S01]  /*19b90*/  MUFU.EX2 R96, R96 ;  /* 0x0000006000607308 */ /* 0x000ea20000000800 */
[--C-:B-1----:R-:W-:Y:S09]  /*19ba0*/  FFMA.FTZ R74, R193, c[0x0][0x2d0], -R97.reuse ;  /* 0x0000b400c14a7a23 */ /* 0x102ff20000010861 */
[----:B------:R1:W-:Y:S01]  /*19bb0*/  MUFU.EX2 R75, R74 ;  /* 0x0000004a004b7308 */ /* 0x0003e20000000800 */
[----:B--2---:R-:W-:Y:S01]  /*19bc0*/  F2FP.BF16.PACK_AB R162, R96, R86 ;  /* 0x0000005660a2723e */ /* 0x004fe200000010ff */
[--C-:B-1----:R-:W-:Y:S08]  /*19bd0*/  FFMA.FTZ R74, R195, c[0x0][0x2d0], -R97.reuse ;  /* 0x0000b400c34a7a23 */ /* 0x102ff00000010861 */
[----:B------:R1:W2:Y:S02]  /*19be0*/  MUFU.EX2 R84, R74 ;  /* 0x0000004a00547308 */ /* 0x0002a40000000800 */
[--C-:B-1----:R-:W-:Y:S01]  /*19bf0*/  FFMA.FTZ R74, R197, c[0x0][0x2d0], -R97.reuse ;  /* 0x0000b400c54a7a23 */ /* 0x102fe20000010861 */
[----:B--2---:R-:W-:Y:S01]  /*19c00*/  F2FP.BF16.PACK_AB R161, R84, R75 ;  /* 0x0000004b54a1723e */ /* 0x004fe200000010ff */
[----:B------:R-:W-:Y:S02]  /*19c10*/  FFMA.FTZ R97, R73, c[0x0][0x2d0], -R97 ;  /* 0x0000b40049617a23 */ /* 0x000fe40000010861 */
[----:B------:R-:W2:Y:S04]  /*19c20*/  LDL.LU R73, [R1+0x1c] ;  /* 0x00001c0001497983 */ /* 0x000ea80000300800 */
[----:B------:R-:W-:Y:S10]  /*19c30*/  MUFU.EX2 R74, R74 ;  /* 0x0000004a004a7308 */ /* 0x000ff40000000800 */
[----:B------:R-:W1:Y:S02]  /*19c40*/  MUFU.EX2 R97, R97 ;  /* 0x0000006100617308 */ /* 0x000e640000000800 */
[----:B-1----:R-:W-:Y:S07]  /*19c50*/  F2FP.BF16.PACK_AB R163, R97, R74 ;  /* 0x0000004a61a3723e */ /* 0x002fee00000010ff */
[C---:B------:R-:W-:Y:S08]  /*19c60*/  HMMA.16816.F32.BF16 R108, R160.reuse, R116, R8 ;  /* 0x00000074a06c723c */ /* 0x040ff00000041808 */
[-C--:B------:R-:W-:Y:S08]  /*19c70*/  HMMA.16816.F32.BF16 R112, R160, R118.reuse, R12 ;  /* 0x00000076a070723c */ /* 0x080ff0000004180c */
[C---:B------:R-:W-:Y:S01]  /*19c80*/  HMMA.16816.F32.BF16 R116, R164.reuse, R118, R16 ;  /* 0x00000076a474723c */ /* 0x040fe20000041810 */
[----:B---3--:R-:W-:Y:S03]  /*19c90*/  FFMA.FTZ R68, R68, R77, R232 ;  /* 0x0000004d44447223 */ /* 0x008fe600000100e8 */
[----:B------:R-:W-:Y:S01]  /*19ca0*/  IMAD.MOV.U32 R232, RZ, RZ, R236 ;  /* 0x000000ffffe87224 */ /* 0x000fe200078e00ec */
[----:B------:R-:W-:Y:S01]  /*19cb0*/  MOV R236, R151 ;  /* 0x0000009700ec7202 */ /* 0x000fe20000000f00 */
[----:B----4-:R-:W-:Y:S01]  /*19cc0*/  FFMA.FTZ R2, R2, R76, R231 ;  /* 0x0000004c02027223 */ /* 0x010fe200000100e7 */
[----:B------:R-:W-:Y:S01]  /*19cd0*/  MOV R231, R234 ;  /* 0x000000ea00e77202 */ /* 0x000fe20000000f00 */
[----:B------:R-:W-:Y:S04]  /*19ce0*/  FADD.FTZ R6, R149, R68 ;  /* 0x0000004495067221 */ /* 0x000fe80000010000 */
[----:B------:R-:W-:Y:S02]  /*19cf0*/  IMAD.MOV.U32 R234, RZ, RZ, R148 ;  /* 0x000000ffffea7224 */ /* 0x000fe400078e0094 */
[----:B------:R-:W-:Y:S01]  /*19d00*/  FADD.FTZ R2, R205, R2 ;  /* 0x00000002cd027221 */ /* 0x000fe20000010000 */
[----:B------:R-:W1:Y:S01]  /*19d10*/  LDSM.16.MT88.4 R148, [R210+0x2900] ;  /* 0x00290000d294783b */ /* 0x000e620000004200 */
[----:B------:R-:W-:Y:S01]  /*19d20*/  FADD.FTZ R6, R122, R6 ;  /* 0x000000067a067221 */ /* 0x000fe20000010000 */
[----:B------:R-:W-:Y:S01]  /*19d30*/  MOV R205, R204 ;  /* 0x000000cc00cd7202 */ /* 0x000fe20000000f00 */
[----:B------:R-:W-:Y:S01]  /*19d40*/  FADD.FTZ R5, R121, R2 ;  /* 0x0000000279057221 */ /* 0x000fe20000010000 */
[----:B------:R-:W-:Y:S01]  /*19d50*/  MOV R204, R226 ;  /* 0x000000e200cc7202 */ /* 0x000fe20000000f00 */
[----:B------:R-:W-:Y:S01]  /*19d60*/  IMAD.MOV.U32 R226, RZ, RZ, R185 ;  /* 0x000000ffffe27224 */ /* 0x000fe200078e00b9 */
[----:B------:R-:W-:Y:S01]  /*19d70*/  MOV R185, R203 ;  /* 0x000000cb00b97202 */ /* 0x000fe20000000f00 */
[----:B------:R-:W-:Y:S01]  /*19d80*/  FADD.FTZ R2, R206, R6 ;  /* 0x00000006ce027221 */ /* 0x000fe20000010000 */
[----:B------:R-:W-:Y:S01]  /*19d90*/  MOV R203, R191 ;  /* 0x000000bf00cb7202 */ /* 0x000fe20000000f00 */
[----:B------:R-:W-:Y:S02]  /*19da0*/  FADD.FTZ R6, R126, R4 ;  /* 0x000000047e067221 */ /* 0x000fe40000010000 */
[----:B------:R-:W-:Y:S02]  /*19db0*/  IMAD.MOV.U32 R191, RZ, RZ, R120 ;  /* 0x000000ffffbf7224 */ /* 0x000fe400078e0078 */
[-C--:B------:R-:W-:Y:S01]  /*19dc0*/  HMMA.16816.F32.BF16 R120, R164, R132.reuse, R20 ;  /* 0x00000084a478723c */ /* 0x080fe20000041814 */
[----:B--2---:R-:W-:Y:S02]  /*19dd0*/  FFMA.FTZ R8, R0, R73, R200 ;  /* 0x0000004900087223 */ /* 0x004fe400000100c8 */
[----:B------:R-:W-:Y:S02]  /*19de0*/  FADD.FTZ R0, R202, R5 ;  /* 0x00000005ca007221 */ /* 0x000fe40000010000 */
[----:B------:R-:W-:Y:S02]  /*19df0*/  FADD.FTZ R8, R127, R8 ;  /* 0x000000087f087221 */ /* 0x000fe40000010000 */
[----:B------:R-:W-:Y:S02]  /*19e00*/  FADD.FTZ R5, R125, R2 ;  /* 0x000000027d057221 */ /* 0x000fe40000010000 */
[----:B------:R-:W-:Y:S03]  /*19e10*/  FADD.FTZ R7, R124, R0 ;  /* 0x000000007c077221 */ /* 0x000fe60000010000 */
[----:B------:R-:W-:Y:S01]  /*19e20*/  FADD.FTZ R4, R232, R8 ;  /* 0x00000008e8047221 */ /* 0x000fe20000010000 */
[C---:B------:R-:W-:Y:S01]  /*19e30*/  HMMA.16816.F32.BF16 R124, R160.reuse, R132, R24 ;  /* 0x00000084a07c723c */ /* 0x040fe20000041818 */
[----:B------:R-:W-:Y:S02]  /*19e40*/  FADD.FTZ R2, R231, R6 ;  /* 0x00000006e7027221 */ /* 0x000fe40000010000 */
[----:B------:R-:W-:Y:S02]  /*19e50*/  FADD.FTZ R0, R236, R5 ;  /* 0x00000005ec007221 */ /* 0x000fe40000010000 */
[----:B------:R-:W-:Y:S02]  /*19e60*/  FADD.FTZ R7, R128, R7 ;  /* 0x0000000780077221 */ /* 0x000fe40000010000 */
[----:B------:R-:W-:Y:S02]  /*19e70*/  FADD.FTZ R4, R131, R4 ;  /* 0x0000000483047221 */ /* 0x000fe40000010000 */
[----:B------:R-:W-:Y:S03]  /*19e80*/  FADD.FTZ R6, R130, R2 ;  /* 0x0000000282067221 */ /* 0x000fe60000010000 */
[----:B------:R-:W-:Y:S02]  /*19e90*/  FADD.FTZ R5, R129, R0 ;  /* 0x0000000081057221 */ /* 0x000fe40000010000 */
[----:B------:R-:W-:Y:S01]  /*19ea0*/  FADD.FTZ R2, R234, R7 ;  /* 0x00000007ea027221 */ /* 0x000fe20000010000 */
[-C--:B------:R-:W-:Y:S01]  /*19eb0*/  HMMA.16816.F32.BF16 R128, R160, R134.reuse, R28 ;  /* 0x00000086a080723c */ /* 0x080fe2000004181c */
[----:B------:R-:W-:Y:S01]  /*19ec0*/  FADD.FTZ R4, R103, R4 ;  /* 0x0000000467047221 */ /* 0x000fe20000010000 */
[----:B------:R-:W-:Y:S01]  /*19ed0*/  MOV R103, R3 ;  /* 0x0000000300677202 */ /* 0x000fe20000000f00 */
[----:B------:R-:W-:Y:S02]  /*19ee0*/  FADD.FTZ R0, R205, R6 ;  /* 0x00000006cd007221 */ /* 0x000fe40000010000 */
[----:B------:R-:W-:Y:S02]  /*19ef0*/  FADD.FTZ R10, R204, R5 ;  /* 0x00000005cc0a7221 */ /* 0x000fe40000010000 */
[----:B------:R-:W-:Y:S01]  /*19f00*/  FADD.FTZ R11, R185, R4 ;  /* 0x00000004b90b7221 */ /* 0x000fe20000010000 */
[C---:B------:R-:W-:Y:S01]  /*19f10*/  HMMA.16816.F32.BF16 R132, R164.reuse, R134, R32 ;  /* 0x00000086a484723c */ /* 0x040fe20000041820 */
[----:B------:R-:W-:Y:S01]  /*19f20*/  FADD.FTZ R8, R226, R2 ;  /* 0x00000002e2087221 */ /* 0x000fe20000010000 */
[----:B------:R-:W2:Y:S02]  /*19f30*/  LDSM.16.MT88.4 R4, [R211+0x2900] ;  /* 0x00290000d304783b */ /* 0x000ea40000004200 */
[----:B------:R-:W-:Y:S02]  /*19f40*/  FADD.FTZ R9, R203, R0 ;  /* 0x00000000cb097221 */ /* 0x000fe40000010000 */
[----:B------:R-:W-:Y:S02]  /*19f50*/  FADD.FTZ R2, R139, R10 ;  /* 0x0000000a8b027221 */ /* 0x000fe40000010000 */
[----:B------:R-:W-:Y:S04]  /*19f60*/  FADD.FTZ R0, R137, R8 ;  /* 0x0000000889007221 */ /* 0x000fe80000010000 */
[----:B------:R-:W-:Y:S02]  /*19f70*/  FADD.FTZ R8, R191, R11 ;  /* 0x0000000bbf087221 */ /* 0x000fe40000010000 */
[----:B------:R-:W-:Y:S02]  /*19f80*/  FADD.FTZ R9, R249, R9 ;  /* 0x00000009f9097221 */ /* 0x000fe40000010000 */
[----:B------:R-:W-:Y:S02]  /*19f90*/  FADD.FTZ R2, R138, R2 ;  /* 0x000000028a027221 */ /* 0x000fe40000010000 */
[----:B------:R-:W-:Y:S02]  /*19fa0*/  FADD.FTZ R0, R136, R0 ;  /* 0x0000000088007221 */ /* 0x000fe40000010000 */
[----:B------:R-:W-:Y:S01]  /*19fb0*/  FADD.FTZ R12, R189, R8 ;  /* 0x00000008bd0c7221 */ /* 0x000fe20000010000 */
[-C--:B-1----:R-:W-:Y:S01]  /*19fc0*/  HMMA.16816.F32.BF16 R136, R164, R148.reuse, R36 ;  /* 0x00000094a488723c */ /* 0x082fe20000041824 */
[----:B------:R-:W-:Y:S02]  /*19fd0*/  FADD.FTZ R8, R248, R9 ;  /* 0x00000009f8087221 */ /* 0x000fe40000010000 */
[----:B------:R-:W-:Y:S02]  /*19fe0*/  FADD.FTZ R2, R244, R2 ;  /* 0x00000002f4027221 */ /* 0x000fe40000010000 */
[----:B------:R-:W-:Y:S02]  /*19ff0*/  FADD.FTZ R0, R142, R0 ;  /* 0x000000008e007221 */ /* 0x000fe40000010000 */
[----:B------:R-:W-:Y:S02]  /*1a000*/  FADD.FTZ R12, R140, R12 ;  /* 0x0000000c8c0c7221 */ /* 0x000fe40000010000 */
[----:B------:R-:W-:Y:S03]  /*1a010*/  FADD.FTZ R10, R246, R8 ;  /* 0x00000008f60a7221 */ /* 0x000fe60000010000 */
[----:B------:R-:W-:Y:S02]  /*1a020*/  FADD.FTZ R9, R143, R2 ;  /* 0x000000028f097221 */ /* 0x000fe40000010000 */
[----:B------:R-:W-:Y:S02]  /*1a030*/  FADD.FTZ R11, R141, R0 ;  /* 0x000000008d0b7221 */ /* 0x000fe40000010000 */
        /* <DEDUP_REMOVED lines=10> */
[----:B------:R-:W-:Y:S02]  /*1a0e0*/  FADD.FTZ R8, R230, R8 ;  /* 0x00000008e6087221 */ /* 0x000fe40000010000 */
[----:B------:R-:W-:Y:S02]  /*1a0f0*/  FADD.FTZ R0, R228, R10 ;  /* 0x0000000ae4007221 */ /* 0x000fe40000010000 */
[----:B------:R-:W-:Y:S02]  /*1a100*/  FADD.FTZ R9, R190, R9 ;  /* 0x00000009be097221 */ /* 0x000fe40000010000 */
[----:B------:R-:W-:Y:S01]  /*1a110*/  FADD.FTZ R11, R186, R2 ;  /* 0x00000002ba0b7221 */ /* 0x000fe20000010000 */
[C---:B------:R-:W-:Y:S01]  /*1a120*/  HMMA.16816.F32.BF16 R148, R164.reuse, R150, R48 ;  /* 0x00000096a494723c */ /* 0x040fe20000041830 */
[----:B------:R-:W-:Y:S03]  /*1a130*/  FADD.FTZ R8, R182, R8 ;  /* 0x00000008b6087221 */ /* 0x000fe60000010000 */
        /* <DEDUP_REMOVED lines=9> */
[-C--:B--2---:R-:W-:Y:S01]  /*1a1d0*/  HMMA.16816.F32.BF16 R152, R164, R4.reuse, R52 ;  /* 0x00000004a498723c */ /* 0x084fe20000041834 */
[----:B------:R-:W-:Y:S02]  /*1a1e0*/  FADD.FTZ R0, R159, R11 ;  /* 0x0000000b9f007221 */ /* 0x000fe40000010000 */
[----:B------:R-:W-:Y:S02]  /*1a1f0*/  FADD.FTZ R10, R156, R9 ;  /* 0x000000099c0a7221 */ /* 0x000fe40000010000 */
[----:B------:R-:W-:Y:S02]  /*1a200*/  FADD.FTZ R11, R158, R2 ;  /* 0x000000029e0b7221 */ /* 0x000fe40000010000 */
[----:B------:R-:W-:Y:S02]  /*1a210*/  FADD.FTZ R9, R157, R0 ;  /* 0x000000009d097221 */ /* 0x000fe40000010000 */
[----:B------:R-:W-:Y:S01]  /*1a220*/  FADD.FTZ R8, R102, R8 ;  /* 0x0000000866087221 */ /* 0x000fe20000010000 */
[C---:B------:R-:W-:Y:S02]  /*1a230*/  HMMA.16816.F32.BF16 R156, R160.reuse, R4, R56 ;  /* 0x00000004a09c723c */ /* 0x040fe40000041838 */
[----:B------:R-:W-:Y:S01]  /*1a240*/  FADD.FTZ R2, R178, R10 ;  /* 0x0000000ab2027221 */ /* 0x000fe20000010000 */
[----:B------:R-:W-:Y:S01]  /*1a250*/  MOV R102, R70 ;  /* 0x0000004600667202 */ /* 0x000fe20000000f00 */
[----:B------:R-:W-:Y:S01]  /*1a260*/  FADD.FTZ R8, R101, R8 ;  /* 0x0000000865087221 */ /* 0x000fe20000010000 */
[----:B------:R-:W-:Y:S01]  /*1a270*/  MOV R101, R71 ;  /* 0x0000004700657202 */ /* 0x000fe20000000f00 */
[----:B------:R-:W-:Y:S02]  /*1a280*/  FADD.FTZ R0, R180, R11 ;  /* 0x0000000bb4007221 */ /* 0x000fe40000010000 */
[----:B------:R-:W-:Y:S01]  /*1a290*/  FADD.FTZ R4, R100, R8 ;  /* 0x0000000864047221 */ /* 0x000fe20000010000 */
[-C--:B------:R-:W-:Y:S03]  /*1a2a0*/  HMMA.16816.F32.BF16 R160, R160, R6.reuse, R60 ;  /* 0x00000006a0a0723c */ /* 0x080fe6000004183c */
[----:B------:R-:W-:Y:S02]  /*1a2b0*/  FADD.FTZ R8, R179, R9 ;  /* 0x00000009b3087221 */ /* 0x000fe40000010000 */
[----:B------:R-:W-:Y:S02]  /*1a2c0*/  FADD.FTZ R9, R177, R2 ;  /* 0x00000002b1097221 */ /* 0x000fe40000010000 */
[----:B------:R-:W-:Y:S01]  /*1a2d0*/  FADD.FTZ R4, R99, R4 ;  /* 0x0000000463047221 */ /* 0x000fe20000010000 */
[----:B------:R-:W-:Y:S01]  /*1a2e0*/  HMMA.16816.F32.BF16 R164, R164, R6, R64 ;  /* 0x00000006a4a4723c */ /* 0x000fe20000041840 */
        /* <DEDUP_REMOVED lines=18> */
[----:B------:R-:W-:Y:S01]  /*1a410*/  IMAD.MOV.U32 R100, RZ, RZ, R72 ;  /* 0x000000ffff647224 */ /* 0x000fe200078e0048 */
[----:B------:R2:W-:Y:S01]  /*1a420*/  STL [R1+0x18], R4 ;  /* 0x0000180401007387 */ /* 0x0005e20000100800 */
[----:B------:R-:W-:Y:S05]  /*1a430*/  FADD.FTZ R2, R97, R2 ;  /* 0x0000000261027221 */ /* 0x000fea0000010000 */
[----:B------:R2:W-:Y:S01]  /*1a440*/  STL [R1+0x1c], R2 ;  /* 0x00001c0201007387 */ /* 0x0005e20000100800 */
[----:B-1----:R-:W-:Y:S04]  /*1a450*/  IADD3 R0, R225, -0x1, RZ ;  /* 0xffffffffe1007810 */ /* 0x002fe80007ffe0ff */
[----:B------:R-:W-:Y:S01]  /*1a460*/  MOV R225, R0 ;  /* 0x0000000000e17202 */ /* 0x000fe20000000f00 */
[----:B------:R-:W-:-:S05]  /*1a470*/  @P0 BRA `(.L_x_521) ;  /* 0xffff993000000947 */ /* 0x000fca000383ffff */
.L_x_504:
[----:B------:R-:W3:Y:S04]  /*1a480*/  LDL.LU R0, [R1+0x10] ;  /* 0x0000100001007983 */ /* 0x000ee80000300800 */
[----:B-12---:R-:W2:Y:S04]  /*1a490*/  LDL.LU R4, [R1+0x14] ;  /* 0x0000140001047983 */ /* 0x006ea80000300800 */
[----:B------:R-:W4:Y:S04]  /*1a4a0*/  LDL.LU R8, [R1+0x18] ;  /* 0x0000180001087983 */ /* 0x000f280000300800 */
[----:B------:R-:W4:Y:S01]  /*1a4b0*/  LDL.LU R2, [R1+0x1c] ;  /* 0x00001c0001027983 */ /* 0x000f220000300800 */
[----:B------:R-:W-:-:S02]  /*1a4c0*/  MOV R20, 0xff800000 ;  /* 0xff80000000147802 */ /* 0x000fc40000000f00 */
[----:B------:R-:W-:Y:S02]  /*1a4d0*/  MOV R21, 0xff800000 ;  /* 0xff80000000157802 */ /* 0x000fe40000000f00 */
[----:B------:R-:W-:Y:S02]  /*1a4e0*/  MOV R22, 0xff800000 ;  /* 0xff80000000167802 */ /* 0x000fe40000000f00 */
[----:B------:R-:W-:Y:S02]  /*1a4f0*/  MOV R23, 0xff800000 ;  /* 0xff80000000177802 */ /* 0x000fe40000000f00 */
[----:B------:R-:W-:Y:S01]  /*1a500*/  PLOP3.LUT P4, PT, PT, PT, PT, 0x8, 0x0 ;  /* 0x000000000000781c */ /* 0x000fe20003f8e170 */
[----:B---3--:R-:W1:Y:S04]  /*1a510*/  SHFL.BFLY PT, R5, R0, 0x2, 0x1f ;  /* 0x0c401f0000057f89 */ /* 0x008e6800000e0000 */
[----:B--2---:R-:W2:Y:S04]  /*1a520*/  SHFL.BFLY PT, R9, R4, 0x2, 0x1f ;  /* 0x0c401f0004097f89 */ /* 0x004ea800000e0000 */
        /* <DEDUP_REMOVED lines=19> */
[----:B------:R-:W-:-:S05]  /*1a660*/  FSETP.NE.FTZ.AND P1, PT, R7, RZ, PT ;  /* 0x000000ff0700720b */ /* 0x000fca0003f35000 */
[----:B------:R-:W1:Y:S01]  /*1a670*/  @P3 MUFU.RCP R0, R5 ;  /* 0x0000000500003308 */ /* 0x000e620000001000 */
[----:B------:R-:W-:-:S07]  /*1a680*/  FSETP.NE.FTZ.AND P0, PT, R6, RZ, PT ;  /* 0x000000ff0600720b */ /* 0x000fce0003f15000 */
[----:B------:R-:W-:Y:S06]  /*1a690*/  @P2 MUFU.RCP R4, R9 ;  /* 0x0000000900042308 */ /* 0x000fec0000001000 */
[----:B------:R-:W-:Y:S01]  /*1a6a0*/  @P0 MOV R8, 0x3f317218 ;  /* 0x3f31721800080802 */ /* 0x000fe20000000f00 */
[C---:B-1----:R-:W-:Y:S01]  /*1a6b0*/  FMUL.FTZ R104, R0.reuse, R104 ;  /* 0x0000006800687220 */ /* 0x042fe20000410000 */
[----:B------:R-:W1:Y:S01]  /*1a6c0*/  @P1 MUFU.RCP R2, R7 ;  /* 0x0000000700021308 */ /* 0x000e620000001000 */
        /* <DEDUP_REMOVED lines=12> */
[C---:B------:R-:W-:Y:S02]  /*1a790*/  FMUL.FTZ R149, R0.reuse, R149 ;  /* 0x0000009500957220 */ /* 0x040fe40000410000 */
[C---:B------:R-:W-:Y:S01]  /*1a7a0*/  FMUL.FTZ R152, R0.reuse, R152 ;  /* 0x0000009800987220 */ /* 0x040fe20000410000 */
[----:B------:R-:W-:Y:S01]  /*1a7b0*/  @P1 MUFU.LG2 R7, R7 ;  /* 0x0000000700071308 */ /* 0x000fe20000000c00 */
[C---:B------:R-:W-:Y:S02]  /*1a7c0*/  FMUL.FTZ R153, R0.reuse, R153 ;  /* 0x0000009900997220 */ /* 0x040fe40000410000 */
[C---:B------:R-:W-:Y:S02]  /*1a7d0*/  FMUL.FTZ R164, R0.reuse, R164 ;  /* 0x000000a400a47220 */ /* 0x040fe40000410000 */
[----:B------:R-:W-:Y:S01]  /*1a7e0*/  FMUL.FTZ R165, R0, R165 ;  /* 0x000000a500a57220 */ /* 0x000fe20000410000 */
[----:B------:R-:W-:Y:S01]  /*1a7f0*/  MOV R0, RZ ;  /* 0x000000ff00007202 */ /* 0x000fe20000000f00 */
[----:B-1----:R-:W-:-:S02]  /*1a800*/  FMUL.FTZ R108, R2, R108 ;  /* 0x0000006c026c7220 */ /* 0x002fc40000410000 */
[C---:B------:R-:W-:Y:S02]  /*1a810*/  FMUL.FTZ R109, R2.reuse, R109 ;  /* 0x0000006d026d7220 */ /* 0x040fe40000410000 */
[C---:B------:R-:W-:Y:S01]  /*1a820*/  FMUL.FTZ R112, R2.reuse, R112 ;  /* 0x0000007002707220 */ /* 0x040fe20000410000 */
[----:B------:R-:W1:Y:S01]  /*1a830*/  @P0 MUFU.RCP R0, R6 ;  /* 0x0000000600000308 */ /* 0x000e620000001000 */
[C---:B------:R-:W-:Y:S02]  /*1a840*/  FMUL.FTZ R113, R2.reuse, R113 ;  /* 0x0000007102717220 */ /* 0x040fe40000410000 */
[C---:B------:R-:W-:Y:S02]  /*1a850*/  FMUL.FTZ R124, R2.reuse, R124 ;  /* 0x0000007c027c7220 */ /* 0x040fe40000410000 */
[C---:B------:R-:W-:Y:S02]  /*1a860*/  FMUL.FTZ R125, R2.reuse, R125 ;  /* 0x0000007d027d7220 */ /* 0x040fe40000410000 */
[C---:B------:R-:W-:Y:S01]  /*1a870*/  FMUL.FTZ R128, R2.reuse, R128 ;  /* 0x0000008002807220 */ /* 0x040fe20000410000 */
[----:B------:R-:W2:Y:S01]  /*1a880*/  @P0 MUFU.LG2 R6, R6 ;  /* 0x0000000600060308 */ /* 0x000ea20000000c00 */
        /* <DEDUP_REMOVED lines=8> */
[----:B------:R-:W-:Y:S01]  /*1a910*/  FMUL.FTZ R161, R2, R161 ;  /* 0x000000a102a17220 */ /* 0x000fe20000410000 */
[----:B------:R-:W-:Y:S01]  /*1a920*/  @P2 MOV R2, 0x3f317218 ;  /* 0x3f31721800022802 */ /* 0x000fe20000000f00 */
        /* <DEDUP_REMOVED lines=34> */
[----:B------:R-:W-:Y:S02]  /*1ab50*/  @P2 FMUL.FTZ R5, R2, c[0x0][0x2d0] ;  /* 0x0000b40002052a20 */ /* 0x000fe40000410000 */
[----:B------:R-:W-:Y:S02]  /*1ab60*/  @P3 FMUL.FTZ R10, R4, c[0x0][0x2d0] ;  /* 0x0000b400040a3a20 */ /* 0x000fe40000410000 */
[----:B------:R-:W-:-:S02]  /*1ab70*/  @P1 FMUL.FTZ R2, R0, c[0x0][0x2d0] ;  /* 0x0000b40000021a20 */ /* 0x000fc40000410000 */
[----:B------:R-:W-:Y:S02]  /*1ab80*/  @P3 FMUL.FTZ R11, R11, 0.69314718246459960938 ;  /* 0x3f3172180b0b3820 */ /* 0x000fe40000410000 */
[----:B------:R-:W-:Y:S02]  /*1ab90*/  @P2 FMUL.FTZ R9, R9, 0.69314718246459960938 ;  /* 0x3f31721809092820 */ /* 0x000fe40000410000 */
[----:B------:R-:W-:Y:S02]  /*1aba0*/  @P1 FMUL.FTZ R7, R7, 0.69314718246459960938 ;  /* 0x3f31721807071820 */ /* 0x000fe40000410000 */
[----:B--2---:R-:W-:Y:S02]  /*1abb0*/  @P0 FMUL.FTZ R4, R6, 0.69314718246459960938 ;  /* 0x3f31721806040820 */ /* 0x004fe40000410000 */
[----:B------:R-:W-:Y:S02]  /*1abc0*/  @P0 FMUL.FTZ R0, R8, c[0x0][0x2d0] ;  /* 0x0000b40008000a20 */ /* 0x000fe40000410000 */
[----:B------:R-:W-:-:S02]  /*1abd0*/  @P3 FFMA.FTZ R20, R10, R72, R11 ;  /* 0x000000480a143223 */ /* 0x000fc4000001000b */
[----:B------:R-:W-:Y:S02]  /*1abe0*/  @P2 FFMA.FTZ R21, R5, R71, R9 ;  /* 0x0000004705152223 */ /* 0x000fe40000010009 */
[----:B------:R-:W-:Y:S02]  /*1abf0*/  @P1 FFMA.FTZ R22, R2, R70, R7 ;  /* 0x0000004602161223 */ /* 0x000fe40000010007 */
[----:B------:R-:W-:Y:S02]  /*1ac00*/  @P0 FFMA.FTZ R23, R0, R3, R4 ;  /* 0x0000000300170223 */ /* 0x000fe40000010004 */
.L_x_446:
[----:B-1----:R-:W-:Y:S05]  /*1ac10*/  @P4 BRA `(.L_x_522) ;  /* 0x0000149000004947 */ /* 0x002fea0003800000 */
[----:B------:R-:W1:Y:S01]  /*1ac20*/  S2R R16, SR_TID.X ;  /* 0x0000000000107919 */ /* 0x000e620000002100 */
[----:B------:R-:W-:Y:S01]  /*1ac30*/  ULDC.64 UR4, c[0x0][0x4d0] ;  /* 0x0001340000047ab9 */ /* 0x000fe20000000a00 */
[----:B------:R-:W-:Y:S01]  /*1ac40*/  IMAD R4, RZ, RZ, -UR11 ;  /* 0x8000000bff047e24 */ /* 0x000fe2000f8e02ff */
[----:B------:R-:W-:Y:S01]  /*1ac50*/  UIMAD.WIDE.U32 UR8, UR11, UR4, URZ ;  /* 0x000000040b0872a5 */ /* 0x000fe2000f8e003f */
[----:B------:R-:W2:Y:S01]  /*1ac60*/  S2R R12, SR_CTAID.Y ;  /* 0x00000000000c7919 */ /* 0x000ea20000002600 */
[----:B------:R-:W-:Y:S01]  /*1ac70*/  USHF.R.S32.HI UR6, URZ, 0x1f, UR11 ;  /* 0x0000001f3f067899 */ /* 0x000fe2000801140b */
[----:B------:R-:W-:Y:S01]  /*1ac80*/  MOV R24, c[0x0][0x4e8] ;  /* 0x00013a0000187a02 */ /* 0x000fe20000000f00 */
[----:B------:R-:W-:Y:S01]  /*1ac90*/  BSSY B0, `(.L_x_523) ;  /* 0x00000ab000007945 */ /* 0x000fe20003800000 */
[----:B------:R-:W3:Y:S01]  /*1aca0*/  S2R R9, SR_CTAID.Z ;  /* 0x0000000000097919 */ /* 0x000ee20000002700 */
[----:B------:R-:W-:Y:S01]  /*1acb0*/  IMAD.U32 R3, RZ, RZ, UR9 ;  /* 0x00000009ff037e24 */ /* 0x000fe2000f8e00ff */
[----:B------:R-:W-:Y:S01]  /*1acc0*/  UIMAD UR7, UR6, UR4, URZ ;  /* 0x00000004060772a4 */ /* 0x000fe2000f8e023f */
[----:B------:R-:W-:Y:S01]  /*1acd0*/  IMAD.U32 R2, RZ, RZ, UR8 ;  /* 0x00000008ff027e24 */ /* 0x000fe2000f8e00ff */
[----:B------:R-:W4:Y:S04]  /*1ace0*/  S2R R15, SR_CTAID.X ;  /* 0x00000000000f7919 */ /* 0x000f280000002500 */
[----:B------:R-:W-:Y:S01]  /*1acf0*/  BAR.SYNC.DEFER_BLOCKING 0x1, 0x80 ;  /* 0x0042000000007b1d */ /* 0x000fe20000010000 */
[----:B------:R-:W-:Y:S01]  /*1ad00*/  UIMAD UR5, UR11, UR5, UR7 ;  /* 0x000000050b0572a4 */ /* 0x000fe2000f8e0207 */
[C---:B------:R-:W-:Y:S01]  /*1ad10*/  ISETP.NE.AND P0, PT, R24.reuse, 0x1, PT ;  /* 0x000000011800780c */ /* 0x040fe20003f05270 */
[----:B------:R-:W-:-:S02]  /*1ad20*/  IMAD R24, R24, c[0x0][0x388], RZ ;  /* 0x0000e20018187a24 */ /* 0x000fc400078e02ff */
[----:B------:R-:W-:Y:S01]  /*1ad30*/  UIADD3 UR5, UR9, UR5, URZ ;  /* 0x0000000509057290 */ /* 0x000fe2000fffe03f */
[----:B-1----:R-:W-:-:S05]  /*1ad40*/  SHF.R.S32.HI R6, RZ, 0x1f, R16 ;  /* 0x0000001fff067819 */ /* 0x002fca0000011410 */
[----:B------:R-:W-:Y:S01]  /*1ad50*/  IMAD.U32 R5, RZ, RZ, UR5 ;  /* 0x00000005ff057e24 */ /* 0x000fe2000f8e00ff */
[-C--:B------:R-:W-:Y:S01]  /*1ad60*/  LEA.HI R0, R6, R16.reuse, RZ, 0x2 ;  /* 0x0000001006007211 */ /* 0x080fe200078f10ff */
[----:B--2---:R-:W-:Y:S01]  /*1ad70*/  IMAD R12, R4, c[0x0][0x550], R12 ;  /* 0x00015400040c7a24 */ /* 0x004fe200078e020c */
[-C--:B------:R-:W-:Y:S01]  /*1ad80*/  LEA.HI R6, R6, R16.reuse, RZ, 0x5 ;  /* 0x0000001006067211 */ /* 0x080fe200078f28ff */
[----:B------:R-:W-:Y:S01]  /*1ad90*/  IMAD.MOV.U32 R4, RZ, RZ, R2 ;  /* 0x000000ffff047224 */ /* 0x000fe200078e0002 */
[----:B------:R-:W-:Y:S01]  /*1ada0*/  LOP3.LUT R0, R0, 0xfffffffc, RZ, 0xc0, !PT ;  /* 0xfffffffc00007812 */ /* 0x000fe200078ec0ff */
[----:B------:R-:W-:Y:S01]  /*1adb0*/  ULDC.64 UR4, c[0x0][0x438] ;  /* 0x00010e0000047ab9 */ /* 0x000fe20000000a00 */
[----:B------:R-:W-:Y:S01]  /*1adc0*/  LOP3.LUT R7, R6, 0xffffffe0, RZ, 0xc0, !PT ;  /* 0xffffffe006077812 */ /* 0x000fe200078ec0ff */
[----:B------:R-:W-:Y:S01]  /*1add0*/  UIMAD UR6, UR6, UR4, URZ ;  /* 0x00000004060672a4 */ /* 0x000fe2000f8e023f */
[----:B------:R-:W-:Y:S01]  /*1ade0*/  IADD3 R0, -R0, R16, RZ ;  /* 0x0000001000007210 */ /* 0x000fe20007ffe1ff */
[----:B------:R-:W-:Y:S01]  /*1adf0*/  UIMAD.WIDE.U32 UR8, UR11, UR4, URZ ;  /* 0x000000040b0872a5 */ /* 0x000fe2000f8e003f */
[--C-:B------:R-:W-:Y:S01]  /*1ae00*/  SHF.R.S32.HI R8, RZ, 0x5, R6.reuse ;  /* 0x00000005ff087819 */ /* 0x100fe20000011406 */
[----:B------:R-:W-:Y:S01]  /*1ae10*/  IMAD.IADD R16, R16, 0x1, -R7 ;  /* 0x0000000110107824 */ /* 0x000fe200078e0a07 */
[----:B------:R-:W-:Y:S01]  /*1ae20*/  LEA.HI R3, R0, R0, RZ, 0x1 ;  /* 0x0000000000037211 */ /* 0x000fe200078f08ff */
[----:B------:R-:W-:Y:S01]  /*1ae30*/  UIMAD UR4, UR11, UR5, UR6 ;  /* 0x000000050b0472a4 */ /* 0x000fe2000f8e0206 */
[----:B------:R-:W-:Y:S01]  /*1ae40*/  SHF.R.S32.HI R2, RZ, 0x1f, R6 ;  /* 0x0000001fff027819 */ /* 0x000fe20000011406 */
[----:B---3--:R-:W-:Y:S01]  /*1ae50*/  IMAD.WIDE.U32 R4, R9, c[0x0][0x4d8], R4 ;  /* 0x0001360009047a25 */ /* 0x008fe200078e0004 */
[----:B------:R-:W-:Y:S01]  /*1ae60*/  LOP3.LUT R7, R3, 0x1ffffffe, RZ, 0xc0, !PT ;  /* 0x1ffffffe03077812 */ /* 0x000fe200078ec0ff */
[----:B------:R-:W-:Y:S01]  /*1ae70*/  UIADD3 UR4, UR9, UR4, URZ ;  /* 0x0000000409047290 */ /* 0x000fe2000fffe03f */
[----:B------:R-:W-:-:S02]  /*1ae80*/  LEA.HI R2, R2, R8, RZ, 0x2 ;  /* 0x0000000802027211 */ /* 0x000fc400078f10ff */
[----:B------:R-:W-:Y:S01]  /*1ae90*/  IADD3 R7, R0, -R7, RZ ;  /* 0x8000000700077210 */ /* 0x000fe20007ffe0ff */
[----:B------:R-:W-:Y:S01]  /*1aea0*/  IMAD.SHL.U32 R0, R3, 0x20, RZ ;  /* 0x0000002003007824 */ /* 0x000fe200078e00ff */
[----:B------:R-:W-:Y:S02]  /*1aeb0*/  SHF.R.S32.HI R3, RZ, 0x1f, R16 ;  /* 0x0000001fff037819 */ /* 0x000fe40000011410 */
[----:B------:R-:W-:Y:S02]  /*1aec0*/  LOP3.LUT R2, R2, 0xffffffc, RZ, 0xc0, !PT ;  /* 0x0ffffffc02027812 */ /* 0x000fe400078ec0ff */
[----:B------:R-:W-:Y:S01]  /*1aed0*/  LEA.HI R18, R3, R16, RZ, 0x2 ;  /* 0x0000001003127211 */ /* 0x000fe200078f10ff */
[----:B------:R-:W-:Y:S01]  /*1aee0*/  IMAD.U32 R3, RZ, RZ, UR9 ;  /* 0x00000009ff037e24 */ /* 0x000fe2000f8e00ff */
[----:B------:R-:W-:Y:S01]  /*1aef0*/  LOP3.LUT R0, R0, 0xffffffc0, RZ, 0xc0, !PT ;  /* 0xffffffc000007812 */ /* 0x000fe200078ec0ff */
[----:B------:R-:W-:Y:S01]  /*1af00*/  IMAD.IADD R8, R8, 0x1, -R2 ;  /* 0x0000000108087824 */ /* 0x000fe200078e0a02 */
[----:B------:R-:W-:Y:S01]  /*1af10*/  SHF.R.S32.HI R6, RZ, 0x2, R18 ;  /* 0x00000002ff067819 */ /* 0x000fe20000011412 */
[----:B------:R-:W-:Y:S01]  /*1af20*/  IMAD.U32 R2, RZ, RZ, UR8 ;  /* 0x00000008ff027e24 */ /* 0x000fe2000f8e00ff */
[----:B------:R-:W-:Y:S01]  /*1af30*/  SHF.R.S32.HI R10, RZ, 0x1f, R9 ;  /* 0x0000001fff0a7819 */ /* 0x000fe20000011409 */
[----:B------:R-:W-:Y:S01]  /*1af40*/  IMAD R7, R7, 0x8, R0 ;  /* 0x0000000807077824 */ /* 0x000fe200078e0200 */
[----:B------:R-:W-:Y:S01]  /*1af50*/  MOV R3, UR4 ;  /* 0x0000000400037c02 */ /* 0x000fe20008000f00 */
[----:B------:R-:W-:-:S02]  /*1af60*/  IMAD R14, R8, 0x10, R6 ;  /* 0x00000010080e7824 */ /* 0x000fc400078e0206 */
[C---:B------:R-:W-:Y:S02]  /*1af70*/  IMAD R0, R10.reuse, c[0x0][0x4d8], RZ ;  /* 0x000136000a007a24 */ /* 0x040fe400078e02ff */
[----:B------:R-:W-:Y:S01]  /*1af80*/  IMAD R6, R10, c[0x0][0x440], RZ ;  /* 0x000110000a067a24 */ /* 0x000fe200078e02ff */
[----:B------:R-:W-:Y:S01]  /*1af90*/  IADD3 R8, R14, R7, RZ ;  /* 0x000000070e087210 */ /* 0x000fe20007ffe0ff */
[C---:B------:R-:W-:Y:S02]  /*1afa0*/  IMAD R0, R9.reuse, c[0x0][0x4dc], R0 ;  /* 0x0001370009007a24 */ /* 0x040fe400078e0200 */
[----:B------:R-:W-:Y:S02]  /*1afb0*/  IMAD R6, R9, c[0x0][0x444], R6 ;  /* 0x0001110009067a24 */ /* 0x000fe400078e0206 */
[----:B----4-:R-:W-:Y:S02]  /*1afc0*/  IMAD R8, R15, 0x80, R8 ;  /* 0x000000800f087824 */ /* 0x010fe400078e0208 */
[----:B------:R-:W-:-:S04]  /*1afd0*/  IMAD.WIDE.U32 R2, R9, c[0x0][0x440], R2 ;  /* 0x0001100009027a25 */ /* 0x000fc800078e0002 */
[----:B------:R-:W-:-:S04]  /*1afe0*/  @P0 IMAD.HI.U32 R11, R8, c[0x0][0x4ec], RZ ;  /* 0x00013b00080b0a27 */ /* 0x000fc800078e00ff */
[----:B------:R-:W-:Y:S01]  /*1aff0*/  IMAD.IADD R5, R5, 0x1, R0 ;  /* 0x0000000105057824 */ /* 0x000fe200078e0200 */
[----:B------:R-:W-:Y:S01]  /*1b000*/  SHF.R.S32.HI R0, RZ, 0x1f, R12 ;  /* 0x0000001fff007819 */ /* 0x000fe2000001140c */
[----:B------:R-:W-:Y:S01]  /*1b010*/  IMAD.IADD R3, R3, 0x1, R6 ;  /* 0x0000000103037824 */ /* 0x000fe200078e0206 */
[----:B------:R-:W-:Y:S01]  /*1b020*/  MOV R6, R8 ;  /* 0x0000000800067202 */ /* 0x000fe20000000f00 */
[----:B------:R-:W-:Y:S01]  /*1b030*/  @P0 IMAD.HI.U32 R10, R8, c[0x0][0x4ec], RZ ;  /* 0x00013b00080a0a27 */ /* 0x000fe200078e00ff */
[----:B------:R-:W-:-:S03]  /*1b040*/  @P0 SHF.R.U32.HI R6, RZ, c[0x0][0x4f0], R11 ;  /* 0x00013c00ff060a19 */ /* 0x000fc6000001160b */
[----:B------:R-:W-:Y:S01]  /*1b050*/  IMAD.MOV.U32 R7, RZ, RZ, R8 ;  /* 0x000000ffff077224 */ /* 0x000fe200078e0008 */
[----:B------:R-:W-:Y:S01]  /*1b060*/  @P0 SHF.R.U32.HI R7, RZ, c[0x0][0x4f0], R10 ;  /* 0x00013c00ff070a19 */ /* 0x000fe2000001160a */
[C---:B------:R-:W-:Y:S02]  /*1b070*/  IMAD R9, R0.reuse, c[0x0][0x448], RZ ;  /* 0x0001120000097a24 */ /* 0x040fe400078e02ff */
[----:B------:R-:W-:Y:S02]  /*1b080*/  IMAD R0, R0, c[0x0][0x4e0], RZ ;  /* 0x0001380000007a24 */ /* 0x000fe400078e02ff */
[----:B------:R-:W-:Y:S02]  /*1b090*/  IMAD.MOV R10, RZ, RZ, -R6 ;  /* 0x000000ffff0a7224 */ /* 0x000fe400078e0a06 */
        /* <DEDUP_REMOVED lines=11> */
[----:B------:R-:W-:Y:S01]  /*1b150*/  IMAD R10, R7, c[0x0][0x434], R9 ;  /* 0x00010d00070a7a24 */ /* 0x000fe200078e0209 */
[----:B------:R-:W-:Y:S01]  /*1b160*/  IADD3 R3, R3, R11, RZ ;  /* 0x0000000b03037210 */ /* 0x000fe20007ffe0ff */
[----:B------:R-:W-:-:S02]  /*1b170*/  IMAD R9, R6, c[0x0][0x4c8], RZ ;  /* 0x0001320006097a24 */ /* 0x000fc400078e02ff */
[----:B------:R-:W-:Y:S02]  /*1b180*/  IMAD.MOV R6, RZ, RZ, -R7 ;  /* 0x000000ffff067224 */ /* 0x000fe400078e0a07 */
[----:B------:R-:W-:-:S04]  /*1b190*/  IMAD.WIDE.U32 R4, R0, c[0x0][0x4c8], R4 ;  /* 0x0001320000047a25 */ /* 0x000fc800078e0004 */
[----:B------:R-:W-:Y:S02]  /*1b1a0*/  IMAD R0, R0, c[0x0][0x4cc], R9 ;  /* 0x0001330000007a24 */ /* 0x000fe400078e0209 */
[----:B------:R-:W-:Y:S01]  /*1b1b0*/  IMAD R13, R6, c[0x0][0x4e8], R8 ;  /* 0x00013a00060d7a24 */ /* 0x000fe200078e0208 */
[C---:B------:R-:W-:Y:S01]  /*1b1c0*/  LEA R6, P0, R4.reuse, c[0x0][0x4a8], 0x2 ;  /* 0x00012a0004067a11 */ /* 0x040fe200078010ff */
[----:B------:R-:W-:Y:S01]  /*1b1d0*/  IMAD.WIDE.U32 R2, R7, c[0x0][0x430], R2 ;  /* 0x00010c0007027a25 */ /* 0x000fe200078e0002 */
[----:B------:R-:W-:Y:S02]  /*1b1e0*/  IADD3 R0, R5, R0, RZ ;  /* 0x0000000005007210 */ /* 0x000fe40007ffe0ff */
[----:B------:R-:W-:Y:S01]  /*1b1f0*/  SHF.R.S32.HI R7, RZ, 0x1f, R13 ;  /* 0x0000001fff077819 */ /* 0x000fe2000001140d */
[----:B------:R-:W-:Y:S01]  /*1b200*/  IMAD.IADD R3, R3, 0x1, R10 ;  /* 0x0000000103037824 */ /* 0x000fe200078e020a */
[----:B------:R-:W-:Y:S01]  /*1b210*/  LEA.HI.X R0, R4, c[0x0][0x4ac], R0, 0x2, P0 ;  /* 0x00012b0004007a11 */ /* 0x000fe200000f1400 */
[----:B------:R-:W-:Y:S01]  /*1b220*/  IMAD R12, R15, 0x80, R14 ;  /* 0x000000800f0c7824 */ /* 0x000fe200078e020e */
[----:B------:R-:W-:Y:S01]  /*1b230*/  SHFL.IDX PT, R4, R6, RZ, 0x1c1f ;  /* 0x001c1fff06047589 */ /* 0x000fe200000e0000 */
[----:B------:R-:W-:Y:S01]  /*1b240*/  IMAD R7, R7, c[0x0][0x428], RZ ;  /* 0x00010a0007077a24 */ /* 0x000fe200078e02ff */
[----:B------:R-:W-:Y:S01]  /*1b250*/  LOP3.LUT P0, RZ, R16, 0x3, RZ, 0xc0, !PT ;  /* 0x0000000310ff7812 */ /* 0x000fe2000780c0ff */
[----:B------:R-:W-:Y:S01]  /*1b260*/  IMAD.WIDE.U32 R2, R13, c[0x0][0x428], R2 ;  /* 0x00010a000d027a25 */ /* 0x000fe200078e0002 */
[----:B------:R-:W1:Y:S01]  /*1b270*/  SHFL.IDX PT, R5, R0, RZ, 0x1c1f ;  /* 0x001c1fff00057589 */ /* 0x000e6200000e0000 */
[----:B------:R-:W-:-:S02]  /*1b280*/  IADD3 R14, R12, 0x40, RZ ;  /* 0x000000400c0e7810 */ /* 0x000fc40007ffe0ff */
[----:B------:R-:W-:Y:S01]  /*1b290*/  IMAD R15, R13, c[0x0][0x42c], R7 ;  /* 0x00010b000d0f7a24 */ /* 0x000fe200078e0207 */
[----:B------:R-:W-:Y:S01]  /*1b2a0*/  SHFL.IDX PT, R10, R6, 0x1, 0x1c1f ;  /* 0x003c1f00060a7f89 */ /* 0x000fe200000e0000 */
[C---:B------:R-:W-:Y:S02]  /*1b2b0*/  IADD3 R13, R12.reuse, 0x48, RZ ;  /* 0x000000480c0d7810 */ /* 0x040fe40007ffe0ff */
[-C--:B------:R-:W-:Y:S01]  /*1b2c0*/  ISETP.GE.OR P4, PT, R12, R24.reuse, P0 ;  /* 0x000000180c00720c */ /* 0x080fe20000786670 */
[----:B------:R-:W2:Y:S01]  /*1b2d0*/  SHFL.IDX PT, R11, R0, 0x1, 0x1c1f ;  /* 0x003c1f00000b7f89 */ /* 0x000ea200000e0000 */
[-C--:B------:R-:W-:Y:S01]  /*1b2e0*/  ISETP.GE.OR P2, PT, R14, R24.reuse, P0 ;  /* 0x000000180e00720c */ /* 0x080fe20000746670 */
[----:B------:R-:W-:Y:S01]  /*1b2f0*/  IMAD.IADD R3, R3, 0x1, R15 ;  /* 0x0000000103037824 */ /* 0x000fe200078e020f */
[----:B------:R-:W-:Y:S01]  /*1b300*/  LEA R19, P1, R2, c[0x0][0x400], 0x2 ;  /* 0x0001000002137a11 */ /* 0x000fe200078210ff */
[----:B------:R-:W-:Y:S01]  /*1b310*/  SHFL.IDX PT, R8, R6, 0x2, 0x1c1f ;  /* 0x005c1f0006087f89 */ /* 0x000fe200000e0000 */
[----:B------:R-:W-:-:S02]  /*1b320*/  ISETP.GE.AND P5, PT, R14, R24, PT ;  /* 0x000000180e00720c */ /* 0x000fc40003fa6270 */
[----:B------:R-:W-:Y:S01]  /*1b330*/  LEA.HI.X R17, R2, c[0x0][0x404], R3, 0x2, P1 ;  /* 0x0001010002117a11 */ /* 0x000fe200008f1403 */
[----:B------:R-:W3:Y:S01]  /*1b340*/  SHFL.IDX PT, R9, R0, 0x2, 0x1c1f ;  /* 0x005c1f0000097f89 */ /* 0x000ee200000e0000 */
[----:B------:R-:W-:-:S03]  /*1b350*/  ISETP.GE.AND P6, PT, R13, R24, PT ;  /* 0x000000180d00720c */ /* 0x000fc60003fc6270 */
[----:B------:R-:W-:Y:S04]  /*1b360*/  SHFL.IDX PT, R6, R6, 0x3, 0x1c1f ;  /* 0x007c1f0006067f89 */ /* 0x000fe800000e0000 */
        /* <DEDUP_REMOVED lines=8> */
[----:B------:R-:W-:-:S04]  /*1b3f0*/  LOP3.LUT R0, R18, 0x7ffffffc, RZ, 0xc0, !PT ;  /* 0x7ffffffc12007812 */ /* 0x000fc800078ec0ff */
[----:B------:R-:W-:-:S03]  /*1b400*/  IADD3 R0, R16, -R0, RZ ;  /* 0x8000000010007210 */ /* 0x000fc60007ffe0ff */
[----:B--2---:R2:W-:Y:S02]  /*1b410*/  @!P3 ST.E [R10.64], R21 ;  /* 0x000000150a00b985 */ /* 0x0045e4000c10190c */
[----:B------:R-:W-:Y:S02]  /*1b420*/  IMAD.SHL.U32 R0, R0, 0x2, RZ ;  /* 0x0000000200007824 */ /* 0x000fe400078e00ff */
        /* <DEDUP_REMOVED lines=49> */
.L_x_524:
[----:B-1----:R-:W-:Y:S05]  /*1b740*/  BSYNC B0 ;  /* 0x0000000000007941 */ /* 0x002fea0003800000 */
.L_x_523:
        /* <DEDUP_REMOVED lines=49> */
.L_x_526:
[----:B------:R-:W-:Y:S05]  /*1ba60*/  BSYNC B0 ;  /* 0x0000000000007941 */ /* 0x000fea0003800000 */
.L_x_525:
        /* <DEDUP_REMOVED lines=49> */
.L_x_528:
[----:B------:R-:W-:Y:S05]  /*1bd80*/  BSYNC B0 ;  /* 0x0000000000007941 */ /* 0x000fea0003800000 */
.L_x_527:
        /* <DEDUP_REMOVED lines=50> */
.L_x_522:
        /* <DEDUP_REMOVED lines=9> */
[----:B------:R-:W1:Y:S01]  /*1c140*/  S2R R7, SR_CTAID.Z ;  /* 0x0000000000077919 */ /* 0x000e620000002700 */
[----:B------:R-:W-:Y:S01]  /*1c150*/  USHF.R.S32.HI UR6, URZ, 0x1f, UR11 ;  /* 0x0000001f3f067899 */ /* 0x000fe2000801140b */
[----:B------:R-:W-:Y:S01]  /*1c160*/  ISETP.NE.AND P0, PT, R3, 0x1, PT ;  /* 0x000000010300780c */ /* 0x000fe20003f05270 */
[----:B------:R-:W-:Y:S01]  /*1c170*/  ULDC.64 UR4, c[0x0][0x4d0] ;  /* 0x0001340000047ab9 */ /* 0x000fe20000000a00 */
[----:B------:R-:W2:Y:S01]  /*1c180*/  S2R R9, SR_CTAID.Y ;  /* 0x0000000000097919 */ /* 0x000ea20000002600 */
[----:B------:R-:W-:Y:S01]  /*1c190*/  UIMAD UR6, UR6, UR4, URZ ;  /* 0x00000004060672a4 */ /* 0x000fe2000f8e023f */
[----:B------:R-:W-:Y:S01]  /*1c1a0*/  IADD3 R4, RZ, -UR11, RZ ;  /* 0x8000000bff047c10 */ /* 0x000fe2000fffe0ff */
[----:B------:R-:W-:Y:S01]  /*1c1b0*/  UIMAD.WIDE.U32 UR8, UR11, UR4, URZ ;  /* 0x000000040b0872a5 */ /* 0x000fe2000f8e003f */
[----:B------:R-:W-:Y:S01]  /*1c1c0*/  MOV R0, R8 ;  /* 0x0000000800007202 */ /* 0x000fe20000000f00 */
[----:B------:R-:W-:-:S04]  /*1c1d0*/  UIMAD UR4, UR11, UR5, UR6 ;  /* 0x000000050b0472a4 */ /* 0x000fc8000f8e0206 */
[----:B------:R-:W-:Y:S01]  /*1c1e0*/  UIADD3 UR4, UR9, UR4, URZ ;  /* 0x0000000409047290 */ /* 0x000fe2000fffe03f */
[----:B------:R-:W-:Y:S01]  /*1c1f0*/  MOV R3, UR9 ;  /* 0x0000000900037c02 */ /* 0x000fe20008000f00 */
[----:B------:R-:W-:-:S04]  /*1c200*/  @P0 IMAD.HI.U32 R5, R8, c[0x0][0x4ec], RZ ;  /* 0x00013b0008050a27 */ /* 0x000fc800078e00ff */
[----:B------:R-:W-:Y:S01]  /*1c210*/  IMAD.U32 R2, RZ, RZ, UR8 ;  /* 0x00000008ff027e24 */ /* 0x000fe2000f8e00ff */
[----:B------:R-:W-:Y:S01]  /*1c220*/  @P0 SHF.R.U32.HI R0, RZ, c[0x0][0x4f0], R5 ;  /* 0x00013c00ff000a19 */ /* 0x000fe20000011605 */
[----:B------:R-:W-:Y:S01]  /*1c230*/  IMAD.U32 R3, RZ, RZ, UR4 ;  /* 0x00000004ff037e24 */ /* 0x000fe2000f8e00ff */
[----:B-1----:R-:W-:-:S03]  /*1c240*/  SHF.R.S32.HI R6, RZ, 0x1f, R7 ;  /* 0x0000001fff067819 */ /* 0x002fc60000011407 */
[----:B------:R-:W-:-:S04]  /*1c250*/  IMAD.WIDE.U32 R2, R7, c[0x0][0x4d8], R2 ;  /* 0x0001360007027a25 */ /* 0x000fc800078e0002 */
[----:B------:R-:W-:Y:S02]  /*1c260*/  IMAD R6, R6, c[0x0][0x4d8], RZ ;  /* 0x0001360006067a24 */ /* 0x000fe400078e02ff */
[----:B--2---:R-:W-:Y:S02]  /*1c270*/  IMAD R4, R4, c[0x0][0x550], R9 ;  /* 0x0001540004047a24 */ /* 0x004fe400078e0209 */
[----:B------:R-:W-:Y:S01]  /*1c280*/  IMAD R5, R7, c[0x0][0x4dc], R6 ;  /* 0x0001370007057a24 */ /* 0x000fe200078e0206 */
[----:B------:R-:W-:Y:S02]  /*1c290*/  IADD3 R7, -R0, RZ, RZ ;  /* 0x000000ff00077210 */ /* 0x000fe40007ffe1ff */
[----:B------:R-:W-:Y:S01]  /*1c2a0*/  SHF.R.S32.HI R6, RZ, 0x1f, R4 ;  /* 0x0000001fff067819 */ /* 0x000fe20000011404 */
[----:B------:R-:W-:Y:S02]  /*1c2b0*/  IMAD.IADD R3, R5, 0x1, R3 ;  /* 0x0000000105037824 */ /* 0x000fe400078e0203 */
[----:B------:R-:W-:Y:S01]  /*1c2c0*/  IMAD R5, R7, c[0x0][0x4e8], R8 ;  /* 0x00013a0007057a24 */ /* 0x000fe200078e0208 */
[----:B------:R-:W-:Y:S01]  /*1c2d0*/  SHF.R.S32.HI R7, RZ, 0x1f, R0 ;  /* 0x0000001fff077819 */ /* 0x000fe20000011400 */
[----:B------:R-:W-:-:S02]  /*1c2e0*/  IMAD R6, R6, c[0x0][0x4e0], RZ ;  /* 0x0001380006067a24 */ /* 0x000fc400078e02ff */
[----:B------:R-:W-:-:S04]  /*1c2f0*/  IMAD.WIDE.U32 R2, R4, c[0x0][0x4e0], R2 ;  /* 0x0001380004027a25 */ /* 0x000fc800078e0002 */
[----:B------:R-:W-:Y:S01]  /*1c300*/  IMAD R6, R4, c[0x0][0x4e4], R6 ;  /* 0x0001390004067a24 */ /* 0x000fe200078e0206 */
[----:B------:R-:W-:Y:S02]  /*1c310*/  SHF.R.S32.HI R4, RZ, 0x1f, R5 ;  /* 0x0000001fff047819 */ /* 0x000fe40000011405 */
[----:B------:R-:W-:-:S03]  /*1c320*/  IADD3 R2, P0, R0, R2, RZ ;  /* 0x0000000200027210 */ /* 0x000fc60007f1e0ff */
[----:B------:R-:W-:Y:S01]  /*1c330*/  IMAD R0, R4, c[0x0][0x4c8], RZ ;  /* 0x0001320004007a24 */ /* 0x000fe200078e02ff */
[----:B------:R-:W-:-:S03]  /*1c340*/  IADD3.X R3, R7, R3, R6, P0, !PT ;  /* 0x0000000307037210 */ /* 0x000fc600007fe406 */
[C---:B------:R-:W-:Y:S02]  /*1c350*/  IMAD R0, R5.reuse, c[0x0][0x4cc], R0 ;  /* 0x0001330005007a24 */ /* 0x040fe400078e0200 */
[----:B------:R-:W-:-:S05]  /*1c360*/  IMAD.WIDE.U32 R2, R5, c[0x0][0x4c8], R2 ;  /* 0x0001320005027a25 */ /* 0x000fca00078e0002 */
[----:B------:R-:W-:Y:S02]  /*1c370*/  IADD3 R0, R3, R0, RZ ;  /* 0x0000000003007210 */ /* 0x000fe40007ffe0ff */
[----:B------:R-:W-:-:S04]  /*1c380*/  LEA R4, P0, R2, c[0x0][0x4a8], 0x2 ;  /* 0x00012a0002047a11 */ /* 0x000fc800078010ff */
[----:B------:R-:W-:Y:S02]  /*1c390*/  LEA.HI.X R5, R2, c[0x0][0x4ac], R0, 0x2, P0 ;  /* 0x00012b0002057a11 */ /* 0x000fe400000f1400 */
[----:B------:R-:W-:-:S05]  /*1c3a0*/  MOV R0, 0xff800000 ;  /* 0xff80000000007802 */ /* 0x000fca0000000f00 */
[----:B------:R-:W-:Y:S01]  /*1c3b0*/  STG.E [R4.64], R0 ;  /* 0x0000000004007986 */ /* 0x000fe2000c10190c */
[----:B------:R-:W-:Y:S05]  /*1c3c0*/  EXIT ;  /* 0x000000000000794d */ /* 0x000fea0003800000 */
.L_x_529:
        /* <DEDUP_REMOVED lines=11> */
.L_x_1625:


//--------------------- .text._ZN7cutlass13device_kernelIN5flash19enable_sm80_to_sm89INS1_16FlashAttnFwdSm80INS1_25CollectiveMainloopFwdSm80ILi4ELi1ELb0EN4cute5tupleIJNS5_1CILi128EEENS7_ILi80EEENS7_ILi64EEEEEELi64ENS_10bfloat16_tEfNS_4arch4Sm80ELb0ELb1ELb1ELb1ELb0ELb0ELb1ELb1EEENS1_21CollectiveEpilogueFwdINS6_IJS8_SA_S9_EEENS6_IJNS7_ILi1EEESI_SI_EEESC_SE_Li128ELb1ELb1ELb1ELb0EEENS1_36VarlenDynamicPersistentTileSchedulerILi128ELi80ELi128ELi128ELb1ELb1ELb0ELb1ELb0ELb1EEEEEEEEEvNT_6ParamsE --------------------------
	.section	.text._ZN7cutlass13device_kernelIN5flash19enable_sm80_to_sm89INS1_16FlashAttnFwdSm80INS1_25CollectiveMainloopFwdSm80ILi4ELi1ELb0EN4cute5tupleIJNS5_1CILi128EEENS7_ILi80EEENS7_ILi64EEEEEELi64ENS_10bfloat16_tEfNS_4arch4Sm80ELb0ELb1ELb1ELb1ELb0ELb0ELb1ELb1EEENS1_21CollectiveEpilogueFwdINS6_IJS8_SA_S9_EEENS6_IJNS7_ILi1EEESI_SI_EEESC_SE_Li128ELb1ELb1ELb1ELb0EEENS1_36VarlenDynamicPersistentTileSchedulerILi128ELi80ELi128ELi128ELb1ELb1ELb0ELb1ELb0ELb1EEEEEEEEEvNT_6ParamsE,"ax",@progbits
	.sectioninfo	@"SHI_REGISTERS=255"
	.align	128
.text._ZN7cutlass13device_kernelIN5flash19enable_sm80_to_sm89INS1_16FlashAttnFwdSm80INS1_25CollectiveMainloopFwdSm80ILi4ELi1ELb0EN4cute5tupleIJNS5_1CILi128EEENS7_ILi80EEENS7_ILi64EEEEEELi64ENS_10bfloat16_tEfNS_4arch4Sm80ELb0ELb1ELb1ELb1ELb0ELb0ELb1ELb1EEENS1_21CollectiveEpilogueFwdINS6_IJS8_SA_S9_EEENS6_IJNS7_ILi1EEESI_SI_EEESC_SE_Li128ELb1ELb1ELb1ELb0EEENS1_36VarlenDynamicPersistentTileSchedulerILi128ELi80ELi128ELi128ELb1ELb1ELb0ELb1ELb0ELb1EEEEEEEEEvNT_6ParamsE:
        .type           _ZN7cutlass13device_kernelIN5flash19enable_sm80_to_sm89INS1_16FlashAttnFwdSm80INS1_25CollectiveMainloopFwdSm80ILi4ELi1ELb0EN4cute5tupleIJNS5_1CILi128EEENS7_ILi80EEENS7_ILi64EEEEEELi64ENS_10bfloat16_tEfNS_4arch4Sm80ELb0ELb1ELb1ELb1ELb0ELb0ELb1ELb1EEENS1_21CollectiveEpilogueFwdINS6_IJS8_SA_S9_EEENS6_IJNS7_ILi1EEESI_SI_EEESC_SE_Li128ELb1ELb1ELb1ELb0EEENS1_36VarlenDynamicPersistentTileSchedulerILi128ELi80ELi128ELi128ELb1ELb1ELb0ELb1ELb0ELb1EEEEEEEEEvNT_6ParamsE,@function
        .size           _ZN7cutlass13device_kernelIN5flash19enable_sm80_to_sm89INS1_16FlashAttnFwdSm80INS1_25CollectiveMainloopFwdSm80ILi4ELi1ELb0EN4cute5tupleIJNS5_1CILi128EEENS7_ILi80EEENS7_ILi64EEEEEELi64ENS_10bfloat16_tEfNS_4arch4Sm80ELb0ELb1ELb1ELb1ELb0ELb0ELb1ELb1EEENS1_21CollectiveEpilogueFwdINS6_IJS8_SA_S9_EEENS6_IJNS7_ILi1EEESI_SI_EEESC_SE_Li128ELb1ELb1ELb1ELb0EEENS1_36VarlenDynamicPersistentTileSchedulerILi128ELi80ELi128ELi128ELb1ELb1ELb0ELb1ELb0ELb1EEEEEEEEEvNT_6ParamsE,(.L_x_1626 - _ZN7cutlass13device_kernelIN5flash19enable_sm80_to_sm89INS1_16FlashAttnFwdSm80INS1_25CollectiveMainloopFwdSm80ILi4ELi1ELb0EN4cute5tupleIJNS5_1CILi128EEENS7_ILi80EEENS7_ILi64EEEEEELi64ENS_10bfloat16_tEfNS_4arch4Sm80ELb0ELb1ELb1ELb1ELb0ELb0ELb1ELb1EEENS1_21CollectiveEpilogueFwdINS6_IJS8_SA_S9_EEENS6_IJNS7_ILi1EEESI_SI_EEESC_SE_Li128ELb1ELb1ELb1ELb0EEENS1_36VarlenDynamicPersistentTileSchedulerILi128ELi80ELi128ELi128ELb1ELb1ELb0ELb1ELb0ELb1EEEEEEEEEvNT_6ParamsE)
        .other          _ZN7cutlass13device_kernelIN5flash19enable_sm80_to_sm89INS1_16FlashAttnFwdSm80INS1_25CollectiveMainloopFwdSm80ILi4ELi1ELb0EN4cute5tupleIJNS5_1CILi128EEENS7_ILi80EEENS7_ILi64EEEEEELi64ENS_10bfloat16_tEfNS_4arch4Sm80ELb0ELb1ELb1ELb1ELb0ELb0ELb1ELb1EEENS1_21CollectiveEpilogueFwdINS6_IJS8_SA_S9_EEENS6_IJNS7_ILi1EEESI_SI_EEESC_SE_Li128ELb1ELb1ELb1ELb0EEENS1_36VarlenDynamicPersistentTileSchedulerILi128ELi80ELi128ELi128ELb1ELb1ELb0ELb1ELb0ELb1EEEEEEEEEvNT_6ParamsE,@"STO_CUDA_ENTRY STV_DEFAULT"
_ZN7cutlass13device_kernelIN5flash19enable_sm80_to_sm89INS1_16FlashAttnFwdSm80INS1_25CollectiveMainloopFwdSm80ILi4ELi1ELb0EN4cute5tupleIJNS5_1CILi128EEENS7_ILi80EEENS7_ILi64EEEEEELi64ENS_10bfloat16_tEfNS_4arch4Sm80ELb0ELb1ELb1ELb1ELb0ELb0ELb1ELb1EEENS1_21CollectiveEpilogueFwdINS6_IJS8_SA_S9_EEENS6_IJNS7_ILi1EEESI_SI_EEESC_SE_Li128ELb1ELb1ELb1ELb0EEENS1_36VarlenDynamicPersistentTileSchedulerILi128ELi80ELi128ELi128ELb1ELb1ELb0ELb1ELb0ELb1EEEEEEEEEvNT_6ParamsE:
        /* <DEDUP_REMOVED lines=16> */
[----:B------:R-:W-:Y:S01]  /*0100*/  IMAD.MOV.U32 R8, RZ, RZ, RZ ;  /* 0x000000ffff087224 */ /* 0x000fe200078e00ff */
[----:B------:R-:W-:-:S04]  /*0110*/  ISETP.NE.AND P6, PT, R14, 0x1f, PT ;  /* 0x0000001f0e00780c */ /* 0x000fc80003fc5270 */
[----:B------:R-:W-:-:S13]  /*0120*/  ISETP.GE.OR P0, PT, R14, c[0x0][0x53c], !P6 ;  /* 0x00014f000e007a0c */ /* 0x000fda0007706670 */
[----:B-1----:R-:W-:Y:S02]  /*0130*/  @!P0 IMAD.MOV.U32 R4, RZ, RZ, 0x4 ;  /* 0x00000004ff048424 */ /* 0x002fe400078e00ff */
        /* <DEDUP_REMOVED lines=35> */
.L_x_535:
        /* <DEDUP_REMOVED lines=17> */
.L_x_719:
        /* <DEDUP_REMOVED lines=16> */
.L_x_720:
[----:B--2---:R-:W-:-:S05]  /*0580*/  IMAD R0, R0, c[0x0][0x538], RZ ;  /* 0x00014e0000007a24 */ /* 0x004fca00078e02ff */
[----:B------:R-:W-:-:S04]  /*0590*/  IADD3 R6, R0, R6, RZ ;  /* 0x0000000600067210 */ /* 0x000fc80007ffe0ff */
[----:B------:R-:W-:-:S13]  /*05a0*/  ISETP.GT.AND P0, PT, R6, UR4, PT ;  /* 0x0000000406007c0c */ /* 0x000fda000bf04270 */
[----:B-1----:R-:W-:Y:S05]  /*05b0*/  @!P0 BRA `(.L_x_535) ;  /* 0xfffffdb000008947 */ /* 0x002fea000383ffff */
.L_x_531:
[----:B------:R-:W-:-:S05]  /*05c0*/  IADD3 R12, -R0, R6, RZ ;  /* 0x00000006000c7210 */ /* 0x000fca0007ffe1ff */
[----:B------:R-:W-:-:S05]  /*05d0*/  IMAD R0, R4, c[0x0][0x538], R12 ;  /* 0x00014e0004007a24 */ /* 0x000fca00078e020c */
[----:B------:R-:W-:Y:S01]  /*05e0*/  ISETP.GT.AND P0, PT, R0, UR4, PT ;  /* 0x0000000400007c0c */ /* 0x000fe2000bf04270 */
[----:B------:R-:W-:-:S12]  /*05f0*/  BRA.DIV ~URZ, `(.L_x_536) ;  /* 0x0001b9627f007947 */ /* 0x000fd8000b800000 */
[----:B------:R-:W-:-:S04]  /*0600*/  VOTE.ANY R11, PT, !P0 ;  /* 0x00000000000b7806 */ /* 0x000fc800040e0100 */
.L_x_721:
[----:B------:R-:W1:Y:S02]  /*0610*/  POPC R0, R11 ;  /* 0x0000000b00007309 */ /* 0x000e640000000000 */
[----:B-1----:R-:W-:-:S05]  /*0620*/  IADD3 R2, R0, R7, RZ ;  /* 0x0000000700027210 */ /* 0x002fca0007ffe0ff */
[----:B------:R1:W-:Y:S01]  /*0630*/  STL [R1+0x54], R2 ;  /* 0x0000540201007387 */ /* 0x0003e20000100800 */
[----:B------:R-:W-:Y:S05]  /*0640*/  BRA.DIV ~URZ, `(.L_x_537) ;  /* 0x0001b9627f007947 */ /* 0x000fea000b800000 */
[----:B------:R2:W3:Y:S01]  /*0650*/  SHFL.IDX PT, R13, R10, R0, 0x1f ;  /* 0x00001f000a0d7589 */ /* 0x0004e200000e0000 */
[----:B------:R-:W-:-:S03]  /*0660*/  MOV R6, RZ ;  /* 0x000000ff00067202 */ /* 0x000fc60000000f00 */
[----:B------:R2:W4:Y:S04]  /*0670*/  SHFL.IDX PT, R10, R8, R0, 0x1f ;  /* 0x00001f00080a7589 */ /* 0x00052800000e0000 */
.L_x_722:
[----:B------:R-:W-:Y:S01]  /*0680*/  ISETP.NE.AND P0, PT, R11, RZ, PT ;  /* 0x000000ff0b00720c */ /* 0x000fe20003f05270 */
[----:B------:R-:W-:-:S12]  /*0690*/  BSSY B0, `(.L_x_538) ;  /* 0x0000005000007945 */ /* 0x000fd80003800000 */
[----:B------:R-:W-:Y:S05]  /*06a0*/  @!P0 BRA `(.L_x_539) ;  /* 0x0000003000008947 */ /* 0x000fea0003800000 */
[----:B------:R-:W-:Y:S01]  /*06b0*/  IADD3 R5, R0, -0x1, RZ ;  /* 0xffffffff00057810 */ /* 0x000fe20007ffe0ff */
[----:B------:R-:W-:Y:S05]  /*06c0*/  BRA.DIV ~URZ, `(.L_x_540) ;  /* 0x0001b9c27f007947 */ /* 0x000fea000b800000 */
[----:B------:R1:W2:Y:S02]  /*06d0*/  SHFL.IDX PT, R6, R4, R5, 0x1f ;  /* 0x00001f0504067589 */ /* 0x0002a400000e0000 */
.L_x_539:
[----:B------:R-:W-:Y:S05]  /*06e0*/  BSYNC B0 ;  /* 0x0000000000007941 */ /* 0x000fea0003800000 */
.L_x_538:
[----:B--2---:R-:W-:Y:S01]  /*06f0*/  IMAD R0, R6, c[0x0][0x538], R12 ;  /* 0x00014e0006007a24 */ /* 0x004fe200078e020c */
[----:B----4-:R-:W-:Y:S01]  /*0700*/  ISETP.NE.AND P0, PT, R10, 0x1, PT ;  /* 0x000000010a00780c */ /* 0x010fe20003f05270 */
[----:B------:R-:W-:Y:S03]  /*0710*/  BSSY B0, `(.L_x_541) ;  /* 0x0000089000007945 */ /* 0x000fe60003800000 */
[----:B------:R2:W-:Y:S01]  /*0720*/  STL [R1+0x48], R0 ;  /* 0x0000480001007387 */ /* 0x0005e20000100800 */
[----:B------:R-:W-:-:S08]  /*0730*/  IADD3 R9, -R0, UR4, RZ ;  /* 0x0000000400097c10 */ /* 0x000fd0000fffe1ff */
[----:B------:R-:W-:Y:S05]  /*0740*/  @!P0 BRA `(.L_x_542) ;  /* 0x000003f000008947 */ /* 0x000fea0003800000 */
[-C--:B--23--:R-:W-:Y:S02]  /*0750*/  IABS R0, R13.reuse ;  /* 0x0000000d00007213 */ /* 0x08cfe40000000000 */
[----:B------:R-:W-:-:S03]  /*0760*/  IABS R6, R13 ;  /* 0x0000000d00067213 */ /* 0x000fc60000000000 */
[----:B-1----:R-:W-:Y:S01]  /*0770*/  IMAD.MOV.U32 R5, RZ, RZ, R0 ;  /* 0x000000ffff057224 */ /* 0x002fe200078e0000 */
[----:B------:R-:W-:-:S03]  /*0780*/  IABS R0, R10 ;  /* 0x0000000a00007213 */ /* 0x000fc60000000000 */
[----:B------:R-:W1:Y:S02]  /*0790*/  I2F.RP R2, R5 ;  /* 0x0000000500027306 */ /* 0x000e640000209400 */
[----:B------:R-:W-:Y:S01]  /*07a0*/  IMAD.MOV.U32 R8, RZ, RZ, R0 ;  /* 0x000000ffff087224 */ /* 0x000fe200078e0000 */
[----:B------:R-:W-:-:S05]  /*07b0*/  IABS R0, R9 ;  /* 0x0000000900007213 */ /* 0x000fca0000000000 */
[----:B------:R-:W-:Y:S08]  /*07c0*/  I2F.RP R7, R8 ;  /* 0x0000000800077306 */ /* 0x000ff00000209400 */
[----:B-1----:R-:W1:Y:S02]  /*07d0*/  MUFU.RCP R2, R2 ;  /* 0x0000000200027308 */ /* 0x002e640000001000 */
[----:B-1----:R-:W-:-:S06]  /*07e0*/  IADD3 R2, R2, 0xffffffe, RZ ;  /* 0x0ffffffe02027810 */ /* 0x002fcc0007ffe0ff */
[----:B------:R-:W1:Y:S02]  /*07f0*/  F2I.FTZ.U32.TRUNC.NTZ R3, R2 ;  /* 0x0000000200037305 */ /* 0x000e64000021f000 */
[----:B-1----:R-:W-:-:S04]  /*0800*/  IMAD.MOV R2, RZ, RZ, -R3 ;  /* 0x000000ffff027224 */ /* 0x002fc800078e0a03 */
[----:B------:R-:W-:Y:S02]  /*0810*/  IMAD R4, R2, R5, RZ ;  /* 0x0000000502047224 */ /* 0x000fe400078e02ff */
[----:B------:R-:W-:-:S04]  /*0820*/  IMAD.MOV.U32 R2, RZ, RZ, RZ ;  /* 0x000000ffff027224 */ /* 0x000fc800078e00ff */
[----:B------:R-:W-:Y:S01]  /*0830*/  IMAD.HI.U32 R2, R3, R4, R2 ;  /* 0x0000000403027227 */ /* 0x000fe200078e0002 */
[----:B------:R-:W-:-:S03]  /*0840*/  MOV R3, R0 ;  /* 0x0000000000037202 */ /* 0x000fc60000000f00 */
[----:B------:R-:W-:Y:S02]  /*0850*/  IMAD.MOV R0, RZ, RZ, -R6 ;  /* 0x000000ffff007224 */ /* 0x000fe400078e0a06 */
        /* <DEDUP_REMOVED lines=28> */
[----:B------:R-:W-:-:S03]  /*0a20*/  IMAD.MOV R5, RZ, RZ, -R4 ;  /* 0x000000ffff057224 */ /* 0x000fc600078e0a04 */
        /* <DEDUP_REMOVED lines=10> */
[----:B------:R-:W-:-:S04]  /*0ad0*/  IMAD.MOV R2, RZ, RZ, -R0 ;  /* 0x000000ffff027224 */ /* 0x000fc800078e0a00 */
[C---:B------:R-:W-:Y:S01]  /*0ae0*/  IMAD R3, R10.reuse, R2, R4 ;  /* 0x000000020a037224 */ /* 0x040fe200078e0204 */
[----:B------:R-:W-:Y:S01]  /*0af0*/  LEA R2, R10, R0, 0x18 ;  /* 0x000000000a027211 */ /* 0x000fe200078ec0ff */
[----:B------:R-:W-:-:S04]  /*0b00*/  IMAD R0, R13, R5, R9 ;  /* 0x000000050d007224 */ /* 0x000fc800078e0209 */
[----:B------:R-:W-:-:S05]  /*0b10*/  IMAD R2, R3, 0x10000, R2 ;  /* 0x0001000003027824 */ /* 0x000fca00078e0202 */
[----:B------:R1:W-:Y:S01]  /*0b20*/  STL [R1+0x50], R2 ;  /* 0x0000500201007387 */ /* 0x0003e20000100800 */
[----:B------:R-:W-:Y:S05]  /*0b30*/  BRA `(.L_x_543) ;  /* 0x0000046000007947 */ /* 0x000fea0003800000 */
.L_x_542:
[----:B------:R-:W4:Y:S01]  /*0b40*/  LDL R3, [R1+0x54] ;  /* 0x0000540001037983 */ /* 0x000f220000100800 */
[----:B-1----:R-:W-:-:S04]  /*0b50*/  IMAD.MOV.U32 R2, RZ, RZ, 0x4 ;  /* 0x00000004ff027424 */ /* 0x002fc800078e00ff */
[----:B----4-:R-:W-:-:S05]  /*0b60*/  IMAD.WIDE R2, R3, R2, c[0x0][0x590] ;  /* 0x0001640003027625 */ /* 0x010fca00078e0202 */
[----:B------:R-:W4:Y:S02]  /*0b70*/  LDG.E R7, [R2.64] ;  /* 0x0000000802077981 */ /* 0x000f24000c1e1900 */
[----:B---34-:R-:W-:-:S05]  /*0b80*/  IMAD R11, R7, R13, RZ ;  /* 0x0000000d070b7224 */ /* 0x018fca00078e02ff */
[-C--:B--2---:R-:W-:Y:S02]  /*0b90*/  IABS R0, R11.reuse ;  /* 0x0000000b00007213 */ /* 0x084fe40000000000 */
[----:B------:R-:W-:-:S03]  /*0ba0*/  IABS R8, R11 ;  /* 0x0000000b00087213 */ /* 0x000fc60000000000 */
[----:B------:R-:W-:-:S04]  /*0bb0*/  IMAD.MOV.U32 R6, RZ, RZ, R0 ;  /* 0x000000ffff067224 */ /* 0x000fc800078e0000 */
        /* <DEDUP_REMOVED lines=8> */
[----:B------:R-:W-:Y:S01]  /*0c40*/  MOV R5, R0 ;  /* 0x0000000000057202 */ /* 0x000fe20000000f00 */
[----:B------:R-:W-:-:S04]  /*0c50*/  IMAD.MOV.U32 R2, RZ, RZ, RZ ;  /* 0x000000ffff027224 */ /* 0x000fc800078e00ff */
[----:B------:R-:W-:-:S04]  /*0c60*/  IMAD.HI.U32 R0, R3, R4, R2 ;  /* 0x0000000403007227 */ /* 0x000fc800078e0002 */
[----:B------:R-:W-:Y:S02]  /*0c70*/  IMAD.MOV R2, RZ, RZ, -R8 ;  /* 0x000000ffff027224 */ /* 0x000fe400078e0a08 */
        /* <DEDUP_REMOVED lines=9> */
[----:B------:R-:W-:-:S04]  /*0d10*/  @P2 IADD3 R0, R0, 0x1, RZ ;  /* 0x0000000100002810 */ /* 0x000fc80007ffe0ff */
[----:B------:R-:W-:-:S05]  /*0d20*/  MOV R4, R0 ;  /* 0x0000000000047202 */ /* 0x000fca0000000f00 */
[----:B------:R-:W-:Y:S01]  /*0d30*/  @!P1 IMAD.MOV R4, RZ, RZ, -R4 ;  /* 0x000000ffff049224 */ /* 0x000fe200078e0a04 */
[----:B------:R-:W-:-:S05]  /*0d40*/  @!P0 LOP3.LUT R4, RZ, R11, RZ, 0x33, !PT ;  /* 0x0000000bff048212 */ /* 0x000fca00078e33ff */
[----:B------:R-:W-:-:S05]  /*0d50*/  IMAD R10, R7, R4, RZ ;  /* 0x00000004070a7224 */ /* 0x000fca00078e02ff */
[----:B------:R-:W-:-:S04]  /*0d60*/  IADD3 R0, -R10, c[0x0][0x538], RZ ;  /* 0x00014e000a007a10 */ /* 0x000fc80007ffe1ff */
[----:B------:R-:W-:-:S04]  /*0d70*/  IMNMX R6, R7, R0, PT ;  /* 0x0000000007067217 */ /* 0x000fc80003800200 */
[----:B------:R-:W-:-:S05]  /*0d80*/  IABS R0, R6 ;  /* 0x0000000600007213 */ /* 0x000fca0000000000 */
[----:B------:R-:W-:-:S04]  /*0d90*/  IMAD.MOV.U32 R5, RZ, RZ, R0 ;  /* 0x000000ffff057224 */ /* 0x000fc800078e0000 */
[----:B------:R-:W1:Y:S08]  /*0da0*/  I2F.RP R2, R5 ;  /* 0x0000000500027306 */ /* 0x000e700000209400 */
[----:B-1----:R-:W1:Y:S02]  /*0db0*/  MUFU.RCP R2, R2 ;  /* 0x0000000200027308 */ /* 0x002e640000001000 */
[----:B-1----:R-:W-:-:S06]  /*0dc0*/  IADD3 R2, R2, 0xffffffe, RZ ;  /* 0x0ffffffe02027810 */ /* 0x002fcc0007ffe0ff */
[----:B------:R1:W2:Y:S02]  /*0dd0*/  F2I.FTZ.U32.TRUNC.NTZ R3, R2 ;  /* 0x0000000200037305 */ /* 0x0002a4000021f000 */
[----:B-1----:R-:W-:Y:S01]  /*0de0*/  IMAD.MOV R2, RZ, RZ, -R4 ;  /* 0x000000ffff027224 */ /* 0x002fe200078e0a04 */
[----:B--2---:R-:W-:-:S03]  /*0df0*/  IADD3 R0, RZ, -R3, RZ ;  /* 0x80000003ff007210 */ /* 0x004fc60007ffe0ff */
[----:B------:R-:W-:Y:S01]  /*0e00*/  IMAD R8, R11, R2, R9 ;  /* 0x000000020b087224 */ /* 0x000fe200078e0209 */
[----:B------:R-:W-:Y:S01]  /*0e10*/  IABS R9, R6 ;  /* 0x0000000600097213 */ /* 0x000fe20000000000 */
[----:B------:R-:W-:-:S03]  /*0e20*/  IMAD.MOV.U32 R2, RZ, RZ, R0 ;  /* 0x000000ffff027224 */ /* 0x000fc600078e0000 */
[----:B------:R-:W-:Y:S01]  /*0e30*/  IABS R0, R8 ;  /* 0x0000000800007213 */ /* 0x000fe20000000000 */
[----:B------:R-:W-:Y:S02]  /*0e40*/  IMAD R7, R2, R5, RZ ;  /* 0x0000000502077224 */ /* 0x000fe400078e02ff */
[----:B------:R-:W-:Y:S02]  /*0e50*/  IMAD.MOV.U32 R2, RZ, RZ, RZ ;  /* 0x000000ffff027224 */ /* 0x000fe400078e00ff */
[----:B------:R-:W-:Y:S01]  /*0e60*/  IMAD.MOV.U32 R4, RZ, RZ, R0 ;  /* 0x000000ffff047224 */ /* 0x000fe200078e0000 */
[----:B------:R-:W-:Y:S01]  /*0e70*/  IADD3 R0, RZ, -R9, RZ ;  /* 0x80000009ff007210 */ /* 0x000fe20007ffe0ff */
[----:B------:R-:W-:-:S04]  /*0e80*/  IMAD.HI.U32 R3, R3, R7, R2 ;  /* 0x0000000703037227 */ /* 0x000fc800078e0002 */
[----:B------:R-:W-:Y:S02]  /*0e90*/  IMAD.MOV.U32 R2, RZ, RZ, R0 ;  /* 0x000000ffff027224 */ /* 0x000fe400078e0000 */
[----:B------:R-:W-:Y:S01]  /*0ea0*/  IMAD.HI.U32 R0, R3, R4, RZ ;  /* 0x0000000403007227 */ /* 0x000fe200078e00ff */
[----:B------:R-:W-:-:S03]  /*0eb0*/  IADD3 R3, R10, 0x1000000, R8 ;  /* 0x010000000a037810 */ /* 0x000fc60007ffe008 */
[----:B------:R-:W-:-:S05]  /*0ec0*/  IMAD R2, R0, R2, R4 ;  /* 0x0000000200027224 */ /* 0x000fca00078e0204 */
[----:B------:R-:W-:-:S13]  /*0ed0*/  ISETP.GT.U32.AND P0, PT, R5, R2, PT ;  /* 0x000000020500720c */ /* 0x000fda0003f04070 */
[----:B------:R-:W-:Y:S01]  /*0ee0*/  @!P0 IMAD.IADD R2, R2, 0x1, -R5 ;  /* 0x0000000102028824 */ /* 0x000fe200078e0a05 */
[----:B------:R-:W-:Y:S02]  /*0ef0*/  @!P0 IADD3 R0, R0, 0x1, RZ ;  /* 0x0000000100008810 */ /* 0x000fe40007ffe0ff */
[----:B------:R-:W-:Y:S02]  /*0f00*/  ISETP.NE.AND P0, PT, R6, RZ, PT ;  /* 0x000000ff0600720c */ /* 0x000fe40003f05270 */
[----:B------:R-:W-:Y:S02]  /*0f10*/  ISETP.GE.U32.AND P2, PT, R2, R5, PT ;  /* 0x000000050200720c */ /* 0x000fe40003f46070 */
[----:B------:R-:W-:-:S04]  /*0f20*/  LOP3.LUT R2, R8, R6, RZ, 0x3c, !PT ;  /* 0x0000000608027212 */ /* 0x000fc800078e3cff */
[----:B------:R-:W-:Y:S01]  /*0f30*/  ISETP.GE.AND P1, PT, R2, RZ, PT ;  /* 0x000000ff0200720c */ /* 0x000fe20003f26270 */
[----:B------:R-:W-:-:S06]  /*0f40*/  IMAD.MOV R2, RZ, RZ, -R6 ;  /* 0x000000ffff027224 */ /* 0x000fcc00078e0a06 */
[----:B------:R-:W-:-:S06]  /*0f50*/  @P2 IADD3 R0, R0, 0x1, RZ ;  /* 0x0000000100002810 */ /* 0x000fcc0007ffe0ff */
[----:B------:R-:W-:Y:S02]  /*0f60*/  @!P1 IADD3 R0, -R0, RZ, RZ ;  /* 0x000000ff00009210 */ /* 0x000fe40007ffe1ff */
[----:B------:R-:W-:-:S05]  /*0f70*/  @!P0 LOP3.LUT R0, RZ, R6, RZ, 0x33, !PT ;  /* 0x00000006ff008212 */ /* 0x000fca00078e33ff */
[----:B------:R-:W-:-:S05]  /*0f80*/  IMAD R2, R0, R2, R3 ;  /* 0x0000000200027224 */ /* 0x000fca00078e0203 */
[----:B------:R1:W-:Y:S02]  /*0f90*/  STL [R1+0x50], R2 ;  /* 0x0000500201007387 */ /* 0x0003e40000100800 */
.L_x_543:
[----:B------:R-:W-:Y:S05]  /*0fa0*/  BSYNC B0 ;  /* 0x0000000000007941 */ /* 0x000fea0003800000 */
.L_x_541:
[----:B------:R-:W-:-:S04]  /*0fb0*/  LOP3.LUT R0, RZ, R0, RZ, 0x33, !PT ;  /* 0x00000000ff007212 */ /* 0x000fc800078e33ff */
[----:B------:R-:W-:-:S05]  /*0fc0*/  IADD3 R0, R0, R13, RZ ;  /* 0x0000000d00007210 */ /* 0x000fca0007ffe0ff */
[----:B------:R2:W-:Y:S01]  /*0fd0*/  STL [R1+0x4c], R0 ;  /* 0x00004c0001007387 */ /* 0x0005e20000100800 */
[----:B------:R-:W-:Y:S05]  /*0fe0*/  BRA `(.L_x_544) ;  /* 0x0000006000007947 */ /* 0x000fea0003800000 */
.L_x_532:
[----:B------:R-:W-:Y:S01]  /*0ff0*/  MOV R0, UR4 ;  /* 0x0000000400007c02 */ /* 0x000fe20008000f00 */
[----:B------:R-:W-:Y:S04]  /*1000*/  STL [R1+0x4c], RZ ;  /* 0x00004cff01007387 */ /* 0x000fe80000100800 */
[----:B------:R-:W-:Y:S04]  /*1010*/  STL [R1+0x50], RZ ;  /* 0x000050ff01007387 */ /* 0x000fe80000100800 */
[----:B------:R1:W-:Y:S02]  /*1020*/  STL [R1+0x48], R0 ;  /* 0x0000480001007387 */ /* 0x0003e40000100800 */
[----:B-1----:R-:W-:-:S05]  /*1030*/  MOV R0, c[0x0][0x53c] ;  /* 0x00014f0000007a02 */ /* 0x002fca0000000f00 */
[----:B------:R1:W-:Y:S02]  /*1040*/  STL [R1+0x54], R0 ;  /* 0x0000540001007387 */ /* 0x0003e40000100800 */
.L_x_544:
[----:B------:R-:W3:Y:S04]  /*1050*/  LDL R4, [R1+0x48] ;  /* 0x0000480001047983 */ /* 0x000ee80000100800 */
[----:B------:R-:W3:Y:S04]  /*1060*/  LDL R5, [R1+0x4c] ;  /* 0x00004c0001057983 */ /* 0x000ee80000100800 */
[----:B------:R-:W3:Y:S04]  /*1070*/  LDL R6, [R1+0x50] ;  /* 0x0000500001067983 */ /* 0x000ee80000100800 */
[----:B------:R-:W3:Y:S01]  /*1080*/  LDL R7, [R1+0x54] ;  /* 0x0000540001077983 */ /* 0x000ee20000100800 */
[----:B------:R-:W-:Y:S01]  /*1090*/  ISETP.NE.AND P0, PT, R14, RZ, PT ;  /* 0x000000ff0e00720c */ /* 0x000fe20003f05270 */
[----:B------:R-:W-:-:S12]  /*10a0*/  WARPSYNC 0xffffffff ;  /* 0xffffffff00007948 */ /* 0x000fd80003800000 */
[----:B---3--:R3:W-:Y:S04]  /*10b0*/  @!P0 STS.128 [0x9100], R4 ;  /* 0x00910004ff008388 */ /* 0x0087e80000000c00 */
[----:B------:R-:W-:Y:S06]  /*10c0*/  BAR.ARV 0x5, 0x80 ;  /* 0x0142000000007b1d */ /* 0x000fec0000002000 */
.L_x_530:
[----:B-12---:R-:W2:Y:S02]  /*10d0*/  LDL R0, [R1+0x54] ;  /* 0x0000540001007983 */ /* 0x006ea40000100800 */
[----:B--2---:R-:W-:-:S13]  /*10e0*/  ISETP.GE.AND P0, PT, R0, c[0x0][0x53c], PT ;  /* 0x00014f0000007a0c */ /* 0x004fda0003f06270 */
[----:B------:R-:W-:Y:S05]  /*10f0*/  @P0 EXIT ;  /* 0x000000000000094d */ /* 0x000fea0003800000 */
[----:B------:R-:W1:Y:S02]  /*1100*/  S2R R16, SR_TID.X ;  /* 0x0000000000107919 */ /* 0x000e640000002100 */
[----:B-1----:R-:W-:-:S04]  /*1110*/  SHF.R.S32.HI R11, RZ, 0x1f, R16 ;  /* 0x0000001fff0b7819 */ /* 0x002fc80000011410 */
[CC--:B------:R-:W-:Y:S02]  /*1120*/  LEA.HI R2, R11.reuse, R16.reuse, RZ, 0x4 ;  /* 0x000000100b027211 */ /* 0x0c0fe400078f20ff */
[CC--:B------:R-:W-:Y:S02]  /*1130*/  LEA.HI R10, R11.reuse, R16.reuse, RZ, 0x3 ;  /* 0x000000100b0a7211 */ /* 0x0c0fe400078f18ff */
[----:B------:R-:W-:Y:S02]  /*1140*/  SHF.R.S32.HI R3, RZ, 0x4, R2 ;  /* 0x00000004ff037819 */ /* 0x000fe40000011402 */
[----:B------:R-:W-:Y:S02]  /*1150*/  LEA.HI R13, R11, R16, RZ, 0x2 ;  /* 0x000000100b0d7211 */ /* 0x000fe400078f10ff */
[----:B------:R-:W-:Y:S02]  /*1160*/  LEA.HI R0, R2, R3, RZ, 0x1 ;  /* 0x0000000302007211 */ /* 0x000fe400078f08ff */
[----:B------:R-:W-:-:S02]  /*1170*/  SHF.R.S32.HI R18, RZ, 0x3, R10 ;  /* 0x00000003ff127819 */ /* 0x000fc4000001140a */
[----:B------:R-:W-:Y:S02]  /*1180*/  LOP3.LUT R0, R0, 0xfffffffe, RZ, 0xc0, !PT ;  /* 0xfffffffe00007812 */ /* 0x000fe400078ec0ff */
[----:B---3--:R-:W-:Y:S01]  /*1190*/  LOP3.LUT R4, R10, 0xfffffff8, RZ, 0xc0, !PT ;  /* 0xfffffff80a047812 */ /* 0x008fe200078ec0ff */
[----:B------:R-:W-:Y:S01]  /*11a0*/  IMAD.SHL.U32 R5, R18, 0x40, RZ ;  /* 0x0000004012057824 */ /* 0x000fe200078e00ff */
        /* <DEDUP_REMOVED lines=13> */
[----:B------:R-:W-:Y:S02]  /*1280*/  LEA.HI R12, R6, R2, RZ, 0x3 ;  /* 0x00000002060c7211 */ /* 0x000fe400078f18ff */
[----:B------:R-:W-:Y:S01]  /*1290*/  SHF.R.U32.HI R5, RZ, 0x3, R0 ;  /* 0x00000003ff057819 */ /* 0x000fe20000011600 */
[----:B------:R-:W-:Y:S01]  /*12a0*/  IMAD.IADD R7, R7, 0x1, -R3 ;  /* 0x0000000107077824 */ /* 0x000fe200078e0a03 */
[----:B------:R-:W-:-:S02]  /*12b0*/  LOP3.LUT R4, R0, 0x38, R20, 0xf8, !PT ;  /* 0x0000003800047812 */ /* 0x000fc400078ef814 */
[----:B------:R-:W-:Y:S02]  /*12c0*/  LOP3.LUT R0, R8, 0x1c0, RZ, 0xc0, !PT ;  /* 0x000001c008007812 */ /* 0x000fe400078ec0ff */
[----:B------:R-:W-:Y:S02]  /*12d0*/  LOP3.LUT R3, R12, 0xfffffff8, RZ, 0xc0, !PT ;  /* 0xfffffff80c037812 */ /* 0x000fe400078ec0ff */
[CC--:B------:R-:W-:Y:S02]  /*12e0*/  LEA.HI R6, R11.reuse, R16.reuse, RZ, 0x6 ;  /* 0x000000100b067211 */ /* 0x0c0fe400078f30ff */
[----:B------:R-:W-:Y:S02]  /*12f0*/  LOP3.LUT R5, R4, R5, RZ, 0x3c, !PT ;  /* 0x0000000504057212 */ /* 0x000fe400078e3cff */
[----:B------:R-:W-:Y:S01]  /*1300*/  LOP3.LUT R4, R0, 0x8, R10, 0xf8, !PT ;  /* 0x0000000800047812 */ /* 0x000fe200078ef80a */
[----:B------:R-:W-:Y:S01]  /*1310*/  IMAD.IADD R10, R2, 0x1, -R3 ;  /* 0x00000001020a7824 */ /* 0x000fe200078e0a03 */
[----:B------:R-:W-:Y:S01]  /*1320*/  SHF.R.U32.HI R0, RZ, 0x3, R0 ;  /* 0x00000003ff007819 */ /* 0x000fe20000011600 */
[----:B------:R-:W-:Y:S01]  /*1330*/  IMAD.SHL.U32 R3, R6, 0x8, RZ ;  /* 0x0000000806037824 */ /* 0x000fe200078e00ff */
[----:B------:R-:W-:-:S02]  /*1340*/  LEA.HI R11, R11, R16, RZ, 0x5 ;  /* 0x000000100b0b7211 */ /* 0x000fc400078f28ff */
[----:B------:R-:W-:Y:S02]  /*1350*/  LOP3.LUT R2, R13, 0xfffffffc, RZ, 0xc0, !PT ;  /* 0xfffffffc0d027812 */ /* 0x000fe400078ec0ff */
[----:B------:R-:W-:Y:S02]  /*1360*/  LOP3.LUT R15, R4, R0, RZ, 0x3c, !PT ;  /* 0x00000000040f7212 */ /* 0x000fe400078e3cff */
[----:B------:R-:W-:Y:S01]  /*1370*/  LOP3.LUT R0, R11, 0xffffffe0, RZ, 0xc0, !PT ;  /* 0xffffffe00b007812 */ /* 0x000fe200078ec0ff */
[C---:B------:R-:W-:Y:S01]  /*1380*/  IMAD.IADD R8, R16.reuse, 0x1, -R2 ;  /* 0x0000000110087824 */ /* 0x040fe200078e0a02 */
[----:B------:R-:W-:Y:S02]  /*1390*/  LOP3.LUT R207, R5, 0x7ffffe00, R3, 0xf8, !PT ;  /* 0x7ffffe0005cf7812 */ /* 0x000fe400078ef803 */
        /* <DEDUP_REMOVED lines=8> */
[C---:B------:R-:W-:Y:S01]  /*1420*/  LOP3.LUT R2, R0.reuse, 0x1ffffffe, RZ, 0xc0, !PT ;  /* 0x1ffffffe00027812 */ /* 0x040fe200078ec0ff */
[----:B------:R-:W-:Y:S01]  /*1430*/  IMAD.SHL.U32 R0, R0, 0x20, RZ ;  /* 0x0000002000007824 */ /* 0x000fe200078e00ff */
[----:B------:R-:W-:Y:S02]  /*1440*/  LOP3.LUT R3, R3, 0xffffffc, RZ, 0xc0, !PT ;  /* 0x0ffffffc03037812 */ /* 0x000fe400078ec0ff */
[----:B------:R-:W-:Y:S01]  /*1450*/  SHF.R.S32.HI R11, RZ, 0x1f, R17 ;  /* 0x0000001fff0b7819 */ /* 0x000fe20000011411 */
[----:B------:R-:W-:Y:S01]  /*1460*/  IMAD.IADD R2, R8, 0x1, -R2 ;  /* 0x0000000108027824 */ /* 0x000fe200078e0a02 */
[----:B------:R-:W-:Y:S01]  /*1470*/  LOP3.LUT R0, R0, 0xffffffc0, RZ, 0xc0, !PT ;  /* 0xffffffc000007812 */ /* 0x000fe200078ec0ff */
[----:B------:R-:W-:Y:S01]  /*1480*/  IMAD.IADD R5, R6, 0x1, -R3 ;  /* 0x0000000106057824 */ /* 0x000fe200078e0a03 */
[----:B------:R-:W-:Y:S01]  /*1490*/  LEA.HI R11, R11, R17, RZ, 0x2 ;  /* 0x000000110b0b7211 */ /* 0x000fe200078f10ff */
[----:B------:R-:W-:Y:S01]  /*14a0*/  IMAD.SHL.U32 R3, R10, 0x40, RZ ;  /* 0x000000400a037824 */ /* 0x000fe200078e00ff */
[----:B------:R-:W-:Y:S01]  /*14b0*/  R2P PR, R7, 0x6 ;  /* 0x0000000607007804 */ /* 0x000fe20000000000 */
[----:B------:R-:W-:Y:S01]  /*14c0*/  IMAD R13, R2, 0x8, R0 ;  /* 0x00000008020d7824 */ /* 0x000fe200078e0200 */
[----:B------:R-:W-:Y:S01]  /*14d0*/  SHF.R.S32.HI R4, RZ, 0x2, R11 ;  /* 0x00000002ff047819 */ /* 0x000fe2000001140b */
[----:B------:R-:W-:Y:S01]  /*14e0*/  IMAD.SHL.U32 R2, R14, 0x8, RZ ;  /* 0x000000080e027824 */ /* 0x000fe200078e00ff */
[----:B------:R-:W-:Y:S01]  /*14f0*/  LOP3.LUT R0, R3, 0x1c0, RZ, 0xc0, !PT ;  /* 0x000001c003007812 */ /* 0x000fe200078ec0ff */
[----:B------:R-:W-:Y:S01]  /*1500*/  IMAD.SHL.U32 R3, R7, 0x40, RZ ;  /* 0x0000004007037824 */ /* 0x000fe200078e00ff */
[----:B------:R-:W-:Y:S01]  /*1510*/  LOP3.LUT P4, RZ, R9, 0x2, RZ, 0xc0, !PT ;  /* 0x0000000209ff7812 */ /* 0x000fe2000788c0ff */
[----:B------:R-:W-:Y:S01]  /*1520*/  IMAD R16, R5, 0x10, R4 ;  /* 0x0000001005107824 */ /* 0x000fe200078e0204 */
[----:B------:R-:W-:Y:S01]  /*1530*/  LOP3.LUT R2, R0, 0x8, R2, 0xf8, !PT ;  /* 0x0000000800027812 */ /* 0x000fe200078ef802 */
[----:B------:R-:W-:Y:S01]  /*1540*/  IMAD.SHL.U32 R6, R6, 0x400, RZ ;  /* 0x0000040006067824 */ /* 0x000fe200078e00ff */
[----:B------:R-:W-:Y:S01]  /*1550*/  LOP3.LUT R4, R3, 0x1c0, RZ, 0xc0, !PT ;  /* 0x000001c003047812 */ /* 0x000fe200078ec0ff */
[----:B------:R-:W-:Y:S01]  /*1560*/  IMAD.SHL.U32 R7, R12, 0x40, RZ ;  /* 0x000000400c077824 */ /* 0x000fe200078e00ff */
[----:B------:R-:W-:Y:S01]  /*1570*/  SHF.R.U32.HI R0, RZ, 0x3, R0 ;  /* 0x00000003ff007819 */ /* 0x000fe20000011600 */
[----:B------:R-:W-:Y:S01]  /*1580*/  IMAD R5, R8, 0x2, R6 ;  /* 0x0000000208057824 */ /* 0x000fe200078e0206 */
[----:B------:R-:W-:Y:S01]  /*1590*/  LEA.HI R4, R4, R4, RZ, 0x1d ;  /* 0x0000000404047211 */ /* 0x000fe200078fe8ff */
[----:B------:R-:W-:Y:S01]  /*15a0*/  IMAD.MOV.U32 R12, RZ, RZ, 0x40 ;  /* 0x00000040ff0c7424 */ /* 0x000fe200078e00ff */
[----:B------:R-:W-:Y:S01]  /*15b0*/  LOP3.LUT R2, R2, R0, RZ, 0x3c, !PT ;  /* 0x0000000002027212 */ /* 0x000fe200078e3cff */
[----:B------:R-:W-:Y:S01]  /*15c0*/  IMAD R0, R14, 0x200, R15 ;  /* 0x000002000e007824 */ /* 0x000fe200078e020f */
[----:B------:R-:W-:Y:S01]  /*15d0*/  LOP3.LUT R3, R7, 0xfffffe00, RZ, 0xc0, !PT ;  /* 0xfffffe0007037812 */ /* 0x000fe200078ec0ff */
[----:B------:R-:W-:Y:S01]  /*15e0*/  IMAD.IADD R8, R5, 0x1, R4 ;  /* 0x0000000105087824 */ /* 0x000fe200078e0204 */
[----:B------:R-:W-:Y:S01]  /*15f0*/  LOP3.LUT P6, RZ, R10, 0x2, RZ, 0xc0, !PT ;  /* 0x000000020aff7812 */ /* 0x000fe200078cc0ff */
[----:B------:R-:W-:Y:S01]  /*1600*/  IMAD.MOV.U32 R7, RZ, RZ, -0x10 ;  /* 0xfffffff0ff077424 */ /* 0x000fe200078e00ff */
[CC--:B------:R-:W-:Y:S01]  /*1610*/  IADD3 R4, R2.reuse, R3.reuse, R6 ;  /* 0x0000000302047210 */ /* 0x0c0fe20007ffe006 */
[----:B------:R-:W-:Y:S01]  /*1620*/  IMAD R6, R9, 0x10, R18 ;  /* 0x0000001009067824 */ /* 0x000fe200078e0212 */
[----:B------:R-:W-:Y:S01]  /*1630*/  LOP3.LUT R5, R2, R3, RZ, 0xfc, !PT ;  /* 0x0000000302057212 */ /* 0x000fe200078efcff */
[----:B------:R-:W-:Y:S01]  /*1640*/  STL [R1+0x88], R16 ;  /* 0x0000881001007387 */ /* 0x000fe20000100800 */
[----:B------:R-:W-:Y:S01]  /*1650*/  LOP3.LUT P5, RZ, R10, 0x4, RZ, 0xc0, !PT ;  /* 0x000000040aff7812 */ /* 0x000fe200078ac0ff */
[----:B------:R-:W-:Y:S01]  /*1660*/  IMAD.MOV.U32 R10, RZ, RZ, 0x20 ;  /* 0x00000020ff0a7424 */ /* 0x000fe200078e00ff */
[----:B------:R-:W-:Y:S01]  /*1670*/  LOP3.LUT R3, R11, 0x7ffffffc, RZ, 0xc0, !PT ;  /* 0x7ffffffc0b037812 */ /* 0x000fe200078ec0ff */
[----:B------:R1:W-:Y:S01]  /*1680*/  STL [R1+0x78], R6 ;  /* 0x0000780601007387 */ /* 0x0003e20000100800 */
[----:B------:R-:W-:-:S02]  /*1690*/  LEA R188, R0, 0x2900, 0x1 ;  /* 0x0000290000bc7811 */ /* 0x000fc400078e08ff */
[----:B------:R-:W-:Y:S01]  /*16a0*/  LOP3.LUT P3, RZ, R9, 0x4, RZ, 0xc0, !PT ;  /* 0x0000000409ff7812 */ /* 0x000fe2000786c0ff */
[----:B------:R-:W-:Y:S01]  /*16b0*/  IMAD.IADD R3, R17, 0x1, -R3 ;  /* 0x0000000111037824 */ /* 0x000fe200078e0a03 */
[----:B------:R-:W-:Y:S01]  /*16c0*/  SEL R7, R7, 0x10, !P0 ;  /* 0x0000001007077807 */ /* 0x000fe20004000000 */
[----:B------:R-:W-:Y:S01]  /*16d0*/  IMAD.IADD R9, R16, 0x1, R13 ;  /* 0x0000000110097824 */ /* 0x000fe200078e020d */
[----:B------:R-:W-:Y:S01]  /*16e0*/  LEA R8, R8, 0x80, 0x1 ;  /* 0x0000008008087811 */ /* 0x000fe200078e08ff */
[----:B------:R-:W-:Y:S01]  /*16f0*/  IMAD.SHL.U32 R3, R3, 0x2, RZ ;  /* 0x0000000203037824 */ /* 0x000fe200078e00ff */
[----:B------:R-:W-:Y:S02]  /*1700*/  IADD3 R199, R188, 0x20, RZ ;  /* 0x00000020bcc77810 */ /* 0x000fe40007ffe0ff */
[----:B------:R-:W-:Y:S01]  /*1710*/  SEL R2, R12, 0xffffffc0, !P3 ;  /* 0xffffffc00c027807 */ /* 0x000fe20005800000 */
[----:B------:R-:W-:Y:S01]  /*1720*/  IMAD.IADD R11, R8, 0x1, R7 ;  /* 0x00000001080b7824 */ /* 0x000fe200078e0207 */
[----:B------:R-:W-:Y:S01]  /*1730*/  @P4 IADD3 R199, R188, -0x20, RZ ;  /* 0xffffffe0bcc74810 */ /* 0x000fe20007ffe0ff */
[----:B------:R2:W-:Y:S01]  /*1740*/  STL [R1+0x44], R9 ;  /* 0x0000440901007387 */ /* 0x0005e20000100800 */
[----:B------:R-:W-:Y:S01]  /*1750*/  SEL R0, R10, 0xffffffe0, !P6 ;  /* 0xffffffe00a007807 */ /* 0x000fe20007000000 */
[----:B------:R-:W-:Y:S01]  /*1760*/  IMAD.IADD R194, R188, 0x1, R2 ;  /* 0x00000001bcc27824 */ /* 0x000fe200078e0202 */
[----:B------:R-:W-:Y:S01]  /*1770*/  LEA R195, R4, 0x5100, 0x1 ;  /* 0x0000510004c37811 */ /* 0x000fe200078e08ff */
[----:B------:R-:W-:Y:S01]  /*1780*/  IMAD.IADD R191, R2, 0x1, R199 ;  /* 0x0000000102bf7824 */ /* 0x000fe200078e02c7 */
[----:B------:R3:W-:Y:S01]  /*1790*/  STL [R1], R3 ;  /* 0x0000000301007387 */ /* 0x0007e20000100800 */
[----:B------:R-:W-:-:S02]  /*17a0*/  LEA R189, R5, 0x100, 0x1 ;  /* 0x0000010005bd7811 */ /* 0x000fc400078e08ff */
[C---:B------:R-:W-:Y:S01]  /*17b0*/  IADD3 R203, R199.reuse, 0x800, RZ ;  /* 0x00000800c7cb7810 */ /* 0x040fe20007ffe0ff */
[----:B------:R4:W-:Y:S01]  /*17c0*/  STL [R1+0x5c], R8 ;  /* 0x00005c0801007387 */ /* 0x0009e20000100800 */
[----:B------:R-:W-:Y:S01]  /*17d0*/  IADD3 R202, R199, 0x1000, RZ ;  /* 0x00001000c7ca7810 */ /* 0x000fe20007ffe0ff */
[----:B------:R-:W-:Y:S01]  /*17e0*/  IMAD.IADD R198, R195, 0x1, R0 ;  /* 0x00000001c3c67824 */ /* 0x000fe200078e0200 */
[----:B-1----:R-:W-:Y:S01]  /*17f0*/  SEL R6, R10, 0xffffffe0, !P1 ;  /* 0xffffffe00a067807 */ /* 0x002fe20004800000 */
[----:B------:R-:W-:Y:S01]  /*1800*/  IMAD.IADD R193, R0, 0x1, R189 ;  /* 0x0000000100c17824 */ /* 0x000fe200078e02bd */
[C---:B------:R-:W-:Y:S02]  /*1810*/  IADD3 R201, R199.reuse, 0x1800, RZ ;  /* 0x00001800c7c97810 */ /* 0x040fe40007ffe0ff */
[----:B------:R-:W-:Y:S01]  /*1820*/  IADD3 R200, R199, 0x2000, RZ ;  /* 0x00002000c7c87810 */ /* 0x000fe20007ffe0ff */
[--C-:B------:R-:W-:Y:S02]  /*1830*/  IMAD.IADD R10, R8, 0x1, R6.reuse ;  /* 0x00000001080a7824 */ /* 0x100fe400078e0206 */
[----:B------:R-:W-:-:S03]  /*1840*/  IMAD.IADD R2, R11, 0x1, R6 ;  /* 0x000000010b027824 */ /* 0x000fc600078e0206 */
[----:B------:R-:W-:Y:S01]  /*1850*/  STL [R1+0x74], R10 ;  /* 0x0000740a01007387 */ /* 0x000fe20000100800 */
[----:B--2---:R-:W-:-:S03]  /*1860*/  IADD3 R9, R8, 0x40, RZ ;  /* 0x0000004008097810 */ /* 0x004fc60007ffe0ff */
[----:B------:R-:W-:Y:S01]  /*1870*/  STL [R1+0x6c], R11 ;  /* 0x00006c0b01007387 */ /* 0x000fe20000100800 */
[----:B------:R-:W-:Y:S02]  /*1880*/  @P2 IADD3 R9, R8, -0x40, RZ ;  /* 0xffffffc008092810 */ /* 0x000fe40007ffe0ff */
[----:B---3--:R-:W-:Y:S01]  /*1890*/  SEL R3, R12, 0xffffffc0, !P5 ;  /* 0xffffffc00c037807 */ /* 0x008fe20006800000 */
[----:B------:R1:W-:Y:S02]  /*18a0*/  STL [R1+0x70], R2 ;  /* 0x0000700201007387 */ /* 0x0003e40000100800 */
[----:B----4-:R-:W-:Y:S02]  /*18b0*/  IMAD.IADD R8, R6, 0x1, R9 ;  /* 0x0000000106087824 */ /* 0x010fe400078e0209 */
[----:B------:R-:W-:Y:S01]  /*18c0*/  STL [R1+0x60], R9 ;  /* 0x0000600901007387 */ /* 0x000fe20000100800 */
[----:B------:R-:W-:Y:S02]  /*18d0*/  IMAD.IADD R196, R195, 0x1, R3 ;  /* 0x00000001c3c47824 */ /* 0x000fe400078e0203 */
[----:B------:R-:W-:Y:S01]  /*18e0*/  IMAD.IADD R190, R3, 0x1, R189 ;  /* 0x0000000103be7824 */ /* 0x000fe200078e02bd */
[----:B------:R-:W-:Y:S01]  /*18f0*/  STL [R1+0x64], R8 ;  /* 0x0000640801007387 */ /* 0x000fe20000100800 */
[----:B------:R-:W-:-:S02]  /*1900*/  IMAD.IADD R3, R7, 0x1, R8 ;  /* 0x0000000107037824 */ /* 0x000fc400078e0208 */
[C---:B------:R-:W-:Y:S02]  /*1910*/  IMAD.IADD R197, R0.reuse, 0x1, R196 ;  /* 0x0000000100c57824 */ /* 0x040fe400078e02c4 */
[----:B------:R-:W-:Y:S02]  /*1920*/  IMAD.IADD R192, R0, 0x1, R190 ;  /* 0x0000000100c07824 */ /* 0x000fe400078e02be */
[----:B-1----:R-:W-:-:S05]  /*1930*/  IMAD.IADD R2, R7, 0x1, R9 ;  /* 0x0000000107027824 */ /* 0x002fca00078e0209 */
[----:B------:R1:W-:Y:S04]  /*1940*/  STL [R1+0x68], R2 ;  /* 0x0000680201007387 */ /* 0x0003e80000100800 */
[----:B------:R2:W-:Y:S01]  /*1950*/  STL [R1+0x80], R3 ;  /* 0x0000800301007387 */ /* 0x0005e20000100800 */
[----:B-1----:R-:W-:-:S05]  /*1960*/  IMAD.IADD R2, R6, 0x1, R2 ;  /* 0x0000000106027824 */ /* 0x002fca00078e0202 */
[----:B------:R2:W-:Y:S02]  /*1970*/  STL [R1+0x7c], R2 ;  /* 0x00007c0201007387 */ /* 0x0005e40000100800 */
.L_x_718:
[----:B------:R-:W3:Y:S04]  /*1980*/  LDL R25, [R1+0x54] ;  /* 0x0000540001197983 */ /* 0x000ee80000100800 */
[----:B------:R-:W4:Y:S01]  /*1990*/  LDL R16, [R1+0x50] ;  /* 0x0000500001107983 */ /* 0x000f220000100800 */
[----:B------:R-:W-:Y:S02]  /*19a0*/  ISETP.NE.U32.AND P0, PT, RZ, c[0x0][0x370], PT ;  /* 0x0000dc00ff007a0c */ /* 0x000fe40003f05070 */
[----:B------:R-:W-:Y:S02]  /*19b0*/  ISETP.NE.U32.AND P2, PT, RZ, c[0x0][0x360], PT ;  /* 0x0000d800ff007a0c */ /* 0x000fe40003f45070 */
[----:B------:R-:W-:Y:S02]  /*19c0*/  ISETP.NE.AND.EX P1, PT, RZ, c[0x0][0x374], PT, P0 ;  /* 0x0000dd00ff007a0c */ /* 0x000fe40003f25300 */
[----:B------:R-:W-:-:S02]  /*19d0*/  ISETP.NE.AND.EX P0, PT, RZ, c[0x0][0x364], PT, P2 ;  /* 0x0000d900ff007a0c */ /* 0x000fc40003f05320 */
[----:B------:R-:W-:Y:S02]  /*19e0*/  ISETP.NE.U32.AND P4, PT, RZ, c[0x0][0x348], PT ;  /* 0x0000d200ff007a0c */ /* 0x000fe40003f85070 */
[----:B------:R-:W-:Y:S02]  /*19f0*/  ISETP.NE.U32.AND P3, PT, RZ, c[0x0][0x350], PT ;  /* 0x0000d400ff007a0c */ /* 0x000fe40003f65070 */
[----:B------:R-:W-:Y:S02]  /*1a00*/  ISETP.NE.AND.EX P4, PT, RZ, c[0x0][0x34c], PT, P4 ;  /* 0x0000d300ff007a0c */ /* 0x000fe40003f85340 */
[----:B------:R-:W-:Y:S01]  /*1a10*/  ISETP.NE.AND.EX P3, PT, RZ, c[0x0][0x354], PT, P3 ;  /* 0x0000d500ff007a0c */ /* 0x000fe20003f65330 */
[----:B------:R-:W-:Y:S01]  /*1a20*/  IMAD.MOV.U32 R15, RZ, RZ, 0x4 ;  /* 0x00000004ff0f7424 */ /* 0x000fe200078e00ff */
[----:B------:R-:W-:Y:S01]  /*1a30*/  CS2R R12, SRZ ;  /* 0x00000000000c7805 */ /* 0x000fe2000001ff00 */
[----:B------:R-:W-:Y:S02]  /*1a40*/  IMAD.MOV.U32 R4, RZ, RZ, RZ ;  /* 0x000000ffff047224 */ /* 0x000fe400078e00ff */
[----:B---3--:R-:W-:-:S04]  /*1a50*/  @P1 IMAD.WIDE R10, R25, R15, c[0x0][0x370] ;  /* 0x0000dc00190a1625 */ /* 0x008fc800078e020f */
[CC--:B------:R-:W-:Y:S01]  /*1a60*/  @P0 IMAD.WIDE R8, R25.reuse, R15.reuse, c[0x0][0x360] ;  /* 0x0000d80019080625 */ /* 0x0c0fe200078e020f */
[----:B------:R1:W5:Y:S03]  /*1a70*/  @P1 LDG.E R4, [R10.64] ;  /* 0x000000080a041981 */ /* 0x000366000c1e1900 */
[CC--:B------:R-:W-:Y:S01]  /*1a80*/  IMAD.WIDE R6, R25.reuse, R15.reuse, c[0x0][0x348] ;  /* 0x0000d20019067625 */ /* 0x0c0fe200078e020f */
[----:B------:R1:W5:Y:S03]  /*1a90*/  @P0 LDG.E R243, [R8.64] ;  /* 0x0000000808f30981 */ /* 0x000366000c1e1900 */
[----:B--2---:R-:W-:Y:S01]  /*1aa0*/  IMAD.WIDE R2, R25, R15, c[0x0][0x350] ;  /* 0x0000d40019027625 */ /* 0x004fe200078e020f */
[----:B------:R1:W5:Y:S04]  /*1ab0*/  @P4 LDG.E R13, [R6.64] ;  /* 0x00000008060d4981 */ /* 0x000368000c1e1900 */
[----:B------:R1:W5:Y:S01]  /*1ac0*/  @P3 LDG.E R12, [R2.64] ;  /* 0x00000008020c3981 */ /* 0x000362000c1e1900 */
[----:B----4-:R-:W-:-:S05]  /*1ad0*/  LOP3.LUT R26, R16, 0xffff, RZ, 0xc0, !PT ;  /* 0x0000ffff101a7812 */ /* 0x010fca00078ec0ff */
[----:B------:R1:W-:Y:S01]  /*1ae0*/  STL [R1+0x58], R26 ;  /* 0x0000581a01007387 */ /* 0x0003e20000100800 */
[----:B------:R-:W-:Y:S01]  /*1af0*/  YIELD ;  /* 0x0000000000007946 */ /* 0x000fe20003800000 */
[----:B------:R-:W-:Y:S05]  /*1b00*/  @P0 BRA `(.L_x_545) ;  /* 0x0000005000000947 */ /* 0x000fea0003800000 */
[----:B-----5:R-:W-:Y:S01]  /*1b10*/  MOV R243, c[0x0][0x168] ;  /* 0x00005a0000f37a02 */ /* 0x020fe20000000f00 */
[----:B------:R-:W-:Y:S05]  /*1b20*/  @!P4 BRA `(.L_x_545) ;  /* 0x000000300000c947 */ /* 0x000fea0003800000 */
[----:B------:R-:W2:Y:S04]  /*1b30*/  LDG.E R5, [R6.64] ;  /* 0x0000000806057981 */ /* 0x000ea8000c1e1900 */
[----:B------:R-:W2:Y:S02]  /*1b40*/  LDG.E R0, [R6.64+0x4] ;  /* 0x0000040806007981 */ /* 0x000ea4000c1e1900 */
[----:B--2---:R-:W-:Y:S02]  /*1b50*/  IADD3 R243, -R5, R0, RZ ;  /* 0x0000000005f37210 */ /* 0x004fe40007ffe1ff */
.L_x_545:
[----:B------:R-:W-:-:S04]  /*1b60*/  ISETP.NE.U32.AND P0, PT, RZ, c[0x0][0x368], PT ;  /* 0x0000da00ff007a0c */ /* 0x000fc80003f05070 */
[----:B------:R-:W-:-:S13]  /*1b70*/  ISETP.NE.AND.EX P0, PT, RZ, c[0x0][0x36c], PT, P0 ;  /* 0x0000db00ff007a0c */ /* 0x000fda0003f05300 */
[----:B------:R-:W-:Y:S05]  /*1b80*/  @!P0 BRA `(.L_x_546) ;  /* 0x0000003000008947 */ /* 0x000fea0003800000 */
[----:B-1----:R-:W-:-:S05]  /*1b90*/  IMAD.WIDE R2, R25, R15, c[0x0][0x368] ;  /* 0x0000da0019027625 */ /* 0x002fca00078e020f */
[----:B------:R1:W5:Y:S01]  /*1ba0*/  LDG.E R0, [R2.64] ;  /* 0x0000000802007981 */ /* 0x000362000c1e1900 */
[----:B------:R-:W-:Y:S05]  /*1bb0*/  BRA `(.L_x_547) ;  /* 0x0000005000007947 */ /* 0x000fea0003800000 */
.L_x_546:
[----:B------:R-:W-:Y:S01]  /*1bc0*/  MOV R0, c[0x0][0x1d0] ;  /* 0x0000740000007a02 */ /* 0x000fe20000000f00 */
[----:B------:R-:W-:Y:S05]  /*1bd0*/  @!P3 BRA `(.L_x_547) ;  /* 0x000000300000b947 */ /* 0x000fea0003800000 */
[----:B------:R-:W2:Y:S04]  /*1be0*/  LDG.E R5, [R2.64] ;  /* 0x0000000802057981 */ /* 0x000ea8000c1e1900 */
[----:B------:R-:W2:Y:S02]  /*1bf0*/  LDG.E R0, [R2.64+0x4] ;  /* 0x0000040802007981 */ /* 0x000ea4000c1e1900 */
[----:B--2---:R-:W-:Y:S02]  /*1c00*/  IADD3 R0, -R5, R0, RZ ;  /* 0x0000000005007210 */ /* 0x004fe40007ffe1ff */
.L_x_547:
[----:B-1----:R-:W2:Y:S01]  /*1c10*/  LDL.LU R2, [R1+0x4c] ;  /* 0x00004c0001027983 */ /* 0x002ea20000300800 */
[----:B------:R-:W-:Y:S01]  /*1c20*/  IMAD.MOV.U32 R3, RZ, RZ, c[0x0][0x2c4] ;  /* 0x0000b100ff037624 */ /* 0x000fe200078e00ff */
[----:B------:R-:W-:Y:S01]  /*1c30*/  LOP3.LUT R204, R204, 0xfffeffff, RZ, 0xc0, !PT ;  /* 0xfffeffffcccc7812 */ /* 0x000fe200078ec0ff */
[----:B------:R-:W-:-:S02]  /*1c40*/  IMAD.MOV.U32 R6, RZ, RZ, c[0x0][0x32c] ;  /* 0x0000cb00ff067624 */ /* 0x000fc400078e00ff */
[--C-:B-----5:R-:W-:Y:S01]  /*1c50*/  IMAD.IADD R244, R0, 0x1, -R4.reuse ;  /* 0x0000000100f47824 */ /* 0x120fe200078e0a04 */
[----:B------:R-:W-:Y:S01]  /*1c60*/  ISETP.NE.AND P5, PT, R3, 0x1, PT ;  /* 0x000000010300780c */ /* 0x000fe20003fa5270 */
[----:B------:R-:W-:Y:S01]  /*1c70*/  IMAD.IADD R14, R12, 0x1, R4 ;  /* 0x000000010c0e7824 */ /* 0x000fe200078e0204 */
[----:B------:R-:W-:-:S11]  /*1c80*/  ISETP.GE.AND P1, PT, R6, 0x1, PT ;  /* 0x000000010600780c */ /* 0x000fd60003f26270 */
[----:B------:R-:W-:-:S04]  /*1c90*/  @P5 LOP3.LUT R204, R204, 0x10000, RZ, 0xfc, !PT ;  /* 0x00010000cccc5812 */ /* 0x000fc800078efcff */
[----:B------:R-:W-:-:S04]  /*1ca0*/  LOP3.LUT R204, R204, 0xffff7fff, RZ, 0xc0, !PT ;  /* 0xffff7fffcccc7812 */ /* 0x000fc800078ec0ff */
[----:B------:R-:W-:Y:S01]  /*1cb0*/  @P1 LOP3.LUT R204, R204, 0x8000, RZ, 0xfc, !PT ;  /* 0x00008000cccc1812 */ /* 0x000fe200078efcff */
[----:B--2---:R-:W-:-:S05]  /*1cc0*/  IMAD.SHL.U32 R18, R2, 0x80, RZ ;  /* 0x0000008002127824 */ /* 0x004fca00078e00ff */
[----:B------:R1:W-:Y:S01]  /*1cd0*/  STL [R1+0x40], R18 ;  /* 0x0000401201007387 */ /* 0x0003e20000100800 */
[----:B------:R-:W-:-:S05]  /*1ce0*/  IADD3 R2, R18, 0x7f, RZ ;  /* 0x0000007f12027810 */ /* 0x000fca0007ffe0ff */
[----:B------:R-:W-:-:S04]  /*1cf0*/  @P5 IMAD.HI.U32 R3, R2, c[0x0][0x2c8], RZ ;  /* 0x0000b20002035a27 */ /* 0x000fc800078e00ff */
[----:B------:R-:W-:Y:S01]  /*1d00*/  IMAD.MOV.U32 R0, RZ, RZ, R2 ;  /* 0x000000ffff007224 */ /* 0x000fe200078e0002 */
[----:B------:R-:W-:Y:S02]  /*1d10*/  IADD3 R2, R244, 0x1, -R243 ;  /* 0x00000001f4027810 */ /* 0x000fe40007ffe8f3 */
[----:B------:R-:W-:-:S05]  /*1d20*/  @P5 SHF.R.U32.HI R0, RZ, c[0x0][0x2cc], R3 ;  /* 0x0000b300ff005a19 */ /* 0x000fca0000011603 */
[----:B------:R-:W-:-:S05]  /*1d30*/  IMAD.IADD R0, R2, 0x1, R0 ;  /* 0x0000000102007824 */ /* 0x000fca00078e0200 */
[----:B------:R-:W-:Y:S01]  /*1d40*/  IADD3 R3, R0, c[0x0][0x328], RZ ;  /* 0x0000ca0000037a10 */ /* 0x000fe20007ffe0ff */
[----:B------:R-:W-:Y:S05]  /*1d50*/  @!P1 BRA `(.L_x_548) ;  /* 0x0000010000009947 */ /* 0x000fea0003800000 */
[C---:B------:R-:W-:Y:S01]  /*1d60*/  ISETP.GT.AND P0, PT, R0.reuse, RZ, PT ;  /* 0x000000ff0000720c */ /* 0x040fe20003f04270 */
[----:B------:R-:W-:Y:S01]  /*1d70*/  BSSY B0, `(.L_x_549) ;  /* 0x000000c000007945 */ /* 0x000fe20003800000 */
[----:B------:R-:W-:-:S11]  /*1d80*/  IADD3 R2, R0, -0x1, RZ ;  /* 0xffffffff00027810 */ /* 0x000fd60007ffe0ff */
[----:B------:R-:W-:Y:S05]  /*1d90*/  @P0 BRA `(.L_x_550) ;  /* 0x0000006000000947 */ /* 0x000fea0003800000 */
[----:B------:R-:W-:Y:S01]  /*1da0*/  ISETP.NE.AND P0, PT, R6, 0x1, PT ;  /* 0x000000010600780c */ /* 0x000fe20003f05270 */
[----:B------:R-:W-:-:S12]  /*1db0*/  IMAD.MOV R0, RZ, RZ, -R0 ;  /* 0x000000ffff007224 */ /* 0x000fd800078e0a00 */
[----:B------:R-:W-:-:S05]  /*1dc0*/  @P0 IMAD.HI.U32 R2, R0, c[0x0][0x330], RZ ;  /* 0x0000cc0000020a27 */ /* 0x000fca00078e00ff */
[----:B------:R-:W-:-:S04]  /*1dd0*/  @P0 SHF.R.U32.HI R0, RZ, c[0x0][0x334], R2 ;  /* 0x0000cd00ff000a19 */ /* 0x000fc80000011602 */
[----:B------:R-:W-:Y:S01]  /*1de0*/  LOP3.LUT R2, RZ, R0, RZ, 0x33, !PT ;  /* 0x00000000ff027212 */ /* 0x000fe200078e33ff */
[----:B------:R-:W-:Y:S05]  /*1df0*/  BRA `(.L_x_551) ;  /* 0x0000003000007947 */ /* 0x000fea0003800000 */
.L_x_550:
[----:B------:R-:W-:-:S13]  /*1e00*/  ISETP.NE.AND P0, PT, R6, 0x1, PT ;  /* 0x000000010600780c */ /* 0x000fda0003f05270 */
[----:B------:R-:W-:-:S05]  /*1e10*/  @P0 IMAD.HI.U32 R0, R2, c[0x0][0x330], RZ ;  /* 0x0000cc0002000a27 */ /* 0x000fca00078e00ff */
[----:B------:R-:W-:Y:S02]  /*1e20*/  @P0 SHF.R.U32.HI R2, RZ, c[0x0][0x334], R0 ;  /* 0x0000cd00ff020a19 */ /* 0x000fe40000011600 */
.L_x_551:
[----:B------:R-:W-:Y:S05]  /*1e30*/  BSYNC B0 ;  /* 0x0000000000007941 */ /* 0x000fea0003800000 */
.L_x_549:
[----:B------:R-:W-:-:S05]  /*1e40*/  IMAD R2, R2, R6, c[0x0][0x32c] ;  /* 0x0000cb0002027624 */ /* 0x000fca00078e0206 */
[----:B------:R-:W-:-:S03]  /*1e50*/  IMNMX R3, R3, R2, PT ;  /* 0x0000000203037217 */ /* 0x000fc60003800200 */
.L_x_548:
[----:B------:R-:W-:Y:S01]  /*1e60*/  IMAD.IADD R7, R244, 0x1, -R243 ;  /* 0x00000001f4077824 */ /* 0x000fe200078e0af3 */
[----:B------:R-:W-:Y:S01]  /*1e70*/  IADD3 R3, R3, 0x4f, RZ ;  /* 0x0000004f03037810 */ /* 0x000fe20007ffe0ff */
[----:B------:R-:W-:Y:S01]  /*1e80*/  @P5 IMAD.HI.U32 R4, R18, c[0x0][0x2c8], RZ ;  /* 0x0000b20012045a27 */ /* 0x000fe200078e00ff */
[----:B------:R-:W-:Y:S02]  /*1e90*/  IADD3 R2, R244, 0x4f, RZ ;  /* 0x0000004ff4027810 */ /* 0x000fe40007ffe0ff */
[----:B------:R2:W-:Y:S01]  /*1ea0*/  STL [R1+0x4], R7 ;  /* 0x0000040701007387 */ /* 0x0005e20000100800 */
[----:B------:R-:W-:-:S04]  /*1eb0*/  IMAD.HI R5, R3, 0x66666667, RZ ;  /* 0x6666666703057827 */ /* 0x000fc800078e02ff */
[----:B------:R-:W-:-:S04]  /*1ec0*/  IMAD.HI R2, R2, 0x66666667, RZ ;  /* 0x6666666702027827 */ /* 0x000fc800078e02ff */
[----:B------:R-:W-:Y:S01]  /*1ed0*/  IMAD.MOV.U32 R0, RZ, RZ, R18 ;  /* 0x000000ffff007224 */ /* 0x000fe200078e0012 */
[----:B------:R-:W-:Y:S02]  /*1ee0*/  @P5 SHF.R.U32.HI R0, RZ, c[0x0][0x2cc], R4 ;  /* 0x0000b300ff005a19 */ /* 0x000fe40000011604 */
[----:B------:R-:W-:Y:S02]  /*1ef0*/  SHF.R.U32.HI R4, RZ, 0x1f, R5 ;  /* 0x0000001fff047819 */ /* 0x000fe40000011605 */
[----:B------:R-:W-:Y:S01]  /*1f00*/  SHF.R.U32.HI R3, RZ, 0x1f, R2 ;  /* 0x0000001fff037819 */ /* 0x000fe20000011602 */
[----:B------:R-:W-:Y:S01]  /*1f10*/  IMAD.IADD R0, R7, 0x1, R0 ;  /* 0x0000000107007824 */ /* 0x000fe200078e0200 */
[----:B------:R-:W-:Y:S02]  /*1f20*/  LEA.HI.SX32 R4, R5, R4, 0x1b ;  /* 0x0000000405047211 */ /* 0x000fe400078fdaff */
[----:B------:R-:W-:Y:S02]  /*1f30*/  LEA.HI.SX32 R3, R2, R3, 0x1b ;  /* 0x0000000302037211 */ /* 0x000fe400078fdaff */
[----:B------:R-:W-:-:S02]  /*1f40*/  IADD3 R2, R0, -c[0x0][0x324], RZ ;  /* 0x8000c90000027a10 */ /* 0x000fc40007ffe0ff */
[----:B------:R-:W-:Y:S01]  /*1f50*/  IMNMX R8, R3, R4, PT ;  /* 0x0000000403087217 */ /* 0x000fe20003800200 */
[----:B------:R-:W-:Y:S05]  /*1f60*/  @!P1 BRA `(.L_x_552) ;  /* 0x000000f000009947 */ /* 0x000fea0003800000 */
[----:B------:R-:W-:Y:S01]  /*1f70*/  ISETP.GT.AND P0, PT, R0, -0x1, PT ;  /* 0xffffffff0000780c */ /* 0x000fe20003f04270 */
[----:B------:R-:W-:-:S12]  /*1f80*/  BSSY B0, `(.L_x_553) ;  /* 0x000000b000007945 */ /* 0x000fd80003800000 */
[----:B------:R-:W-:Y:S05]  /*1f90*/  @P0 BRA `(.L_x_554) ;  /* 0x0000006000000947 */ /* 0x000fea0003800000 */
[----:B------:R-:W-:Y:S02]  /*1fa0*/  ISETP.NE.AND P0, PT, R6, 0x1, PT ;  /* 0x000000010600780c */ /* 0x000fe40003f05270 */
[----:B------:R-:W-:-:S11]  /*1fb0*/  LOP3.LUT R0, RZ, R0, RZ, 0x33, !PT ;  /* 0x00000000ff007212 */ /* 0x000fd600078e33ff */
[----:B------:R-:W-:-:S05]  /*1fc0*/  @P0 IMAD.HI.U32 R3, R0, c[0x0][0x330], RZ ;  /* 0x0000cc0000030a27 */ /* 0x000fca00078e00ff */
[----:B------:R-:W-:-:S04]  /*1fd0*/  @P0 SHF.R.U32.HI R0, RZ, c[0x0][0x334], R3 ;  /* 0x0000cd00ff000a19 */ /* 0x000fc80000011603 */
[----:B------:R-:W-:Y:S01]  /*1fe0*/  LOP3.LUT R0, RZ, R0, RZ, 0x33, !PT ;  /* 0x00000000ff007212 */ /* 0x000fe200078e33ff */
[----:B------:R-:W-:Y:S05]  /*1ff0*/  BRA `(.L_x_555) ;  /* 0x0000003000007947 */ /* 0x000fea0003800000 */
.L_x_554:
[----:B------:R-:W-:-:S13]  /*2000*/  ISETP.NE.AND P0, PT, R6, 0x1, PT ;  /* 0x000000010600780c */ /* 0x000fda0003f05270 */
[----:B------:R-:W-:-:S05]  /*2010*/  @P0 IMAD.HI.U32 R3, R0, c[0x0][0x330], RZ ;  /* 0x0000cc0000030a27 */ /* 0x000fca00078e00ff */
[----:B------:R-:W-:Y:S02]  /*2020*/  @P0 SHF.R.U32.HI R0, RZ, c[0x0][0x334], R3 ;  /* 0x0000cd00ff000a19 */ /* 0x000fe40000011603 */
.L_x_555:
[----:B------:R-:W-:Y:S05]  /*2030*/  BSYNC B0 ;  /* 0x0000000000007941 */ /* 0x000fea0003800000 */
.L_x_553:
[----:B------:R-:W-:-:S05]  /*2040*/  IMAD R0, R0, c[0x0][0x32c], RZ ;  /* 0x0000cb0000007a24 */ /* 0x000fca00078e02ff */
[----:B------:R-:W-:-:S05]  /*2050*/  IMNMX R2, R2, R0, !PT ;  /* 0x0000000002027217 */ /* 0x000fca0007800200 */
.L_x_552:
[----:B------:R-:W-:Y:S01]  /*2060*/  IMAD.HI R2, R2, 0x66666667, RZ ;  /* 0x6666666702027827 */ /* 0x000fe200078e02ff */
[----:B------:R-:W-:Y:S01]  /*2070*/  LOP3.LUT R3, R16, 0xff000000, RZ, 0xc0, !PT ;  /* 0xff00000010037812 */ /* 0x000fe200078ec0ff */
[----:B------:R-:W-:Y:S03]  /*2080*/  BSSY B0, `(.L_x_556) ;  /* 0x000002d000007945 */ /* 0x000fe60003800000 */
[----:B------:R-:W-:Y:S02]  /*2090*/  SHF.R.U32.HI R0, RZ, 0x1f, R2 ;  /* 0x0000001fff007819 */ /* 0x000fe40000011602 */
[----:B------:R-:W-:Y:S02]  /*20a0*/  SHF.R.U32.HI R3, RZ, 0x8, R3 ;  /* 0x00000008ff037819 */ /* 0x000fe40000011603 */
[----:B------:R-:W-:Y:S02]  /*20b0*/  LEA.HI.SX32 R2, R2, R0, 0x1b ;  /* 0x0000000002027211 */ /* 0x000fe400078fdaff */
[----:B------:R-:W-:-:S02]  /*20c0*/  LOP3.LUT R0, R16, 0xff0000, RZ, 0xc0, !PT ;  /* 0x00ff000010007812 */ /* 0x000fc400078ec0ff */
[----:B------:R-:W-:Y:S01]  /*20d0*/  IMNMX R6, RZ, R2, !PT ;  /* 0x00000002ff067217 */ /* 0x000fe20007800200 */
[----:B------:R-:W-:Y:S01]  /*20e0*/  IMAD.MOV.U32 R2, RZ, RZ, RZ ;  /* 0x000000ffff027224 */ /* 0x000fe200078e00ff */
[----:B------:R-:W-:Y:S02]  /*20f0*/  LEA.HI R0, R0, R3, RZ, 0x10 ;  /* 0x0000000300007211 */ /* 0x000fe400078f80ff */
[----:B------:R-:W-:Y:S02]  /*2100*/  ISETP.GT.AND P0, PT, R8, R6, PT ;  /* 0x000000060800720c */ /* 0x000fe40003f04270 */
[----:B------:R-:W-:Y:S02]  /*2110*/  LOP3.LUT R12, R0, 0xff, RZ, 0xc0, !PT ;  /* 0x000000ff000c7812 */ /* 0x000fe400078ec0ff */
[----:B------:R-:W-:-:S03]  /*2120*/  SHF.R.U32.HI R5, RZ, 0x10, R0 ;  /* 0x00000010ff057819 */ /* 0x000fc60000011600 */
[----:B------:R3:W-:Y:S04]  /*2130*/  STL [R1+0x50], R12 ;  /* 0x0000500c01007387 */ /* 0x0007e80000100800 */
[----:B------:R3:W-:Y:S02]  /*2140*/  STL [R1+0x4c], R5 ;  /* 0x00004c0501007387 */ /* 0x0007e40000100800 */
[----:B------:R-:W-:Y:S05]  /*2150*/  @!P0 BRA `(.L_x_557) ;  /* 0x000001f000008947 */ /* 0x000fea0003800000 */
[----:B------:R-:W-:-:S04]  /*2160*/  ISETP.NE.AND P0, PT, R5, RZ, PT ;  /* 0x000000ff0500720c */ /* 0x000fc80003f05270 */
[----:B------:R-:W-:-:S04]  /*2170*/  SEL R0, R5, c[0x0][0x338], P0 ;  /* 0x0000ce0005007a07 */ /* 0x000fc80000000000 */
[----:B------:R-:W-:Y:S02]  /*2180*/  IABS R3, R0 ;  /* 0x0000000000037213 */ /* 0x000fe40000000000 */
[----:B--2---:R-:W-:Y:S02]  /*2190*/  IADD3 R7, R0, -0x1, R8 ;  /* 0xffffffff00077810 */ /* 0x004fe40007ffe008 */
[----:B------:R-:W2:Y:S03]  /*21a0*/  I2F.RP R2, R3 ;  /* 0x0000000300027306 */ /* 0x000ea60000209400 */
[----:B------:R-:W-:-:S05]  /*21b0*/  IMAD.IADD R7, R7, 0x1, -R6 ;  /* 0x0000000107077824 */ /* 0x000fca00078e0a06 */
[----:B------:R-:W-:Y:S01]  /*21c0*/  IABS R11, R7 ;  /* 0x00000007000b7213 */ /* 0x000fe20000000000 */
[----:B--2---:R-:W2:Y:S02]  /*21d0*/  MUFU.RCP R2, R2 ;  /* 0x0000000200027308 */ /* 0x004ea40000001000 */
[----:B--2---:R-:W-:-:S06]  /*21e0*/  IADD3 R2, R2, 0xffffffe, RZ ;  /* 0x0ffffffe02027810 */ /* 0x004fcc0007ffe0ff */
[----:B---3--:R-:W2:Y:S02]  /*21f0*/  F2I.FTZ.U32.TRUNC.NTZ R5, R2 ;  /* 0x0000000200057305 */ /* 0x008ea4000021f000 */
[----:B--2---:R-:W-:-:S04]  /*2200*/  IMAD.MOV R2, RZ, RZ, -R5 ;  /* 0x000000ffff027224 */ /* 0x004fc800078e0a05 */
        /* <DEDUP_REMOVED lines=20> */
.L_x_557:
[----:B------:R-:W-:Y:S05]  /*2350*/  BSYNC B0 ;  /* 0x0000000000007941 */ /* 0x000fea0003800000 */
.L_x_556:
[----:B------:R-:W-:Y:S01]  /*2360*/  IMAD R239, R12, R2, R6 ;  /* 0x000000020cef7224 */ /* 0x000fe200078e0206 */
[----:B------:R-:W-:Y:S01]  /*2370*/  PRMT R0, RZ, 0x7610, R0 ;  /* 0x00007610ff007816 */ /* 0x000fe20000000000 */
[----:B------:R-:W-:Y:S01]  /*2380*/  IMAD.MOV.U32 R24, RZ, RZ, RZ ;  /* 0x000000ffff187224 */ /* 0x000fe200078e00ff */
[----:B------:R-:W-:Y:S01]  /*2390*/  MOV R19, RZ ;  /* 0x000000ff00137202 */ /* 0x000fe20000000f00 */
[----:B------:R-:W-:Y:S01]  /*23a0*/  IMAD.IADD R2, R239, 0x1, R2 ;  /* 0x00000001ef027824 */ /* 0x000fe200078e0202 */
[----:B------:R-:W-:Y:S01]  /*23b0*/  CS2R R22, SRZ ;  /* 0x0000000000167805 */ /* 0x000fe2000001ff00 */
        /* <DEDUP_REMOVED lines=35> */
[----:B------:R-:W4:Y:S04]  /*25f0*/  LDL R4, [R1+0x78] ;  /* 0x0000780001047983 */ /* 0x000f280000100800 */
[----:B------:R-:W5:Y:S04]  /*2600*/  LDL.64 R10, [R1+0x38] ;  /* 0x00003800010a7983 */ /* 0x000f680000100a00 */
[----:B------:R1:W5:Y:S01]  /*2610*/  LDL.64 R20, [R1+0x38] ;  /* 0x0000380001147983 */ /* 0x0003620000100a00 */
[----:B------:R-:W-:-:S04]  /*2620*/  ISETP.NE.U32.AND P0, PT, RZ, c[0x0][0x340], PT ;  /* 0x0000d000ff007a0c */ /* 0x000fc80003f05070 */
[----:B------:R-:W-:-:S13]  /*2630*/  ISETP.NE.AND.EX P0, PT, RZ, c[0x0][0x344], PT, P0 ;  /* 0x0000d100ff007a0c */ /* 0x000fda0003f05300 */
[----:B------:R-:W-:-:S05]  /*2640*/  @P0 IMAD.WIDE R2, R25, R15, c[0x0][0x340] ;  /* 0x0000d00019020625 */ /* 0x000fca00078e020f */
[----:B---3--:R2:W3:Y:S01]  /*2650*/  @P0 LDG.E R16, [R2.64] ;  /* 0x0000000802100981 */ /* 0x0084e2000c1e1900 */
[----:B------:R-:W-:Y:S02]  /*2660*/  SHF.R.S32.HI R0, RZ, 0x1f, R13 ;  /* 0x0000001fff007819 */ /* 0x000fe4000001140d */
[----:B------:R-:W-:Y:S01]  /*2670*/  SHF.R.S32.HI R15, RZ, 0x1f, R25 ;  /* 0x0000001fff0f7819 */ /* 0x000fe20000011419 */
[----:B--2---:R-:W2:Y:S01]  /*2680*/  S2R R7, SR_TID.X ;  /* 0x0000000000077919 */ /* 0x004ea20000002100 */
[----:B------:R-:W-:Y:S01]  /*2690*/  IADD3 R84, R205, -0x1, RZ ;  /* 0xffffffffcd547810 */ /* 0x000fe20007ffe0ff */
[----:B------:R-:W-:Y:S01]  /*26a0*/  IMAD R0, R0, c[0x0][0x178], RZ ;  /* 0x00005e0000007a24 */ /* 0x000fe200078e02ff */
[----:B------:R-:W-:-:S03]  /*26b0*/  SEL R6, R15, RZ, !P4 ;  /* 0x000000ff0f067207 */ /* 0x000fc60006000000 */
[----:B------:R-:W-:Y:S01]  /*26c0*/  IMAD R2, R13, c[0x0][0x17c], R0 ;  /* 0x00005f000d027a24 */ /* 0x000fe200078e0200 */
[----:B--2---:R-:W-:-:S04]  /*26d0*/  SHF.R.S32.HI R17, RZ, 0x1f, R7 ;  /* 0x0000001fff117819 */ /* 0x004fc80000011407 */
[----:B------:R-:W-:-:S04]  /*26e0*/  LEA.HI R17, R17, R7, RZ, 0x3 ;  /* 0x0000000711117211 */ /* 0x000fc800078f18ff */
[----:B------:R-:W-:Y:S02]  /*26f0*/  SHF.R.S32.HI R17, RZ, 0x3, R17 ;  /* 0x00000003ff117819 */ /* 0x000fe40000011411 */
[----:B----4-:R-:W-:Y:S01]  /*2700*/  IADD3 R12, R4, R18, RZ ;  /* 0x00000012040c7210 */ /* 0x010fe20007ffe0ff */
[----:B------:R-:W-:-:S03]  /*2710*/  IMAD.WIDE.U32 R4, R13, c[0x0][0x178], RZ ;  /* 0x00005e000d047a25 */ /* 0x000fc600078e00ff */
[----:B------:R-:W-:Y:S01]  /*2720*/  MOV R0, R12 ;  /* 0x0000000c00007202 */ /* 0x000fe20000000f00 */
[----:B------:R-:W-:Y:S01]  /*2730*/  @P5 IMAD.HI.U32 R3, R12, c[0x0][0x2c8], RZ ;  /* 0x0000b2000c035a27 */ /* 0x000fe200078e00ff */
[----:B------:R-:W-:Y:S02]  /*2740*/  IADD3 R5, R5, R2, RZ ;  /* 0x0000000205057210 */ /* 0x000fe40007ffe0ff */
[C---:B------:R-:W-:Y:S01]  /*2750*/  IADD3 R2, P1, R17.reuse, R14, RZ ;  /* 0x0000000e11027210 */ /* 0x040fe20007f3e0ff */
[----:B-----5:R-:W-:Y:S01]  /*2760*/  IMAD.MOV.U32 R20, RZ, RZ, R10 ;  /* 0x000000ffff147224 */ /* 0x020fe200078e000a */
[----:B------:R-:W-:Y:S01]  /*2770*/  @P5 SHF.R.U32.HI R0, RZ, c[0x0][0x2cc], R3 ;  /* 0x0000b300ff005a19 */ /* 0x000fe20000011603 */
[----:B------:R-:W-:Y:S01]  /*2780*/  IMAD.WIDE.U32 R4, R26, c[0x0][0x1b8], R4 ;  /* 0x00006e001a047a25 */ /* 0x000fe200078e0004 */
[----:B------:R-:W-:Y:S02]  /*2790*/  SHF.R.S32.HI R3, RZ, 0x1f, R14 ;  /* 0x0000001fff037819 */ /* 0x000fe4000001140e */
[----:B------:R-:W-:Y:S01]  /*27a0*/  SHF.R.S32.HI R21, RZ, 0x1f, R20 ;  /* 0x0000001fff157819 */ /* 0x000fe20000011414 */
[----:B------:R-:W-:Y:S01]  /*27b0*/  IMAD R11, R6, c[0x0][0x1c0], RZ ;  /* 0x00007000060b7a24 */ /* 0x000fe200078e02ff */
[----:B------:R-:W-:-:S02]  /*27c0*/  LEA.HI.X.SX32 R3, R17, R3, 0x1, P1 ;  /* 0x0000000311037211 */ /* 0x000fc400008f0eff */
[----:B------:R-:W-:Y:S01]  /*27d0*/  SEL R10, R25, RZ, !P4 ;  /* 0x000000ff190a7207 */ /* 0x000fe20006000000 */
[----:B------:R-:W-:Y:S01]  /*27e0*/  IMAD.WIDE.U32 R6, R2, c[0x0][0x1e0], R20 ;  /* 0x0000780002067a25 */ /* 0x000fe200078e0014 */
[----:B------:R1:W-:Y:S01]  /*27f0*/  STL [R1+0x3c], R21 ;  /* 0x00003c1501007387 */ /* 0x0003e20000100800 */
[----:B------:R-:W-:Y:S02]  /*2800*/  ISETP.GE.AND P2, PT, R20, c[0x0][0x198], PT ;  /* 0x0000660014007a0c */ /* 0x000fe40003f46270 */
[C---:B------:R-:W-:Y:S02]  /*2810*/  IMAD R14, R3.reuse, c[0x0][0x1e0], RZ ;  /* 0x00007800030e7a24 */ /* 0x040fe400078e02ff */
[----:B------:R-:W-:Y:S02]  /*2820*/  IMAD R13, R3, c[0x0][0x208], RZ ;  /* 0x00008200030d7a24 */ /* 0x000fe400078e02ff */
[----:B------:R-:W-:Y:S02]  /*2830*/  IMAD R3, R26, c[0x0][0x1bc], R5 ;  /* 0x00006f001a037a24 */ /* 0x000fe400078e0205 */
[----:B------:R-:W-:-:S04]  /*2840*/  IMAD.WIDE.U32 R8, R2, c[0x0][0x208], R20 ;  /* 0x0000820002087a25 */ /* 0x000fc800078e0014 */
[C---:B------:R-:W-:Y:S02]  /*2850*/  IMAD R5, R2.reuse, c[0x0][0x1e4], R14 ;  /* 0x0000790002057a24 */ /* 0x040fe400078e020e */
[----:B------:R-:W-:Y:S01]  /*2860*/  IMAD R13, R2, c[0x0][0x20c], R13 ;  /* 0x00008300020d7a24 */ /* 0x000fe200078e020d */
[----:B------:R-:W-:Y:S01]  /*2870*/  MOV R2, R4 ;  /* 0x0000000400027202 */ /* 0x000fe20000000f00 */
[C---:B------:R-:W-:Y:S01]  /*2880*/  IMAD R11, R10.reuse, c[0x0][0x1c4], R11 ;  /* 0x000071000a0b7a24 */ /* 0x040fe200078e020b */
[----:B------:R-:W-:Y:S02]  /*2890*/  SHF.R.S32.HI R4, RZ, 0x1f, R0 ;  /* 0x0000001fff047819 */ /* 0x000fe40000011400 */
[----:B------:R-:W-:Y:S01]  /*28a0*/  IADD3 R7, R7, R5, RZ ;  /* 0x0000000507077210 */ /* 0x000fe20007ffe0ff */
[----:B------:R-:W-:-:S04]  /*28b0*/  IMAD.WIDE.U32 R2, R10, c[0x0][0x1c0], R2 ;  /* 0x000070000a027a25 */ /* 0x000fc800078e0002 */
[----:B------:R-:W-:Y:S01]  /*28c0*/  IMAD.IADD R5, R9, 0x1, R13 ;  /* 0x0000000109057824 */ /* 0x000fe200078e020d */
[----:B------:R-:W-:Y:S01]  /*28d0*/  IADD3 R3, R3, R11, RZ ;  /* 0x0000000b03037210 */ /* 0x000fe20007ffe0ff */
[----:B------:R-:W-:Y:S01]  /*28e0*/  IMAD R9, R4, c[0x0][0x1b0], RZ ;  /* 0x00006c0004097a24 */ /* 0x000fe200078e02ff */
[----:B------:R-:W-:Y:S01]  /*28f0*/  MOV R4, R8 ;  /* 0x0000000800047202 */ /* 0x000fe20000000f00 */
[----:B------:R-:W-:Y:S02]  /*2900*/  IMAD.MOV R8, RZ, RZ, -R0 ;  /* 0x000000ffff087224 */ /* 0x000fe400078e0a00 */
[C---:B------:R-:W-:Y:S02]  /*2910*/  IMAD R13, R0.reuse, c[0x0][0x1b4], R9 ;  /* 0x00006d00000d7a24 */ /* 0x040fe400078e0209 */
[----:B------:R-:W-:-:S04]  /*2920*/  IMAD.WIDE.U32 R10, R0, c[0x0][0x1b0], R2 ;  /* 0x00006c00000a7a25 */ /* 0x000fc800078e0002 */
[----:B------:R-:W-:Y:S02]  /*2930*/  IMAD R0, R8, c[0x0][0x2c4], R12 ;  /* 0x0000b10008007a24 */ /* 0x000fe400078e020c */
[C---:B------:R-:W-:Y:S01]  /*2940*/  IMAD.WIDE.U32 R2, R26.reuse, c[0x0][0x210], R4 ;  /* 0x000084001a027a25 */ /* 0x040fe200078e0004 */
[----:B------:R-:W-:Y:S02]  /*2950*/  IADD3 R5, R11, R13, RZ ;  /* 0x0000000d0b057210 */ /* 0x000fe40007ffe0ff */
[----:B------:R-:W-:Y:S01]  /*2960*/  SHF.R.S32.HI R11, RZ, 0x1f, R0 ;  /* 0x0000001fff0b7819 */ /* 0x000fe20000011400 */
[C---:B------:R-:W-:Y:S01]  /*2970*/  IMAD R9, R26.reuse, c[0x0][0x214], R3 ;  /* 0x000085001a097a24 */ /* 0x040fe200078e0203 */
[----:B---3--:R-:W-:Y:S01]  /*2980*/  @P0 SHF.R.S32.HI R3, RZ, 0x1f, R16 ;  /* 0x0000001fff030819 */ /* 0x008fe20000011410 */
[C---:B------:R-:W-:Y:S01]  /*2990*/  IMAD.WIDE.U32 R6, R26.reuse, c[0x0][0x1e8], R6 ;  /* 0x00007a001a067a25 */ /* 0x040fe200078e0006 */
[----:B------:R-:W-:Y:S02]  /*29a0*/  @!P0 MOV R3, R15 ;  /* 0x0000000f00038202 */ /* 0x000fe40000000f00 */
[----:B------:R-:W-:Y:S01]  /*29b0*/  MOV R8, R2 ;  /* 0x0000000200087202 */ /* 0x000fe20000000f00 */
[----:B------:R-:W-:Y:S01]  /*29c0*/  IMAD R12, R11, c[0x0][0x1a8], RZ ;  /* 0x00006a000b0c7a24 */ /* 0x000fe200078e02ff */
[----:B------:R-:W-:Y:S01]  /*29d0*/  @P0 MOV R2, R16 ;  /* 0x0000001000020202 */ /* 0x000fe20000000f00 */
[----:B------:R-:W-:Y:S01]  /*29e0*/  IMAD.MOV.U32 R4, RZ, RZ, R10 ;  /* 0x000000ffff047224 */ /* 0x000fe200078e000a */
[----:B------:R-:W-:Y:S01]  /*29f0*/  @!P0 MOV R2, R25 ;  /* 0x0000001900028202 */ /* 0x000fe20000000f00 */
[----:B------:R-:W-:Y:S01]  /*2a00*/  IMAD R7, R26, c[0x0][0x1ec], R7 ;  /* 0x00007b001a077a24 */ /* 0x000fe200078e0207 */
[----:B------:R-:W-:Y:S01]  /*2a10*/  SEL R11, R3, RZ, !P3 ;  /* 0x000000ff030b7207 */ /* 0x000fe20005800000 */
[----:B------:R-:W-:Y:S01]  /*2a20*/  IMAD R12, R0, c[0x0][0x1ac], R12 ;  /* 0x00006b00000c7a24 */ /* 0x000fe200078e020c */
[----:B------:R-:W-:Y:S01]  /*2a30*/  SEL R10, R2, RZ, !P3 ;  /* 0x000000ff020a7207 */ /* 0x000fe20005800000 */
[----:B------:R-:W-:-:S04]  /*2a40*/  IMAD.WIDE.U32 R2, R0, c[0x0][0x1a8], R4 ;  /* 0x00006a0000027a25 */ /* 0x000fc800078e0004 */
[C---:B------:R-:W-:Y:S02]  /*2a50*/  IMAD R5, R11.reuse, c[0x0][0x218], RZ ;  /* 0x000086000b057a24 */ /* 0x040fe400078e02ff */
[----:B------:R-:W-:Y:S02]  /*2a60*/  IMAD R4, R11, c[0x0][0x1f0], RZ ;  /* 0x00007c000b047a24 */ /* 0x000fe400078e02ff */
[----:B------:R-:W-:Y:S01]  /*2a70*/  IMAD.WIDE.U32 R14, R10, c[0x0][0x1f0], R6 ;  /* 0x00007c000a0e7a25 */ /* 0x000fe200078e0006 */
[----:B------:R-:W-:-:S03]  /*2a80*/  LEA R7, P0, R2, c[0x0][0x160], 0x1 ;  /* 0x0000580002077a11 */ /* 0x000fc600078008ff */
[----:B------:R-:W-:Y:S01]  /*2a90*/  IMAD.IADD R0, R3, 0x1, R12 ;  /* 0x0000000103007824 */ /* 0x000fe200078e020c */
[----:B------:R1:W-:Y:S01]  /*2aa0*/  STL.64 [R1+0x20], R14 ;  /* 0x0000200e01007387 */ /* 0x0003e20000100a00 */
[----:B------:R-:W-:-:S03]  /*2ab0*/  IMAD.WIDE.U32 R8, R10, c[0x0][0x218], R8 ;  /* 0x000086000a087a25 */ /* 0x000fc600078e0008 */
[----:B------:R-:W-:Y:S01]  /*2ac0*/  LEA.HI.X R6, R2, c[0x0][0x164], R0, 0x1, P0 ;  /* 0x0000590002067a11 */ /* 0x000fe200000f0c00 */
[C---:B------:R-:W-:Y:S01]  /*2ad0*/  IMAD R3, R10.reuse, c[0x0][0x21c], R5 ;  /* 0x000087000a037a24 */ /* 0x040fe200078e0205 */
[----:B------:R1:W-:Y:S01]  /*2ae0*/  STL.64 [R1+0x28], R8 ;  /* 0x0000280801007387 */ /* 0x0003e20000100a00 */
[----:B------:R-:W-:Y:S01]  /*2af0*/  IMAD R4, R10, c[0x0][0x1f4], R4 ;  /* 0x00007d000a047a24 */ /* 0x000fe200078e0204 */
[----:B------:R-:W-:Y:S02]  /*2b00*/  IADD3 R0, R17, R18, RZ ;  /* 0x0000001211007210 */ /* 0x000fe40007ffe0ff */
[----:B------:R-:W-:Y:S02]  /*2b10*/  IADD3 R2, R9, R3, RZ ;  /* 0x0000000309027210 */ /* 0x000fe40007ffe0ff */
[----:B------:R-:W-:-:S03]  /*2b20*/  IADD3 R4, R15, R4, RZ ;  /* 0x000000040f047210 */ /* 0x000fc60007ffe0ff */
[----:B------:R1:W-:Y:S04]  /*2b30*/  STL [R1+0x34], R2 ;  /* 0x0000340201007387 */ /* 0x0003e80000100800 */
[----:B------:R1:W-:Y:S01]  /*2b40*/  STL [R1+0x30], R4 ;  /* 0x0000300401007387 */ /* 0x0003e20000100800 */
[----:B------:R-:W-:Y:S05]  /*2b50*/  BRA.DIV ~URZ, `(.L_x_559) ;  /* 0x000195927f007947 */ /* 0x000fea000b800000 */
[----:B-1----:R1:W2:Y:S02]  /*2b60*/  SHFL.IDX PT, R8, R6, RZ, 0x181f ;  /* 0x00181fff06087589 */ /* 0x0022a400000e0000 */
.L_x_723:
[----:B------:R-:W-:Y:S05]  /*2b70*/  BRA.DIV ~URZ, `(.L_x_560) ;  /* 0x000195e27f007947 */ /* 0x000fea000b800000 */
[----:B------:R3:W4:Y:S02]  /*2b80*/  SHFL.IDX PT, R2, R7, RZ, 0x181f ;  /* 0x00181fff07027589 */ /* 0x00072400000e0000 */
.L_x_724:
        /* <DEDUP_REMOVED lines=11> */
.L_x_562:
[----:B------:R-:W-:Y:S05]  /*2c40*/  BSYNC B0 ;  /* 0x0000000000007941 */ /* 0x000fea0003800000 */
.L_x_561:
[----:B------:R-:W-:Y:S05]  /*2c50*/  BRA.DIV ~URZ, `(.L_x_563) ;  /* 0x000195727f007947 */ /* 0x000fea000b800000 */
[----:B--2---:R2:W1:Y:S04]  /*2c60*/  SHFL.IDX PT, R8, R6, 0x1, 0x181f ;  /* 0x00381f0006087f89 */ /* 0x00446800000e0000 */
[----:B----4-:R2:W4:Y:S02]  /*2c70*/  SHFL.IDX PT, R2, R7, 0x1, 0x181f ;  /* 0x00381f0007027f89 */ /* 0x01052400000e0000 */
.L_x_725:
        /* <DEDUP_REMOVED lines=11> */
.L_x_565:
[----:B------:R-:W-:Y:S05]  /*2d30*/  BSYNC B0 ;  /* 0x0000000000007941 */ /* 0x000fea0003800000 */
.L_x_564:
[----:B------:R-:W-:Y:S05]  /*2d40*/  BRA.DIV ~URZ, `(.L_x_566) ;  /* 0x000195527f007947 */ /* 0x000fea000b800000 */
[----:B-1----:R1:W2:Y:S02]  /*2d50*/  SHFL.IDX PT, R8, R6, 0x2, 0x181f ;  /* 0x00581f0006087f89 */ /* 0x0022a400000e0000 */
.L_x_726:
[----:B------:R-:W-:Y:S05]  /*2d60*/  BRA.DIV ~URZ, `(.L_x_567) ;  /* 0x000195a27f007947 */ /* 0x000fea000b800000 */
[----:B----4-:R4:W1:Y:S02]  /*2d70*/  SHFL.IDX PT, R2, R7, 0x2, 0x181f ;  /* 0x00581f0007027f89 */ /* 0x01086400000e0000 */
.L_x_727:
        /* <DEDUP_REMOVED lines=11> */
.L_x_569:
[----:B------:R-:W-:Y:S05]  /*2e30*/  BSYNC B0 ;  /* 0x0000000000007941 */ /* 0x000fea0003800000 */
.L_x_568:
[----:B------:R-:W-:Y:S05]  /*2e40*/  BRA.DIV ~URZ, `(.L_x_570) ;  /* 0x000195327f007947 */ /* 0x000fea000b800000 */
[----:B--2---:R2:W3:Y:S04]  /*2e50*/  SHFL.IDX PT, R8, R6, 0x3, 0x181f ;  /* 0x00781f0006087f89 */ /* 0x0044e800000e0000 */
[----:B-1----:R2:W1:Y:S02]  /*2e60*/  SHFL.IDX PT, R2, R7, 0x3, 0x181f ;  /* 0x00781f0007027f89 */ /* 0x00246400000e0000 */
.L_x_728:
        /* <DEDUP_REMOVED lines=11> */
.L_x_572:
[----:B------:R-:W-:Y:S05]  /*2f20*/  BSYNC B0 ;  /* 0x0000000000007941 */ /* 0x000fea0003800000 */
.L_x_571:
[----:B------:R-:W-:Y:S05]  /*2f30*/  BRA.DIV ~URZ, `(.L_x_573) ;  /* 0x000195127f007947 */ /* 0x000fea000b800000 */
[----:B---3--:R3:W2:Y:S02]  /*2f40*/  SHFL.IDX PT, R8, R6, 0x4, 0x181f ;  /* 0x00981f0006087f89 */ /* 0x0086a400000e0000 */
.L_x_729:
[----:B------:R-:W-:Y:S05]  /*2f50*/  BRA.DIV ~URZ, `(.L_x_574) ;  /* 0x000195627f007947 */ /* 0x000fea000b800000 */
[----:B-1----:R1:W3:Y:S02]  /*2f60*/  SHFL.IDX PT, R2, R7, 0x4, 0x181f ;  /* 0x00981f0007027f89 */ /* 0x0022e400000e0000 */
.L_x_730:
        /* <DEDUP_REMOVED lines=11> */
.L_x_576:
[----:B------:R-:W-:Y:S05]  /*3020*/  BSYNC B0 ;  /* 0x0000000000007941 */ /* 0x000fea0003800000 */
.L_x_575:
[----:B------:R-:W-:Y:S05]  /*3030*/  BRA.DIV ~URZ, `(.L_x_577) ;  /* 0x000194f27f007947 */ /* 0x000fea000b800000 */
[----:B--2---:R2:W1:Y:S04]  /*3040*/  SHFL.IDX PT, R8, R6, 0x5, 0x181f ;  /* 0x00b81f0006087f89 */ /* 0x00446800000e0000 */
[----:B---3--:R2:W3:Y:S02]  /*3050*/  SHFL.IDX PT, R2, R7, 0x5, 0x181f ;  /* 0x00b81f0007027f89 */ /* 0x0084e400000e0000 */
.L_x_731:
        /* <DEDUP_REMOVED lines=11> */
.L_x_579:
[----:B------:R-:W-:Y:S05]  /*3110*/  BSYNC B0 ;  /* 0x0000000000007941 */ /* 0x000fea0003800000 */
.L_x_578:
[----:B------:R-:W-:Y:S05]  /*3120*/  BRA.DIV ~URZ, `(.L_x_580) ;  /* 0x000194d27f007947 */ /* 0x000fea000b800000 */
[----:B-1----:R1:W2:Y:S02]  /*3130*/  SHFL.IDX PT, R8, R6, 0x6, 0x181f ;  /* 0x00d81f0006087f89 */ /* 0x0022a400000e0000 */
.L_x_732:
[----:B------:R-:W-:Y:S05]  /*3140*/  BRA.DIV ~URZ, `(.L_x_581) ;  /* 0x000195227f007947 */ /* 0x000fea000b800000 */
[----:B---3--:R3:W1:Y:S02]  /*3150*/  SHFL.IDX PT, R2, R7, 0x6, 0x181f ;  /* 0x00d81f0007027f89 */ /* 0x00866400000e0000 */
.L_x_733:
        /* <DEDUP_REMOVED lines=11> */
.L_x_583:
[----:B------:R-:W-:Y:S05]  /*3210*/  BSYNC B0 ;  /* 0x0000000000007941 */ /* 0x000fea0003800000 */
.L_x_582:
[----:B------:R-:W-:Y:S05]  /*3220*/  BRA.DIV ~URZ, `(.L_x_584) ;  /* 0x000194b27f007947 */ /* 0x000fea000b800000 */
[----:B-12---:R-:W1:Y:S04]  /*3230*/  SHFL.IDX PT, R6, R6, 0x7, 0x181f ;  /* 0x00f81f0006067f89 */ /* 0x006e6800000e0000 */
[----:B------:R2:W3:Y:S02]  /*3240*/  SHFL.IDX PT, R2, R7, 0x7, 0x181f ;  /* 0x00f81f0007027f89 */ /* 0x0004e400000e0000 */
.L_x_734:
[----:B------:R-:W5:Y:S01]  /*3250*/  LDL.64 R14, [R1+0x38] ;  /* 0x00003800010e7983 */ /* 0x000f620000100a00 */
[----:B------:R-:W-:-:S04]  /*3260*/  IADD3 R0, R0, 0x70, RZ ;  /* 0x0000007000007810 */ /* 0x000fc80007ffe0ff */
[----:B------:R-:W-:-:S13]  /*3270*/  ISETP.GE.AND P0, PT, R0, R4, PT ;  /* 0x000000040000720c */ /* 0x000fda0003f06270 */
[C---:B---3-5:R-:W-:Y:S02]  /*3280*/  @!P0 LEA R2, P1, R14.reuse, R2, 0x1 ;  /* 0x000000020e028211 */ /* 0x068fe400078208ff */
[C---:B------:R-:W-:Y:S02]  /*3290*/  ISETP.GE.AND P4, PT, R14.reuse, c[0x0][0x1d4], PT ;  /* 0x000075000e007a0c */ /* 0x040fe40003f86270 */
        /* <DEDUP_REMOVED lines=16> */
[----:B------:R-:W-:Y:S02]  /*33a0*/  ULDC.64 UR4, c[0x0][0x208] ;  /* 0x0000820000047ab9 */ /* 0x000fe40000000a00 */
[----:B------:R-:W-:Y:S02]  /*33b0*/  IMAD R0, R205, R0, 0x50 ;  /* 0x00000050cd007424 */ /* 0x000fe400078e0200 */
[----:B------:R-:W-:Y:S01]  /*33c0*/  IMAD R4, R11, c[0x0][0x1e0], RZ ;  /* 0x000078000b047a24 */ /* 0x000fe200078e02ff */
[----:B------:R-:W-:-:S04]  /*33d0*/  SHF.R.S32.HI R7, RZ, 0x1f, R10 ;  /* 0x0000001fff077819 */ /* 0x000fc8000001140a */
[----:B------:R-:W-:-:S04]  /*33e0*/  LEA.HI R7, R7, R10, RZ, 0x3 ;  /* 0x0000000a07077211 */ /* 0x000fc800078f18ff */
[----:B------:R-:W-:Y:S01]  /*33f0*/  SHF.R.S32.HI R7, RZ, 0x3, R7 ;  /* 0x00000003ff077819 */ /* 0x000fe20000011407 */
[----:B------:R-:W-:-:S03]  /*3400*/  IMAD R4, R84, c[0x0][0x1e4], R4 ;  /* 0x0000790054047a24 */ /* 0x000fc600078e0204 */
[----:B------:R-:W-:-:S04]  /*3410*/  IADD3 R10, R0, R244, -R7 ;  /* 0x000000f4000a7210 */ /* 0x000fc80007ffe807 */
[C---:B------:R-:W-:Y:S02]  /*3420*/  ISETP.GE.AND P0, PT, R10.reuse, 0x1, PT ;  /* 0x000000010a00780c */ /* 0x040fe40003f06270 */
[----:B------:R-:W-:Y:S01]  /*3430*/  IADD3 R4, R3, R4, RZ ;  /* 0x0000000403047210 */ /* 0x000fe20007ffe0ff */
[----:B------:R-:W-:Y:S01]  /*3440*/  BAR.SYNC.DEFER_BLOCKING 0x0 ;  /* 0x0000000000007b1d */ /* 0x000fe20000010000 */
[----:B------:R-:W-:Y:S02]  /*3450*/  ISETP.GE.AND P1, PT, R10, 0x11, PT ;  /* 0x000000110a00780c */ /* 0x000fe40003f26270 */
[----:B------:R-:W-:-:S04]  /*3460*/  MOV R130, c[0x0][0x1e4] ;  /* 0x0000790000827a02 */ /* 0x000fc80000000f00 */
[----:B------:R-:W-:Y:S01]  /*3470*/  SHF.L.U32 R7, R130, 0x5, RZ ;  /* 0x0000000582077819 */ /* 0x000fe200000006ff */
[----:B------:R-:W-:Y:S02]  /*3480*/  USHF.L.U32 UR7, UR4, 0x5, URZ ;  /* 0x0000000504077899 */ /* 0x000fe4000800063f */
[----:B------:R-:W-:Y:S02]  /*3490*/  UMOV UR6, 0x5 ;  /* 0x0000000500067882 */ /* 0x000fe40000000000 */
[----:B------:R-:W-:Y:S01]  /*34a0*/  USHF.L.U64.HI UR5, UR4, UR6, UR5 ;  /* 0x0000000604057299 */ /* 0x000fe20008010205 */
[----:B---3--:R-:W-:Y:S02]  /*34b0*/  MOV R87, R5 ;  /* 0x0000000500577202 */ /* 0x008fe40000000f00 */
[----:B-----5:R-:W-:Y:S01]  /*34c0*/  MOV R86, R8 ;  /* 0x0000000800567202 */ /* 0x020fe20000000f00 */
[----:B------:R-:W-:-:S04]  /*34d0*/  IMAD R5, R4, 0x50, RZ ;  /* 0x0000005004057824 */ /* 0x000fc800078e02ff */
[----:B------:R-:W-:-:S05]  /*34e0*/  IMAD.WIDE.U32 R2, R2, 0x50, R86 ;  /* 0x0000005002027825 */ /* 0x000fca00078e0056 */
[C---:B------:R-:W-:Y:S02]  /*34f0*/  @P0 LEA R4, P2, R2.reuse, c[0x0][0x1c8], 0x1 ;  /* 0x0000720002040a11 */ /* 0x040fe400078408ff */
[----:B------:R-:W-:Y:S02]  /*3500*/  IADD3 R3, R3, R5, RZ ;  /* 0x0000000503037210 */ /* 0x000fe40007ffe0ff */
[----:B------:R-:W-:Y:S02]  /*3510*/  @P1 LEA R6, P5, R129, R2, 0x4 ;  /* 0x0000000281061211 */ /* 0x000fe400078a20ff */
[----:B------:R-:W-:Y:S02]  /*3520*/  @P0 LEA.HI.X R5, R2, c[0x0][0x1cc], R3, 0x1, P2 ;  /* 0x0000730002050a11 */ /* 0x000fe400010f0c03 */
[----:B------:R-:W-:-:S03]  /*3530*/  ISETP.GE.AND P2, PT, R10, 0x21, PT ;  /* 0x000000210a00780c */ /* 0x000fc60003f46270 */
[----:B------:R-:W-:Y:S01]  /*3540*/  @!PT LDS RZ, [RZ] ;  /* 0x00000000fffff984 */ /* 0x000fe20000000800 */
[----:B------:R-:W-:Y:S01]  /*3550*/  @!PT LDS RZ, [RZ] ;  /* 0x00000000fffff984 */ /* 0x000fe20000000800 */
[----:B------:R-:W-:Y:S01]  /*3560*/  @!PT LDS RZ, [RZ] ;  /* 0x00000000fffff984 */ /* 0x000fe20000000800 */
[----:B------:R1:W-:Y:S01]  /*3570*/  @P0 LDGSTS.E.BYPASS.LTC128B.128 [R207+0x2900], [R4.64], !P4 ;  /* 0x0290000004cf0fae */ /* 0x0003e2000e101d48 */
[----:B------:R-:W-:Y:S01]  /*3580*/  ISETP.GE.AND P0, PT, R10, 0x31, PT ;  /* 0x000000310a00780c */ /* 0x000fe20003f06270 */
[----:B------:R-:W-:-:S12]  /*3590*/  IMAD.WIDE.U32 R8, R129, 0x20, RZ ;  /* 0x0000002081087825 */ /* 0x000fd800078e00ff */
[----:B------:R-:W-:Y:S01]  /*35a0*/  @P0 IMAD R12, R130, 0x30, RZ ;  /* 0x00000030820c0824 */ /* 0x000fe200078e02ff */
[----:B-1----:R-:W-:Y:S02]  /*35b0*/  @P1 LEA R4, P3, R6, c[0x0][0x1c8], 0x1 ;  /* 0x0000720006041a11 */ /* 0x002fe400078608ff */
[----:B------:R-:W-:-:S04]  /*35c0*/  @P1 LEA.HI.X R5, R129, R3, R130, 0x4, P5 ;  /* 0x0000000381051211 */ /* 0x000fc800028f2482 */
[----:B------:R-:W-:Y:S02]  /*35d0*/  @P1 LEA.HI.X R5, R6, c[0x0][0x1cc], R5, 0x1, P3 ;  /* 0x0000730006051a11 */ /* 0x000fe400018f0c05 */
[----:B------:R-:W-:-:S03]  /*35e0*/  @P2 IADD3 R6, P3, R2, R8, RZ ;  /* 0x0000000802062210 */ /* 0x000fc60007f7e0ff */
[----:B------:R1:W-:Y:S01]  /*35f0*/  @P1 LDGSTS.E.BYPASS.LTC128B.128 [R207+0x3100], [R4.64], !P4 ;  /* 0x0310000004cf1fae */ /* 0x0003e2000e101d48 */
[----:B------:R-:W-:Y:S02]  /*3600*/  ISETP.GE.AND P1, PT, R10, 0x41, PT ;  /* 0x000000410a00780c */ /* 0x000fe40003f26270 */
[----:B------:R-:W-:Y:S02]  /*3610*/  @P2 IADD3.X R7, R3, R9, R7, P3, !PT ;  /* 0x0000000903072210 */ /* 0x000fe40001ffe407 */
[----:B------:R-:W-:-:S04]  /*3620*/  @P2 LEA R8, P3, R6, c[0x0][0x1c8], 0x1 ;  /* 0x0000720006082a11 */ /* 0x000fc800078608ff */
[----:B------:R-:W-:-:S05]  /*3630*/  @P2 LEA.HI.X R9, R6, c[0x0][0x1cc], R7, 0x1, P3 ;  /* 0x0000730006092a11 */ /* 0x000fca00018f0c07 */
[----:B------:R3:W-:Y:S01]  /*3640*/  @P2 LDGSTS.E.BYPASS.LTC128B.128 [R207+0x3900], [R8.64], !P4 ;  /* 0x0390000008cf2fae */ /* 0x0007e2000e101d48 */
[----:B-1----:R-:W-:-:S05]  /*3650*/  @P0 IMAD.WIDE.U32 R4, R129, 0x30, R2 ;  /* 0x0000003081040825 */ /* 0x002fca00078e0002 */
[----:B------:R-:W-:Y:S02]  /*3660*/  @P0 IADD3 R5, R5, R12, RZ ;  /* 0x0000000c05050210 */ /* 0x000fe40007ffe0ff */
[----:B------:R-:W-:-:S04]  /*3670*/  @P0 LEA R6, P3, R4, c[0x0][0x1c8], 0x1 ;  /* 0x0000720004060a11 */ /* 0x000fc800078608ff */
[----:B------:R-:W-:Y:S02]  /*3680*/  @P0 LEA.HI.X R7, R4, c[0x0][0x1cc], R5, 0x1, P3 ;  /* 0x0000730004070a11 */ /* 0x000fe400018f0c05 */
[----:B------:R-:W-:-:S03]  /*3690*/  @P1 LEA R2, P3, R129, R2, 0x6 ;  /* 0x0000000281021211 */ /* 0x000fc600078630ff */
[----:B------:R1:W-:Y:S01]  /*36a0*/  @P0 LDGSTS.E.BYPASS.LTC128B.128 [R207+0x4100], [R6.64], !P4 ;  /* 0x0410000006cf0fae */ /* 0x0003e2000e101d48 */
[----:B------:R-:W-:Y:S02]  /*36b0*/  @P1 LEA.HI.X R3, R129, R3, R130, 0x6, P3 ;  /* 0x0000000381031211 */ /* 0x000fe400018f3482 */
[----:B------:R-:W-:-:S04]  /*36c0*/  @P1 LEA R4, P3, R2, c[0x0][0x1c8], 0x1 ;  /* 0x0000720002041a11 */ /* 0x000fc800078608ff */
[----:B------:R-:W-:-:S05]  /*36d0*/  @P1 LEA.HI.X R5, R2, c[0x0][0x1cc], R3, 0x1, P3 ;  /* 0x0000730002051a11 */ /* 0x000fca00018f0c03 */
[----:B------:R4:W-:Y:S04]  /*36e0*/  @P1 LDGSTS.E.BYPASS.LTC128B.128 [R207+0x4900], [R4.64], !P4 ;  /* 0x0490000004cf1fae */ /* 0x0009e8000e101d48 */
[----:B------:R-:W0:Y:S01]  /*36f0*/  LDGDEPBAR ;  /* 0x00000000000079af */ /* 0x000e220000000000 */
[----:B---3--:R-:W-:Y:S02]  /*3700*/  IMAD R8, R11, c[0x0][0x208], RZ ;  /* 0x000082000b087a24 */ /* 0x008fe400078e02ff */
[----:B------:R-:W-:Y:S01]  /*3710*/  IMAD.WIDE.U32 R2, R84, c[0x0][0x208], RZ ;  /* 0x0000820054027a25 */ /* 0x000fe200078e00ff */
[----:B------:R-:W-:-:S04]  /*3720*/  DEPBAR.LE SB0, 0x1 ;  /* 0x000080400000791a */ /* 0x000fc80000000000 */
[----:B------:R-:W-:-:S04]  /*3730*/  DEPBAR.LE SB0, 0x0 ;  /* 0x000080000000791a */ /* 0x000fc80000000000 */
[----:B------:R-:W-:Y:S01]  /*3740*/  BAR.SYNC.DEFER_BLOCKING 0x0 ;  /* 0x0000000000007b1d */ /* 0x000fe20000010000 */
[----:B-1----:R-:W-:Y:S01]  /*3750*/  IMAD R6, R84, c[0x0][0x20c], R8 ;  /* 0x0000830054067a24 */ /* 0x002fe200078e0208 */
[----:B----4-:R-:W-:Y:S02]  /*3760*/  MOV R4, R16 ;  /* 0x0000001000047202 */ /* 0x010fe40000000f00 */
[----:B--2---:R-:W-:Y:S02]  /*3770*/  MOV R5, R13 ;  /* 0x0000000d00057202 */ /* 0x004fe40000000f00 */
[----:B------:R-:W-:-:S03]  /*3780*/  IADD3 R6, R3, R6, RZ ;  /* 0x0000000603067210 */ /* 0x000fc60007ffe0ff */
[----:B------:R-:W-:-:S04]  /*3790*/  IMAD.WIDE.U32 R2, R2, 0x50, R4 ;  /* 0x0000005002027825 */ /* 0x000fc800078e0004 */
[----:B------:R-:W-:Y:S01]  /*37a0*/  IMAD R4, R6, 0x50, RZ ;  /* 0x0000005006047824 */ /* 0x000fe200078e02ff */
[----:B------:R-:W-:Y:S01]  /*37b0*/  LEA R8, P0, R2, c[0x0][0x1f8], 0x1 ;  /* 0x00007e0002087a11 */ /* 0x000fe200078008ff */
[----:B------:R-:W-:Y:S04]  /*37c0*/  LDSM.16.M88.4 R32, [R195] ;  /* 0x00000000c320783b */ /* 0x000fe80000000200 */
[----:B------:R-:W1:Y:S01]  /*37d0*/  LDSM.16.M88.4 R44, [R188] ;  /* 0x00000000bc2c783b */ /* 0x000e620000000200 */
[----:B------:R-:W-:Y:S02]  /*37e0*/  IADD3 R3, R3, R4, RZ ;  /* 0x0000000403037210 */ /* 0x000fe40007ffe0ff */
[----:B------:R-:W-:Y:S01]  /*37f0*/  IADD3 R6, P1, R8, UR7, RZ ;  /* 0x0000000708067c10 */ /* 0x000fe2000ff3e0ff */
[----:B------:R-:W2:Y:S01]  /*3800*/  LDSM.16.M88.4 R28, [R195+0x2000] ;  /* 0x00200000c31c783b */ /* 0x000ea20000000200 */
[----:B------:R-:W-:-:S02]  /*3810*/  LEA.HI.X R9, R2, c[0x0][0x1fc], R3, 0x1, P0 ;  /* 0x00007f0002097a11 */ /* 0x000fc400000f0c03 */
[----:B------:R-:W-:Y:S01]  /*3820*/  IADD3 R4, P0, R6, UR7, RZ ;  /* 0x0000000706047c10 */ /* 0x000fe2000ff1e0ff */
[----:B------:R-:W-:Y:S01]  /*3830*/  LDSM.16.M88.4 R24, [R198] ;  /* 0x00000000c618783b */ /* 0x000fe20000000200 */
[----:B------:R-:W-:Y:S02]  /*3840*/  IADD3.X R7, R9, UR5, RZ, P1, !PT ;  /* 0x0000000509077c10 */ /* 0x000fe40008ffe4ff */
[----:B------:R-:W-:Y:S01]  /*3850*/  IADD3 R2, P2, R4, UR7, RZ ;  /* 0x0000000704027c10 */ /* 0x000fe2000ff5e0ff */
[----:B------:R-:W3:Y:S01]  /*3860*/  LDSM.16.M88.4 R48, [R199] ;  /* 0x00000000c730783b */ /* 0x000ee20000000200 */
[----:B------:R-:W-:Y:S02]  /*3870*/  IADD3.X R5, R7, UR5, RZ, P0, !PT ;  /* 0x0000000507057c10 */ /* 0x000fe400087fe4ff */
[----:B------:R-:W-:Y:S01]  /*3880*/  ISETP.GE.AND P0, PT, R14, c[0x0][0x1d4], PT ;  /* 0x000075000e007a0c */ /* 0x000fe20003f06270 */
[----:B------:R-:W-:Y:S01]  /*3890*/  LDSM.16.M88.4 R68, [R188+0x800] ;  /* 0x00080000bc44783b */ /* 0x000fe20000000200 */
[----:B------:R-:W-:-:S02]  /*38a0*/  IADD3.X R3, R5, UR5, RZ, P2, !PT ;  /* 0x0000000505037c10 */ /* 0x000fc400097fe4ff */
[----:B------:R-:W-:Y:S01]  /*38b0*/  ISETP.LT.OR P2, PT, R10, 0x1, P0 ;  /* 0x000000010a00780c */ /* 0x000fe20000741670 */
[----:B------:R-:W-:Y:S01]  /*38c0*/  LDSM.16.M88.4 R88, [R188+0x1000] ;  /* 0x00100000bc58783b */ /* 0x000fe20000000200 */
[----:B------:R-:W-:Y:S02]  /*38d0*/  IADD3 R12, P1, R2, UR7, RZ ;  /* 0x00000007020c7c10 */ /* 0x000fe4000ff3e0ff */
[C---:B------:R-:W-:Y:S01]  /*38e0*/  ISETP.LT.OR P5, PT, R10.reuse, 0x11, P0 ;  /* 0x000000110a00780c */ /* 0x040fe200007a1670 */
[----:B------:R-:W-:Y:S01]  /*38f0*/  LDSM.16.M88.4 R96, [R188+0x1800] ;  /* 0x00180000bc60783b */ /* 0x000fe20000000200 */
[----:B------:R-:W-:Y:S02]  /*3900*/  IADD3.X R13, R3, UR5, RZ, P1, !PT ;  /* 0x00000005030d7c10 */ /* 0x000fe40008ffe4ff */
[C---:B------:R-:W-:Y:S01]  /*3910*/  ISETP.LT.OR P3, PT, R10.reuse, 0x21, P0 ;  /* 0x000000210a00780c */ /* 0x040fe20000761670 */
[----:B------:R-:W-:Y:S01]  /*3920*/  LDSM.16.M88.4 R104, [R188+0x2000] ;  /* 0x00200000bc68783b */ /* 0x000fe20000000200 */
[----:B------:R-:W-:-:S02]  /*3930*/  ISETP.LT.OR P1, PT, R10, 0x31, P0 ;  /* 0x000000310a00780c */ /* 0x000fc40000721670 */
[----:B------:R-:W-:Y:S01]  /*3940*/  ISETP.LT.OR P0, PT, R10, 0x41, P0 ;  /* 0x000000410a00780c */ /* 0x000fe20000701670 */
[----:B------:R-:W4:Y:S04]  /*3950*/  LDSM.16.M88.4 R20, [R198+0x2000] ;  /* 0x00200000c614783b */ /* 0x000f280000000200 */
[----:B------:R-:W-:Y:S04]  /*3960*/  LDSM.16.M88.4 R80, [R203] ;  /* 0x00000000cb50783b */ /* 0x000fe80000000200 */
[----:B------:R-:W-:Y:S04]  /*3970*/  LDSM.16.M88.4 R92, [R202] ;  /* 0x00000000ca5c783b */ /* 0x000fe80000000200 */
        /* <DEDUP_REMOVED lines=8> */
[----:B------:R3:W-:Y:S04]  /*3a00*/  LDGSTS.E.BYPASS.LTC128B.128 [R207+0x1900], [R2.64], !P1 ;  /* 0x0190000002cf7fae */ /* 0x0007e8000c901d48 */
[----:B------:R3:W-:Y:S04]  /*3a10*/  LDGSTS.E.BYPASS.LTC128B.128 [R207+0x2100], [R12.64], !P0 ;  /* 0x021000000ccf7fae */ /* 0x0007e8000c101d48 */
[----:B------:R-:W-:Y:S04]  /*3a20*/  LDSM.16.M88.4 R36, [R194] ;  /* 0x00000000c224783b */ /* 0x000fe80000000200 */
[----:B------:R-:W4:Y:S01]  /*3a30*/  LDSM.16.M88.4 R16, [R196] ;  /* 0x00000000c410783b */ /* 0x000f220000000200 */
[-C--:B-1----:R-:W-:Y:S03]  /*3a40*/  HMMA.16816.F32.BF16 R8, R32, R44.reuse, RZ ;  /* 0x0000002c2008723c */ /* 0x082fe600000418ff */
[----:B------:R-:W-:Y:S04]  /*3a50*/  LDSM.16.M88.4 R40, [R191] ;  /* 0x00000000bf28783b */ /* 0x000fe80000000200 */
[----:B------:R-:W0:Y:S01]  /*3a60*/  LDGDEPBAR ;  /* 0x00000000000079af */ /* 0x000e220000000000 */
[----:B--2---:R-:W-:Y:S03]  /*3a70*/  HMMA.16816.F32.BF16 R52, R28, R44, RZ ;  /* 0x0000002c1c34723c */ /* 0x004fe600000418ff */
[----:B-----5:R-:W-:Y:S04]  /*3a80*/  LDSM.16.M88.4 R4, [R197+0x2000] ;  /* 0x00200000c504783b */ /* 0x020fe80000000200 */
[----:B---3--:R-:W1:Y:S09]  /*3a90*/  LDSM.16.M88.4 R12, [R196+0x2000] ;  /* 0x00200000c40c783b */ /* 0x008e720000000200 */
[-C--:B------:R-:W-:Y:S01]  /*3aa0*/  HMMA.16816.F32.BF16 R56, R24, R48.reuse, R8 ;  /* 0x000000301838723c */ /* 0x080fe20000041808 */
[----:B------:R-:W2:Y:S07]  /*3ab0*/  LDSM.16.M88.4 R8, [R197] ;  /* 0x00000000c508783b */ /* 0x000eae0000000200 */
[----:B----4-:R-:W-:Y:S08]  /*3ac0*/  HMMA.16816.F32.BF16 R52, R20, R48, R52 ;  /* 0x000000301434723c */ /* 0x010ff00000041834 */
[----:B------:R-:W-:Y:S08]  /*3ad0*/  HMMA.16816.F32.BF16 R64, R32, R46, RZ ;  /* 0x0000002e2040723c */ /* 0x000ff000000418ff */
[----:B------:R-:W-:Y:S08]  /*3ae0*/  HMMA.16816.F32.BF16 R60, R16, R36, R56 ;  /* 0x00000024103c723c */ /* 0x000ff00000041838 */
[----:B------:R-:W-:Y:S08]  /*3af0*/  HMMA.16816.F32.BF16 R56, R28, R46, RZ ;  /* 0x0000002e1c38723c */ /* 0x000ff000000418ff */
[----:B-1----:R-:W-:Y:S08]  /*3b00*/  HMMA.16816.F32.BF16 R44, R12, R36, R52 ;  /* 0x000000240c2c723c */ /* 0x002ff00000041834 */
[----:B------:R-:W-:Y:S08]  /*3b10*/  HMMA.16816.F32.BF16 R52, R24, R50, R64 ;  /* 0x000000321834723c */ /* 0x000ff00000041840 */
[----:B--2---:R-:W-:Y:S08]  /*3b20*/  HMMA.16816.F32.BF16 R64, R8, R40, R60 ;  /* 0x000000280840723c */ /* 0x004ff0000004183c */
[----:B------:R-:W-:Y:S08]  /*3b30*/  HMMA.16816.F32.BF16 R60, R20, R50, R56 ;  /* 0x00000032143c723c */ /* 0x000ff00000041838 */
[----:B------:R-:W-:Y:S08]  /*3b40*/  HMMA.16816.F32.BF16 R56, R32, R68, RZ ;  /* 0x000000442038723c */ /* 0x000ff000000418ff */
[----:B------:R-:W-:Y:S01]  /*3b50*/  HMMA.16816.F32.BF16 R76, R4, R40, R44 ;  /* 0x00000028044c723c */ /* 0x000fe2000004182c */
[----:B------:R-:W1:Y:S07]  /*3b60*/  LDSM.16.M88.4 R44, [R194+0x800] ;  /* 0x00080000c22c783b */ /* 0x000e6e0000000200 */
        /* <DEDUP_REMOVED lines=242> */
[----:B------:R-:W-:Y:S01]  /*4a90*/  SHF.R.S32.HI R3, RZ, 0x1f, R2 ;  /* 0x0000001fff037819 */ /* 0x000fe20000011402 */
[----:B------:R-:W-:-:S04]  /*4aa0*/  IMAD.WIDE.U32 R4, R2, c[0x0][0x1e0], RZ ;  /* 0x0000780002047a25 */ /* 0x000fc800078e00ff */
[----:B------:R-:W-:-:S04]  /*4ab0*/  IMAD R3, R3, c[0x0][0x1e0], RZ ;  /* 0x0000780003037a24 */ /* 0x000fc800078e02ff */
        /* <DEDUP_REMOVED lines=23> */
.L_x_586:
[----:B--234-:R-:W-:Y:S05]  /*4c30*/  BSYNC B0 ;  /* 0x0000000000007941 */ /* 0x01cfea0003800000 */
.L_x_585:
[----:B-1----:R-:W2:Y:S01]  /*4c40*/  LDL R2, [R1+0x44] ;  /* 0x0000440001027983 */ /* 0x002ea20000100800 */
[----:B------:R-:W-:-:S03]  /*4c50*/  IMAD.MOV.U32 R3, RZ, RZ, c[0x0][0x2c4] ;  /* 0x0000b100ff037624 */ /* 0x000fc600078e00ff */
[----:B------:R-:W2:Y:S04]  /*4c60*/  LDL R97, [R1+0x40] ;  /* 0x0000400001617983 */ /* 0x000ea80000100800 */
[----:B------:R-:W3:Y:S01]  /*4c70*/  LDL R9, [R1] ;  /* 0x0000000001097983 */ /* 0x000ee20000100800 */
[----:B------:R-:W-:Y:S01]  /*4c80*/  ISETP.NE.AND P0, PT, R3, 0x1, PT ;  /* 0x000000010300780c */ /* 0x000fe20003f05270 */
[----:B------:R-:W-:Y:S01]  /*4c90*/  IMAD.MOV.U32 R62, RZ, RZ, c[0x0][0x32c] ;  /* 0x0000cb00ff3e7624 */ /* 0x000fe200078e00ff */
[----:B------:R-:W-:Y:S01]  /*4ca0*/  ULDC UR4, c[0x0][0x324] ;  /* 0x0000c90000047ab9 */ /* 0x000fe20000000800 */
[----:B------:R-:W0:Y:S01]  /*4cb0*/  LDGDEPBAR ;  /* 0x00000000000079af */ /* 0x000e220000000000 */
[----:B------:R-:W-:Y:S01]  /*4cc0*/  ULOP3.LUT UR4, URZ, UR4, URZ, 0x33, !UPT ;  /* 0x000000043f047292 */ /* 0x000fe2000f8e333f */
[----:B--2---:R-:W-:-:S08]  /*4cd0*/  IMAD.IADD R2, R2, 0x1, R97 ;  /* 0x0000000102027824 */ /* 0x004fd000078e0261 */
[----:B------:R-:W-:-:S04]  /*4ce0*/  @P0 IMAD.HI.U32 R3, R2, c[0x0][0x2c8], RZ ;  /* 0x0000b20002030a27 */ /* 0x000fc800078e00ff */
[----:B------:R-:W-:Y:S01]  /*4cf0*/  IMAD.MOV.U32 R5, RZ, RZ, R2 ;  /* 0x000000ffff057224 */ /* 0x000fe200078e0002 */
[----:B------:R-:W-:-:S05]  /*4d00*/  @P0 SHF.R.U32.HI R5, RZ, c[0x0][0x2cc], R3 ;  /* 0x0000b300ff050a19 */ /* 0x000fca0000011603 */
[----:B------:R-:W1:Y:S01]  /*4d10*/  SHFL.IDX PT, R4, R5, RZ, 0x1c1f ;  /* 0x001c1fff05047589 */ /* 0x000e6200000e0000 */
[----:B------:R-:W-:-:S04]  /*4d20*/  IADD3 R2, R244, R0, RZ ;  /* 0x00000000f4027210 */ /* 0x000fc80007ffe0ff */
[----:B---3--:R-:W-:Y:S02]  /*4d30*/  IADD3 R3, -R9, 0x1, R2 ;  /* 0x0000000109037810 */ /* 0x008fe40007ffe102 */
[----:B------:R-:W-:-:S03]  /*4d40*/  ISETP.GE.AND P0, PT, R62, 0x1, PT ;  /* 0x000000013e00780c */ /* 0x000fc60003f06270 */
[----:B------:R-:W-:-:S05]  /*4d50*/  IMAD.IADD R3, R3, 0x1, -R243 ;  /* 0x0000000103037824 */ /* 0x000fca00078e0af3 */
[C---:B------:R-:W-:Y:S02]  /*4d60*/  IADD3 R6, R3.reuse, c[0x0][0x328], RZ ;  /* 0x0000ca0003067a10 */ /* 0x040fe40007ffe0ff */
[----:B------:R-:W-:Y:S02]  /*4d70*/  IADD3 R7, R3, UR4, RZ ;  /* 0x0000000403077c10 */ /* 0x000fe4000fffe0ff */
[----:B------:R-:W-:Y:S01]  /*4d80*/  IADD3 R8, -R9, R2, RZ ;  /* 0x0000000209087210 */ /* 0x000fe20007ffe1ff */
[----:B-1----:R-:W-:Y:S01]  /*4d90*/  IMAD.IADD R3, R6, 0x1, R4 ;  /* 0x0000000106037824 */ /* 0x002fe200078e0204 */
[----:B------:R-:W-:Y:S01]  /*4da0*/  IADD3 R2, R7, R4, RZ ;  /* 0x0000000407027210 */ /* 0x000fe20007ffe0ff */
[----:B------:R-:W-:-:S03]  /*4db0*/  IMAD.IADD R9, R0, 0x1, -R9 ;  /* 0x0000000100097824 */ /* 0x000fc600078e0a09 */
[----:B------:R-:W-:Y:S01]  /*4dc0*/  IMNMX R3, R8, R3, PT ;  /* 0x0000000308037217 */ /* 0x000fe20003800200 */
[----:B------:R-:W-:Y:S05]  /*4dd0*/  @!P0 BRA `(.L_x_587) ;  /* 0x0000014000008947 */ /* 0x000fea0003800000 */
[----:B------:R-:W-:Y:S01]  /*4de0*/  IADD3 R4, -R243, R244, R4 ;  /* 0x000000f4f3047210 */ /* 0x000fe20007ffe104 */
[----:B------:R-:W-:Y:S03]  /*4df0*/  BSSY B0, `(.L_x_588) ;  /* 0x000000e000007945 */ /* 0x000fe60003800000 */
        /* <DEDUP_REMOVED lines=9> */
.L_x_589:
[----:B------:R-:W-:-:S04]  /*4e90*/  MOV R10, c[0x0][0x32c] ;  /* 0x0000cb00000a7a02 */ /* 0x000fc80000000f00 */
[----:B------:R-:W-:-:S13]  /*4ea0*/  ISETP.NE.AND P0, PT, R10, 0x1, PT ;  /* 0x000000010a00780c */ /* 0x000fda0003f05270 */
[----:B------:R-:W-:-:S05]  /*4eb0*/  @P0 IMAD.HI.U32 R10, R4, c[0x0][0x330], RZ ;  /* 0x0000cc00040a0a27 */ /* 0x000fca00078e00ff */
[----:B------:R-:W-:Y:S02]  /*4ec0*/  @P0 SHF.R.U32.HI R4, RZ, c[0x0][0x334], R10 ;  /* 0x0000cd00ff040a19 */ /* 0x000fe4000001160a */
.L_x_590:
[----:B------:R-:W-:Y:S05]  /*4ed0*/  BSYNC B0 ;  /* 0x0000000000007941 */ /* 0x000fea0003800000 */
.L_x_588:
[----:B------:R-:W-:-:S05]  /*4ee0*/  IMAD R4, R4, c[0x0][0x32c], R9 ;  /* 0x0000cb0004047a24 */ /* 0x000fca00078e0209 */
[----:B------:R-:W-:Y:S02]  /*4ef0*/  IADD3 R10, R4, c[0x0][0x32c], RZ ;  /* 0x0000cb00040a7a10 */ /* 0x000fe40007ffe0ff */
[----:B------:R-:W-:Y:S02]  /*4f00*/  IMNMX R2, R2, R4, !PT ;  /* 0x0000000402027217 */ /* 0x000fe40007800200 */
[----:B------:R-:W-:Y:S02]  /*4f10*/  IMNMX R3, R3, R10, PT ;  /* 0x0000000a03037217 */ /* 0x000fe40003800200 */
.L_x_587:
[C---:B------:R-:W-:Y:S02]  /*4f20*/  ISETP.GE.AND P0, PT, R0.reuse, 0x9, PT ;  /* 0x000000090000780c */ /* 0x040fe40003f06270 */
[----:B------:R-:W-:Y:S02]  /*4f30*/  ISETP.GE.AND P1, PT, R0, 0x2, PT ;  /* 0x000000020000780c */ /* 0x000fe40003f26270 */
[----:B------:R-:W-:Y:S02]  /*4f40*/  P2R R22, PR, RZ, 0x1 ;  /* 0x00000001ff167803 */ /* 0x000fe40000000000 */
[----:B------:R-:W-:-:S02]  /*4f50*/  ISETP.GT.AND P0, PT, R2, 0x8, !P0 ;  /* 0x000000080200780c */ /* 0x000fc40004704270 */
[----:B------:R-:W-:Y:S02]  /*4f60*/  P2R R23, PR, RZ, 0x2 ;  /* 0x00000002ff177803 */ /* 0x000fe40000000000 */
[C---:B------:R-:W-:Y:S02]  /*4f70*/  ISETP.LT.OR P0, PT, R3.reuse, 0x9, P0 ;  /* 0x000000090300780c */ /* 0x040fe40000701670 */
[----:B------:R-:W-:Y:S02]  /*4f80*/  ISETP.GT.AND P1, PT, R2, 0x1, !P1 ;  /* 0x000000010200780c */ /* 0x000fe40004f24270 */
[----:B------:R-:W-:Y:S02]  /*4f90*/  ISETP.GE.AND P2, PT, R0, 0xa, PT ;  /* 0x0000000a0000780c */ /* 0x000fe40003f46270 */
[----:B------:R-:W-:Y:S02]  /*4fa0*/  FSEL R28, R120, -INF , !P0 ;  /* 0xff800000781c7808 */ /* 0x000fe40004000000 */
[----:B------:R-:W-:-:S02]  /*4fb0*/  ISETP.LT.OR P1, PT, R3, 0x2, P1 ;  /* 0x000000020300780c */ /* 0x000fc40000f21670 */
[----:B------:R-:W-:Y:S02]  /*4fc0*/  ISETP.GT.AND P0, PT, R2, 0x9, !P2 ;  /* 0x000000090200780c */ /* 0x000fe40005704270 */
[----:B------:R-:W-:Y:S02]  /*4fd0*/  FSEL R26, R127, -INF , !P1 ;  /* 0xff8000007f1a7808 */ /* 0x000fe40004800000 */
        /* <DEDUP_REMOVED lines=16> */
[----:B------:R-:W-:Y:S02]  /*50e0*/  ISETP.GE.AND P1, PT, R0, 0x1a, PT ;  /* 0x0000001a0000780c */ /* 0x000fe40003f26270 */
        /* <DEDUP_REMOVED lines=22> */
[----:B------:R-:W-:-:S02]  /*5250*/  ISETP.GE.AND P6, PT, R0, 0x31, PT ;  /* 0x000000310000780c */ /* 0x000fc40003fc6270 */
[C---:B------:R-:W-:Y:S02]  /*5260*/  ISETP.LT.OR P0, PT, R3.reuse, 0x2a, P0 ;  /* 0x0000002a0300780c */ /* 0x040fe40000701670 */
[----:B------:R-:W-:Y:S02]  /*5270*/  ISETP.GE.AND P5, PT, R0, 0x32, PT ;  /* 0x000000320000780c */ /* 0x000fe40003fa6270 */
        /* <DEDUP_REMOVED lines=16> */
[----:B------:R-:W-:-:S04]  /*5380*/  ISETP.GT.AND P0, PT, R2, 0x39, !P2 ;  /* 0x000000390200780c */ /* 0x000fc80005704270 */
[----:B------:R-:W-:-:S04]  /*5390*/  ISETP.LT.OR P0, PT, R3, 0x3a, P0 ;  /* 0x0000003a0300780c */ /* 0x000fc80000701670 */
[----:B------:R-:W-:Y:S02]  /*53a0*/  FSEL R145, R56, -INF , !P0 ;  /* 0xff80000038917808 */ /* 0x000fe40004000000 */
[----:B------:R-:W-:Y:S02]  /*53b0*/  ISETP.GT.AND P0, PT, R2, 0x40, !P1 ;  /* 0x000000400200780c */ /* 0x000fe40004f04270 */
[----:B------:R-:W-:Y:S02]  /*53c0*/  ISETP.GE.AND P1, PT, R0, 0x42, PT ;  /* 0x000000420000780c */ /* 0x000fe40003f26270 */
[----:B------:R-:W-:Y:S02]  /*53d0*/  ISETP.LT.OR P0, PT, R3, 0x41, P0 ;  /* 0x000000410300780c */ /* 0x000fe40000701670 */
[----:B------:R-:W-:Y:S02]  /*53e0*/  P2R R11, PR, RZ, 0x2 ;  /* 0x00000002ff0b7803 */ /* 0x000fe40000000000 */
        /* <DEDUP_REMOVED lines=8> */
[----:B------:R-:W-:-:S04]  /*5470*/  ISETP.LT.OR P0, PT, R3, 0x49, P0 ;  /* 0x000000490300780c */ /* 0x000fc80000701670 */
[----:B------:R-:W-:Y:S02]  /*5480*/  FSEL R176, R25, -INF , !P0 ;  /* 0xff80000019b07808 */ /* 0x000fe40004000000 */
[----:B------:R-:W-:-:S04]  /*5490*/  ISETP.GT.AND P0, PT, R2, RZ, !P1 ;  /* 0x000000ff0200720c */ /* 0x000fc80004f04270 */
[----:B------:R-:W-:-:S04]  /*54a0*/  ISETP.LT.OR P0, PT, R3, 0x1, P0 ;  /* 0x000000010300780c */ /* 0x000fc80000701670 */
[----:B------:R-:W-:Y:S02]  /*54b0*/  FSEL R25, R139, -INF , !P0 ;  /* 0xff8000008b197808 */ /* 0x000fe40004000000 */
[----:B------:R-:W-:-:S04]  /*54c0*/  ISETP.GE.AND P0, PT, R0, 0x4a, PT ;  /* 0x0000004a0000780c */ /* 0x000fc80003f06270 */
[----:B------:R-:W-:Y:S02]  /*54d0*/  P2R R4, PR, RZ, 0x1 ;  /* 0x00000001ff047803 */ /* 0x000fe40000000000 */
[----:B------:R-:W-:-:S04]  /*54e0*/  ISETP.GT.AND P0, PT, R2, 0x49, !P0 ;  /* 0x000000490200780c */ /* 0x000fc80004704270 */
[----:B------:R-:W-:Y:S02]  /*54f0*/  ISETP.LT.OR P0, PT, R3, 0x4a, P0 ;  /* 0x0000004a0300780c */ /* 0x000fe40000701670 */
[----:B------:R-:W1:Y:S02]  /*5500*/  SHFL.IDX PT, R3, R5, 0x1, 0x1c1f ;  /* 0x003c1f0005037f89 */ /* 0x000e6400000e0000 */
[----:B------:R-:W-:Y:S02]  /*5510*/  FSEL R175, R24, -INF , !P0 ;  /* 0xff80000018af7808 */ /* 0x000fe40004000000 */
[----:B------:R-:W-:Y:S01]  /*5520*/  ISETP.GE.AND P0, PT, R62, 0x1, PT ;  /* 0x000000013e00780c */ /* 0x000fe20003f06270 */
[--C-:B-1----:R-:W-:Y:S02]  /*5530*/  IMAD.IADD R2, R6, 0x1, R3.reuse ;  /* 0x0000000106027824 */ /* 0x102fe400078e0203 */
[----:B------:R-:W-:-:S03]  /*5540*/  IMAD.IADD R0, R7, 0x1, R3 ;  /* 0x0000000107007824 */ /* 0x000fc600078e0203 */
[----:B------:R-:W-:-:S07]  /*5550*/  IMNMX R2, R8, R2, PT ;  /* 0x0000000208027217 */ /* 0x000fce0003800200 */
        /* <DEDUP_REMOVED lines=12> */
.L_x_593:
[----:B------:R-:W-:-:S04]  /*5620*/  MOV R24, c[0x0][0x32c] ;  /* 0x0000cb0000187a02 */ /* 0x000fc80000000f00 */
[----:B------:R-:W-:-:S13]  /*5630*/  ISETP.NE.AND P0, PT, R24, 0x1, PT ;  /* 0x000000011800780c */ /* 0x000fda0003f05270 */
[----:B------:R-:W-:-:S05]  /*5640*/  @P0 IMAD.HI.U32 R24, R3, c[0x0][0x330], RZ ;  /* 0x0000cc0003180a27 */ /* 0x000fca00078e00ff */
[----:B------:R-:W-:Y:S02]  /*5650*/  @P0 SHF.R.U32.HI R3, RZ, c[0x0][0x334], R24 ;  /* 0x0000cd00ff030a19 */ /* 0x000fe40000011618 */
.L_x_594:
[----:B------:R-:W-:Y:S05]  /*5660*/  BSYNC B0 ;  /* 0x0000000000007941 */ /* 0x000fea0003800000 */
.L_x_592:
[----:B------:R-:W-:-:S05]  /*5670*/  IMAD R3, R3, c[0x0][0x32c], R9 ;  /* 0x0000cb0003037a24 */ /* 0x000fca00078e0209 */
[----:B------:R-:W-:Y:S02]  /*5680*/  IADD3 R24, R3, c[0x0][0x32c], RZ ;  /* 0x0000cb0003187a10 */ /* 0x000fe40007ffe0ff */
[----:B------:R-:W-:Y:S02]  /*5690*/  IMNMX R0, R0, R3, !PT ;  /* 0x0000000300007217 */ /* 0x000fe40007800200 */
[----:B------:R-:W-:Y:S02]  /*56a0*/  IMNMX R2, R2, R24, PT ;  /* 0x0000001802027217 */ /* 0x000fe40003800200 */
.L_x_591:
[----:B------:R-:W-:Y:S01]  /*56b0*/  ISETP.NE.AND P0, PT, R23, RZ, PT ;  /* 0x000000ff1700720c */ /* 0x000fe20003f05270 */
        /* <DEDUP_REMOVED lines=73> */
[----:B-1----:R-:W-:-:S03]  /*5b50*/  IMAD.IADD R0, R7, 0x1, R3 ;  /* 0x0000000107007824 */ /* 0x002fc600078e0203 */
[----:B------:R-:W-:Y:S01]  /*5b60*/  ISETP.LT.OR P0, PT, R2, 0x4a, P0 ;  /* 0x0000004a0200780c */ /* 0x000fe20000701670 */
[----:B------:R-:W-:-:S03]  /*5b70*/  IMAD.IADD R2, R6, 0x1, R3 ;  /* 0x0000000106027824 */ /* 0x000fc600078e0203 */
[----:B------:R-:W-:Y:S02]  /*5b80*/  FSEL R169, R31, -INF , !P0 ;  /* 0xff8000001fa97808 */ /* 0x000fe40004000000 */
[----:B------:R-:W-:Y:S02]  /*5b90*/  ISETP.GE.AND P0, PT, R62, 0x1, PT ;  /* 0x000000013e00780c */ /* 0x000fe40003f06270 */
[----:B------:R-:W-:-:S11]  /*5ba0*/  IMNMX R2, R8, R2, PT ;  /* 0x0000000208027217 */ /* 0x000fd60003800200 */
        /* <DEDUP_REMOVED lines=12> */
.L_x_597:
[----:B------:R-:W-:-:S04]  /*5c70*/  MOV R24, c[0x0][0x32c] ;  /* 0x0000cb0000187a02 */ /* 0x000fc80000000f00 */
[----:B------:R-:W-:-:S13]  /*5c80*/  ISETP.NE.AND P0, PT, R24, 0x1, PT ;  /* 0x000000011800780c */ /* 0x000fda0003f05270 */
[----:B------:R-:W-:-:S05]  /*5c90*/  @P0 IMAD.HI.U32 R24, R3, c[0x0][0x330], RZ ;  /* 0x0000cc0003180a27 */ /* 0x000fca00078e00ff */
[----:B------:R-:W-:Y:S02]  /*5ca0*/  @P0 SHF.R.U32.HI R3, RZ, c[0x0][0x334], R24 ;  /* 0x0000cd00ff030a19 */ /* 0x000fe40000011618 */
.L_x_598:
[----:B------:R-:W-:Y:S05]  /*5cb0*/  BSYNC B0 ;  /* 0x0000000000007941 */ /* 0x000fea0003800000 */
.L_x_596:
[----:B------:R-:W-:-:S05]  /*5cc0*/  IMAD R3, R3, c[0x0][0x32c], R9 ;  /* 0x0000cb0003037a24 */ /* 0x000fca00078e0209 */
[----:B------:R-:W-:Y:S02]  /*5cd0*/  IADD3 R24, R3, c[0x0][0x32c], RZ ;  /* 0x0000cb0003187a10 */ /* 0x000fe40007ffe0ff */
[----:B------:R-:W-:Y:S02]  /*5ce0*/  IMNMX R0, R0, R3, !PT ;  /* 0x0000000300007217 */ /* 0x000fe40007800200 */
[----:B------:R-:W-:Y:S02]  /*5cf0*/  IMNMX R2, R2, R24, PT ;  /* 0x0000001802027217 */ /* 0x000fe40003800200 */
.L_x_595:
        /* <DEDUP_REMOVED lines=92> */
.L_x_601:
[----:B------:R-:W-:-:S04]  /*62c0*/  MOV R5, c[0x0][0x32c] ;  /* 0x0000cb0000057a02 */ /* 0x000fc80000000f00 */
[----:B------:R-:W-:-:S13]  /*62d0*/  ISETP.NE.AND P0, PT, R5, 0x1, PT ;  /* 0x000000010500780c */ /* 0x000fda0003f05270 */
[----:B------:R-:W-:-:S05]  /*62e0*/  @P0 IMAD.HI.U32 R5, R3, c[0x0][0x330], RZ ;  /* 0x0000cc0003050a27 */ /* 0x000fca00078e00ff */
[----:B------:R-:W-:Y:S02]  /*62f0*/  @P0 SHF.R.U32.HI R3, RZ, c[0x0][0x334], R5 ;  /* 0x0000cd00ff030a19 */ /* 0x000fe40000011605 */
.L_x_602:
[----:B------:R-:W-:Y:S05]  /*6300*/  BSYNC B0 ;  /* 0x0000000000007941 */ /* 0x000fea0003800000 */
.L_x_600:
[----:B------:R-:W-:-:S05]  /*6310*/  IMAD R3, R3, c[0x0][0x32c], R9 ;  /* 0x0000cb0003037a24 */ /* 0x000fca00078e0209 */
[----:B------:R-:W-:Y:S02]  /*6320*/  IADD3 R5, R3, c[0x0][0x32c], RZ ;  /* 0x0000cb0003057a10 */ /* 0x000fe40007ffe0ff */
[----:B------:R-:W-:Y:S02]  /*6330*/  IMNMX R0, R0, R3, !PT ;  /* 0x0000000300007217 */ /* 0x000fe40007800200 */
[----:B------:R-:W-:Y:S02]  /*6340*/  IMNMX R2, R2, R5, PT ;  /* 0x0000000502027217 */ /* 0x000fe40003800200 */
.L_x_599:
[----:B------:R-:W-:Y:S01]  /*6350*/  ISETP.NE.AND P0, PT, R23, RZ, PT ;  /* 0x000000ff1700720c */ /* 0x000fe20003f05270 */
[----:B------:R-:W-:Y:S01]  /*6360*/  LDSM.16.MT88.4 R36, [R193] ;  /* 0x00000000c124783b */ /* 0x000fe20000004200 */
[----:B------:R-:W-:Y:S02]  /*6370*/  FMNMX.FTZ R3, R25, R26, !PT ;  /* 0x0000001a19037209 */ /* 0x000fe40007810000 */
[----:B------:R-:W-:Y:S01]  /*6380*/  ISETP.GT.AND P0, PT, R0, 0x1, !P0 ;  /* 0x000000010000780c */ /* 0x000fe20004704270 */
[----:B------:R-:W-:Y:S01]  /*6390*/  LDSM.16.MT88.4 R64, [R189+0x800] ;  /* 0x00080000bd40783b */ /* 0x000fe20000004200 */
[----:B------:R-:W-:-:S02]  /*63a0*/  FMNMX.FTZ R3, R28, R3, !PT ;  /* 0x000000031c037209 */ /* 0x000fc40007810000 */
[----:B------:R-:W-:Y:S01]  /*63b0*/  ISETP.LT.OR P0, PT, R2, 0x2, P0 ;  /* 0x000000020200780c */ /* 0x000fe20000701670 */
[----:B------:R-:W-:Y:S01]  /*63c0*/  LDSM.16.MT88.4 R80, [R190+0x800] ;  /* 0x00080000be50783b */ /* 0x000fe20000004200 */
[----:B------:R-:W-:Y:S02]  /*63d0*/  FMNMX.FTZ R3, R29, R3, !PT ;  /* 0x000000031d037209 */ /* 0x000fe40007810000 */
[----:B------:R-:W-:Y:S02]  /*63e0*/  FSEL R73, R142, -INF , !P0 ;  /* 0xff8000008e497808 */ /* 0x000fe40004000000 */
[----:B------:R-:W-:Y:S02]  /*63f0*/  ISETP.NE.AND P0, PT, R22, RZ, PT ;  /* 0x000000ff1600720c */ /* 0x000fe40003f05270 */
[----:B------:R-:W-:Y:S02]  /*6400*/  FMNMX.FTZ R3, R30, R3, !PT ;  /* 0x000000031e037209 */ /* 0x000fe40007810000 */
        /* <DEDUP_REMOVED lines=30> */
[----:B------:R-:W-:-:S02]  /*65f0*/  ISETP.LT.OR P0, PT, R2, 0x19, P0 ;  /* 0x000000190200780c */ /* 0x000fc40000701670 */
[----:B------:R-:W-:Y:S02]  /*6600*/  FMNMX.FTZ R3, R176, R3, !PT ;  /* 0x00000003b0037209 */ /* 0x000fe40007810000 */
[----:B------:R-:W-:Y:S02]  /*6610*/  FSEL R92, R92, -INF , !P0 ;  /* 0xff8000005c5c7808 */ /* 0x000fe40004000000 */
[----:B------:R-:W-:Y:S02]  /*6620*/  ISETP.NE.AND P0, PT, R17, RZ, PT ;  /* 0x000000ff1100720c */ /* 0x000fe40003f05270 */
[----:B------:R-:W-:Y:S02]  /*6630*/  FMNMX.FTZ R3, R175, R3, !PT ;  /* 0x00000003af037209 */ /* 0x000fe40007810000 */
        /* <DEDUP_REMOVED lines=19> */
[----:B------:R-:W-:Y:S02]  /*6770*/  ISETP.GT.AND P0, PT, R0, 0x30, !P6 ;  /* 0x000000300000780c */ /* 0x000fe40007704270 */
[----:B------:R-:W-:Y:S02]  /*6780*/  ISETP.NE.AND P6, PT, R4, RZ, PT ;  /* 0x000000ff0400720c */ /* 0x000fe40003fc5270 */
[----:B------:R-:W1:Y:S01]  /*6790*/  SHFL.BFLY PT, R4, R3, 0x2, 0x1f ;  /* 0x0c401f0003047f89 */ /* 0x000e6200000e0000 */
[----:B------:R-:W-:-:S04]  /*67a0*/  ISETP.LT.OR P0, PT, R2, 0x31, P0 ;  /* 0x000000310200780c */ /* 0x000fc80000701670 */
[----:B------:R-:W-:Y:S02]  /*67b0*/  FSEL R163, R78, -INF , !P0 ;  /* 0xff8000004ea37808 */ /* 0x000fe40004000000 */
[----:B------:R-:W-:Y:S01]  /*67c0*/  ISETP.GT.AND P0, PT, R0, 0x31, !P5 ;  /* 0x000000310000780c */ /* 0x000fe20006f04270 */
[----:B------:R-:W-:Y:S01]  /*67d0*/  LDSM.16.MT88.4 R76, [R192+0x800] ;  /* 0x00080000c04c783b */ /* 0x000fe20000004200 */
[----:B------:R-:W-:Y:S02]  /*67e0*/  ISETP.NE.AND P5, PT, R10, RZ, PT ;  /* 0x000000ff0a00720c */ /* 0x000fe40003fa5270 */
[----:B------:R-:W-:-:S04]  /*67f0*/  ISETP.LT.OR P0, PT, R2, 0x32, P0 ;  /* 0x000000320200780c */ /* 0x000fc80000701670 */
[----:B------:R-:W-:Y:S02]  /*6800*/  FSEL R164, R72, -INF , !P0 ;  /* 0xff80000048a47808 */ /* 0x000fe40004000000 */
[----:B------:R-:W-:Y:S02]  /*6810*/  ISETP.GT.AND P0, PT, R0, 0x38, !P3 ;  /* 0x000000380000780c */ /* 0x000fe40005f04270 */
[----:B------:R-:W-:Y:S02]  /*6820*/  ISETP.NE.AND P3, PT, R11, RZ, PT ;  /* 0x000000ff0b00720c */ /* 0x000fe40003f65270 */
[----:B------:R-:W-:Y:S02]  /*6830*/  ISETP.LT.OR P0, PT, R2, 0x39, P0 ;  /* 0x000000390200780c */ /* 0x000fe40000701670 */
[----:B-1----:R-:W-:Y:S02]  /*6840*/  FMNMX.FTZ R3, R3, R4, !PT ;  /* 0x0000000403037209 */ /* 0x002fe40007810000 */
[----:B------:R-:W-:-:S02]  /*6850*/  FSEL R165, R50, -INF , !P0 ;  /* 0xff80000032a57808 */ /* 0x000fc40004000000 */
[----:B------:R-:W-:Y:S01]  /*6860*/  ISETP.GT.AND P0, PT, R0, 0x39, !P2 ;  /* 0x000000390000780c */ /* 0x000fe20005704270 */
[----:B------:R-:W1:Y:S01]  /*6870*/  SHFL.BFLY PT, R4, R3, 0x1, 0x1f ;  /* 0x0c201f0003047f89 */ /* 0x000e6200000e0000 */
[----:B------:R-:W-:Y:S02]  /*6880*/  ISETP.NE.AND P2, PT, R12, RZ, PT ;  /* 0x000000ff0c00720c */ /* 0x000fe40003f45270 */
[----:B------:R-:W-:Y:S02]  /*6890*/  ISETP.LT.OR P0, PT, R2, 0x3a, P0 ;  /* 0x0000003a0200780c */ /* 0x000fe40000701670 */
[C---:B------:R-:W-:Y:S02]  /*68a0*/  ISETP.GT.AND P2, PT, R0.reuse, 0x40, !P2 ;  /* 0x000000400000780c */ /* 0x040fe40005744270 */
[----:B------:R-:W-:Y:S02]  /*68b0*/  FSEL R168, R49, -INF , !P0 ;  /* 0xff80000031a87808 */ /* 0x000fe40004000000 */
[----:B------:R-:W-:-:S02]  /*68c0*/  ISETP.GT.AND P0, PT, R0, RZ, !P1 ;  /* 0x000000ff0000720c */ /* 0x000fc40004f04270 */
[----:B------:R-:W-:Y:S02]  /*68d0*/  ISETP.GT.AND P1, PT, R0, 0x41, !P3 ;  /* 0x000000410000780c */ /* 0x000fe40005f24270 */
[C---:B------:R-:W-:Y:S02]  /*68e0*/  ISETP.LT.OR P0, PT, R2.reuse, 0x1, P0 ;  /* 0x000000010200780c */ /* 0x040fe40000701670 */
[----:B------:R-:W-:Y:S02]  /*68f0*/  ISETP.LT.OR P3, PT, R2, 0x41, P2 ;  /* 0x000000410200780c */ /* 0x000fe40001761670 */
[----:B------:R-:W-:Y:S02]  /*6900*/  FSEL R68, R148, -INF , !P0 ;  /* 0xff80000094447808 */ /* 0x000fe40004000000 */
[----:B------:R-:W-:Y:S02]  /*6910*/  ISETP.LT.OR P2, PT, R2, 0x42, P1 ;  /* 0x000000420200780c */ /* 0x000fe40000f41670 */
[----:B------:R-:W-:-:S02]  /*6920*/  FMNMX.FTZ R7, R68, R73, !PT ;  /* 0x0000004944077209 */ /* 0x000fc40007810000 */
[----:B------:R-:W-:Y:S02]  /*6930*/  FSEL R162, R61, -INF , !P3 ;  /* 0xff8000003da27808 */ /* 0x000fe40005800000 */
[----:B-1----:R-:W-:Y:S02]  /*6940*/  FMNMX.FTZ R72, R3, R4, !PT ;  /* 0x0000000403487209 */ /* 0x002fe40007810000 */
[----:B------:R-:W-:Y:S02]  /*6950*/  FSEL R161, R59, -INF , !P2 ;  /* 0xff8000003ba17808 */ /* 0x000fe40005000000 */
[C---:B------:R-:W-:Y:S01]  /*6960*/  FSETP.NEU.FTZ.AND P0, PT, R72.reuse, -INF , PT ;  /* 0xff8000004800780b */ /* 0x040fe20003f1d000 */
[----:B------:R-:W-:-:S05]  /*6970*/  FMUL.FTZ R3, R72, c[0x0][0x2d0] ;  /* 0x0000b40048037a20 */ /* 0x000fca0000410000 */
[----:B------:R-:W-:Y:S02]  /*6980*/  FSEL R4, R3, RZ, P0 ;  /* 0x000000ff03047208 */ /* 0x000fe40000000000 */
[----:B------:R-:W-:-:S03]  /*6990*/  FMNMX.FTZ R3, R27, R32, !PT ;  /* 0x000000201b037209 */ /* 0x000fc60007810000 */
[----:B------:R-:W-:Y:S01]  /*69a0*/  FFMA.FTZ R6, R25, c[0x0][0x2d0], -R4 ;  /* 0x0000b40019067a23 */ /* 0x000fe20000010804 */
[----:B------:R-:W-:-:S03]  /*69b0*/  FMNMX.FTZ R3, R33, R3, !PT ;  /* 0x0000000321037209 */ /* 0x000fc60007810000 */
[----:B------:R1:W-:Y:S01]  /*69c0*/  MUFU.EX2 R8, R6 ;  /* 0x0000000600087308 */ /* 0x0003e20000000800 */
[----:B------:R-:W-:-:S04]  /*69d0*/  FMNMX.FTZ R3, R34, R3, !PT ;  /* 0x0000000322037209 */ /* 0x000fc80007810000 */
[----:B------:R-:W-:-:S04]  /*69e0*/  FMNMX.FTZ R3, R45, R3, !PT ;  /* 0x000000032d037209 */ /* 0x000fc80007810000 */
[----:B------:R-:W-:-:S04]  /*69f0*/  FMNMX.FTZ R3, R47, R3, !PT ;  /* 0x000000032f037209 */ /* 0x000fc80007810000 */
[----:B------:R-:W-:Y:S02]  /*6a00*/  FMNMX.FTZ R3, R60, R3, !PT ;  /* 0x000000033c037209 */ /* 0x000fe40007810000 */
[----:B-1----:R-:W-:Y:S01]  /*6a10*/  FMNMX.FTZ R6, R85, R7, !PT ;  /* 0x0000000755067209 */ /* 0x002fe20007810000 */
[----:B------:R-:W-:Y:S01]  /*6a20*/  FFMA.FTZ R7, R26, c[0x0][0x2d0], -R4 ;  /* 0x0000b4001a077a23 */ /* 0x000fe20000010804 */
[----:B------:R-:W-:Y:S02]  /*6a30*/  FMNMX.FTZ R3, R75, R3, !PT ;  /* 0x000000034b037209 */ /* 0x000fe40007810000 */
[----:B------:R-:W-:Y:S01]  /*6a40*/  FMNMX.FTZ R6, R84, R6, !PT ;  /* 0x0000000654067209 */ /* 0x000fe20007810000 */
[----:B------:R1:W2:Y:S01]  /*6a50*/  MUFU.EX2 R9, R7 ;  /* 0x0000000700097308 */ /* 0x0002a20000000800 */
[----:B------:R-:W-:Y:S02]  /*6a60*/  FMNMX.FTZ R3, R118, R3, !PT ;  /* 0x0000000376037209 */ /* 0x000fe40007810000 */
[----:B------:R-:W-:-:S02]  /*6a70*/  FMNMX.FTZ R6, R87, R6, !PT ;  /* 0x0000000657067209 */ /* 0x000fc40007810000 */
[----:B------:R-:W-:Y:S02]  /*6a80*/  FMNMX.FTZ R3, R119, R3, !PT ;  /* 0x0000000377037209 */ /* 0x000fe40007810000 */
[----:B------:R-:W-:Y:S02]  /*6a90*/  FMNMX.FTZ R6, R89, R6, !PT ;  /* 0x0000000659067209 */ /* 0x000fe40007810000 */
[----:B------:R-:W-:Y:S02]  /*6aa0*/  FMNMX.FTZ R3, R131, R3, !PT ;  /* 0x0000000383037209 */ /* 0x000fe40007810000 */
[----:B------:R-:W-:Y:S02]  /*6ab0*/  FMNMX.FTZ R6, R92, R6, !PT ;  /* 0x000000065c067209 */ /* 0x000fe40007810000 */
[----:B------:R-:W-:Y:S02]  /*6ac0*/  FMNMX.FTZ R3, R132, R3, !PT ;  /* 0x0000000384037209 */ /* 0x000fe40007810000 */
[----:B------:R-:W-:Y:S01]  /*6ad0*/  FMNMX.FTZ R6, R93, R6, !PT ;  /* 0x000000065d067209 */ /* 0x000fe20007810000 */
[----:B-1----:R-:W-:Y:S01]  /*6ae0*/  FFMA.FTZ R7, R28, c[0x0][0x2d0], -R4 ;  /* 0x0000b4001c077a23 */ /* 0x002fe20000010804 */
[----:B------:R-:W-:-:S02]  /*6af0*/  FMNMX.FTZ R3, R134, R3, !PT ;  /* 0x0000000386037209 */ /* 0x000fc40007810000 */
[----:B------:R-:W-:Y:S01]  /*6b00*/  FMNMX.FTZ R6, R133, R6, !PT ;  /* 0x0000000685067209 */ /* 0x000fe20007810000 */
[----:B------:R1:W-:Y:S01]  /*6b10*/  MUFU.EX2 R185, R7 ;  /* 0x0000000700b97308 */ /* 0x0003e20000000800 */
[----:B------:R-:W-:Y:S02]  /*6b20*/  FMNMX.FTZ R3, R144, R3, !PT ;  /* 0x0000000390037209 */ /* 0x000fe40007810000 */
[----:B------:R-:W-:Y:S02]  /*6b30*/  FMNMX.FTZ R6, R153, R6, !PT ;  /* 0x0000000699067209 */ /* 0x000fe40007810000 */
[----:B------:R-:W-:Y:S02]  /*6b40*/  FMNMX.FTZ R3, R152, R3, !PT ;  /* 0x0000000398037209 */ /* 0x000fe40007810000 */
[----:B--2---:R-:W-:Y:S02]  /*6b50*/  F2FP.BF16.PACK_AB R12, R9, R8 ;  /* 0x00000008090c723e */ /* 0x004fe400000010ff */
[----:B------:R-:W-:-:S04]  /*6b60*/  FMNMX.FTZ R3, R154, R3, !PT ;  /* 0x000000039a037209 */ /* 0x000fc80007810000 */
[----:B------:R-:W-:Y:S01]  /*6b70*/  FMNMX.FTZ R3, R173, R3, !PT ;  /* 0x00000003ad037209 */ /* 0x000fe20007810000 */
[----:B-1----:R-:W-:-:S03]  /*6b80*/  FFMA.FTZ R7, R29, c[0x0][0x2d0], -R4 ;  /* 0x0000b4001d077a23 */ /* 0x002fc60000010804 */
[----:B------:R-:W-:Y:S01]  /*6b90*/  FMNMX.FTZ R3, R172, R3, !PT ;  /* 0x00000003ac037209 */ /* 0x000fe20007810000 */
[----:B------:R1:W2:Y:S03]  /*6ba0*/  MUFU.EX2 R184, R7 ;  /* 0x0000000700b87308 */ /* 0x0002a60000000800 */
[----:B------:R-:W-:-:S04]  /*6bb0*/  FMNMX.FTZ R3, R171, R3, !PT ;  /* 0x00000003ab037209 */ /* 0x000fc80007810000 */
[----:B------:R-:W-:-:S05]  /*6bc0*/  FMNMX.FTZ R3, R169, R3, !PT ;  /* 0x00000003a9037209 */ /* 0x000fca0007810000 */
[----:B------:R-:W3:Y:S01]  /*6bd0*/  SHFL.BFLY PT, R5, R3, 0x2, 0x1f ;  /* 0x0c401f0003057f89 */ /* 0x000ee200000e0000 */
[----:B-1----:R-:W-:Y:S01]  /*6be0*/  FFMA.FTZ R7, R30, c[0x0][0x2d0], -R4 ;  /* 0x0000b4001e077a23 */ /* 0x002fe20000010804 */
[----:B--2---:R-:W-:Y:S02]  /*6bf0*/  F2FP.BF16.PACK_AB R14, R184, R185 ;  /* 0x000000b9b80e723e */ /* 0x004fe400000010ff */
[----:B------:R-:W-:Y:S01]  /*6c00*/  LDSM.16.MT88.4 R28, [R189] ;  /* 0x00000000bd1c783b */ /* 0x000fe20000004200 */
[----:B------:R1:W-:Y:S01]  /*6c10*/  MUFU.EX2 R183, R7 ;  /* 0x0000000700b77308 */ /* 0x0003e20000000800 */
[----:B---3--:R-:W-:Y:S02]  /*6c20*/  FMNMX.FTZ R3, R3, R5, !PT ;  /* 0x0000000503037209 */ /* 0x008fe40007810000 */
[----:B-1----:R-:W-:-:S03]  /*6c30*/  FMNMX.FTZ R7, R155, R6, !PT ;  /* 0x000000069b077209 */ /* 0x002fc60007810000 */
[----:B------:R-:W1:Y:S01]  /*6c40*/  SHFL.BFLY PT, R5, R3, 0x1, 0x1f ;  /* 0x0c201f0003057f89 */ /* 0x000e6200000e0000 */
[----:B------:R-:W-:Y:S02]  /*6c50*/  FMNMX.FTZ R7, R157, R7, !PT ;  /* 0x000000079d077209 */ /* 0x000fe40007810000 */
[----:B-1----:R-:W-:Y:S02]  /*6c60*/  FMNMX.FTZ R71, R3, R5, !PT ;  /* 0x0000000503477209 */ /* 0x002fe40007810000 */
[----:B------:R-:W-:Y:S02]  /*6c70*/  FMNMX.FTZ R5, R69, R74, !PT ;  /* 0x0000004a45057209 */ /* 0x000fe40007810000 */
[C---:B------:R-:W-:Y:S01]  /*6c80*/  FSETP.NEU.FTZ.AND P0, PT, R71.reuse, -INF , PT ;  /* 0xff8000004700780b */ /* 0x040fe20003f1d000 */
[----:B------:R-:W-:Y:S01]  /*6c90*/  FMUL.FTZ R3, R71, c[0x0][0x2d0] ;  /* 0x0000b40047037a20 */ /* 0x000fe20000410000 */
[----:B------:R-:W-:-:S04]  /*6ca0*/  FMNMX.FTZ R5, R86, R5, !PT ;  /* 0x0000000556057209 */ /* 0x000fc80007810000 */
[----:B------:R-:W-:Y:S02]  /*6cb0*/  FMNMX.FTZ R5, R88, R5, !PT ;  /* 0x0000000558057209 */ /* 0x000fe40007810000 */
[----:B------:R-:W-:Y:S02]  /*6cc0*/  FSEL R3, R3, RZ, P0 ;  /* 0x000000ff03037208 */ /* 0x000fe40000000000 */
[----:B------:R-:W-:Y:S02]  /*6cd0*/  FMNMX.FTZ R5, R90, R5, !PT ;  /* 0x000000055a057209 */ /* 0x000fe40007810000 */
[C---:B------:R-:W-:Y:S01]  /*6ce0*/  ISETP.GT.AND P0, PT, R0.reuse, 0x48, !P5 ;  /* 0x000000480000780c */ /* 0x040fe20006f04270 */
[----:B------:R-:W-:Y:S01]  /*6cf0*/  FFMA.FTZ R6, R27, c[0x0][0x2d0], -R3 ;  /* 0x0000b4001b067a23 */ /* 0x000fe20000010803 */
[----:B------:R-:W-:Y:S02]  /*6d00*/  FMNMX.FTZ R5, R91, R5, !PT ;  /* 0x000000055b057209 */ /* 0x000fe40007810000 */
[----:B------:R-:W-:Y:S01]  /*6d10*/  ISETP.GT.AND P5, PT, R0, 0x49, !P6 ;  /* 0x000000490000780c */ /* 0x000fe200077a4270 */
[----:B------:R1:W-:Y:S01]  /*6d20*/  MUFU.EX2 R249, R6 ;  /* 0x0000000600f97308 */ /* 0x0003e20000000800 */
[----:B------:R-:W-:-:S02]  /*6d30*/  FMNMX.FTZ R5, R94, R5, !PT ;  /* 0x000000055e057209 */ /* 0x000fc40007810000 */
[C---:B------:R-:W-:Y:S02]  /*6d40*/  ISETP.LT.OR P1, PT, R2.reuse, 0x49, P0 ;  /* 0x000000490200780c */ /* 0x040fe40000721670 */
[----:B------:R-:W-:Y:S02]  /*6d50*/  FMNMX.FTZ R5, R95, R5, !PT ;  /* 0x000000055f057209 */ /* 0x000fe40007810000 */
[----:B------:R-:W-:Y:S01]  /*6d60*/  ISETP.LT.OR P0, PT, R2, 0x4a, P5 ;  /* 0x0000004a0200780c */ /* 0x000fe20002f01670 */
[----:B------:R-:W-:Y:S01]  /*6d70*/  FFMA.FTZ R2, R34, c[0x0][0x2d0], -R3 ;  /* 0x0000b40022027a23 */ /* 0x000fe20000010803 */
[----:B------:R-:W-:Y:S02]  /*6d80*/  FMNMX.FTZ R5, R135, R5, !PT ;  /* 0x0000000587057209 */ /* 0x000fe40007810000 */
[----:B------:R-:W-:Y:S01]  /*6d90*/  FSEL R160, R51, -INF , !P1 ;  /* 0xff80000033a07808 */ /* 0x000fe20004800000 */
[----:B------:R-:W-:Y:S01]  /*6da0*/  MUFU.EX2 R246, R2 ;  /* 0x0000000200f67308 */ /* 0x000fe20000000800 */
[----:B------:R-:W-:-:S02]  /*6db0*/  FMNMX.FTZ R5, R147, R5, !PT ;  /* 0x0000000593057209 */ /* 0x000fc40007810000 */
[----:B------:R-:W-:Y:S02]  /*6dc0*/  FSEL R159, R43, -INF , !P0 ;  /* 0xff8000002b9f7808 */ /* 0x000fe40004000000 */
[----:B------:R-:W-:Y:S02]  /*6dd0*/  FMNMX.FTZ R5, R156, R5, !PT ;  /* 0x000000059c057209 */ /* 0x000fe40007810000 */
[----:B-1----:R-:W-:Y:S02]  /*6de0*/  FMNMX.FTZ R6, R163, R7, !PT ;  /* 0x00000007a3067209 */ /* 0x002fe40007810000 */
[----:B------:R-:W-:Y:S02]  /*6df0*/  FMNMX.FTZ R5, R158, R5, !PT ;  /* 0x000000059e057209 */ /* 0x000fe40007810000 */
[----:B------:R-:W-:Y:S02]  /*6e00*/  FMNMX.FTZ R6, R164, R6, !PT ;  /* 0x00000006a4067209 */ /* 0x000fe40007810000 */
[----:B------:R-:W-:-:S02]  /*6e10*/  FMNMX.FTZ R5, R167, R5, !PT ;  /* 0x00000005a7057209 */ /* 0x000fc40007810000 */
[----:B------:R-:W-:Y:S02]  /*6e20*/  FMNMX.FTZ R6, R165, R6, !PT ;  /* 0x00000006a5067209 */ /* 0x000fe40007810000 */
[----:B------:R-:W-:-:S04]  /*6e30*/  FMNMX.FTZ R5, R166, R5, !PT ;  /* 0x00000005a6057209 */ /* 0x000fc80007810000 */
[----:B------:R-:W-:-:S04]  /*6e40*/  FMNMX.FTZ R5, R170, R5, !PT ;  /* 0x00000005aa057209 */ /* 0x000fc80007810000 */
[----:B------:R-:W-:-:S04]  /*6e50*/  FMNMX.FTZ R5, R174, R5, !PT ;  /* 0x00000005ae057209 */ /* 0x000fc80007810000 */
[----:B------:R-:W-:-:S04]  /*6e60*/  FMNMX.FTZ R5, R179, R5, !PT ;  /* 0x00000005b3057209 */ /* 0x000fc80007810000 */
[----:B------:R-:W-:Y:S01]  /*6e70*/  FMNMX.FTZ R0, R181, R5, !PT ;  /* 0x00000005b5007209 */ /* 0x000fe20007810000 */
[----:B------:R-:W-:-:S03]  /*6e80*/  FFMA.FTZ R5, R32, c[0x0][0x2d0], -R3 ;  /* 0x0000b40020057a23 */ /* 0x000fc60000010803 */
[----:B------:R-:W-:Y:S01]  /*6e90*/  FMNMX.FTZ R0, R182, R0, !PT ;  /* 0x00000000b6007209 */ /* 0x000fe20007810000 */
[----:B------:R1:W2:Y:S03]  /*6ea0*/  MUFU.EX2 R245, R5 ;  /* 0x0000000500f57308 */ /* 0x0002a60000000800 */
[----:B------:R-:W-:-:S05]  /*6eb0*/  FMNMX.FTZ R0, R180, R0, !PT ;  /* 0x00000000b4007209 */ /* 0x000fca0007810000 */
[----:B------:R-:W3:Y:S01]  /*6ec0*/  SHFL.BFLY PT, R7, R0, 0x2, 0x1f ;  /* 0x0c401f0000077f89 */ /* 0x000ee200000e0000 */
[----:B-1----:R-:W-:Y:S01]  /*6ed0*/  FFMA.FTZ R5, R33, c[0x0][0x2d0], -R3 ;  /* 0x0000b40021057a23 */ /* 0x002fe20000010803 */
[----:B--2---:R-:W-:Y:S02]  /*6ee0*/  F2FP.BF16.PACK_AB R13, R245, R249 ;  /* 0x000000f9f50d723e */ /* 0x004fe400000010ff */
[----:B------:R-:W-:Y:S01]  /*6ef0*/  LDSM.16.MT88.4 R32, [R190] ;  /* 0x00000000be20783b */ /* 0x000fe20000004200 */
[----:B------:R1:W2:Y:S01]  /*6f00*/  MUFU.EX2 R248, R5 ;  /* 0x0000000500f87308 */ /* 0x0002a20000000800 */
[----:B---3--:R-:W-:Y:S02]  /*6f10*/  FMNMX.FTZ R0, R0, R7, !PT ;  /* 0x0000000700007209 */ /* 0x008fe40007810000 */
[----:B-1----:R-:W-:-:S03]  /*6f20*/  FMNMX.FTZ R5, R168, R6, !PT ;  /* 0x00000006a8057209 */ /* 0x002fc60007810000 */
[----:B------:R-:W1:Y:S01]  /*6f30*/  SHFL.BFLY PT, R7, R0, 0x1, 0x1f ;  /* 0x0c201f0000077f89 */ /* 0x000e6200000e0000 */
[----:B--2---:R-:W-:Y:S02]  /*6f40*/  F2FP.BF16.PACK_AB R15, R246, R248 ;  /* 0x000000f8f60f723e */ /* 0x004fe400000010ff */
[----:B------:R-:W-:-:S04]  /*6f50*/  FMNMX.FTZ R5, R162, R5, !PT ;  /* 0x00000005a2057209 */ /* 0x000fc80007810000 */
[----:B------:R-:W-:Y:S01]  /*6f60*/  FMNMX.FTZ R2, R161, R5, !PT ;  /* 0x00000005a1027209 */ /* 0x000fe20007810000 */
[----:B------:R-:W-:Y:S01]  /*6f70*/  FFMA.FTZ R5, R40, c[0x0][0x2d0], -R4 ;  /* 0x0000b40028057a23 */ /* 0x000fe20000010804 */
[C---:B------:R-:W-:Y:S01]  /*6f80*/  HMMA.16816.F32.BF16 R48, R12.reuse, R28, RZ ;  /* 0x0000001c0c30723c */ /* 0x040fe200000418ff */
[----:B------:R-:W-:Y:S01]  /*6f90*/  LDSM.16.MT88.4 R40, [R192] ;  /* 0x00000000c028783b */ /* 0x000fe20000004200 */
[----:B------:R-:W-:Y:S01]  /*6fa0*/  FMNMX.FTZ R2, R160, R2, !PT ;  /* 0x00000002a0027209 */ /* 0x000fe20007810000 */
[----:B------:R2:W-:Y:S03]  /*6fb0*/  MUFU.EX2 R250, R5 ;  /* 0x0000000500fa7308 */ /* 0x0005e60000000800 */
[----:B------:R-:W-:Y:S02]  /*6fc0*/  FMNMX.FTZ R2, R159, R2, !PT ;  /* 0x000000029f027209 */ /* 0x000fe40007810000 */
[----:B------:R-:W-:Y:S03]  /*6fd0*/  HMMA.16816.F32.BF16 R56, R12, R36, RZ ;  /* 0x000000240c38723c */ /* 0x000fe600000418ff */
[----:B------:R-:W3:Y:S01]  /*6fe0*/  SHFL.BFLY PT, R6, R2, 0x2, 0x1f ;  /* 0x0c401f0002067f89 */ /* 0x000ee200000e0000 */
[----:B-1----:R-:W-:Y:S01]  /*6ff0*/  FMNMX.FTZ R70, R0, R7, !PT ;  /* 0x0000000700467209 */ /* 0x002fe20007810000 */
[----:B------:R-:W-:-:S03]  /*7000*/  FFMA.FTZ R0, R60, c[0x0][0x2d0], -R3 ;  /* 0x0000b4003c007a23 */ /* 0x000fc60000010803 */
[----:B------:R-:W-:Y:S01]  /*7010*/  HMMA.16816.F32.BF16 R20, R12, R38, RZ ;  /* 0x000000260c14723c */ /* 0x000fe200000418ff */
[----:B------:R-:W-:Y:S01]  /*7020*/  LDSM.16.MT88.4 R60, [R193+0x800] ;  /* 0x00080000c13c783b */ /* 0x000fe20000004200 */
[----:B--2---:R-:W-:Y:S01]  /*7030*/  FFMA.FTZ R5, R44, c[0x0][0x2d0], -R4 ;  /* 0x0000b4002c057a23 */ /* 0x004fe20000010804 */
[----:B------:R1:W-:Y:S01]  /*7040*/  MUFU.EX2 R242, R0 ;  /* 0x0000000000f27308 */ /* 0x0003e20000000800 */
[----:B------:R-:W-:-:S04]  /*7050*/  FSETP.NEU.FTZ.AND P0, PT, R70, -INF , PT ;  /* 0xff8000004600780b */ /* 0x000fc80003f1d000 */
[C---:B------:R-:W-:Y:S03]  /*7060*/  HMMA.16816.F32.BF16 R16, R12.reuse, R34, RZ ;  /* 0x000000220c10723c */ /* 0x040fe600000418ff */
[----:B------:R2:W-:Y:S01]  /*7070*/  MUFU.EX2 R251, R5 ;  /* 0x0000000500fb7308 */ /* 0x0005e20000000800 */
[----:B---3--:R-:W-:Y:S01]  /*7080*/  FMNMX.FTZ R2, R2, R6, !PT ;  /* 0x0000000602027209 */ /* 0x008fe20007810000 */
[----:B-1----:R-:W-:Y:S02]  /*7090*/  FMUL.FTZ R0, R70, c[0x0][0x2d0] ;  /* 0x0000b40046007a20 */ /* 0x002fe40000410000 */
[----:B------:R-:W-:Y:S02]  /*70a0*/  FFMA.FTZ R6, R75, c[0x0][0x2d0], -R3 ;  /* 0x0000b4004b067a23 */ /* 0x000fe40000010803 */
[----:B------:R-:W1:Y:S01]  /*70b0*/  SHFL.BFLY PT, R7, R2, 0x1, 0x1f ;  /* 0x0c201f0002077f89 */ /* 0x000e6200000e0000 */
[----:B------:R-:W-:Y:S01]  /*70c0*/  HMMA.16816.F32.BF16 R24, R12, R40, RZ ;  /* 0x000000280c18723c */ /* 0x000fe200000418ff */
[----:B------:R-:W3:Y:S01]  /*70d0*/  MUFU.EX2 R247, R6 ;  /* 0x0000000600f77308 */ /* 0x000ee20000000800 */
[----:B------:R-:W-:-:S02]  /*70e0*/  IMAD.MOV.U32 R75, RZ, RZ, R97 ;  /* 0x000000ffff4b7224 */ /* 0x000fc400078e0061 */
[----:B--2---:R-:W-:-:S05]  /*70f0*/  FFMA.FTZ R5, R46, c[0x0][0x2d0], -R4 ;  /* 0x0000b4002e057a23 */ /* 0x004fca0000010804 */
[----:B------:R2:W4:Y:S01]  /*7100*/  MUFU.EX2 R252, R5 ;  /* 0x0000000500fc7308 */ /* 0x0005220000000800 */
[----:B---3--:R-:W-:Y:S01]  /*7110*/  F2FP.BF16.PACK_AB R11, R247, R242 ;  /* 0x000000f2f70b723e */ /* 0x008fe200000010ff */
[----:B--2---:R-:W-:Y:S01]  /*7120*/  FFMA.FTZ R5, R52, c[0x0][0x2d0], -R4 ;  /* 0x0000b40034057a23 */ /* 0x004fe20000010804 */
[----:B----4-:R-:W-:Y:S01]  /*7130*/  F2FP.BF16.PACK_AB R10, R252, R251 ;  /* 0x000000fbfc0a723e */ /* 0x010fe200000010ff */
[----:B------:R-:W-:Y:S04]  /*7140*/  HMMA.16816.F32.BF16 R52, R12, R32, RZ ;  /* 0x000000200c34723c */ /* 0x000fe800000418ff */
[----:B------:R2:W-:Y:S02]  /*7150*/  MUFU.EX2 R96, R5 ;  /* 0x0000000500607308 */ /* 0x0005e40000000800 */
[----:B--2---:R-:W-:-:S06]  /*7160*/  FFMA.FTZ R5, R45, c[0x0][0x2d0], -R3 ;  /* 0x0000b4002d057a23 */ /* 0x004fcc0000010803 */
[----:B------:R2:W-:Y:S02]  /*7170*/  MUFU.EX2 R241, R5 ;  /* 0x0000000500f17308 */ /* 0x0005e40000000800 */
[----:B--2---:R-:W-:Y:S02]  /*7180*/  FFMA.FTZ R5, R47, c[0x0][0x2d0], -R3 ;  /* 0x0000b4002f057a23 */ /* 0x004fe40000010803 */
[C---:B------:R-:W-:Y:S04]  /*7190*/  HMMA.16816.F32.BF16 R44, R12.reuse, R30, RZ ;  /* 0x0000001e0c2c723c */ /* 0x040fe800000418ff */
[----:B------:R2:W3:Y:S04]  /*71a0*/  MUFU.EX2 R240, R5 ;  /* 0x0000000500f07308 */ /* 0x0004e80000000800 */
[----:B------:R-:W-:Y:S01]  /*71b0*/  HMMA.16816.F32.BF16 R12, R12, R42, RZ ;  /* 0x0000002a0c0c723c */ /* 0x000fe200000418ff */
[----:B--2---:R-:W-:-:S05]  /*71c0*/  FSEL R5, R0, RZ, P0 ;  /* 0x000000ff00057208 */ /* 0x004fca0000000000 */
[--C-:B------:R-:W-:Y:S02]  /*71d0*/  FFMA.FTZ R0, R69, c[0x0][0x2d0], -R5.reuse ;  /* 0x0000b40045007a23 */ /* 0x100fe40000010805 */
[----:B------:R-:W-:Y:S02]  /*71e0*/  FFMA.FTZ R6, R74, c[0x0][0x2d0], -R5 ;  /* 0x0000b4004a067a23 */ /* 0x000fe40000010805 */
[----:B------:R1:W-:Y:S01]  /*71f0*/  MUFU.EX2 R238, R0 ;  /* 0x0000000000ee7308 */ /* 0x0003e20000000800 */
[----:B------:R-:W-:Y:S01]  /*7200*/  IMAD.MOV.U32 R74, RZ, RZ, R9 ;  /* 0x000000ffff4a7224 */ /* 0x000fe200078e0009 */
[----:B---3--:R-:W-:-:S06]  /*7210*/  F2FP.BF16.PACK_AB R9, R240, R241 ;  /* 0x000000f1f009723e */ /* 0x008fcc00000010ff */
[----:B------:R2:W3:Y:S01]  /*7220*/  MUFU.EX2 R236, R6 ;  /* 0x0000000600ec7308 */ /* 0x0004e20000000800 */
[----:B-1----:R-:W-:Y:S01]  /*7230*/  FMNMX.FTZ R0, R2, R7, !PT ;  /* 0x0000000702007209 */ /* 0x002fe20007810000 */
[----:B------:R-:W-:Y:S02]  /*7240*/  FFMA.FTZ R2, R86, c[0x0][0x2d0], -R5 ;  /* 0x0000b40056027a23 */ /* 0x000fe40000010805 */
[----:B------:R-:W-:Y:S01]  /*7250*/  IMAD.MOV.U32 R7, RZ, RZ, R8 ;  /* 0x000000ffff077224 */ /* 0x000fe200078e0008 */
[----:B------:R-:W-:-:S03]  /*7260*/  FSETP.NEU.FTZ.AND P0, PT, R0, -INF , PT ;  /* 0xff8000000000780b */ /* 0x000fc60003f1d000 */
[----:B------:R1:W-:Y:S01]  /*7270*/  MUFU.EX2 R237, R2 ;  /* 0x0000000200ed7308 */ /* 0x0003e20000000800 */
[----:B------:R-:W-:Y:S01]  /*7280*/  F2FP.BF16.PACK_AB R8, R250, R183 ;  /* 0x000000b7fa08723e */ /* 0x000fe200000010ff */
[----:B--2---:R-:W-:-:S06]  /*7290*/  FFMA.FTZ R6, R88, c[0x0][0x2d0], -R5 ;  /* 0x0000b40058067a23 */ /* 0x004fcc0000010805 */
[----:B------:R2:W4:Y:S01]  /*72a0*/  MUFU.EX2 R235, R6 ;  /* 0x0000000600eb7308 */ /* 0x0005220000000800 */
[----:B------:R-:W-:Y:S01]  /*72b0*/  HMMA.16816.F32.BF16 R124, R8, R64, R48 ;  /* 0x00000040087c723c */ /* 0x000fe20000041830 */
[----:B-1----:R-:W-:-:S07]  /*72c0*/  FMUL.FTZ R2, R0, c[0x0][0x2d0] ;  /* 0x0000b40000027a20 */ /* 0x002fce0000410000 */
[----:B------:R-:W-:Y:S01]  /*72d0*/  HMMA.16816.F32.BF16 R120, R8, R60, R56 ;  /* 0x0000003c0878723c */ /* 0x000fe20000041838 */
[----:B------:R-:W-:-:S07]  /*72e0*/  FSEL R2, R2, RZ, P0 ;  /* 0x000000ff02027208 */ /* 0x000fce0000000000 */
[----:B------:R-:W-:Y:S01]  /*72f0*/  HMMA.16816.F32.BF16 R48, R8, R80, R52 ;  /* 0x000000500830723c */ /* 0x000fe20000041834 */
[----:B--2---:R-:W-:-:S04]  /*7300*/  FFMA.FTZ R6, R68, c[0x0][0x2d0], -R2 ;  /* 0x0000b40044067a23 */ /* 0x004fc80000010802 */
[----:B------:R1:W-:Y:S03]  /*7310*/  MUFU.EX2 R69, R6 ;  /* 0x0000000600457308 */ /* 0x0003e60000000800 */
[C---:B------:R-:W-:Y:S08]  /*7320*/  HMMA.16816.F32.BF16 R108, R8.reuse, R76, R24 ;  /* 0x0000004c086c723c */ /* 0x040ff00000041818 */
[----:B------:R-:W-:Y:S01]  /*7330*/  HMMA.16816.F32.BF16 R104, R8, R66, R44 ;  /* 0x000000420868723c */ /* 0x000fe2000004182c */
[----:B-1----:R-:W-:-:S02]  /*7340*/  FFMA.FTZ R6, R73, c[0x0][0x2d0], -R2 ;  /* 0x0000b40049067a23 */ /* 0x002fc40000010802 */
[----:B------:R-:W-:-:S05]  /*7350*/  IMAD.MOV.U32 R73, RZ, RZ, R96 ;  /* 0x000000ffff497224 */ /* 0x000fca00078e0060 */
[C---:B------:R-:W-:Y:S01]  /*7360*/  HMMA.16816.F32.BF16 R100, R8.reuse, R62, R20 ;  /* 0x0000003e0864723c */ /* 0x040fe20000041814 */
[----:B------:R1:W2:Y:S07]  /*7370*/  MUFU.EX2 R233, R6 ;  /* 0x0000000600e97308 */ /* 0x0002ae0000000800 */
[C---:B------:R-:W-:Y:S08]  /*7380*/  HMMA.16816.F32.BF16 R112, R8.reuse, R82, R16 ;  /* 0x000000520870723c */ /* 0x040ff00000041810 */
[----:B------:R-:W-:Y:S01]  /*7390*/  HMMA.16816.F32.BF16 R96, R8, R78, R12 ;  /* 0x0000004e0860723c */ /* 0x000fe2000004180c */
[----:B-1----:R-:W-:-:S04]  /*73a0*/  FFMA.FTZ R6, R85, c[0x0][0x2d0], -R2 ;  /* 0x0000b40055067a23 */ /* 0x002fc80000010802 */
[----:B------:R1:W-:Y:S02]  /*73b0*/  MUFU.EX2 R234, R6 ;  /* 0x0000000600ea7308 */ /* 0x0003e40000000800 */
[----:B---3--:R-:W-:Y:S02]  /*73c0*/  F2FP.BF16.PACK_AB R8, R236, R238 ;  /* 0x000000eeec08723e */ /* 0x008fe400000010ff */
[----:B----4-:R-:W-:Y:S02]  /*73d0*/  F2FP.BF16.PACK_AB R10, R235, R237 ;  /* 0x000000edeb0a723e */ /* 0x010fe400000010ff */
[----:B--2---:R-:W-:Y:S01]  /*73e0*/  F2FP.BF16.PACK_AB R9, R233, R69 ;  /* 0x00000045e909723e */ /* 0x004fe200000010ff */
[----:B-1----:R-:W-:-:S04]  /*73f0*/  FFMA.FTZ R6, R84, c[0x0][0x2d0], -R2 ;  /* 0x0000b40054067a23 */ /* 0x002fc80000010802 */
[----:B------:R1:W2:Y:S02]  /*7400*/  MUFU.EX2 R232, R6 ;  /* 0x0000000600e87308 */ /* 0x0002a40000000800 */
[----:B-1----:R-:W-:Y:S01]  /*7410*/  FFMA.FTZ R6, R90, c[0x0][0x2d0], -R5 ;  /* 0x0000b4005a067a23 */ /* 0x002fe20000010805 */
[----:B--2---:R-:W-:-:S05]  /*7420*/  F2FP.BF16.PACK_AB R11, R232, R234 ;  /* 0x000000eae80b723e */ /* 0x004fca00000010ff */
[----:B------:R1:W-:Y:S02]  /*7430*/  MUFU.EX2 R230, R6 ;  /* 0x0000000600e67308 */ /* 0x0003e40000000800 */
[C---:B------:R-:W-:Y:S08]  /*7440*/  HMMA.16816.F32.BF16 R16, R8.reuse, R32, RZ ;  /* 0x000000200810723c */ /* 0x040ff000000418ff */
[----:B------:R-:W-:Y:S01]  /*7450*/  HMMA.16816.F32.BF16 R24, R8, R28, RZ ;  /* 0x0000001c0818723c */ /* 0x000fe200000418ff */
[----:B-1----:R-:W-:-:S04]  /*7460*/  FFMA.FTZ R6, R91, c[0x0][0x2d0], -R5 ;  /* 0x0000b4005b067a23 */ /* 0x002fc80000010805 */
[----:B------:R1:W2:Y:S03]  /*7470*/  MUFU.EX2 R229, R6 ;  /* 0x0000000600e57308 */ /* 0x0002a60000000800 */
[C---:B------:R-:W-:Y:S08]  /*7480*/  HMMA.16816.F32.BF16 R20, R8.reuse, R36, RZ ;  /* 0x000000240814723c */ /* 0x040ff000000418ff */
[----:B------:R-:W-:Y:S01]  /*7490*/  HMMA.16816.F32.BF16 R44, R8, R34, RZ ;  /* 0x00000022082c723c */ /* 0x000fe200000418ff */
[----:B-1----:R-:W-:-:S07]  /*74a0*/  FFMA.FTZ R6, R94, c[0x0][0x2d0], -R5 ;  /* 0x0000b4005e067a23 */ /* 0x002fce0000010805 */
[C---:B------:R-:W-:Y:S01]  /*74b0*/  HMMA.16816.F32.BF16 R28, R8.reuse, R30, RZ ;  /* 0x0000001e081c723c */ /* 0x040fe200000418ff */
[----:B------:R1:W-:Y:S07]  /*74c0*/  MUFU.EX2 R228, R6 ;  /* 0x0000000600e47308 */ /* 0x0003ee0000000800 */
[C---:B------:R-:W-:Y:S08]  /*74d0*/  HMMA.16816.F32.BF16 R36, R8.reuse, R38, RZ ;  /* 0x000000260824723c */ /* 0x040ff000000418ff */
[----:B------:R-:W-:Y:S01]  /*74e0*/  HMMA.16816.F32.BF16 R12, R8, R40, RZ ;  /* 0x00000028080c723c */ /* 0x000fe200000418ff */
[----:B-1----:R-:W-:-:S04]  /*74f0*/  FFMA.FTZ R6, R95, c[0x0][0x2d0], -R5 ;  /* 0x0000b4005f067a23 */ /* 0x002fc80000010805 */
[----:B------:R1:W3:Y:S03]  /*7500*/  MUFU.EX2 R231, R6 ;  /* 0x0000000600e77308 */ /* 0x0002e60000000800 */
[----:B------:R-:W-:Y:S07]  /*7510*/  HMMA.16816.F32.BF16 R32, R8, R42, RZ ;  /* 0x0000002a0820723c */ /* 0x000fee00000418ff */
[----:B--2---:R-:W-:Y:S01]  /*7520*/  F2FP.BF16.PACK_AB R8, R229, R230 ;  /* 0x000000e6e508723e */ /* 0x004fe200000010ff */
[----:B-1----:R-:W-:Y:S01]  /*7530*/  FFMA.FTZ R6, R87, c[0x0][0x2d0], -R2 ;  /* 0x0000b40057067a23 */ /* 0x002fe20000010802 */
[----:B---3--:R-:W-:-:S03]  /*7540*/  F2FP.BF16.PACK_AB R10, R231, R228 ;  /* 0x000000e4e70a723e */ /* 0x008fc600000010ff */
        /* <DEDUP_REMOVED lines=11> */
[C---:B------:R-:W-:Y:S01]  /*7600*/  HMMA.16816.F32.BF16 R140, R8.reuse, R80, R16 ;  /* 0x00000050088c723c */ /* 0x040fe20000041810 */
[----:B------:R-:W3:Y:S07]  /*7610*/  LDSM.16.MT88.4 R16, [R189+0x1000] ;  /* 0x00100000bd10783b */ /* 0x000eee0000004200 */
[----:B------:R-:W-:Y:S01]  /*7620*/  HMMA.16816.F32.BF16 R92, R8, R64, R24 ;  /* 0x00000040085c723c */ /* 0x000fe20000041818 */
[----:B------:R-:W4:Y:S01]  /*7630*/  LDSM.16.MT88.4 R24, [R190+0x1000] ;  /* 0x00100000be18783b */ /* 0x000f220000004200 */
[----:B-1----:R-:W-:-:S04]  /*7640*/  FFMA.FTZ R6, R117, c[0x0][0x2d0], -R4 ;  /* 0x0000b40075067a23 */ /* 0x002fc80000010804 */
[----:B------:R1:W-:Y:S02]  /*7650*/  MUFU.EX2 R225, R6 ;  /* 0x0000000600e17308 */ /* 0x0003e40000000800 */
[C---:B------:R-:W-:Y:S01]  /*7660*/  HMMA.16816.F32.BF16 R136, R8.reuse, R60, R20 ;  /* 0x0000003c0888723c */ /* 0x040fe20000041814 */
[----:B------:R-:W5:Y:S07]  /*7670*/  LDSM.16.MT88.4 R20, [R193+0x1000] ;  /* 0x00100000c114783b */ /* 0x000f6e0000004200 */
[----:B------:R-:W-:Y:S01]  /*7680*/  HMMA.16816.F32.BF16 R148, R8, R76, R12 ;  /* 0x0000004c0894723c */ /* 0x000fe2000004180c */
[----:B-1----:R-:W-:-:S07]  /*7690*/  FFMA.FTZ R6, R128, c[0x0][0x2d0], -R4 ;  /* 0x0000b40080067a23 */ /* 0x002fce0000010804 */
[C---:B------:R-:W-:Y:S01]  /*76a0*/  HMMA.16816.F32.BF16 R84, R8.reuse, R66, R28 ;  /* 0x000000420854723c */ /* 0x040fe2000004181c */
[----:B------:R-:W1:Y:S01]  /*76b0*/  LDSM.16.MT88.4 R28, [R192+0x1000] ;  /* 0x00100000c01c783b */ /* 0x000e620000004200 */
[----:B------:R2:W-:Y:S03]  /*76c0*/  MUFU.EX2 R226, R6 ;  /* 0x0000000600e27308 */ /* 0x0005e60000000800 */
[----:B------:R-:W-:Y:S03]  /*76d0*/  LDSM.16.MT88.4 R64, [R193+0x1800] ;  /* 0x00180000c140783b */ /* 0x000fe60000004200 */
[----:B------:R-:W-:Y:S01]  /*76e0*/  HMMA.16816.F32.BF16 R88, R8, R62, R36 ;  /* 0x0000003e0858723c */ /* 0x000fe20000041824 */
[----:B------:R-:W1:Y:S01]  /*76f0*/  LDSM.16.MT88.4 R60, [R189+0x1800] ;  /* 0x00180000bd3c783b */ /* 0x000e620000004200 */
[----:B--2---:R-:W-:-:S04]  /*7700*/  FFMA.FTZ R6, R129, c[0x0][0x2d0], -R4 ;  /* 0x0000b40081067a23 */ /* 0x004fc80000010804 */
[----:B------:R2:W-:Y:S02]  /*7710*/  MUFU.EX2 R222, R6 ;  /* 0x0000000600de7308 */ /* 0x0005e40000000800 */
[----:B--2---:R-:W-:-:S06]  /*7720*/  FFMA.FTZ R6, R130, c[0x0][0x2d0], -R4 ;  /* 0x0000b40082067a23 */ /* 0x004fcc0000010804 */
[----:B------:R2:W-:Y:S02]  /*7730*/  MUFU.EX2 R219, R6 ;  /* 0x0000000600db7308 */ /* 0x0005e40000000800 */
[----:B--2---:R-:W-:-:S06]  /*7740*/  FFMA.FTZ R6, R118, c[0x0][0x2d0], -R3 ;  /* 0x0000b40076067a23 */ /* 0x004fcc0000010803 */
[----:B------:R2:W-:Y:S02]  /*7750*/  MUFU.EX2 R218, R6 ;  /* 0x0000000600da7308 */ /* 0x0005e40000000800 */
[--C-:B--2---:R-:W-:Y:S02]  /*7760*/  FFMA.FTZ R6, R119, c[0x0][0x2d0], -R3.reuse ;  /* 0x0000b40077067a23 */ /* 0x104fe40000010803 */
[----:B------:R-:W-:Y:S01]  /*7770*/  HMMA.16816.F32.BF16 R116, R8, R82, R44 ;  /* 0x000000520874723c */ /* 0x000fe2000004182c */
[----:B------:R-:W-:Y:S03]  /*7780*/  LDSM.16.MT88.4 R80, [R192+0x1800] ;  /* 0x00180000c050783b */ /* 0x000fe60000004200 */
[----:B------:R2:W1:Y:S02]  /*7790*/  MUFU.EX2 R217, R6 ;  /* 0x0000000600d97308 */ /* 0x0004640000000800 */
[----:B--2---:R-:W-:-:S02]  /*77a0*/  FFMA.FTZ R6, R131, c[0x0][0x2d0], -R3 ;  /* 0x0000b40083067a23 */ /* 0x004fc40000010803 */
[----:B------:R-:W-:Y:S01]  /*77b0*/  HMMA.16816.F32.BF16 R128, R8, R78, R32 ;  /* 0x0000004e0880723c */ /* 0x000fe20000041820 */
[----:B------:R-:W2:Y:S03]  /*77c0*/  LDSM.16.MT88.4 R76, [R190+0x1800] ;  /* 0x00180000be4c783b */ /* 0x000ea60000004200 */
[----:B------:R3:W-:Y:S03]  /*77d0*/  MUFU.EX2 R216, R6 ;  /* 0x0000000600d87308 */ /* 0x0007e60000000800 */
[----:B------:R-:W-:Y:S02]  /*77e0*/  F2FP.BF16.PACK_AB R8, R227, R73 ;  /* 0x00000049e308723e */ /* 0x000fe400000010ff */
[----:B-1----:R-:W-:Y:S02]  /*77f0*/  F2FP.BF16.PACK_AB R9, R217, R218 ;  /* 0x000000dad909723e */ /* 0x002fe400000010ff */
[----:B------:R-:W-:Y:S01]  /*7800*/  F2FP.BF16.PACK_AB R10, R226, R225 ;  /* 0x000000e1e20a723e */ /* 0x000fe200000010ff */
[----:B---3--:R-:W-:-:S04]  /*7810*/  FFMA.FTZ R6, R132, c[0x0][0x2d0], -R3 ;  /* 0x0000b40084067a23 */ /* 0x008fc80000010803 */
[----:B------:R1:W3:Y:S02]  /*7820*/  MUFU.EX2 R214, R6 ;  /* 0x0000000600d67308 */ /* 0x0002e40000000800 */
[----:B-1----:R-:W-:Y:S01]  /*7830*/  FFMA.FTZ R6, R146, c[0x0][0x2d0], -R4 ;  /* 0x0000b40092067a23 */ /* 0x002fe20000010804 */
[----:B---3--:R-:W-:Y:S01]  /*7840*/  F2FP.BF16.PACK_AB R11, R214, R216 ;  /* 0x000000d8d60b723e */ /* 0x008fe200000010ff */
[----:B------:R-:W-:-:S04]  /*7850*/  IMAD.MOV.U32 R146, RZ, RZ, R183 ;  /* 0x000000ffff927224 */ /* 0x000fc800078e00b7 */
[----:B------:R1:W-:Y:S02]  /*7860*/  MUFU.EX2 R215, R6 ;  /* 0x0000000600d77308 */ /* 0x0003e40000000800 */
[C---:B------:R-:W-:Y:S07]  /*7870*/  HMMA.16816.F32.BF16 R56, R8.reuse, R16, R124 ;  /* 0x000000100838723c */ /* 0x040fee000004187c */
[----:B------:R-:W-:Y:S01]  /*7880*/  IMAD.MOV.U32 R126, RZ, RZ, R184 ;  /* 0x000000ffff7e7224 */ /* 0x000fe200078e00b8 */
[----:B----4-:R-:W-:Y:S01]  /*7890*/  HMMA.16816.F32.BF16 R32, R8, R26, R112 ;  /* 0x0000001a0820723c */ /* 0x010fe20000041870 */
[----:B------:R-:W-:Y:S01]  /*78a0*/  IMAD.MOV.U32 R127, RZ, RZ, R185 ;  /* 0x000000ffff7f7224 */ /* 0x000fe200078e00b9 */
[----:B------:R-:W-:Y:S01]  /*78b0*/  LDSM.16.MT88.4 R112, [R193+0x2000] ;  /* 0x00200000c170783b */ /* 0x000fe20000004200 */
[----:B-1----:R-:W-:-:S04]  /*78c0*/  FFMA.FTZ R6, R145, c[0x0][0x2d0], -R4 ;  /* 0x0000b40091067a23 */ /* 0x002fc80000010804 */
[----:B------:R1:W3:Y:S01]  /*78d0*/  MUFU.EX2 R213, R6 ;  /* 0x0000000600d57308 */ /* 0x0002e20000000800 */
        /* <DEDUP_REMOVED lines=8> */
[----:B------:R1:W4:Y:S03]  /*7960*/  MUFU.EX2 R211, R6 ;  /* 0x0000000600d37308 */ /* 0x0003260000000800 */
[----:B------:R-:W-:Y:S01]  /*7970*/  HMMA.16816.F32.BF16 R12, R8, R30, R96 ;  /* 0x0000001e080c723c */ /* 0x000fe20000041860 */
[----:B------:R-:W5:Y:S06]  /*7980*/  LDSM.16.MT88.4 R96, [R189+0x2000] ;  /* 0x00200000bd60783b */ /* 0x000f6c0000004200 */
[----:B------:R-:W-:-:S02]  /*7990*/  F2FP.BF16.PACK_AB R8, R219, R222 ;  /* 0x000000dedb08723e */ /* 0x000fc400000010ff */
[----:B---3--:R-:W-:Y:S01]  /*79a0*/  F2FP.BF16.PACK_AB R10, R213, R215 ;  /* 0x000000d7d50a723e */ /* 0x008fe200000010ff */
[----:B-1----:R-:W-:Y:S01]  /*79b0*/  FFMA.FTZ R6, R152, c[0x0][0x2d0], -R3 ;  /* 0x0000b40098067a23 */ /* 0x002fe20000010803 */
[----:B----4-:R-:W-:-:S03]  /*79c0*/  F2FP.BF16.PACK_AB R9, R211, R212 ;  /* 0x000000d4d309723e */ /* 0x010fc600000010ff */
        /* <DEDUP_REMOVED lines=10> */
[C---:B------:R-:W-:Y:S08]  /*7a70*/  HMMA.16816.F32.BF16 R52, R8.reuse, R64, R52 ;  /* 0x000000400834723c */ /* 0x040ff00000041834 */
[----:B------:R-:W-:Y:S01]  /*7a80*/  HMMA.16816.F32.BF16 R36, R8, R66, R36 ;  /* 0x000000420824723c */ /* 0x000fe20000041824 */
[----:B-1----:R-:W-:-:S07]  /*7a90*/  FFMA.FTZ R6, R156, c[0x0][0x2d0], -R5 ;  /* 0x0000b4009c067a23 */ /* 0x002fce0000010805 */
[C---:B--2---:R-:W-:Y:S01]  /*7aa0*/  HMMA.16816.F32.BF16 R48, R8.reuse, R76, R48 ;  /* 0x0000004c0830723c */ /* 0x044fe20000041830 */
[----:B------:R1:W-:Y:S07]  /*7ab0*/  MUFU.EX2 R187, R6 ;  /* 0x0000000600bb7308 */ /* 0x0003ee0000000800 */
[----:B------:R-:W-:Y:S01]  /*7ac0*/  HMMA.16816.F32.BF16 R44, R8, R80, R44 ;  /* 0x00000050082c723c */ /* 0x000fe2000004182c */
[----:B-1----:R-:W-:-:S04]  /*7ad0*/  FFMA.FTZ R6, R158, c[0x0][0x2d0], -R5 ;  /* 0x0000b4009e067a23 */ /* 0x002fc80000010805 */
[----:B------:R1:W2:Y:S02]  /*7ae0*/  MUFU.EX2 R186, R6 ;  /* 0x0000000600ba7308 */ /* 0x0002a40000000800 */
[----:B-1----:R-:W-:Y:S02]  /*7af0*/  FFMA.FTZ R6, R133, c[0x0][0x2d0], -R2 ;  /* 0x0000b40085067a23 */ /* 0x002fe40000010802 */
[C---:B------:R-:W-:Y:S04]  /*7b00*/  HMMA.16816.F32.BF16 R132, R8.reuse, R78, R32 ;  /* 0x0000004e0884723c */ /* 0x040fe80000041820 */
[----:B------:R1:W-:Y:S04]  /*7b10*/  MUFU.EX2 R184, R6 ;  /* 0x0000000600b87308 */ /* 0x0003e80000000800 */
[----:B------:R-:W-:Y:S01]  /*7b20*/  HMMA.16816.F32.BF16 R32, R8, R82, R12 ;  /* 0x000000520820723c */ /* 0x000fe2000004180c */
[----:B------:R-:W-:Y:S06]  /*7b30*/  LDSM.16.MT88.4 R12, [R192+0x2000] ;  /* 0x00200000c00c783b */ /* 0x000fec0000004200 */
[----:B---3--:R-:W-:-:S02]  /*7b40*/  F2FP.BF16.PACK_AB R8, R208, R206 ;  /* 0x000000ced008723e */ /* 0x008fc400000010ff */
[----:B--2---:R-:W-:Y:S01]  /*7b50*/  F2FP.BF16.PACK_AB R10, R186, R187 ;  /* 0x000000bbba0a723e */ /* 0x004fe200000010ff */
[----:B-1----:R-:W-:-:S04]  /*7b60*/  FFMA.FTZ R6, R153, c[0x0][0x2d0], -R2 ;  /* 0x0000b40099067a23 */ /* 0x002fc80000010802 */
        /* <DEDUP_REMOVED lines=8> */
[----:B------:R1:W-:Y:S01]  /*7bf0*/  MUFU.EX2 R158, R6 ;  /* 0x00000006009e7308 */ /* 0x0003e20000000800 */
[----:B------:R-:W-:Y:S01]  /*7c00*/  IMAD.MOV.U32 R178, RZ, RZ, R73 ;  /* 0x000000ffffb27224 */ /* 0x000fe200078e0049 */
[C---:B------:R-:W-:Y:S08]  /*7c10*/  HMMA.16816.F32.BF16 R92, R8.reuse, R16, R92 ;  /* 0x00000010085c723c */ /* 0x040ff0000004185c */
[----:B------:R-:W-:Y:S01]  /*7c20*/  HMMA.16816.F32.BF16 R16, R8, R18, R84 ;  /* 0x000000120810723c */ /* 0x000fe20000041854 */
[----:B-1----:R-:W-:-:S04]  /*7c30*/  FFMA.FTZ R6, R177, c[0x0][0x2d0], -R4 ;  /* 0x0000b400b1067a23 */ /* 0x002fc80000010804 */
[----:B------:R1:W2:Y:S03]  /*7c40*/  MUFU.EX2 R177, R6 ;  /* 0x0000000600b17308 */ /* 0x0002a60000000800 */
[C---:B------:R-:W-:Y:S01]  /*7c50*/  HMMA.16816.F32.BF16 R108, R8.reuse, R20, R136 ;  /* 0x00000014086c723c */ /* 0x040fe20000041888 */
[--C-:B-1----:R-:W-:Y:S02]  /*7c60*/  FFMA.FTZ R6, R176, c[0x0][0x2d0], -R4.reuse ;  /* 0x0000b400b0067a23 */ /* 0x102fe40000010804 */
[----:B------:R-:W-:Y:S02]  /*7c70*/  FFMA.FTZ R4, R175, c[0x0][0x2d0], -R4 ;  /* 0x0000b400af047a23 */ /* 0x000fe40000010804 */
[----:B------:R-:W-:Y:S03]  /*7c80*/  MUFU.EX2 R176, R6 ;  /* 0x0000000600b07308 */ /* 0x000fe60000000800 */
[----:B------:R-:W-:Y:S01]  /*7c90*/  HMMA.16816.F32.BF16 R84, R8, R26, R116 ;  /* 0x0000001a0854723c */ /* 0x000fe20000041874 */
[----:B------:R-:W-:-:S04]  /*7ca0*/  IMAD.MOV.U32 R175, RZ, RZ, R146 ;  /* 0x000000ffffaf7224 */ /* 0x000fc800078e0092 */
[----:B------:R1:W-:Y:S03]  /*7cb0*/  MUFU.EX2 R157, R4 ;  /* 0x00000004009d7308 */ /* 0x0003e60000000800 */
[----:B------:R-:W-:Y:S01]  /*7cc0*/  HMMA.16816.F32.BF16 R144, R8, R22, R88 ;  /* 0x000000160890723c */ /* 0x000fe20000041858 */
[--C-:B-1----:R-:W-:Y:S02]  /*7cd0*/  FFMA.FTZ R4, R173, c[0x0][0x2d0], -R3.reuse ;  /* 0x0000b400ad047a23 */ /* 0x102fe40000010803 */
[----:B------:R-:W-:Y:S02]  /*7ce0*/  IMAD.MOV.U32 R173, RZ, RZ, R126 ;  /* 0x000000ffffad7224 */ /* 0x000fe400078e007e */
[----:B------:R1:W-:Y:S02]  /*7cf0*/  MUFU.EX2 R153, R4 ;  /* 0x0000000400997308 */ /* 0x0003e40000000800 */
[----:B-1----:R-:W-:-:S02]  /*7d00*/  FFMA.FTZ R4, R172, c[0x0][0x2d0], -R3 ;  /* 0x0000b400ac047a23 */ /* 0x002fc40000010803 */
[----:B------:R-:W3:Y:S01]  /*7d10*/  LDL.LU R172, [R1+0x4] ;  /* 0x0000040001ac7983 */ /* 0x000ee20000300800 */
[----:B------:R-:W-:-:S03]  /*7d20*/  IADD3 R205, R205, -0x2, RZ ;  /* 0xfffffffecdcd7810 */ /* 0x000fc60007ffe0ff */
[----:B------:R1:W4:Y:S02]  /*7d30*/  MUFU.EX2 R154, R4 ;  /* 0x00000004009a7308 */ /* 0x0003240000000800 */
[--C-:B-1----:R-:W-:Y:S02]  /*7d40*/  FFMA.FTZ R4, R171, c[0x0][0x2d0], -R3.reuse ;  /* 0x0000b400ab047a23 */ /* 0x102fe40000010803 */
[----:B------:R-:W-:Y:S02]  /*7d50*/  FFMA.FTZ R3, R169, c[0x0][0x2d0], -R3 ;  /* 0x0000b400a9037a23 */ /* 0x000fe40000010803 */
[----:B------:R-:W-:Y:S02]  /*7d60*/  IMAD.MOV.U32 R171, RZ, RZ, R127 ;  /* 0x000000ffffab7224 */ /* 0x000fe400078e007f */
[----:B------:R-:W-:Y:S01]  /*7d70*/  MUFU.EX2 R155, R4 ;  /* 0x00000004009b7308 */ /* 0x000fe20000000800 */
[----:B------:R-:W-:Y:S01]  /*7d80*/  HMMA.16816.F32.BF16 R124, R8, R24, R140 ;  /* 0x00000018087c723c */ /* 0x000fe2000004188c */
[----:B------:R-:W-:-:S06]  /*7d90*/  IMAD.MOV.U32 R169, RZ, RZ, R7 ;  /* 0x000000ffffa97224 */ /* 0x000fcc00078e0007 */
[----:B------:R1:W1:Y:S01]  /*7da0*/  MUFU.EX2 R156, R3 ;  /* 0x00000003009c7308 */ /* 0x0002620000000800 */
[C---:B------:R-:W-:Y:S07]  /*7db0*/  HMMA.16816.F32.BF16 R140, R8.reuse, R28, R148 ;  /* 0x0000001c088c723c */ /* 0x040fee0000041894 */
[----:B--2---:R-:W-:Y:S01]  /*7dc0*/  F2FP.BF16.PACK_AB R148, R177, R158 ;  /* 0x0000009eb194723e */ /* 0x004fe200000010ff */
[----:B------:R-:W-:Y:S01]  /*7dd0*/  HMMA.16816.F32.BF16 R28, R8, R30, R128 ;  /* 0x0000001e081c723c */ /* 0x000fe20000041880 */
[----:B------:R-:W2:Y:S01]  /*7de0*/  LDSM.16.MT88.4 R128, [R190+0x2000] ;  /* 0x00200000be80783b */ /* 0x000ea20000004200 */
[----:B----4-:R-:W-:-:S02]  /*7df0*/  F2FP.BF16.PACK_AB R149, R154, R153 ;  /* 0x000000999a95723e */ /* 0x010fc400000010ff */
[----:B------:R-:W-:Y:S01]  /*7e00*/  F2FP.BF16.PACK_AB R150, R157, R176 ;  /* 0x000000b09d96723e */ /* 0x000fe200000010ff */
[--C-:B-1----:R-:W-:Y:S01]  /*7e10*/  FFMA.FTZ R3, R167, c[0x0][0x2d0], -R5.reuse ;  /* 0x0000b400a7037a23 */ /* 0x102fe20000010805 */
[----:B------:R-:W-:Y:S01]  /*7e20*/  F2FP.BF16.PACK_AB R151, R156, R155 ;  /* 0x0000009b9c97723e */ /* 0x000fe200000010ff */
[----:B------:R-:W-:Y:S02]  /*7e30*/  IMAD.MOV.U32 R167, RZ, RZ, R74 ;  /* 0x000000ffffa77224 */ /* 0x000fe400078e004a */
[----:B------:R1:W-:Y:S04]  /*7e40*/  MUFU.EX2 R152, R3 ;  /* 0x0000000300987308 */ /* 0x0003e80000000800 */
[C---:B-----5:R-:W-:Y:S08]  /*7e50*/  HMMA.16816.F32.BF16 R88, R148.reuse, R96, R56 ;  /* 0x000000609458723c */ /* 0x060ff00000041838 */
[----:B------:R-:W-:Y:S01]  /*7e60*/  HMMA.16816.F32.BF16 R100, R148, R98, R40 ;  /* 0x000000629464723c */ /* 0x000fe20000041828 */
[----:B-1----:R-:W-:-:S02]  /*7e70*/  FFMA.FTZ R3, R166, c[0x0][0x2d0], -R5 ;  /* 0x0000b400a6037a23 */ /* 0x002fc40000010805 */
[----:B------:R-:W-:Y:S02]  /*7e80*/  IMAD.MOV.U32 R166, RZ, RZ, R75 ;  /* 0x000000ffffa67224 */ /* 0x000fe400078e004b */
[----:B------:R1:W4:Y:S03]  /*7e90*/  MUFU.EX2 R75, R3 ;  /* 0x00000003004b7308 */ /* 0x0003260000000800 */
[C---:B------:R-:W-:Y:S08]  /*7ea0*/  HMMA.16816.F32.BF16 R104, R148.reuse, R112, R52 ;  /* 0x000000709468723c */ /* 0x040ff00000041834 */
[----:B------:R-:W-:Y:S01]  /*7eb0*/  HMMA.16816.F32.BF16 R116, R148, R114, R36 ;  /* 0x000000729474723c */ /* 0x000fe20000041824 */
[----:B-1----:R-:W-:-:S07]  /*7ec0*/  FFMA.FTZ R3, R170, c[0x0][0x2d0], -R5 ;  /* 0x0000b400aa037a23 */ /* 0x002fce0000010805 */
[C---:B--2---:R-:W-:Y:S01]  /*7ed0*/  HMMA.16816.F32.BF16 R120, R148.reuse, R128, R48 ;  /* 0x000000809478723c */ /* 0x044fe20000041830 */
[----:B----4-:R-:W-:Y:S01]  /*7ee0*/  F2FP.BF16.PACK_AB R8, R75, R152 ;  /* 0x000000984b08723e */ /* 0x010fe200000010ff */
[----:B------:R-:W-:Y:S01]  /*7ef0*/  IMAD.MOV.U32 R170, RZ, RZ, c[0x0][0x2c4] ;  /* 0x0000b100ffaa7624 */ /* 0x000fe200078e00ff */
[----:B------:R1:W-:Y:S04]  /*7f00*/  MUFU.EX2 R73, R3 ;  /* 0x0000000300497308 */ /* 0x0003e80000000800 */
[----:B------:R-:W-:Y:S01]  /*7f10*/  ISETP.NE.AND P6, PT, R170, 0x1, PT ;  /* 0x00000001aa00780c */ /* 0x000fe20003fc5270 */
[C---:B------:R-:W-:Y:S08]  /*7f20*/  HMMA.16816.F32.BF16 R132, R148.reuse, R130, R132 ;  /* 0x000000829484723c */ /* 0x040ff00000041884 */
[----:B------:R-:W-:Y:S01]  /*7f30*/  HMMA.16816.F32.BF16 R136, R148, R12, R44 ;  /* 0x0000000c9488723c */ /* 0x000fe2000004182c */
[----:B-1----:R-:W-:-:S04]  /*7f40*/  FFMA.FTZ R3, R174, c[0x0][0x2d0], -R5 ;  /* 0x0000b400ae037a23 */ /* 0x002fc80000010805 */
[----:B------:R1:W2:Y:S03]  /*7f50*/  MUFU.EX2 R74, R3 ;  /* 0x00000003004a7308 */ /* 0x0002a60000000800 */
[----:B------:R-:W-:Y:S01]  /*7f60*/  HMMA.16816.F32.BF16 R148, R148, R14, R32 ;  /* 0x0000000e9494723c */ /* 0x000fe20000041820 */
        /* <DEDUP_REMOVED lines=22> */
[C---:B------:R-:W-:Y:S08]  /*80d0*/  HMMA.16816.F32.BF16 R76, R8.reuse, R78, R84 ;  /* 0x0000004e084c723c */ /* 0x040ff00000041854 */
[----:B------:R-:W-:Y:S01]  /*80e0*/  HMMA.16816.F32.BF16 R80, R8, R82, R28 ;  /* 0x000000520850723c */ /* 0x000fe2000004181c */
[----:B-1----:R-:W-:-:S04]  /*80f0*/  FFMA.FTZ R3, R180, c[0x0][0x2d0], -R5 ;  /* 0x0000b400b4037a23 */ /* 0x002fc80000010805 */
[----:B------:R-:W1:Y:S03]  /*8100*/  MUFU.EX2 R33, R3 ;  /* 0x0000000300217308 */ /* 0x000e660000000800 */
[----:B------:R-:W-:Y:S07]  /*8110*/  HMMA.16816.F32.BF16 R4, R8, R66, R144 ;  /* 0x000000420804723c */ /* 0x000fee0000041890 */
[----:B--2---:R-:W-:Y:S01]  /*8120*/  F2FP.BF16.PACK_AB R144, R34, R32 ;  /* 0x000000202290723e */ /* 0x004fe200000010ff */
[----:B------:R-:W-:-:S02]  /*8130*/  FADD.FTZ R8, R169, R167 ;  /* 0x000000a7a9087221 */ /* 0x000fc40000010000 */
[----:B------:R-:W-:Y:S02]  /*8140*/  FADD.FTZ R9, R249, R245 ;  /* 0x000000f5f9097221 */ /* 0x000fe40000010000 */
[----:B------:R-:W-:Y:S02]  /*8150*/  FADD.FTZ R10, R238, R236 ;  /* 0x000000ecee0a7221 */ /* 0x000fe40000010000 */
[----:B------:R-:W-:Y:S01]  /*8160*/  FADD.FTZ R8, R171, R8 ;  /* 0x00000008ab087221 */ /* 0x000fe20000010000 */
[----:B-1----:R-:W-:Y:S01]  /*8170*/  F2FP.BF16.PACK_AB R146, R33, R35 ;  /* 0x000000232192723e */ /* 0x002fe200000010ff */
[----:B------:R-:W-:-:S04]  /*8180*/  FFMA.FTZ R3, R162, c[0x0][0x2d0], -R2 ;  /* 0x0000b400a2037a23 */ /* 0x000fc80000010802 */
[----:B------:R1:W-:Y:S02]  /*8190*/  MUFU.EX2 R20, R3 ;  /* 0x0000000300147308 */ /* 0x0003e40000000800 */
[----:B-1----:R-:W-:-:S06]  /*81a0*/  FFMA.FTZ R3, R161, c[0x0][0x2d0], -R2 ;  /* 0x0000b400a1037a23 */ /* 0x002fcc0000010802 */
[----:B------:R1:W2:Y:S02]  /*81b0*/  MUFU.EX2 R21, R3 ;  /* 0x0000000300157308 */ /* 0x0002a40000000800 */
[--C-:B-1----:R-:W-:Y:S01]  /*81c0*/  FFMA.FTZ R3, R160, c[0x0][0x2d0], -R2.reuse ;  /* 0x0000b400a0037a23 */ /* 0x102fe20000010802 */
[----:B--2---:R-:W-:Y:S01]  /*81d0*/  F2FP.BF16.PACK_AB R145, R21, R20 ;  /* 0x000000141591723e */ /* 0x004fe200000010ff */
[----:B------:R-:W-:-:S04]  /*81e0*/  FFMA.FTZ R2, R159, c[0x0][0x2d0], -R2 ;  /* 0x0000b4009f027a23 */ /* 0x000fc80000010802 */
[----:B------:R1:W-:Y:S08]  /*81f0*/  MUFU.EX2 R23, R3 ;  /* 0x0000000300177308 */ /* 0x0003f00000000800 */
[----:B------:R-:W2:Y:S01]  /*8200*/  MUFU.EX2 R22, R2 ;  /* 0x0000000200167308 */ /* 0x000ea20000000800 */
[----:B-1----:R-:W-:Y:S01]  /*8210*/  @P6 IMAD.HI.U32 R3, R166, c[0x0][0x2c8], RZ ;  /* 0x0000b200a6036a27 */ /* 0x002fe200078e00ff */
[----:B--2---:R-:W-:-:S03]  /*8220*/  F2FP.BF16.PACK_AB R147, R22, R23 ;  /* 0x000000171693723e */ /* 0x004fc600000010ff */
[----:B------:R-:W-:Y:S01]  /*8230*/  IMAD.MOV.U32 R2, RZ, RZ, R166 ;  /* 0x000000ffff027224 */ /* 0x000fe200078e00a6 */
[----:B------:R-:W-:-:S05]  /*8240*/  @P6 SHF.R.U32.HI R2, RZ, c[0x0][0x2cc], R3 ;  /* 0x0000b300ff026a19 */ /* 0x000fca0000011603 */
[----:B---3--:R-:W-:Y:S01]  /*8250*/  IMAD.IADD R3, R172, 0x1, R2 ;  /* 0x00000001ac037824 */ /* 0x008fe200078e0202 */
[----:B------:R-:W-:Y:S01]  /*8260*/  HMMA.16816.F32.BF16 R108, R144, R112, R108 ;  /* 0x00000070906c723c */ /* 0x000fe2000004186c */
[----:B------:R-:W-:-:S04]  /*8270*/  FADD.FTZ R2, R69, R233 ;  /* 0x000000e945027221 */ /* 0x000fc80000010000 */
[----:B------:R-:W-:-:S03]  /*8280*/  FADD.FTZ R2, R234, R2 ;  /* 0x00000002ea027221 */ /* 0x000fc60000010000 */
[----:B------:R-:W-:Y:S01]  /*8290*/  HMMA.16816.F32.BF16 R112, R144, R114, R4 ;  /* 0x000000729070723c */ /* 0x000fe20000041804 */
[----:B------:R-:W-:-:S06]  /*82a0*/  FADD.FTZ R2, R232, R2 ;  /* 0x00000002e8027221 */ /* 0x000fcc0000010000 */
        /* <DEDUP_REMOVED lines=72> */
[----:B------:R-:W-:Y:S01]  /*8730*/  FADD.FTZ R5, R23, R5 ;  /* 0x0000000517057221 */ /* 0x000fe20000010000 */
[----:B------:R-:W-:Y:S01]  /*8740*/  STL [R1+0xc], R7 ;  /* 0x00000c0701007387 */ /* 0x000fe20000100800 */
[----:B------:R-:W-:Y:S02]  /*8750*/  FADD.FTZ R4, R33, R6 ;  /* 0x0000000621047221 */ /* 0x000fe40000010000 */
[----:B------:R-:W-:Y:S01]  /*8760*/  IMAD.MOV.U32 R178, RZ, RZ, c[0x0][0x32c] ;  /* 0x0000cb00ffb27624 */ /* 0x000fe200078e00ff */
[----:B------:R1:W-:Y:S04]  /*8770*/  STL [R1+0x10], R2 ;  /* 0x0000100201007387 */ /* 0x0003e80000100800 */
[----:B------:R2:W-:Y:S01]  /*8780*/  STL [R1+0x14], R4 ;  /* 0x0000140401007387 */ /* 0x0005e20000100800 */
[----:B------:R-:W-:Y:S01]  /*8790*/  ISETP.GE.AND P6, PT, R178, 0x1, PT ;  /* 0x00000001b200780c */ /* 0x000fe20003fc6270 */
[----:B-1----:R-:W-:Y:S01]  /*87a0*/  FADD.FTZ R2, R22, R5 ;  /* 0x0000000516027221 */ /* 0x002fe20000010000 */
[----:B--2---:R-:W-:-:S04]  /*87b0*/  IADD3 R4, R3, c[0x0][0x328], RZ ;  /* 0x0000ca0003047a10 */ /* 0x004fc80007ffe0ff */
[----:B------:R1:W-:Y:S07]  /*87c0*/  STL [R1+0x18], R2 ;  /* 0x0000180201007387 */ /* 0x0003ee0000100800 */
[----:B------:R-:W-:Y:S05]  /*87d0*/  @!P6 BRA `(.L_x_603) ;  /* 0x000001100000e947 */ /* 0x000fea0003800000 */
[C---:B------:R-:W-:Y:S01]  /*87e0*/  ISETP.GT.AND P0, PT, R3.reuse, RZ, PT ;  /* 0x000000ff0300720c */ /* 0x040fe20003f04270 */
[----:B------:R-:W-:Y:S01]  /*87f0*/  BSSY B0, `(.L_x_604) ;  /* 0x000000d000007945 */ /* 0x000fe20003800000 */
[----:B-1----:R-:W-:Y:S01]  /*8800*/  IADD3 R2, R3, -0x1, RZ ;  /* 0xffffffff03027810 */ /* 0x002fe20007ffe0ff */
[----:B------:R-:W-:-:S10]  /*8810*/  IMAD.MOV.U32 R5, RZ, RZ, c[0x0][0x32c] ;  /* 0x0000cb00ff057624 */ /* 0x000fd400078e00ff */
[----:B------:R-:W-:Y:S05]  /*8820*/  @P0 BRA `(.L_x_605) ;  /* 0x0000006000000947 */ /* 0x000fea0003800000 */
[----:B------:R-:W-:Y:S01]  /*8830*/  ISETP.NE.AND P0, PT, R5, 0x1, PT ;  /* 0x000000010500780c */ /* 0x000fe20003f05270 */
[----:B------:R-:W-:-:S12]  /*8840*/  IMAD.MOV R2, RZ, RZ, -R3 ;  /* 0x000000ffff027224 */ /* 0x000fd800078e0a03 */
[----:B------:R-:W-:-:S05]  /*8850*/  @P0 IMAD.HI.U32 R3, R2, c[0x0][0x330], RZ ;  /* 0x0000cc0002030a27 */ /* 0x000fca00078e00ff */
[----:B------:R-:W-:-:S04]  /*8860*/  @P0 SHF.R.U32.HI R2, RZ, c[0x0][0x334], R3 ;  /* 0x0000cd00ff020a19 */ /* 0x000fc80000011603 */
[----:B------:R-:W-:Y:S01]  /*8870*/  LOP3.LUT R2, RZ, R2, RZ, 0x33, !PT ;  /* 0x00000002ff027212 */ /* 0x000fe200078e33ff */
[----:B------:R-:W-:Y:S05]  /*8880*/  BRA `(.L_x_606) ;  /* 0x0000003000007947 */ /* 0x000fea0003800000 */
.L_x_605:
[----:B------:R-:W-:-:S13]  /*8890*/  ISETP.NE.AND P0, PT, R5, 0x1, PT ;  /* 0x000000010500780c */ /* 0x000fda0003f05270 */
[----:B------:R-:W-:-:S05]  /*88a0*/  @P0 IMAD.HI.U32 R3, R2, c[0x0][0x330], RZ ;  /* 0x0000cc0002030a27 */ /* 0x000fca00078e00ff */
[----:B------:R-:W-:Y:S02]  /*88b0*/  @P0 SHF.R.U32.HI R2, RZ, c[0x0][0x334], R3 ;  /* 0x0000cd00ff020a19 */ /* 0x000fe40000011603 */
.L_x_606:
[----:B------:R-:W-:Y:S05]  /*88c0*/  BSYNC B0 ;  /* 0x0000000000007941 */ /* 0x000fea0003800000 */
.L_x_604:
[----:B------:R-:W-:-:S05]  /*88d0*/  IMAD R2, R2, R5, c[0x0][0x32c] ;  /* 0x0000cb0002027624 */ /* 0x000fca00078e0205 */
[----:B------:R-:W-:-:S05]  /*88e0*/  IMNMX R4, R4, R2, PT ;  /* 0x0000000204047217 */ /* 0x000fca0003800200 */
.L_x_603:
[----:B-1----:R-:W-:-:S05]  /*88f0*/  IMAD.HI R2, R4, 0x66666667, RZ ;  /* 0x6666666704027827 */ /* 0x002fca00078e02ff */
[----:B------:R-:W-:-:S04]  /*8900*/  SHF.R.U32.HI R3, RZ, 0x1f, R2 ;  /* 0x0000001fff037819 */ /* 0x000fc80000011602 */
[----:B------:R-:W-:-:S04]  /*8910*/  LEA.HI.SX32 R2, R2, R3, 0x1b ;  /* 0x0000000302027211 */ /* 0x000fc800078fdaff */
[----:B------:R-:W-:-:S04]  /*8920*/  IMNMX R5, R239, R2, !PT ;  /* 0x00000002ef057217 */ /* 0x000fc80007800200 */
[----:B------:R-:W-:Y:S01]  /*8930*/  ISETP.GE.AND P0, PT, R205, R5, PT ;  /* 0x00000005cd00720c */ /* 0x000fe20003f06270 */
[----:B------:R1:W-:-:S12]  /*8940*/  STL [R1+0x8], R5 ;  /* 0x0000080501007387 */ /* 0x0003d80000100800 */
[----:B------:R-:W-:Y:S05]  /*8950*/  @!P0 BRA `(.L_x_607) ;  /* 0x0000579000008947 */ /* 0x000fea0003800000 */
[----:B------:R-:W-:Y:S01]  /*8960*/  IMAD.MOV.U32 R85, RZ, RZ, R71 ;  /* 0x000000ffff557224 */ /* 0x000fe200078e0047 */
[----:B------:R-:W-:Y:S01]  /*8970*/  MOV R87, R0 ;  /* 0x0000000000577202 */ /* 0x000fe20000000f00 */
[----:B------:R-:W-:Y:S01]  /*8980*/  IMAD.MOV.U32 R84, RZ, RZ, R72 ;  /* 0x000000ffff547224 */ /* 0x000fe200078e0048 */
[----:B------:R-:W-:Y:S02]  /*8990*/  MOV R86, R70 ;  /* 0x0000004600567202 */ /* 0x000fe40000000f00 */
.L_x_624:
[----:B------:R-:W2:Y:S01]  /*89a0*/  LDL R178, [R1+0x34] ;  /* 0x0000340001b27983 */ /* 0x000ea20000100800 */
[----:B------:R-:W-:Y:S04]  /*89b0*/  DEPBAR.LE SB0, 0x0 ;  /* 0x000080000000791a */ /* 0x000fe80000000000 */
[----:B------:R-:W3:Y:S01]  /*89c0*/  LDL.64 R176, [R1+0x28] ;  /* 0x0000280001b07983 */ /* 0x000ee20000100a00 */
[----:B------:R-:W-:Y:S05]  /*89d0*/  WARPSYNC 0xffffffff ;  /* 0xffffffff00007948 */ /* 0x000fea0003800000 */
[----:B------:R-:W-:Y:S01]  /*89e0*/  BAR.SYNC.DEFER_BLOCKING 0x0 ;  /* 0x0000000000007b1d */ /* 0x000fe20000010000 */
[----:B------:R-:W-:-:S13]  /*89f0*/  ISETP.GT.AND P0, PT, R239, R205, PT ;  /* 0x000000cdef00720c */ /* 0x000fda0003f04270 */
[----:B------:R-:W-:Y:S01]  /*8a00*/  @!P0 SHF.R.S32.HI R0, RZ, 0x1f, R205 ;  /* 0x0000001fff008819 */ /* 0x000fe200000114cd */
[C---:B------:R-:W-:Y:S04]  /*8a10*/  @!P0 IMAD.WIDE.U32 R2, R205.reuse, c[0x0][0x208], RZ ;  /* 0x00008200cd028a25 */ /* 0x040fe800078e00ff */
[----:B------:R-:W-:Y:S04]  /*8a20*/  @!P0 IMAD R0, R0, c[0x0][0x208], RZ ;  /* 0x0000820000008a24 */ /* 0x000fe800078e02ff */
[----:B------:R-:W-:Y:S01]  /*8a30*/  @!P0 IMAD R0, R205, c[0x0][0x20c], R0 ;  /* 0x00008300cd008a24 */ /* 0x000fe200078e0200 */
[----:B------:R-:W-:Y:S01]  /*8a40*/  LDSM.16.M88.4 R80, [R195] ;  /* 0x00000000c350783b */ /* 0x000fe20000000200 */
[----:B------:R-:W-:Y:S02]  /*8a50*/  ULDC UR4, c[0x0][0x324] ;  /* 0x0000c90000047ab9 */ /* 0x000fe40000000800 */
[----:B------:R-:W-:Y:S01]  /*8a60*/  ULOP3.LUT UR4, URZ, UR4, URZ, 0x33, !UPT ;  /* 0x000000043f047292 */ /* 0x000fe2000f8e333f */
[----:B------:R-:W-:Y:S04]  /*8a70*/  @!P0 IADD3 R0, R3, R0, RZ ;  /* 0x0000000003008210 */ /* 0x000fe80007ffe0ff */
[----:B------:R-:W4:Y:S01]  /*8a80*/  LDSM.16.M88.4 R16, [R188] ;  /* 0x00000000bc10783b */ /* 0x000f220000000200 */
[----:B------:R-:W-:Y:S07]  /*8a90*/  @!P0 IMAD R0, R0, 0x50, RZ ;  /* 0x0000005000008824 */ /* 0x000fee00078e02ff */
[----:B------:R-:W5:Y:S08]  /*8aa0*/  LDSM.16.M88.4 R76, [R195+0x2000] ;  /* 0x00200000c34c783b */ /* 0x000f700000000200 */
[----:B------:R-:W1:Y:S08]  /*8ab0*/  LDSM.16.M88.4 R32, [R188+0x800] ;  /* 0x00080000bc20783b */ /* 0x000e700000000200 */
[----:B------:R-:W1:Y:S08]  /*8ac0*/  LDSM.16.M88.4 R48, [R188+0x1000] ;  /* 0x00100000bc30783b */ /* 0x000e700000000200 */
[----:B------:R-:W1:Y:S08]  /*8ad0*/  LDSM.16.M88.4 R64, [R188+0x1800] ;  /* 0x00180000bc40783b */ /* 0x000e700000000200 */
[----:B------:R-:W1:Y:S08]  /*8ae0*/  LDSM.16.M88.4 R152, [R188+0x2000] ;  /* 0x00200000bc98783b */ /* 0x000e700000000200 */
[----:B------:R-:W-:Y:S08]  /*8af0*/  LDSM.16.M88.4 R156, [R198] ;  /* 0x00000000c69c783b */ /* 0x000ff00000000200 */
[----:B------:R-:W1:Y:S08]  /*8b00*/  LDSM.16.M88.4 R160, [R199] ;  /* 0x00000000c7a0783b */ /* 0x000e700000000200 */
[----:B------:R-:W1:Y:S08]  /*8b10*/  LDSM.16.M88.4 R164, [R198+0x2000] ;  /* 0x00200000c6a4783b */ /* 0x000e700000000200 */
[----:B------:R-:W1:Y:S08]  /*8b20*/  LDSM.16.M88.4 R168, [R203] ;  /* 0x00000000cba8783b */ /* 0x000e700000000200 */
[----:B------:R-:W1:Y:S08]  /*8b30*/  LDSM.16.M88.4 R172, [R202] ;  /* 0x00000000caac783b */ /* 0x000e700000000200 */
[----:B------:R-:W3:Y:S04]  /*8b40*/  LDL R209, [R1+0x30] ;  /* 0x0000300001d17983 */ /* 0x000ee80000100800 */
[----:B------:R-:W3:Y:S06]  /*8b50*/  LDL.64 R226, [R1+0x20] ;  /* 0x0000200001e27983 */ /* 0x000eec0000100a00 */
[----:B------:R-:W3:Y:S04]  /*8b60*/  LDL R213, [R1+0x40] ;  /* 0x0000400001d57983 */ /* 0x000ee80000100800 */
[----:B------:R-:W3:Y:S01]  /*8b70*/  LDL R210, [R1+0x44] ;  /* 0x0000440001d27983 */ /* 0x000ee20000100800 */
[-C--:B-1--4-:R-:W-:Y:S08]  /*8b80*/  HMMA.16816.F32.BF16 R4, R80, R16.reuse, RZ ;  /* 0x000000105004723c */ /* 0x092ff000000418ff */
[C---:B-----5:R-:W-:Y:S08]  /*8b90*/  HMMA.16816.F32.BF16 R8, R76.reuse, R16, RZ ;  /* 0x000000104c08723c */ /* 0x060ff000000418ff */
        /* <DEDUP_REMOVED lines=20> */
[C---:B------:R-:W-:Y:S08]  /*8ce0*/  HMMA.16816.F32.BF16 R8, R164.reuse, R160, R8 ;  /* 0x000000a0a408723c */ /* 0x040ff00000041808 */
[-C--:B------:R-:W-:Y:S08]  /*8cf0*/  HMMA.16816.F32.BF16 R12, R164, R162.reuse, R12 ;  /* 0x000000a2a40c723c */ /* 0x080ff0000004180c */
[C---:B------:R-:W-:Y:S01]  /*8d00*/  HMMA.16816.F32.BF16 R16, R156.reuse, R162, R16 ;  /* 0x000000a29c10723c */ /* 0x040fe20000041810 */
[----:B------:R-:W4:Y:S07]  /*8d10*/  LDSM.16.M88.4 R160, [R200] ;  /* 0x00000000c8a0783b */ /* 0x000f2e0000000200 */
[-C--:B------:R-:W-:Y:S08]  /*8d20*/  HMMA.16816.F32.BF16 R20, R156, R168.reuse, R20 ;  /* 0x000000a89c14723c */ /* 0x080ff00000041814 */
[C---:B------:R-:W-:Y:S07]  /*8d30*/  HMMA.16816.F32.BF16 R24, R164.reuse, R168, R24 ;  /* 0x000000a8a418723c */ /* 0x040fee0000041818 */
[----:B--2---:R-:W-:Y:S01]  /*8d40*/  @!P0 MOV R169, R178 ;  /* 0x000000b200a98202 */ /* 0x004fe20000000f00 */
[-C--:B------:R-:W-:Y:S04]  /*8d50*/  HMMA.16816.F32.BF16 R28, R164, R170.reuse, R28 ;  /* 0x000000aaa41c723c */ /* 0x080fe8000004181c */
[----:B---3--:R-:W-:Y:S04]  /*8d60*/  @!P0 MOV R168, R176 ;  /* 0x000000b000a88202 */ /* 0x008fe80000000f00 */
[C---:B------:R-:W-:Y:S04]  /*8d70*/  HMMA.16816.F32.BF16 R32, R156.reuse, R170, R32 ;  /* 0x000000aa9c20723c */ /* 0x040fe80000041820 */
[----:B------:R-:W-:Y:S03]  /*8d80*/  @!P0 IMAD.WIDE.U32 R168, R2, 0x50, R168 ;  /* 0x0000005002a88825 */ /* 0x000fe600078e00a8 */
[----:B------:R-:W-:Y:S01]  /*8d90*/  @!P0 MOV R170, c[0x0][0x208] ;  /* 0x0000820000aa8a02 */ /* 0x000fe20000000f00 */
[-C--:B------:R-:W-:Y:S01]  /*8da0*/  HMMA.16816.F32.BF16 R36, R156, R172.reuse, R36 ;  /* 0x000000ac9c24723c */ /* 0x080fe20000041824 */
[----:B------:R-:W-:Y:S03]  /*8db0*/  @!P0 MOV R171, 0x5 ;  /* 0x0000000500ab8802 */ /* 0x000fe60000000f00 */
[----:B------:R-:W-:Y:S02]  /*8dc0*/  @!P0 LEA R2, P1, R168, c[0x0][0x1f8], 0x1 ;  /* 0x00007e00a8028a11 */ /* 0x000fe400078208ff */
[----:B------:R-:W-:Y:S02]  /*8dd0*/  @!P0 IADD3 R3, R169, R0, RZ ;  /* 0x00000000a9038210 */ /* 0x000fe40007ffe0ff */
[C---:B------:R-:W-:Y:S04]  /*8de0*/  HMMA.16816.F32.BF16 R40, R164.reuse, R172, R40 ;  /* 0x000000aca428723c */ /* 0x040fe80000041828 */
[----:B------:R-:W-:Y:S02]  /*8df0*/  @!P0 SHF.L.U32 R176, R170, 0x5, RZ ;  /* 0x00000005aab08819 */ /* 0x000fe400000006ff */
[----:B------:R-:W-:Y:S02]  /*8e00*/  @!P0 LEA.HI.X R3, R168, c[0x0][0x1fc], R3, 0x1, P1 ;  /* 0x00007f00a8038a11 */ /* 0x000fe400008f0c03 */
[-C--:B------:R-:W-:Y:S01]  /*8e10*/  @!P0 IADD3 R172, P2, R2, R176.reuse, RZ ;  /* 0x000000b002ac8210 */ /* 0x080fe20007f5e0ff */
[-C--:B------:R-:W-:Y:S02]  /*8e20*/  HMMA.16816.F32.BF16 R44, R164, R174.reuse, R44 ;  /* 0x000000aea42c723c */ /* 0x080fe4000004182c */
[----:B------:R-:W-:Y:S01]  /*8e30*/  @!PT LDS RZ, [RZ] ;  /* 0x00000000fffff984 */ /* 0x000fe20000000800 */
[----:B------:R-:W-:Y:S01]  /*8e40*/  @!PT LDS RZ, [RZ] ;  /* 0x00000000fffff984 */ /* 0x000fe20000000800 */
[----:B------:R-:W-:Y:S01]  /*8e50*/  @!PT LDS RZ, [RZ] ;  /* 0x00000000fffff984 */ /* 0x000fe20000000800 */
[----:B------:R2:W-:Y:S01]  /*8e60*/  @!P0 LDGSTS.E.BYPASS.LTC128B.128 [R207+0x100], [R2.64], !P4 ;  /* 0x0010000002cf8fae */ /* 0x0005e2000e101d48 */
[----:B------:R-:W-:Y:S02]  /*8e70*/  @!P0 SHF.L.U64.HI R0, R170, R171, c[0x0][0x20c] ;  /* 0x00008300aa008619 */ /* 0x000fe400000102ab */
[----:B------:R-:W-:Y:S02]  /*8e80*/  @!P0 IADD3 R170, P1, R172, R176, RZ ;  /* 0x000000b0acaa8210 */ /* 0x000fe40007f3e0ff */
[-C--:B------:R-:W-:Y:S01]  /*8e90*/  @!P0 IADD3.X R173, R3, R0.reuse, RZ, P2, !PT ;  /* 0x0000000003ad8210 */ /* 0x080fe200017fe4ff */
[C---:B------:R-:W-:Y:S04]  /*8ea0*/  HMMA.16816.F32.BF16 R48, R156.reuse, R174, R48 ;  /* 0x000000ae9c30723c */ /* 0x040fe80000041830 */
[----:B------:R3:W-:Y:S01]  /*8eb0*/  @!P0 LDGSTS.E.BYPASS.LTC128B.128 [R207+0x900], [R172.64], !P4 ;  /* 0x00900000accf8fae */ /* 0x0007e2000e101d48 */
[----:B------:R-:W-:Y:S02]  /*8ec0*/  @!P0 IADD3.X R171, R173, R0, RZ, P1, !PT ;  /* 0x00000000adab8210 */ /* 0x000fe40000ffe4ff */
[----:B------:R-:W-:Y:S01]  /*8ed0*/  @!P0 IADD3 R168, P2, R170, R176, RZ ;  /* 0x000000b0aaa88210 */ /* 0x000fe20007f5e0ff */
[-C--:B-1----:R-:W-:Y:S04]  /*8ee0*/  HMMA.16816.F32.BF16 R52, R156, R152.reuse, R52 ;  /* 0x000000989c34723c */ /* 0x082fe80000041834 */
[----:B------:R1:W-:Y:S01]  /*8ef0*/  @!P0 LDGSTS.E.BYPASS.LTC128B.128 [R207+0x1100], [R170.64], !P4 ;  /* 0x01100000aacf8fae */ /* 0x0003e2000e101d48 */
[----:B------:R-:W-:Y:S03]  /*8f00*/  @!P0 IADD3.X R169, R171, R0, RZ, P2, !PT ;  /* 0x00000000aba98210 */ /* 0x000fe600017fe4ff */
[C---:B------:R-:W-:Y:S04]  /*8f10*/  HMMA.16816.F32.BF16 R56, R164.reuse, R152, R56 ;  /* 0x00000098a438723c */ /* 0x040fe80000041838 */
[----:B------:R1:W-:Y:S01]  /*8f20*/  @!P0 LDGSTS.E.BYPASS.LTC128B.128 [R207+0x1900], [R168.64], !P4 ;  /* 0x01900000a8cf8fae */ /* 0x0003e2000e101d48 */
[----:B--2---:R-:W-:Y:S03]  /*8f30*/  @!P0 IADD3 R2, P1, R168, R176, RZ ;  /* 0x000000b0a8028210 */ /* 0x004fe60007f3e0ff */
[-C--:B------:R-:W-:Y:S04]  /*8f40*/  HMMA.16816.F32.BF16 R60, R164, R154.reuse, R60 ;  /* 0x0000009aa43c723c */ /* 0x080fe8000004183c */
[----:B------:R-:W-:Y:S04]  /*8f50*/  @!P0 IADD3.X R3, R169, R0, RZ, P1, !PT ;  /* 0x00000000a9038210 */ /* 0x000fe80000ffe4ff */
[C---:B------:R-:W-:Y:S01]  /*8f60*/  HMMA.16816.F32.BF16 R64, R156.reuse, R154, R64 ;  /* 0x0000009a9c40723c */ /* 0x040fe20000041840 */
[----:B------:R2:W-:Y:S03]  /*8f70*/  @!P0 LDGSTS.E.BYPASS.LTC128B.128 [R207+0x2100], [R2.64], !P4 ;  /* 0x0210000002cf8fae */ /* 0x0005e6000e101d48 */
[----:B------:R-:W-:Y:S04]  /*8f80*/  ISETP.GT.AND P0, PT, R205, R239, PT ;  /* 0x000000efcd00720c */ /* 0x000fe80003f04270 */
[-C--:B----4-:R-:W-:Y:S01]  /*8f90*/  HMMA.16816.F32.BF16 R68, R156, R160.reuse, R68 ;  /* 0x000000a09c44723c */ /* 0x090fe20000041844 */
[----:B---3--:R-:W-:Y:S07]  /*8fa0*/  LDSM.16.M88.4 R172, [R194] ;  /* 0x00000000c2ac783b */ /* 0x008fee0000000200 */
[C---:B------:R-:W-:Y:S01]  /*8fb0*/  HMMA.16816.F32.BF16 R72, R164.reuse, R160, R72 ;  /* 0x000000a0a448723c */ /* 0x040fe20000041848 */
[----:B-1----:R-:W1:Y:S07]  /*8fc0*/  LDSM.16.M88.4 R168, [R196] ;  /* 0x00000000c4a8783b */ /* 0x002e6e0000000200 */
[-C--:B------:R-:W-:Y:S01]  /*8fd0*/  HMMA.16816.F32.BF16 R76, R164, R162.reuse, R76 ;  /* 0x000000a2a44c723c */ /* 0x080fe2000004184c */
[----:B------:R-:W3:Y:S07]  /*8fe0*/  LDSM.16.M88.4 R176, [R196+0x2000] ;  /* 0x00200000c4b0783b */ /* 0x000eee0000000200 */
[----:B------:R-:W-:Y:S01]  /*8ff0*/  HMMA.16816.F32.BF16 R80, R156, R162, R80 ;  /* 0x000000a29c50723c */ /* 0x000fe20000041850 */
[----:B------:R-:W4:Y:S08]  /*9000*/  LDSM.16.M88.4 R180, [R194+0x800] ;  /* 0x00080000c2b4783b */ /* 0x000f300000000200 */
[----:B------:R-:W5:Y:S08]  /*9010*/  LDSM.16.M88.4 R152, [R194+0x1000] ;  /* 0x00100000c298783b */ /* 0x000f700000000200 */
[----:B------:R-:W2:Y:S01]  /*9020*/  LDSM.16.M88.4 R164, [R194+0x1800] ;  /* 0x00180000c2a4783b */ /* 0x000ea20000000200 */
[-C--:B-1----:R-:W-:Y:S07]  /*9030*/  HMMA.16816.F32.BF16 R4, R168, R172.reuse, R4 ;  /* 0x000000aca804723c */ /* 0x082fee0000041804 */
[----:B------:R-:W1:Y:S01]  /*9040*/  LDSM.16.M88.4 R184, [R194+0x2000] ;  /* 0x00200000c2b8783b */ /* 0x000e620000000200 */
[C---:B---3--:R-:W-:Y:S07]  /*9050*/  HMMA.16816.F32.BF16 R8, R176.reuse, R172, R8 ;  /* 0x000000acb008723c */ /* 0x048fee0000041808 */
[----:B------:R-:W-:Y:S01]  /*9060*/  LDSM.16.M88.4 R156, [R197] ;  /* 0x00000000c59c783b */ /* 0x000fe20000000200 */
[-C--:B------:R-:W-:Y:S07]  /*9070*/  HMMA.16816.F32.BF16 R12, R176, R174.reuse, R12 ;  /* 0x000000aeb00c723c */ /* 0x080fee000004180c */
[----:B------:R-:W3:Y:S01]  /*9080*/  LDSM.16.M88.4 R160, [R191] ;  /* 0x00000000bfa0783b */ /* 0x000ee20000000200 */
[C---:B------:R-:W-:Y:S07]  /*9090*/  HMMA.16816.F32.BF16 R16, R168.reuse, R174, R16 ;  /* 0x000000aea810723c */ /* 0x040fee0000041810 */
[----:B------:R-:W1:Y:S01]  /*90a0*/  LDSM.16.M88.4 R172, [R197+0x2000] ;  /* 0x00200000c5ac783b */ /* 0x000e620000000200 */
[-C--:B----4-:R-:W-:Y:S07]  /*90b0*/  HMMA.16816.F32.BF16 R20, R168, R180.reuse, R20 ;  /* 0x000000b4a814723c */ /* 0x090fee0000041814 */
[----:B------:R-:W0:Y:S01]  /*90c0*/  LDGDEPBAR ;  /* 0x00000000000079af */ /* 0x000e220000000000 */
[C---:B------:R-:W-:Y:S08]  /*90d0*/  HMMA.16816.F32.BF16 R24, R176.reuse, R180, R24 ;  /* 0x000000b4b018723c */ /* 0x040ff00000041818 */
[-C--:B------:R-:W-:Y:S08]  /*90e0*/  HMMA.16816.F32.BF16 R28, R176, R182.reuse, R28 ;  /* 0x000000b6b01c723c */ /* 0x080ff0000004181c */
[C---:B------:R-:W-:Y:S08]  /*90f0*/  HMMA.16816.F32.BF16 R32, R168.reuse, R182, R32 ;  /* 0x000000b6a820723c */ /* 0x040ff00000041820 */
[-C--:B-----5:R-:W-:Y:S08]  /*9100*/  HMMA.16816.F32.BF16 R36, R168, R152.reuse, R36 ;  /* 0x00000098a824723c */ /* 0x0a0ff00000041824 */
[C---:B------:R-:W-:Y:S08]  /*9110*/  HMMA.16816.F32.BF16 R40, R176.reuse, R152, R40 ;  /* 0x00000098b028723c */ /* 0x040ff00000041828 */
[-C--:B------:R-:W-:Y:S08]  /*9120*/  HMMA.16816.F32.BF16 R44, R176, R154.reuse, R44 ;  /* 0x0000009ab02c723c */ /* 0x080ff0000004182c */
[C---:B------:R-:W-:Y:S08]  /*9130*/  HMMA.16816.F32.BF16 R48, R168.reuse, R154, R48 ;  /* 0x0000009aa830723c */ /* 0x040ff00000041830 */
[-C--:B--2---:R-:W-:Y:S08]  /*9140*/  HMMA.16816.F32.BF16 R52, R168, R164.reuse, R52 ;  /* 0x000000a4a834723c */ /* 0x084ff00000041834 */
[C---:B------:R-:W-:Y:S08]  /*9150*/  HMMA.16816.F32.BF16 R56, R176.reuse, R164, R56 ;  /* 0x000000a4b038723c */ /* 0x040ff00000041838 */
[-C--:B------:R-:W-:Y:S08]  /*9160*/  HMMA.16816.F32.BF16 R60, R176, R166.reuse, R60 ;  /* 0x000000a6b03c723c */ /* 0x080ff0000004183c */
[C---:B------:R-:W-:Y:S08]  /*9170*/  HMMA.16816.F32.BF16 R64, R168.reuse, R166, R64 ;  /* 0x000000a6a840723c */ /* 0x040ff00000041840 */
[-C--:B-1----:R-:W-:Y:S08]  /*9180*/  HMMA.16816.F32.BF16 R68, R168, R184.reuse, R68 ;  /* 0x000000b8a844723c */ /* 0x082ff00000041844 */
[C---:B------:R-:W-:Y:S08]  /*9190*/  HMMA.16816.F32.BF16 R72, R176.reuse, R184, R72 ;  /* 0x000000b8b048723c */ /* 0x040ff00000041848 */
[-C--:B------:R-:W-:Y:S08]  /*91a0*/  HMMA.16816.F32.BF16 R76, R176, R186.reuse, R76 ;  /* 0x000000bab04c723c */ /* 0x080ff0000004184c */
[----:B------:R-:W-:Y:S08]  /*91b0*/  HMMA.16816.F32.BF16 R80, R168, R186, R80 ;  /* 0x000000baa850723c */ /* 0x000ff00000041850 */
[-C--:B---3--:R-:W-:Y:S08]  /*91c0*/  HMMA.16816.F32.BF16 R4, R156, R160.reuse, R4 ;  /* 0x000000a09c04723c */ /* 0x088ff00000041804 */
[C---:B------:R-:W-:Y:S08]  /*91d0*/  HMMA.16816.F32.BF16 R8, R172.reuse, R160, R8 ;  /* 0x000000a0ac08723c */ /* 0x040ff00000041808 */
[-C--:B------:R-:W-:Y:S08]  /*91e0*/  HMMA.16816.F32.BF16 R12, R172, R162.reuse, R12 ;  /* 0x000000a2ac0c723c */ /* 0x080ff0000004180c */
[----:B------:R-:W-:Y:S01]  /*91f0*/  FMUL.FTZ R0, R4, c[0x0][0x320] ;  /* 0x0000c80004007a20 */ /* 0x000fe20000410000 */
[C---:B------:R-:W-:Y:S03]  /*9200*/  HMMA.16816.F32.BF16 R16, R156.reuse, R162, R16 ;  /* 0x000000a29c10723c */ /* 0x040fe60000041810 */
[----:B------:R1:W2:Y:S04]  /*9210*/  MUFU.TANH R183, R0 ;  /* 0x0000000000b77308 */ /* 0x0002a80000002400 */
[----:B------:R-:W-:Y:S02]  /*9220*/  FMUL.FTZ R3, R10, c[0x0][0x320] ;  /* 0x0000c8000a037a20 */ /* 0x000fe40000410000 */
[----:B------:R-:W-:Y:S04]  /*9230*/  FMUL.FTZ R2, R11, c[0x0][0x320] ;  /* 0x0000c8000b027a20 */ /* 0x000fe80000410000 */
[----:B------:R-:W3:Y:S10]  /*9240*/  MUFU.TANH R224, R2 ;  /* 0x0000000200e07308 */ /* 0x000ef40000002400 */
[----:B------:R-:W4:Y:S01]  /*9250*/  MUFU.TANH R225, R3 ;  /* 0x0000000300e17308 */ /* 0x000f220000002400 */
[----:B-1----:R-:W-:Y:S09]  /*9260*/  FMUL.FTZ R0, R5, c[0x0][0x320] ;  /* 0x0000c80005007a20 */ /* 0x002ff20000410000 */
[----:B------:R1:W1:Y:S02]  /*9270*/  MUFU.TANH R171, R0 ;  /* 0x0000000000ab7308 */ /* 0x0002640000002400 */
[----:B-1----:R-:W-:Y:S08]  /*9280*/  FMUL.FTZ R0, R6, c[0x0][0x320] ;  /* 0x0000c80006007a20 */ /* 0x002ff00000410000 */
[----:B------:R1:W1:Y:S02]  /*9290*/  MUFU.TANH R218, R0 ;  /* 0x0000000000da7308 */ /* 0x0002640000002400 */
[----:B-1----:R-:W-:Y:S02]  /*92a0*/  FMUL.FTZ R0, R7, c[0x0][0x320] ;  /* 0x0000c80007007a20 */ /* 0x002fe40000410000 */
[----:B------:R-:W1:Y:S06]  /*92b0*/  LDSM.16.M88.4 R4, [R191+0x800] ;  /* 0x00080000bf04783b */ /* 0x000e6c0000000200 */
[----:B------:R5:W1:Y:S02]  /*92c0*/  MUFU.TANH R208, R0 ;  /* 0x0000000000d07308 */ /* 0x000a640000002400 */
[----:B-----5:R-:W-:Y:S08]  /*92d0*/  FMUL.FTZ R0, R8, c[0x0][0x320] ;  /* 0x0000c80008007a20 */ /* 0x020ff00000410000 */
[----:B------:R5:W2:Y:S01]  /*92e0*/  MUFU.TANH R223, R0 ;  /* 0x0000000000df7308 */ /* 0x000aa20000002400 */
[-C--:B-1----:R-:W-:Y:S08]  /*92f0*/  HMMA.16816.F32.BF16 R20, R156, R4.reuse, R20 ;  /* 0x000000049c14723c */ /* 0x082ff00000041814 */
[C---:B------:R-:W-:Y:S04]  /*9300*/  HMMA.16816.F32.BF16 R24, R172.reuse, R4, R24 ;  /* 0x00000004ac18723c */ /* 0x040fe80000041818 */
[----:B-----5:R-:W-:Y:S02]  /*9310*/  FMUL.FTZ R0, R9, c[0x0][0x320] ;  /* 0x0000c80009007a20 */ /* 0x020fe40000410000 */
[----:B------:R-:W1:Y:S02]  /*9320*/  LDSM.16.M88.4 R8, [R191+0x1000] ;  /* 0x00100000bf08783b */ /* 0x000e640000000200 */
[-C--:B------:R-:W-:Y:S01]  /*9330*/  HMMA.16816.F32.BF16 R28, R172, R6.reuse, R28 ;  /* 0x00000006ac1c723c */ /* 0x080fe2000004181c */
[----:B------:R5:W1:Y:S07]  /*9340*/  MUFU.TANH R219, R0 ;  /* 0x0000000000db7308 */ /* 0x000a6e0000002400 */
[C---:B------:R-:W-:Y:S01]  /*9350*/  HMMA.16816.F32.BF16 R32, R156.reuse, R6, R32 ;  /* 0x000000069c20723c */ /* 0x040fe20000041820 */
[----:B------:R-:W2:Y:S07]  /*9360*/  LDSM.16.M88.4 R4, [R191+0x1800] ;  /* 0x00180000bf04783b */ /* 0x000eae0000000200 */
[----:B------:R-:W-:Y:S04]  /*9370*/  FMUL.FTZ R3, R26, c[0x0][0x320] ;  /* 0x0000c8001a037a20 */ /* 0x000fe80000410000 */
[----:B------:R-:W-:Y:S01]  /*9380*/  FMUL.FTZ R2, R27, c[0x0][0x320] ;  /* 0x0000c8001b027a20 */ /* 0x000fe20000410000 */
[----:B------:R-:W2:Y:S01]  /*9390*/  MUFU.TANH R212, R3 ;  /* 0x0000000300d47308 */ /* 0x000ea20000002400 */
[----:B-----5:R-:W-:Y:S09]  /*93a0*/  FMUL.FTZ R0, R12, c[0x0][0x320] ;  /* 0x0000c8000c007a20 */ /* 0x020ff20000410000 */
[----:B------:R5:W2:Y:S10]  /*93b0*/  MUFU.TANH R216, R0 ;  /* 0x0000000000d87308 */ /* 0x000ab40000002400 */
[----:B------:R2:W2:Y:S01]  /*93c0*/  MUFU.TANH R211, R2 ;  /* 0x0000000200d37308 */ /* 0x0004a20000002400 */
[-C--:B-1----:R-:W-:Y:S08]  /*93d0*/  HMMA.16816.F32.BF16 R36, R156, R8.reuse, R36 ;  /* 0x000000089c24723c */ /* 0x082ff00000041824 */
[C---:B------:R-:W-:Y:S04]  /*93e0*/  HMMA.16816.F32.BF16 R40, R172.reuse, R8, R40 ;  /* 0x00000008ac28723c */ /* 0x040fe80000041828 */
[----:B-----5:R-:W-:Y:S04]  /*93f0*/  FMUL.FTZ R0, R13, c[0x0][0x320] ;  /* 0x0000c8000d007a20 */ /* 0x020fe80000410000 */
[-C--:B------:R-:W-:Y:S01]  /*9400*/  HMMA.16816.F32.BF16 R44, R172, R10.reuse, R44 ;  /* 0x0000000aac2c723c */ /* 0x080fe2000004182c */
[----:B------:R1:W1:Y:S07]  /*9410*/  MUFU.TANH R214, R0 ;  /* 0x0000000000d67308 */ /* 0x00026e0000002400 */
[C---:B------:R-:W-:Y:S01]  /*9420*/  HMMA.16816.F32.BF16 R48, R156.reuse, R10, R48 ;  /* 0x0000000a9c30723c */ /* 0x040fe20000041830 */
[----:B------:R-:W5:Y:S01]  /*9430*/  LDSM.16.M88.4 R8, [R191+0x2000] ;  /* 0x00200000bf08783b */ /* 0x000f620000000200 */
[----:B------:R-:W-:Y:S06]  /*9440*/  DEPBAR.LE SB0, 0x0 ;  /* 0x000080000000791a */ /* 0x000fec0000000000 */
[-C--:B--2---:R-:W-:Y:S01]  /*9450*/  HMMA.16816.F32.BF16 R52, R156, R4.reuse, R52 ;  /* 0x000000049c34723c */ /* 0x084fe20000041834 */
[----:B------:R-:W-:Y:S04]  /*9460*/  BAR.SYNC.DEFER_BLOCKING 0x0 ;  /* 0x0000000000007b1d */ /* 0x000fe80000010000 */
[----:B------:R-:W-:Y:S02]  /*9470*/  FMUL.FTZ R3, R42, c[0x0][0x320] ;  /* 0x0000c8002a037a20 */ /* 0x000fe40000410000 */
[----:B------:R-:W-:Y:S01]  /*9480*/  FMUL.FTZ R2, R43, c[0x0][0x320] ;  /* 0x0000c8002b027a20 */ /* 0x000fe20000410000 */
[C---:B------:R-:W-:Y:S01]  /*9490*/  HMMA.16816.F32.BF16 R56, R172.reuse, R4, R56 ;  /* 0x00000004ac38723c */ /* 0x040fe20000041838 */
[----:B------:R2:W2:Y:S03]  /*94a0*/  MUFU.TANH R177, R3 ;  /* 0x0000000300b17308 */ /* 0x0004a60000002400 */
[----:B-1----:R-:W-:Y:S03]  /*94b0*/  FMUL.FTZ R0, R14, c[0x0][0x320] ;  /* 0x0000c8000e007a20 */ /* 0x002fe60000410000 */
[----:B------:R-:W-:Y:S01]  /*94c0*/  @P0 MOV R5, R209 ;  /* 0x000000d100050202 */ /* 0x000fe20000000f00 */
[-C--:B------:R-:W-:Y:S01]  /*94d0*/  HMMA.16816.F32.BF16 R60, R172, R6.reuse, R60 ;  /* 0x00000006ac3c723c */ /* 0x080fe2000004183c */
[----:B------:R-:W-:Y:S02]  /*94e0*/  MOV R209, c[0x0][0x2c4] ;  /* 0x0000b10000d17a02 */ /* 0x000fe40000000f00 */
[----:B------:R1:W1:Y:S02]  /*94f0*/  MUFU.TANH R222, R0 ;  /* 0x0000000000de7308 */ /* 0x0002640000002400 */
[----:B------:R-:W-:Y:S03]  /*9500*/  ISETP.NE.AND P3, PT, R209, 0x1, PT ;  /* 0x00000001d100780c */ /* 0x000fe60003f65270 */
[C---:B------:R-:W-:Y:S05]  /*9510*/  HMMA.16816.F32.BF16 R64, R156.reuse, R6, R64 ;  /* 0x000000069c40723c */ /* 0x040fea0000041840 */
[----:B------:R3:W3:Y:S02]  /*9520*/  MUFU.TANH R176, R2 ;  /* 0x0000000200b07308 */ /* 0x0006e40000002400 */
[----:B------:R-:W-:Y:S01]  /*9530*/  @P0 MOV R7, c[0x0][0x1e0] ;  /* 0x0000780000070a02 */ /* 0x000fe20000000f00 */
[-C--:B-----5:R-:W-:Y:S04]  /*9540*/  HMMA.16816.F32.BF16 R68, R156, R8.reuse, R68 ;  /* 0x000000089c44723c */ /* 0x0a0fe80000041844 */
[----:B--2---:R-:W-:Y:S01]  /*9550*/  FMUL.FTZ R3, R58, c[0x0][0x320] ;  /* 0x0000c8003a037a20 */ /* 0x004fe20000410000 */
[----:B------:R-:W-:Y:S03]  /*9560*/  MOV R58, c[0x0][0x32c] ;  /* 0x0000cb00003a7a02 */ /* 0x000fe60000000f00 */
[C---:B------:R-:W-:Y:S04]  /*9570*/  HMMA.16816.F32.BF16 R72, R172.reuse, R8, R72 ;  /* 0x00000008ac48723c */ /* 0x040fe80000041848 */
[----:B-1----:R-:W-:Y:S01]  /*9580*/  FMUL.FTZ R0, R15, c[0x0][0x320] ;  /* 0x0000c8000f007a20 */ /* 0x002fe20000410000 */
[----:B------:R-:W-:Y:S03]  /*9590*/  ISETP.GE.AND P5, PT, R58, 0x1, PT ;  /* 0x000000013a00780c */ /* 0x000fe60003fa6270 */
[----:B------:R1:W2:Y:S01]  /*95a0*/  MUFU.TANH R221, R0 ;  /* 0x0000000000dd7308 */ /* 0x0002a20000002400 */
[-C--:B------:R-:W-:Y:S03]  /*95b0*/  HMMA.16816.F32.BF16 R76, R172, R10.reuse, R76 ;  /* 0x0000000aac4c723c */ /* 0x080fe6000004184c */
[----:B---3--:R-:W-:Y:S05]  /*95c0*/  FMUL.FTZ R2, R59, c[0x0][0x320] ;  /* 0x0000c8003b027a20 */ /* 0x008fea0000410000 */
[----:B------:R-:W-:Y:S04]  /*95d0*/  HMMA.16816.F32.BF16 R80, R156, R10, R80 ;  /* 0x0000000a9c50723c */ /* 0x000fe80000041850 */
[----:B-1----:R-:W-:-:S12]  /*95e0*/  FMUL.FTZ R0, R16, c[0x0][0x320] ;  /* 0x0000c80010007a20 */ /* 0x002fd80000410000 */
[----:B------:R-:W-:Y:S01]  /*95f0*/  FMUL.FTZ R6, R79, c[0x0][0x320] ;  /* 0x0000c8004f067a20 */ /* 0x000fe20000410000 */
[----:B------:R1:W3:Y:S07]  /*9600*/  MUFU.TANH R15, R0 ;  /* 0x00000000000f7308 */ /* 0x0002ee0000002400 */
[----:B------:R-:W-:Y:S06]  /*9610*/  FMUL.FTZ R11, R80, c[0x0][0x320] ;  /* 0x0000c800500b7a20 */ /* 0x000fec0000410000 */
[----:B------:R-:W2:Y:S01]  /*9620*/  MUFU.TANH R11, R11 ;  /* 0x0000000b000b7308 */ /* 0x000ea20000002400 */
[----:B-1----:R-:W-:Y:S09]  /*9630*/  FMUL.FTZ R0, R17, c[0x0][0x320] ;  /* 0x0000c80011007a20 */ /* 0x002ff20000410000 */
[----:B------:R1:W1:Y:S02]  /*9640*/  MUFU.TANH R168, R0 ;  /* 0x0000000000a87308 */ /* 0x0002640000002400 */
[----:B-1----:R-:W-:Y:S08]  /*9650*/  FMUL.FTZ R0, R18, c[0x0][0x320] ;  /* 0x0000c80012007a20 */ /* 0x002ff00000410000 */
        /* <DEDUP_REMOVED lines=60> */
[----:B------:R1:W1:Y:S10]  /*9a20*/  MUFU.TANH R52, R2 ;  /* 0x0000000200347308 */ /* 0x0002740000002400 */
[----:B------:R5:W2:Y:S01]  /*9a30*/  MUFU.TANH R30, R0 ;  /* 0x00000000001e7308 */ /* 0x000aa20000002400 */
[----:B-1----:R-:W-:Y:S09]  /*9a40*/  FMUL.FTZ R2, R75, c[0x0][0x320] ;  /* 0x0000c8004b027a20 */ /* 0x002ff20000410000 */
[----:B------:R-:W1:Y:S01]  /*9a50*/  MUFU.TANH R59, R2 ;  /* 0x00000002003b7308 */ /* 0x000e620000002400 */
[----:B-----5:R-:W-:Y:S09]  /*9a60*/  FMUL.FTZ R0, R53, c[0x0][0x320] ;  /* 0x0000c80035007a20 */ /* 0x020ff20000410000 */
[----:B------:R5:W1:Y:S10]  /*9a70*/  MUFU.TANH R25, R0 ;  /* 0x0000000000197308 */ /* 0x000a740000002400 */
[----:B------:R1:W1:Y:S01]  /*9a80*/  MUFU.TANH R53, R3 ;  /* 0x0000000300357308 */ /* 0x0002620000002400 */
[----:B-----5:R-:W-:Y:S09]  /*9a90*/  FMUL.FTZ R0, R54, c[0x0][0x320] ;  /* 0x0000c80036007a20 */ /* 0x020ff20000410000 */
[----:B------:R5:W2:Y:S01]  /*9aa0*/  MUFU.TANH R39, R0 ;  /* 0x0000000000277308 */ /* 0x000aa20000002400 */
[----:B-1----:R-:W-:Y:S09]  /*9ab0*/  FMUL.FTZ R3, R76, c[0x0][0x320] ;  /* 0x0000c8004c037a20 */ /* 0x002ff20000410000 */
[----:B------:R-:W1:Y:S01]  /*9ac0*/  MUFU.TANH R22, R3 ;  /* 0x0000000300167308 */ /* 0x000e620000002400 */
[----:B-----5:R-:W-:Y:S09]  /*9ad0*/  FMUL.FTZ R0, R55, c[0x0][0x320] ;  /* 0x0000c80037007a20 */ /* 0x020ff20000410000 */
[----:B------:R5:W1:Y:S02]  /*9ae0*/  MUFU.TANH R35, R0 ;  /* 0x0000000000237308 */ /* 0x000a640000002400 */
[----:B-----5:R-:W-:Y:S02]  /*9af0*/  FMUL.FTZ R0, R56, c[0x0][0x320] ;  /* 0x0000c80038007a20 */ /* 0x020fe40000410000 */
[----:B------:R-:W5:Y:S06]  /*9b00*/  LDL R56, [R1] ;  /* 0x0000000001387983 */ /* 0x000f6c0000100800 */
[----:B------:R1:W1:Y:S02]  /*9b10*/  MUFU.TANH R51, R0 ;  /* 0x0000000000337308 */ /* 0x0002640000002400 */
[----:B-1----:R-:W-:Y:S08]  /*9b20*/  FMUL.FTZ R0, R57, c[0x0][0x320] ;  /* 0x0000c80039007a20 */ /* 0x002ff00000410000 */
[----:B------:R-:W1:Y:S10]  /*9b30*/  MUFU.TANH R57, R6 ;  /* 0x0000000600397308 */ /* 0x000e740000002400 */
        /* <DEDUP_REMOVED lines=31> */
[----:B-1----:R-:W-:Y:S04]  /*9d30*/  @P0 IADD3 R0, R205, -0x1, RZ ;  /* 0xffffffffcd000810 */ /* 0x002fe80007ffe0ff */
[----:B------:R-:W-:Y:S05]  /*9d40*/  @P0 SHF.R.S32.HI R2, RZ, 0x1f, R0 ;  /* 0x0000001fff020819 */ /* 0x000fea0000011400 */
[----:B------:R-:W-:Y:S04]  /*9d50*/  @P0 IMAD R2, R2, c[0x0][0x1e0], RZ ;  /* 0x0000780002020a24 */ /* 0x000fe800078e02ff */
[C---:B------:R-:W-:Y:S02]  /*9d60*/  @P0 IMAD R4, R0.reuse, c[0x0][0x1e4], R2 ;  /* 0x0000790000040a24 */ /* 0x040fe400078e0202 */
[----:B------:R-:W-:Y:S04]  /*9d70*/  @P0 IMAD.WIDE.U32 R2, R0, c[0x0][0x1e0], RZ ;  /* 0x0000780000020a25 */ /* 0x000fe800078e00ff */
[----:B------:R-:W-:Y:S04]  /*9d80*/  FMUL.FTZ R0, R77, c[0x0][0x320] ;  /* 0x0000c8004d007a20 */ /* 0x000fe80000410000 */
[----:B------:R1:W1:Y:S02]  /*9d90*/  MUFU.TANH R21, R0 ;  /* 0x0000000000157308 */ /* 0x0002640000002400 */
[----:B-1----:R-:W-:Y:S01]  /*9da0*/  @P0 IADD3 R0, R3, R4, RZ ;  /* 0x0000000403000210 */ /* 0x002fe20007ffe0ff */
[----:B------:R-:W-:Y:S01]  /*9db0*/  FMUL.FTZ R3, R78, c[0x0][0x320] ;  /* 0x0000c8004e037a20 */ /* 0x000fe20000410000 */
[----:B------:R-:W-:Y:S06]  /*9dc0*/  @P0 MOV R4, R226 ;  /* 0x000000e200040202 */ /* 0x000fec0000000f00 */
[----:B------:R1:W1:Y:S01]  /*9dd0*/  MUFU.TANH R55, R3 ;  /* 0x0000000300377308 */ /* 0x0002620000002400 */
[----:B------:R-:W-:Y:S02]  /*9de0*/  @P0 IMAD R0, R0, 0x50, RZ ;  /* 0x0000005000000824 */ /* 0x000fe400078e02ff */
[----:B------:R-:W-:Y:S05]  /*9df0*/  @P0 IMAD.WIDE.U32 R4, R2, 0x50, R4 ;  /* 0x0000005002040825 */ /* 0x000fea00078e0004 */
[----:B------:R-:W-:Y:S02]  /*9e00*/  @P0 LEA R2, P1, R4, c[0x0][0x1c8], 0x1 ;  /* 0x0000720004020a11 */ /* 0x000fe400078208ff */
[----:B------:R-:W-:Y:S02]  /*9e10*/  @P0 IADD3 R0, R5, R0, RZ ;  /* 0x0000000005000210 */ /* 0x000fe40007ffe0ff */
[----:B------:R-:W-:Y:S05]  /*9e20*/  IADD3 R5, R210, R213, RZ ;  /* 0x000000d5d2057210 */ /* 0x000fea0007ffe0ff */
[----:B------:R-:W-:Y:S05]  /*9e30*/  @P3 IMAD.HI.U32 R6, R5, c[0x0][0x2c8], RZ ;  /* 0x0000b20005063a27 */ /* 0x000fea00078e00ff */
[----:B------:R-:W-:Y:S02]  /*9e40*/  @P3 SHF.R.U32.HI R5, RZ, c[0x0][0x2cc], R6 ;  /* 0x0000b300ff053a19 */ /* 0x000fe40000011606 */
[----:B-1----:R-:W-:Y:S02]  /*9e50*/  @P0 LEA.HI.X R3, R4, c[0x0][0x1cc], R0, 0x1, P1 ;  /* 0x0000730004030a11 */ /* 0x002fe400008f0c00 */
[----:B------:R-:W-:Y:S02]  /*9e60*/  @P0 MOV R0, 0x5 ;  /* 0x0000000500000802 */ /* 0x000fe40000000f00 */
[C---:B------:R-:W-:Y:S01]  /*9e70*/  @P0 SHF.L.U32 R4, R7.reuse, 0x5, RZ ;  /* 0x0000000507040819 */ /* 0x040fe200000006ff */
[----:B------:R-:W-:Y:S01]  /*9e80*/  @!PT LDS RZ, [RZ] ;  /* 0x00000000fffff984 */ /* 0x000fe20000000800 */
[----:B------:R-:W-:Y:S01]  /*9e90*/  @!PT LDS RZ, [RZ] ;  /* 0x00000000fffff984 */ /* 0x000fe20000000800 */
[----:B------:R-:W-:Y:S01]  /*9ea0*/  @!PT LDS RZ, [RZ] ;  /* 0x00000000fffff984 */ /* 0x000fe20000000800 */
[----:B------:R1:W-:Y:S01]  /*9eb0*/  @P0 LDGSTS.E.BYPASS.LTC128B.128 [R207+0x2900], [R2.64], !P4 ;  /* 0x0290000002cf0fae */ /* 0x0003e2000e101d48 */
[----:B------:R-:W-:Y:S01]  /*9ec0*/  @P0 SHF.L.U64.HI R0, R7, R0, c[0x0][0x1e4] ;  /* 0x0000790007000619 */ /* 0x000fe20000010200 */
[----:B------:R-:W-:Y:S01]  /*9ed0*/  FMUL.FTZ R7, R81, c[0x0][0x320] ;  /* 0x0000c80051077a20 */ /* 0x000fe20000410000 */
[-C--:B------:R-:W-:Y:S03]  /*9ee0*/  @P0 IADD3 R8, P1, R2, R4.reuse, RZ ;  /* 0x0000000402080210 */ /* 0x080fe60007f3e0ff */
[----:B------:R2:W2:Y:S01]  /*9ef0*/  MUFU.TANH R10, R7 ;  /* 0x00000007000a7308 */ /* 0x0004a20000002400 */
[----:B------:R-:W-:Y:S02]  /*9f00*/  @P0 IADD3.X R9, R0, R3, RZ, P1, !PT ;  /* 0x0000000300090210 */ /* 0x000fe40000ffe4ff */
[-C--:B------:R-:W-:Y:S03]  /*9f10*/  @P0 IADD3 R6, P3, R8, R4.reuse, RZ ;  /* 0x0000000408060210 */ /* 0x080fe60007f7e0ff */
[----:B------:R3:W-:Y:S01]  /*9f20*/  @P0 LDGSTS.E.BYPASS.LTC128B.128 [R207+0x3100], [R8.64], !P4 ;  /* 0x0310000008cf0fae */ /* 0x0007e2000e101d48 */
[----:B-1----:R-:W-:Y:S02]  /*9f30*/  @P0 IADD3 R2, P2, R6, R4, RZ ;  /* 0x0000000406020210 */ /* 0x002fe40007f5e0ff */
[-C--:B--2---:R-:W-:Y:S04]  /*9f40*/  @P0 IADD3.X R7, R9, R0.reuse, RZ, P3, !PT ;  /* 0x0000000009070210 */ /* 0x084fe80001ffe4ff */
[----:B------:R-:W-:Y:S01]  /*9f50*/  @P0 IADD3.X R3, R7, R0, RZ, P2, !PT ;  /* 0x0000000007030210 */ /* 0x000fe200017fe4ff */
[----:B------:R1:W-:Y:S01]  /*9f60*/  @P0 LDGSTS.E.BYPASS.LTC128B.128 [R207+0x3900], [R6.64], !P4 ;  /* 0x0390000006cf0fae */ /* 0x0003e2000e101d48 */
[----:B---3--:R-:W-:Y:S01]  /*9f70*/  @P0 IADD3 R8, P1, R2, R4, RZ ;  /* 0x0000000402080210 */ /* 0x008fe20007f3e0ff */
[----:B------:R-:W-:Y:S06]  /*9f80*/  FMUL.FTZ R4, R82, c[0x0][0x320] ;  /* 0x0000c80052047a20 */ /* 0x000fec0000410000 */
[----:B------:R2:W-:Y:S01]  /*9f90*/  @P0 LDGSTS.E.BYPASS.LTC128B.128 [R207+0x4100], [R2.64], !P4 ;  /* 0x0410000002cf0fae */ /* 0x0005e2000e101d48 */
[----:B------:R-:W-:Y:S01]  /*9fa0*/  @P0 IADD3.X R9, R3, R0, RZ, P1, !PT ;  /* 0x0000000003090210 */ /* 0x000fe20000ffe4ff */
[----:B------:R3:W1:Y:S01]  /*9fb0*/  MUFU.TANH R12, R4 ;  /* 0x00000004000c7308 */ /* 0x0006620000002400 */
[----:B------:R-:W-:Y:S05]  /*9fc0*/  IMAD R0, R205, -0x50, RZ ;  /* 0xffffffb0cd007824 */ /* 0x000fea00078e02ff */
[----:B------:R1:W-:Y:S08]  /*9fd0*/  @P0 LDGSTS.E.BYPASS.LTC128B.128 [R207+0x4900], [R8.64], !P4 ;  /* 0x0490000008cf0fae */ /* 0x0003f0000e101d48 */
[----:B------:R-:W0:Y:S08]  /*9fe0*/  LDGDEPBAR ;  /* 0x00000000000079af */ /* 0x000e300000000000 */
[----:B---3--:R-:W3:Y:S01]  /*9ff0*/  SHFL.IDX PT, R4, R5, RZ, 0x1c1f ;  /* 0x001c1fff05047589 */ /* 0x008ee200000e0000 */
[----:B--2---:R-:W-:Y:S04]  /*a000*/  FMUL.FTZ R2, R83, c[0x0][0x320] ;  /* 0x0000c80053027a20 */ /* 0x004fe80000410000 */
[----:B-1----:R5:W1:Y:S02]  /*a010*/  MUFU.TANH R9, R2 ;  /* 0x0000000200097308 */ /* 0x002a640000002400 */
[----:B-----5:R-:W-:Y:S04]  /*a020*/  IADD3 R2, -R56, 0x1, R0 ;  /* 0x0000000138027810 */ /* 0x020fe80007ffe100 */
[----:B------:R-:W-:Y:S04]  /*a030*/  IADD3 R2, -R243, R2, R244 ;  /* 0x00000002f3027210 */ /* 0x000fe80007ffe1f4 */
[C---:B------:R-:W-:Y:S02]  /*a040*/  IADD3 R6, R2.reuse, c[0x0][0x328], RZ ;  /* 0x0000ca0002067a10 */ /* 0x040fe40007ffe0ff */
[----:B------:R-:W-:Y:S02]  /*a050*/  IADD3 R7, R2, UR4, RZ ;  /* 0x0000000402077c10 */ /* 0x000fe4000fffe0ff */
[----:B---3--:R-:W-:Y:S02]  /*a060*/  IADD3 R3, R6, R4, RZ ;  /* 0x0000000406037210 */ /* 0x008fe40007ffe0ff */
[----:B------:R-:W-:Y:S01]  /*a070*/  IADD3 R2, R4, R7, RZ ;  /* 0x0000000704027210 */ /* 0x000fe20007ffe0ff */
[----:B------:R-:W-:-:S05]  /*a080*/  @!P5 BRA `(.L_x_608) ;  /* 0x000001500000d947 */ /* 0x000fca0003800000 */
[----:B-1--4-:R-:W-:Y:S01]  /*a090*/  IADD3 R4, -R243, R244, R4 ;  /* 0x000000f4f3047210 */ /* 0x012fe20007ffe104 */
[----:B------:R-:W-:Y:S03]  /*a0a0*/  BSSY B0, `(.L_x_609) ;  /* 0x000000e000007945 */ /* 0x000fe60003800000 */
[----:B------:R-:W-:-:S13]  /*a0b0*/  ISETP.GT.AND P0, PT, R4, -0x1, PT ;  /* 0xffffffff0400780c */ /* 0x000fda0003f04270 */
[----:B------:R-:W-:-:S05]  /*a0c0*/  @P0 BRA `(.L_x_610) ;  /* 0x0000007000000947 */ /* 0x000fca0003800000 */
[----:B------:R-:W-:Y:S01]  /*a0d0*/  LOP3.LUT R4, RZ, R4, RZ, 0x33, !PT ;  /* 0x00000004ff047212 */ /* 0x000fe200078e33ff */
[----:B------:R-:W-:Y:S05]  /*a0e0*/  IMAD.MOV.U32 R8, RZ, RZ, c[0x0][0x32c] ;  /* 0x0000cb00ff087624 */ /* 0x000fea00078e00ff */
[----:B------:R-:W-:-:S13]  /*a0f0*/  ISETP.NE.AND P0, PT, R8, 0x1, PT ;  /* 0x000000010800780c */ /* 0x000fda0003f05270 */
[----:B------:R-:W-:Y:S05]  /*a100*/  @P0 IMAD.HI.U32 R8, R4, c[0x0][0x330], RZ ;  /* 0x0000cc0004080a27 */ /* 0x000fea00078e00ff */
[----:B------:R-:W-:Y:S04]  /*a110*/  @P0 SHF.R.U32.HI R4, RZ, c[0x0][0x334], R8 ;  /* 0x0000cd00ff040a19 */ /* 0x000fe80000011608 */
[----:B------:R-:W-:Y:S01]  /*a120*/  LOP3.LUT R4, RZ, R4, RZ, 0x33, !PT ;  /* 0x00000004ff047212 */ /* 0x000fe200078e33ff */
[----:B------:R-:W-:-:S05]  /*a130*/  BRA `(.L_x_611) ;  /* 0x0000004000007947 */ /* 0x000fca0003800000 */
.L_x_610:
[----:B------:R-:W-:Y:S04]  /*a140*/  MOV R8, c[0x0][0x32c] ;  /* 0x0000cb0000087a02 */ /* 0x000fe80000000f00 */
[----:B------:R-:W-:-:S13]  /*a150*/  ISETP.NE.AND P0, PT, R8, 0x1, PT ;  /* 0x000000010800780c */ /* 0x000fda0003f05270 */
[----:B------:R-:W-:Y:S05]  /*a160*/  @P0 IMAD.HI.U32 R8, R4, c[0x0][0x330], RZ ;  /* 0x0000cc0004080a27 */ /* 0x000fea00078e00ff */
[----:B------:R-:W-:Y:S02]  /*a170*/  @P0 SHF.R.U32.HI R4, RZ, c[0x0][0x334], R8 ;  /* 0x0000cd00ff040a19 */ /* 0x000fe40000011608 */
.L_x_611:
[----:B------:R-:W-:Y:S05]  /*a180*/  BSYNC B0 ;  /* 0x0000000000007941 */ /* 0x000fea0003800000 */
.L_x_609:
[----:B------:R-:W-:Y:S04]  /*a190*/  IMAD.IADD R8, R0, 0x1, -R56 ;  /* 0x0000000100087824 */ /* 0x000fe800078e0a38 */
[----:B------:R-:W-:Y:S05]  /*a1a0*/  IMAD R4, R4, c[0x0][0x32c], R8 ;  /* 0x0000cb0004047a24 */ /* 0x000fea00078e0208 */
[----:B------:R-:W-:Y:S02]  /*a1b0*/  IADD3 R8, R4, c[0x0][0x32c], RZ ;  /* 0x0000cb0004087a10 */ /* 0x000fe40007ffe0ff */
[----:B------:R-:W-:Y:S02]  /*a1c0*/  IMNMX R2, R2, R4, !PT ;  /* 0x0000000402027217 */ /* 0x000fe40007800200 */
[----:B------:R-:W-:Y:S02]  /*a1d0*/  IMNMX R3, R3, R8, PT ;  /* 0x0000000803037217 */ /* 0x000fe40003800200 */
.L_x_608:
[C---:B-1--4-:R-:W-:Y:S01]  /*a1e0*/  ISETP.GE.AND P1, PT, R0.reuse, 0x1, PT ;  /* 0x000000010000780c */ /* 0x052fe20003f26270 */
[----:B------:R-:W1:Y:S01]  /*a1f0*/  SHFL.IDX PT, R4, R5, 0x1, 0x1c1f ;  /* 0x003c1f0005047f89 */ /* 0x000e6200000e0000 */
[----:B------:R-:W-:Y:S02]  /*a200*/  ISETP.GE.AND P0, PT, R0, 0x2, PT ;  /* 0x000000020000780c */ /* 0x000fe40003f06270 */
[----:B------:R-:W-:Y:S02]  /*a210*/  LOP3.LUT R204, R204, 0xfffffdff, RZ, 0xc0, !PT ;  /* 0xfffffdffcccc7812 */ /* 0x000fe400078ec0ff */
[C---:B------:R-:W-:Y:S02]  /*a220*/  ISETP.GE.AND P2, PT, R0.reuse, 0x9, PT ;  /* 0x000000090000780c */ /* 0x040fe40003f46270 */
[C---:B------:R-:W-:Y:S02]  /*a230*/  ISETP.GE.AND P6, PT, R0.reuse, 0x31, PT ;  /* 0x000000310000780c */ /* 0x040fe40003fc6270 */
[C---:B------:R-:W-:Y:S02]  /*a240*/  ISETP.GE.AND P5, PT, R0.reuse, 0x32, PT ;  /* 0x000000320000780c */ /* 0x040fe40003fa6270 */
[----:B------:R-:W-:Y:S02]  /*a250*/  ISETP.GE.AND P3, PT, R0, 0x39, PT ;  /* 0x000000390000780c */ /* 0x000fe40003f66270 */
[----:B------:R-:W-:Y:S02]  /*a260*/  @P1 LOP3.LUT R204, R204, 0x200, RZ, 0xfc, !PT ;  /* 0x00000200cccc1812 */ /* 0x000fe400078efcff */
[----:B------:R-:W-:Y:S02]  /*a270*/  ISETP.GT.AND P1, PT, R2, RZ, !P1 ;  /* 0x000000ff0200720c */ /* 0x000fe40004f24270 */
[----:B------:R-:W-:Y:S02]  /*a280*/  LOP3.LUT R204, R204, 0xffffdfff, RZ, 0xc0, !PT ;  /* 0xffffdfffcccc7812 */ /* 0x000fe400078ec0ff */
[----:B------:R-:W-:Y:S02]  /*a290*/  ISETP.LT.OR P1, PT, R3, 0x1, P1 ;  /* 0x000000010300780c */ /* 0x000fe40000f21670 */
[----:B------:R-:W-:Y:S02]  /*a2a0*/  @P0 LOP3.LUT R204, R204, 0x2000, RZ, 0xfc, !PT ;  /* 0x00002000cccc0812 */ /* 0x000fe400078efcff */
[----:B------:R-:W-:Y:S02]  /*a2b0*/  ISETP.GT.AND P0, PT, R2, 0x1, !P0 ;  /* 0x000000010200780c */ /* 0x000fe40004704270 */
[----:B------:R-:W-:Y:S02]  /*a2c0*/  FSEL R13, R183, -INF , !P1 ;  /* 0xff800000b70d7808 */ /* 0x000fe40004800000 */
[----:B------:R-:W-:Y:S02]  /*a2d0*/  ISETP.GE.AND P1, PT, R0, 0xa, PT ;  /* 0x0000000a0000780c */ /* 0x000fe40003f26270 */
[----:B------:R-:W-:Y:S02]  /*a2e0*/  ISETP.LT.OR P0, PT, R3, 0x2, P0 ;  /* 0x000000020300780c */ /* 0x000fe40000701670 */
[----:B------:R-:W-:Y:S02]  /*a2f0*/  LOP3.LUT R204, R204, 0xfffff7ff, RZ, 0xc0, !PT ;  /* 0xfffff7ffcccc7812 */ /* 0x000fe400078ec0ff */
[----:B------:R-:W-:Y:S02]  /*a300*/  FSEL R14, R171, -INF , !P0 ;  /* 0xff800000ab0e7808 */ /* 0x000fe40004000000 */
[----:B------:R-:W-:Y:S02]  /*a310*/  @P2 LOP3.LUT R204, R204, 0x800, RZ, 0xfc, !PT ;  /* 0x00000800cccc2812 */ /* 0x000fe400078efcff */
[----:B------:R-:W-:Y:S02]  /*a320*/  ISETP.GT.AND P0, PT, R2, 0x8, !P2 ;  /* 0x000000080200780c */ /* 0x000fe40005704270 */
[----:B------:R-:W-:Y:S02]  /*a330*/  LOP3.LUT R204, R204, 0xfffffeff, RZ, 0xc0, !PT ;  /* 0xfffffeffcccc7812 */ /* 0x000fe400078ec0ff */
[----:B------:R-:W-:Y:S02]  /*a340*/  ISETP.LT.OR P0, PT, R3, 0x9, P0 ;  /* 0x000000090300780c */ /* 0x000fe40000701670 */
[----:B------:R-:W-:Y:S02]  /*a350*/  @P1 LOP3.LUT R204, R204, 0x100, RZ, 0xfc, !PT ;  /* 0x00000100cccc1812 */ /* 0x000fe400078efcff */
[----:B------:R-:W-:Y:S02]  /*a360*/  FSEL R15, R15, -INF , !P0 ;  /* 0xff8000000f0f7808 */ /* 0x000fe40004000000 */
[----:B------:R-:W-:Y:S02]  /*a370*/  ISETP.GT.AND P0, PT, R2, 0x9, !P1 ;  /* 0x000000090200780c */ /* 0x000fe40004f04270 */
[----:B------:R-:W-:Y:S02]  /*a380*/  ISETP.GE.AND P1, PT, R0, 0x11, PT ;  /* 0x000000110000780c */ /* 0x000fe40003f26270 */
[C---:B------:R-:W-:Y:S02]  /*a390*/  ISETP.LT.OR P0, PT, R3.reuse, 0xa, P0 ;  /* 0x0000000a0300780c */ /* 0x040fe40000701670 */
[----:B------:R-:W-:Y:S02]  /*a3a0*/  LOP3.LUT R204, R204, 0xffffff7f, RZ, 0xc0, !PT ;  /* 0xffffff7fcccc7812 */ /* 0x000fe400078ec0ff */
[----:B------:R-:W-:Y:S02]  /*a3b0*/  FSEL R18, R168, -INF , !P0 ;  /* 0xff800000a8127808 */ /* 0x000fe40004000000 */
[----:B------:R-:W-:Y:S02]  /*a3c0*/  ISETP.GT.AND P0, PT, R2, 0x10, !P1 ;  /* 0x000000100200780c */ /* 0x000fe40004f04270 */
[----:B------:R-:W-:Y:S02]  /*a3d0*/  ISETP.GE.AND P2, PT, R0, 0x3a, PT ;  /* 0x0000003a0000780c */ /* 0x000fe40003f46270 */
[C---:B------:R-:W-:Y:S02]  /*a3e0*/  ISETP.LT.OR P0, PT, R3.reuse, 0x11, P0 ;  /* 0x000000110300780c */ /* 0x040fe40000701670 */
[----:B------:R-:W-:Y:S02]  /*a3f0*/  @P1 LOP3.LUT R204, R204, 0x80, RZ, 0xfc, !PT ;  /* 0x00000080cccc1812 */ /* 0x000fe400078efcff */
[----:B------:R-:W-:Y:S02]  /*a400*/  ISETP.GE.AND P1, PT, R0, 0x12, PT ;  /* 0x000000120000780c */ /* 0x000fe40003f26270 */
[----:B------:R-:W-:Y:S02]  /*a410*/  LOP3.LUT R204, R204, 0xffffffbf, RZ, 0xc0, !PT ;  /* 0xffffffbfcccc7812 */ /* 0x000fe400078ec0ff */
[----:B------:R-:W-:Y:S02]  /*a420*/  FSEL R27, R166, -INF , !P0 ;  /* 0xff800000a61b7808 */ /* 0x000fe40004000000 */
[----:B------:R-:W-:Y:S04]  /*a430*/  ISETP.GT.AND P0, PT, R2, 0x11, !P1 ;  /* 0x000000110200780c */ /* 0x000fe80004f04270 */
[C---:B------:R-:W-:Y:S03]  /*a440*/  ISETP.LT.OR P0, PT, R3.reuse, 0x12, P0 ;  /* 0x000000120300780c */ /* 0x040fe60000701670 */
[----:B------:R-:W-:Y:S02]  /*a450*/  @P1 LOP3.LUT R204, R204, 0x40, RZ, 0xfc, !PT ;  /* 0x00000040cccc1812 */ /* 0x000fe400078efcff */
[----:B------:R-:W-:Y:S02]  /*a460*/  ISETP.GE.AND P1, PT, R0, 0x19, PT ;  /* 0x000000190000780c */ /* 0x000fe40003f26270 */
[----:B------:R-:W-:Y:S02]  /*a470*/  LOP3.LUT R204, R204, 0xffffffdf, RZ, 0xc0, !PT ;  /* 0xffffffdfcccc7812 */ /* 0x000fe400078ec0ff */
[----:B------:R-:W-:Y:S02]  /*a480*/  FSEL R28, R160, -INF , !P0 ;  /* 0xff800000a01c7808 */ /* 0x000fe40004000000 */
[----:B------:R-:W-:Y:S04]  /*a490*/  ISETP.GT.AND P0, PT, R2, 0x18, !P1 ;  /* 0x000000180200780c */ /* 0x000fe80004f04270 */
[----:B------:R-:W-:Y:S03]  /*a4a0*/  ISETP.LT.OR P0, PT, R3, 0x19, P0 ;  /* 0x000000190300780c */ /* 0x000fe60000701670 */
        /* <DEDUP_REMOVED lines=20> */
[----:B------:R-:W-:Y:S02]  /*a5f0*/  FSEL R43, R152, -INF , !P0 ;  /* 0xff800000982b7808 */ /* 0x000fe40004000000 */
[----:B------:R-:W-:Y:S02]  /*a600*/  LOP3.LUT R204, R204, 0xfffffffd, RZ, 0xc0, !PT ;  /* 0xfffffffdcccc7812 */ /* 0x000fe400078ec0ff */
[----:B------:R-:W-:Y:S04]  /*a610*/  ISETP.GT.AND P0, PT, R2, 0x28, !P1 ;  /* 0x000000280200780c */ /* 0x000fe80004f04270 */
[C---:B------:R-:W-:Y:S03]  /*a620*/  ISETP.LT.OR P0, PT, R3.reuse, 0x29, P0 ;  /* 0x000000290300780c */ /* 0x040fe60000701670 */
[----:B------:R-:W-:Y:S02]  /*a630*/  @P1 LOP3.LUT R204, R204, 0x2, RZ, 0xfc, !PT ;  /* 0x00000002cccc1812 */ /* 0x000fe400078efcff */
[----:B------:R-:W-:Y:S02]  /*a640*/  ISETP.GE.AND P1, PT, R0, 0x2a, PT ;  /* 0x0000002a0000780c */ /* 0x000fe40003f26270 */
[----:B------:R-:W-:Y:S02]  /*a650*/  FSEL R46, R40, -INF , !P0 ;  /* 0xff800000282e7808 */ /* 0x000fe40004000000 */
[----:B------:R-:W-:Y:S02]  /*a660*/  ISETP.GT.AND P0, PT, R2, 0x29, !P1 ;  /* 0x000000290200780c */ /* 0x000fe40004f04270 */
[----:B------:R-:W-:Y:S02]  /*a670*/  LOP3.LUT R204, R204, 0xfffffffe, RZ, 0xc0, !PT ;  /* 0xfffffffecccc7812 */ /* 0x000fe400078ec0ff */
[----:B------:R-:W-:Y:S04]  /*a680*/  ISETP.LT.OR P0, PT, R3, 0x2a, P0 ;  /* 0x0000002a0300780c */ /* 0x000fe80000701670 */
[----:B------:R-:W-:Y:S02]  /*a690*/  FSEL R160, R33, -INF , !P0 ;  /* 0xff80000021a07808 */ /* 0x000fe40004000000 */
[----:B------:R-:W-:Y:S02]  /*a6a0*/  ISETP.GT.AND P0, PT, R2, 0x30, !P6 ;  /* 0x000000300200780c */ /* 0x000fe40007704270 */
[----:B------:R-:W-:Y:S02]  /*a6b0*/  @P1 LOP3.LUT R204, R204, 0x1, RZ, 0xfc, !PT ;  /* 0x00000001cccc1812 */ /* 0x000fe400078efcff */
[C---:B------:R-:W-:Y:S02]  /*a6c0*/  ISETP.LT.OR P0, PT, R3.reuse, 0x31, P0 ;  /* 0x000000310300780c */ /* 0x040fe40000701670 */
[----:B------:R-:W-:Y:S02]  /*a6d0*/  ISETP.GE.AND P1, PT, R0, 0x41, PT ;  /* 0x000000410000780c */ /* 0x000fe40003f26270 */
[----:B------:R-:W-:Y:S02]  /*a6e0*/  FSEL R171, R30, -INF , !P0 ;  /* 0xff8000001eab7808 */ /* 0x000fe40004000000 */
[----:B------:R-:W-:Y:S02]  /*a6f0*/  ISETP.GT.AND P0, PT, R2, 0x31, !P5 ;  /* 0x000000310200780c */ /* 0x000fe40006f04270 */
[----:B------:R-:W-:Y:S02]  /*a700*/  LOP3.LUT R204, R204, 0xfffffbff, RZ, 0xc0, !PT ;  /* 0xfffffbffcccc7812 */ /* 0x000fe400078ec0ff */
[----:B------:R-:W-:Y:S04]  /*a710*/  ISETP.LT.OR P0, PT, R3, 0x32, P0 ;  /* 0x000000320300780c */ /* 0x000fe80000701670 */
[----:B------:R-:W-:Y:S02]  /*a720*/  FSEL R172, R25, -INF , !P0 ;  /* 0xff80000019ac7808 */ /* 0x000fe40004000000 */
[C---:B------:R-:W-:Y:S04]  /*a730*/  ISETP.GT.AND P0, PT, R2.reuse, 0x38, !P3 ;  /* 0x000000380200780c */ /* 0x040fe80005f04270 */
[----:B------:R-:W-:Y:S04]  /*a740*/  ISETP.LT.OR P0, PT, R3, 0x39, P0 ;  /* 0x000000390300780c */ /* 0x000fe80000701670 */
[----:B------:R-:W-:Y:S02]  /*a750*/  FSEL R173, R23, -INF , !P0 ;  /* 0xff80000017ad7808 */ /* 0x000fe40004000000 */
[C---:B------:R-:W-:Y:S04]  /*a760*/  ISETP.GT.AND P0, PT, R2.reuse, 0x39, !P2 ;  /* 0x000000390200780c */ /* 0x040fe80005704270 */
[----:B------:R-:W-:Y:S04]  /*a770*/  ISETP.LT.OR P0, PT, R3, 0x3a, P0 ;  /* 0x0000003a0300780c */ /* 0x000fe80000701670 */
[----:B------:R-:W-:Y:S02]  /*a780*/  FSEL R183, R19, -INF , !P0 ;  /* 0xff80000013b77808 */ /* 0x000fe40004000000 */
[----:B------:R-:W-:Y:S04]  /*a790*/  ISETP.GT.AND P0, PT, R2, 0x40, !P1 ;  /* 0x000000400200780c */ /* 0x000fe80004f04270 */
[----:B------:R-:W-:Y:S04]  /*a7a0*/  ISETP.LT.OR P0, PT, R3, 0x41, P0 ;  /* 0x000000410300780c */ /* 0x000fe80000701670 */
[----:B------:R-:W-:Y:S02]  /*a7b0*/  FSEL R210, R17, -INF , !P0 ;  /* 0xff80000011d27808 */ /* 0x000fe40004000000 */
[----:B------:R-:W-:-:S13]  /*a7c0*/  ISETP.GE.AND P0, PT, R0, 0x42, PT ;  /* 0x000000420000780c */ /* 0x000fda0003f06270 */
[----:B------:R-:W-:Y:S02]  /*a7d0*/  @P0 LOP3.LUT R204, R204, 0x400, RZ, 0xfc, !PT ;  /* 0x00000400cccc0812 */ /* 0x000fe400078efcff */
[----:B------:R-:W-:Y:S02]  /*a7e0*/  ISETP.GT.AND P0, PT, R2, 0x41, !P0 ;  /* 0x000000410200780c */ /* 0x000fe40004704270 */
[----:B------:R-:W-:Y:S02]  /*a7f0*/  LOP3.LUT R204, R204, 0xffffefff, RZ, 0xc0, !PT ;  /* 0xffffefffcccc7812 */ /* 0x000fe400078ec0ff */
        /* <DEDUP_REMOVED lines=10> */
[----:B------:R-:W-:Y:S01]  /*a8a0*/  ISETP.GT.AND P0, PT, R2, 0x49, !P0 ;  /* 0x000000490200780c */ /* 0x000fe20004704270 */
[--C-:B-1----:R-:W-:Y:S03]  /*a8b0*/  IMAD.IADD R2, R6, 0x1, R4.reuse ;  /* 0x0000000106027824 */ /* 0x102fe600078e0204 */
[----:B------:R-:W-:Y:S01]  /*a8c0*/  ISETP.LT.OR P0, PT, R3, 0x4a, P0 ;  /* 0x0000004a0300780c */ /* 0x000fe20000701670 */
[----:B------:R-:W-:Y:S03]  /*a8d0*/  IMAD.IADD R3, R7, 0x1, R4 ;  /* 0x0000000107037824 */ /* 0x000fe600078e0204 */
[----:B------:R-:W-:Y:S02]  /*a8e0*/  FSEL R220, R10, -INF , !P0 ;  /* 0xff8000000adc7808 */ /* 0x000fe40004000000 */
[----:B------:R-:W-:-:S13]  /*a8f0*/  ISETP.GE.AND P0, PT, R58, 0x1, PT ;  /* 0x000000013a00780c */ /* 0x000fda0003f06270 */
[----:B------:R-:W-:-:S05]  /*a900*/  @!P0 BRA `(.L_x_612) ;  /* 0x0000015000008947 */ /* 0x000fca0003800000 */
[----:B------:R-:W-:Y:S01]  /*a910*/  IADD3 R4, -R243, R244, R4 ;  /* 0x000000f4f3047210 */ /* 0x000fe20007ffe104 */
        /* <DEDUP_REMOVED lines=10> */
.L_x_614:
[----:B------:R-:W-:Y:S04]  /*a9c0*/  MOV R8, c[0x0][0x32c] ;  /* 0x0000cb0000087a02 */ /* 0x000fe80000000f00 */
[----:B------:R-:W-:-:S13]  /*a9d0*/  ISETP.NE.AND P0, PT, R8, 0x1, PT ;  /* 0x000000010800780c */ /* 0x000fda0003f05270 */
[----:B------:R-:W-:Y:S05]  /*a9e0*/  @P0 IMAD.HI.U32 R8, R4, c[0x0][0x330], RZ ;  /* 0x0000cc0004080a27 */ /* 0x000fea00078e00ff */
[----:B------:R-:W-:Y:S02]  /*a9f0*/  @P0 SHF.R.U32.HI R4, RZ, c[0x0][0x334], R8 ;  /* 0x0000cd00ff040a19 */ /* 0x000fe40000011608 */
.L_x_615:
[----:B------:R-:W-:Y:S05]  /*aa00*/  BSYNC B0 ;  /* 0x0000000000007941 */ /* 0x000fea0003800000 */
.L_x_613:
[----:B------:R-:W-:Y:S04]  /*aa10*/  IMAD.IADD R8, R0, 0x1, -R56 ;  /* 0x0000000100087824 */ /* 0x000fe800078e0a38 */
[----:B------:R-:W-:Y:S05]  /*aa20*/  IMAD R4, R4, c[0x0][0x32c], R8 ;  /* 0x0000cb0004047a24 */ /* 0x000fea00078e0208 */
[----:B------:R-:W-:Y:S02]  /*aa30*/  IADD3 R8, R4, c[0x0][0x32c], RZ ;  /* 0x0000cb0004087a10 */ /* 0x000fe40007ffe0ff */
[----:B------:R-:W-:Y:S02]  /*aa40*/  IMNMX R3, R3, R4, !PT ;  /* 0x0000000403037217 */ /* 0x000fe40007800200 */
[----:B------:R-:W-:Y:S02]  /*aa50*/  IMNMX R2, R2, R8, PT ;  /* 0x0000000802027217 */ /* 0x000fe40003800200 */
.L_x_612:
[----:B------:R-:W-:Y:S01]  /*aa60*/  LOP3.LUT P0, RZ, R204, 0x2000, RZ, 0xc0, !PT ;  /* 0x00002000ccff7812 */ /* 0x000fe2000780c0ff */
[----:B------:R-:W1:Y:S03]  /*aa70*/  SHFL.IDX PT, R4, R5, 0x2, 0x1c1f ;  /* 0x005c1f0005047f89 */ /* 0x000e6600000e0000 */
[C---:B------:R-:W-:Y:S04]  /*aa80*/  ISETP.GT.AND P0, PT, R3.reuse, 0x1, !P0 ;  /* 0x000000010300780c */ /* 0x040fe80004704270 */
[----:B------:R-:W-:Y:S04]  /*aa90*/  ISETP.LT.OR P0, PT, R2, 0x2, P0 ;  /* 0x000000020200780c */ /* 0x000fe80000701670 */
[----:B------:R-:W-:Y:S02]  /*aaa0*/  FSEL R11, R208, -INF , !P0 ;  /* 0xff800000d00b7808 */ /* 0x000fe40004000000 */
[----:B------:R-:W-:Y:S04]  /*aab0*/  LOP3.LUT P0, RZ, R204, 0x800, RZ, 0xc0, !PT ;  /* 0x00000800ccff7812 */ /* 0x000fe8000780c0ff */
        /* <DEDUP_REMOVED lines=8> */
[----:B------:R-:W-:Y:S04]  /*ab40*/  ISETP.GT.AND P0, PT, R3, 0x10, !P0 ;  /* 0x000000100300780c */ /* 0x000fe80004704270 */
        /* <DEDUP_REMOVED lines=30> */
[----:B------:R-:W-:Y:S04]  /*ad30*/  ISETP.GT.AND P0, PT, R3, 0x30, !P6 ;  /* 0x000000300300780c */ /* 0x000fe80007704270 */
[C---:B------:R-:W-:Y:S04]  /*ad40*/  ISETP.LT.OR P0, PT, R2.reuse, 0x31, P0 ;  /* 0x000000310200780c */ /* 0x040fe80000701670 */
[----:B------:R-:W-:Y:S02]  /*ad50*/  FSEL R166, R39, -INF , !P0 ;  /* 0xff80000027a67808 */ /* 0x000fe40004000000 */
[----:B------:R-:W-:Y:S04]  /*ad60*/  ISETP.GT.AND P0, PT, R3, 0x31, !P5 ;  /* 0x000000310300780c */ /* 0x000fe80006f04270 */
[C---:B------:R-:W-:Y:S04]  /*ad70*/  ISETP.LT.OR P0, PT, R2.reuse, 0x32, P0 ;  /* 0x000000320200780c */ /* 0x040fe80000701670 */
[----:B------:R-:W-:Y:S02]  /*ad80*/  FSEL R168, R35, -INF , !P0 ;  /* 0xff80000023a87808 */ /* 0x000fe40004000000 */
[C---:B------:R-:W-:Y:S04]  /*ad90*/  ISETP.GT.AND P0, PT, R3.reuse, 0x38, !P3 ;  /* 0x000000380300780c */ /* 0x040fe80005f04270 */
        /* <DEDUP_REMOVED lines=17> */
[C---:B------:R-:W-:Y:S04]  /*aeb0*/  ISETP.GT.AND P0, PT, R3.reuse, RZ, !P0 ;  /* 0x000000ff0300720c */ /* 0x040fe80004704270 */
[----:B------:R-:W-:Y:S04]  /*aec0*/  ISETP.LT.OR P0, PT, R2, 0x1, P0 ;  /* 0x000000010200780c */ /* 0x000fe80000701670 */
[----:B------:R-:W-:Y:S02]  /*aed0*/  FSEL R10, R218, -INF , !P0 ;  /* 0xff800000da0a7808 */ /* 0x000fe40004000000 */
[----:B------:R-:W-:Y:S04]  /*aee0*/  LOP3.LUT P0, RZ, R204, 0x4000, RZ, 0xc0, !PT ;  /* 0x00004000ccff7812 */ /* 0x000fe8000780c0ff */
        /* <DEDUP_REMOVED lines=18> */
.L_x_618:
[----:B------:R-:W-:Y:S04]  /*b010*/  MOV R8, c[0x0][0x32c] ;  /* 0x0000cb0000087a02 */ /* 0x000fe80000000f00 */
[----:B------:R-:W-:-:S13]  /*b020*/  ISETP.NE.AND P0, PT, R8, 0x1, PT ;  /* 0x000000010800780c */ /* 0x000fda0003f05270 */
[----:B------:R-:W-:Y:S05]  /*b030*/  @P0 IMAD.HI.U32 R8, R4, c[0x0][0x330], RZ ;  /* 0x0000cc0004080a27 */ /* 0x000fea00078e00ff */
[----:B------:R-:W-:Y:S02]  /*b040*/  @P0 SHF.R.U32.HI R4, RZ, c[0x0][0x334], R8 ;  /* 0x0000cd00ff040a19 */ /* 0x000fe40000011608 */
.L_x_619:
[----:B------:R-:W-:Y:S05]  /*b050*/  BSYNC B0 ;  /* 0x0000000000007941 */ /* 0x000fea0003800000 */
.L_x_617:
[----:B------:R-:W-:Y:S04]  /*b060*/  IMAD.IADD R8, R0, 0x1, -R56 ;  /* 0x0000000100087824 */ /* 0x000fe800078e0a38 */
[----:B------:R-:W-:Y:S05]  /*b070*/  IMAD R4, R4, c[0x0][0x32c], R8 ;  /* 0x0000cb0004047a24 */ /* 0x000fea00078e0208 */
[----:B------:R-:W-:Y:S02]  /*b080*/  IADD3 R8, R4, c[0x0][0x32c], RZ ;  /* 0x0000cb0004087a10 */ /* 0x000fe40007ffe0ff */
[----:B------:R-:W-:Y:S02]  /*b090*/  IMNMX R3, R3, R4, !PT ;  /* 0x0000000403037217 */ /* 0x000fe40007800200 */
[----:B------:R-:W-:Y:S02]  /*b0a0*/  IMNMX R2, R2, R8, PT ;  /* 0x0000000802027217 */ /* 0x000fe40003800200 */
.L_x_616:
[----:B------:R-:W-:Y:S01]  /*b0b0*/  LOP3.LUT P0, RZ, R204, 0x2000, RZ, 0xc0, !PT ;  /* 0x00002000ccff7812 */ /* 0x000fe2000780c0ff */
[----:B------:R-:W1:Y:S03]  /*b0c0*/  SHFL.IDX PT, R4, R5, 0x3, 0x1c1f ;  /* 0x007c1f0005047f89 */ /* 0x000e6600000e0000 */
        /* <DEDUP_REMOVED lines=41> */
[C---:B------:R-:W-:Y:S04]  /*b360*/  ISETP.LT.OR P0, PT, R2.reuse, 0x2a, P0 ;  /* 0x0000002a0200780c */ /* 0x040fe80000701670 */
        /* <DEDUP_REMOVED lines=10> */
[----:B------:R-:W-:Y:S04]  /*b410*/  ISETP.GT.AND P0, PT, R3, 0x39, !P2 ;  /* 0x000000390300780c */ /* 0x000fe80005704270 */
[C---:B------:R-:W-:Y:S04]  /*b420*/  ISETP.LT.OR P0, PT, R2.reuse, 0x3a, P0 ;  /* 0x0000003a0200780c */ /* 0x040fe80000701670 */
        /* <DEDUP_REMOVED lines=13> */
[----:B------:R-:W-:Y:S04]  /*b500*/  ISETP.GT.AND P0, PT, R3, RZ, !P0 ;  /* 0x000000ff0300720c */ /* 0x000fe80004704270 */
        /* <DEDUP_REMOVED lines=21> */
.L_x_622:
[----:B------:R-:W-:Y:S04]  /*b660*/  MOV R5, c[0x0][0x32c] ;  /* 0x0000cb0000057a02 */ /* 0x000fe80000000f00 */
[----:B------:R-:W-:-:S13]  /*b670*/  ISETP.NE.AND P0, PT, R5, 0x1, PT ;  /* 0x000000010500780c */ /* 0x000fda0003f05270 */
[----:B------:R-:W-:Y:S05]  /*b680*/  @P0 IMAD.HI.U32 R5, R4, c[0x0][0x330], RZ ;  /* 0x0000cc0004050a27 */ /* 0x000fea00078e00ff */
[----:B------:R-:W-:Y:S02]  /*b690*/  @P0 SHF.R.U32.HI R4, RZ, c[0x0][0x334], R5 ;  /* 0x0000cd00ff040a19 */ /* 0x000fe40000011605 */
.L_x_623:
[----:B------:R-:W-:Y:S05]  /*b6a0*/  BSYNC B0 ;  /* 0x0000000000007941 */ /* 0x000fea0003800000 */
.L_x_621:
[----:B------:R-:W-:Y:S04]  /*b6b0*/  IMAD.IADD R0, R0, 0x1, -R56 ;  /* 0x0000000100007824 */ /* 0x000fe800078e0a38 */
[----:B------:R-:W-:Y:S05]  /*b6c0*/  IMAD R0, R4, c[0x0][0x32c], R0 ;  /* 0x0000cb0004007a24 */ /* 0x000fea00078e0200 */
[----:B------:R-:W-:Y:S02]  /*b6d0*/  IADD3 R4, R0, c[0x0][0x32c], RZ ;  /* 0x0000cb0000047a10 */ /* 0x000fe40007ffe0ff */
[----:B------:R-:W-:Y:S02]  /*b6e0*/  IMNMX R2, R2, R0, !PT ;  /* 0x0000000002027217 */ /* 0x000fe40007800200 */
[----:B------:R-:W-:Y:S02]  /*b6f0*/  IMNMX R3, R3, R4, PT ;  /* 0x0000000403037217 */ /* 0x000fe40003800200 */
.L_x_620:
[----:B------:R-:W-:Y:S01]  /*b700*/  LOP3.LUT P0, RZ, R204, 0x200, RZ, 0xc0, !PT ;  /* 0x00000200ccff7812 */ /* 0x000fe2000780c0ff */
[----:B------:R-:W-:Y:S01]  /*b710*/  LDSM.16.MT88.4 R36, [R193] ;  /* 0x00000000c124783b */ /* 0x000fe20000004200 */
[----:B------:R-:W-:Y:S02]  /*b720*/  FMNMX.FTZ R0, R13, R84, !PT ;  /* 0x000000540d007209 */ /* 0x000fe40007810000 */
[----:B------:R-:W-:Y:S02]  /*b730*/  ISETP.GT.AND P0, PT, R2, RZ, !P0 ;  /* 0x000000ff0200720c */ /* 0x000fe40004704270 */
[----:B------:R-:W-:Y:S02]  /*b740*/  FMNMX.FTZ R0, R14, R0, !PT ;  /* 0x000000000e007209 */ /* 0x000fe40007810000 */
[----:B------:R-:W-:Y:S01]  /*b750*/  ISETP.LT.OR P0, PT, R3, 0x1, P0 ;  /* 0x000000010300780c */ /* 0x000fe20000701670 */
[----:B------:R-:W-:Y:S01]  /*b760*/  LDSM.16.MT88.4 R80, [R192] ;  /* 0x00000000c050783b */ /* 0x000fe20000004200 */
[----:B------:R-:W-:Y:S02]  /*b770*/  FMNMX.FTZ R0, R15, R0, !PT ;  /* 0x000000000f007209 */ /* 0x000fe40007810000 */
[----:B------:R-:W-:Y:S02]  /*b780*/  FSEL R21, R225, -INF , !P0 ;  /* 0xff800000e1157808 */ /* 0x000fe40004000000 */
[----:B------:R-:W-:Y:S02]  /*b790*/  LOP3.LUT P0, RZ, R204, 0x2000, RZ, 0xc0, !PT ;  /* 0x00002000ccff7812 */ /* 0x000fe4000780c0ff */
[----:B------:R-:W-:Y:S02]  /*b7a0*/  FMNMX.FTZ R0, R18, R0, !PT ;  /* 0x0000000012007209 */ /* 0x000fe40007810000 */
[----:B------:R-:W-:Y:S02]  /*b7b0*/  ISETP.GT.AND P0, PT, R2, 0x1, !P0 ;  /* 0x000000010200780c */ /* 0x000fe40004704270 */
[----:B------:R-:W-:Y:S02]  /*b7c0*/  FMNMX.FTZ R0, R27, R0, !PT ;  /* 0x000000001b007209 */ /* 0x000fe40007810000 */
[----:B------:R-:W-:Y:S02]  /*b7d0*/  ISETP.LT.OR P0, PT, R3, 0x2, P0 ;  /* 0x000000020300780c */ /* 0x000fe40000701670 */
        /* <DEDUP_REMOVED lines=46> */
[----:B------:R-:W-:Y:S02]  /*bac0*/  LOP3.LUT P0, RZ, R204, 0x8, RZ, 0xc0, !PT ;  /* 0x00000008ccff7812 */ /* 0x000fe4000780c0ff */
        /* <DEDUP_REMOVED lines=8> */
[----:B------:R-:W-:Y:S01]  /*bb50*/  FSEL R162, R177, -INF , !P0 ;  /* 0xff800000b1a27808 */ /* 0x000fe20004000000 */
[----:B------:R-:W1:Y:S01]  /*bb60*/  SHFL.BFLY PT, R6, R0, 0x2, 0x1f ;  /* 0x0c401f0000067f89 */ /* 0x000e6200000e0000 */
[----:B------:R-:W-:Y:S02]  /*bb70*/  LOP3.LUT P0, RZ, R204, 0x4, RZ, 0xc0, !PT ;  /* 0x00000004ccff7812 */ /* 0x000fe4000780c0ff */
        /* <DEDUP_REMOVED lines=20> */
[----:B-1----:R-:W-:Y:S02]  /*bcc0*/  FMNMX.FTZ R0, R0, R6, !PT ;  /* 0x0000000600007209 */ /* 0x002fe40007810000 */
[----:B------:R-:W-:Y:S02]  /*bcd0*/  FMNMX.FTZ R4, R217, R4, !PT ;  /* 0x00000004d9047209 */ /* 0x000fe40007810000 */
[----:B------:R-:W-:Y:S01]  /*bce0*/  FMNMX.FTZ R5, R35, R5, !PT ;  /* 0x0000000523057209 */ /* 0x000fe20007810000 */
[----:B------:R-:W1:Y:S01]  /*bcf0*/  SHFL.BFLY PT, R6, R0, 0x1, 0x1f ;  /* 0x0c201f0000067f89 */ /* 0x000e6200000e0000 */
[----:B------:R-:W-:Y:S02]  /*bd00*/  ISETP.GT.AND P0, PT, R2, 0x29, !P0 ;  /* 0x000000290200780c */ /* 0x000fe40004704270 */
[----:B------:R-:W-:Y:S02]  /*bd10*/  FMNMX.FTZ R4, R218, R4, !PT ;  /* 0x00000004da047209 */ /* 0x000fe40007810000 */
[----:B------:R-:W-:Y:S02]  /*bd20*/  ISETP.LT.OR P0, PT, R3, 0x2a, P0 ;  /* 0x0000002a0300780c */ /* 0x000fe40000701670 */
[----:B------:R-:W-:Y:S01]  /*bd30*/  FMNMX.FTZ R5, R40, R5, !PT ;  /* 0x0000000528057209 */ /* 0x000fe20007810000 */
[----:B------:R-:W2:Y:S01]  /*bd40*/  SHFL.BFLY PT, R7, R4, 0x2, 0x1f ;  /* 0x0c401f0004077f89 */ /* 0x000ea200000e0000 */
[----:B------:R-:W-:Y:S02]  /*bd50*/  FSEL R165, R169, -INF , !P0 ;  /* 0xff800000a9a57808 */ /* 0x000fe40004000000 */
        /* <DEDUP_REMOVED lines=11> */
[----:B------:R-:W-:Y:S02]  /*be10*/  ISETP.GT.AND P0, PT, R2, 0x38, !P3 ;  /* 0x000000380200780c */ /* 0x000fe40005f04270 */
[----:B-1----:R-:W-:Y:S02]  /*be20*/  FMNMX.FTZ R72, R0, R6, !PT ;  /* 0x0000000600487209 */ /* 0x002fe40007810000 */
[----:B------:R-:W-:Y:S02]  /*be30*/  ISETP.LT.OR P0, PT, R3, 0x39, P0 ;  /* 0x000000390300780c */ /* 0x000fe40000701670 */
[----:B------:R-:W-:Y:S02]  /*be40*/  FMNMX.FTZ R5, R175, R5, !PT ;  /* 0x00000005af057209 */ /* 0x000fe40007810000 */
[----:B--2---:R-:W-:Y:S01]  /*be50*/  FMNMX.FTZ R0, R4, R7, !PT ;  /* 0x0000000704007209 */ /* 0x004fe20007810000 */
[----:B------:R-:W-:Y:S01]  /*be60*/  FMUL.FTZ R4, R72, c[0x0][0x2d0] ;  /* 0x0000b40048047a20 */ /* 0x000fe20000410000 */
[----:B------:R-:W-:Y:S02]  /*be70*/  FSEL R181, R49, -INF , !P0 ;  /* 0xff80000031b57808 */ /* 0x000fe40004000000 */
[----:B------:R-:W-:Y:S01]  /*be80*/  ISETP.GT.AND P0, PT, R2, 0x39, !P2 ;  /* 0x000000390200780c */ /* 0x000fe20005704270 */
[----:B------:R-:W1:Y:S01]  /*be90*/  SHFL.BFLY PT, R8, R0, 0x1, 0x1f ;  /* 0x0c201f0000087f89 */ /* 0x000e6200000e0000 */
[----:B------:R-:W-:Y:S02]  /*bea0*/  FSETP.NEU.FTZ.AND P2, PT, R72, -INF , PT ;  /* 0xff8000004800780b */ /* 0x000fe40003f5d000 */
[----:B------:R-:W-:Y:S02]  /*beb0*/  FMNMX.FTZ R5, R178, R5, !PT ;  /* 0x00000005b2057209 */ /* 0x000fe40007810000 */
[----:B------:R-:W-:Y:S02]  /*bec0*/  FSEL R74, R4, RZ, P2 ;  /* 0x000000ff044a7208 */ /* 0x000fe40001000000 */
[----:B------:R-:W-:Y:S02]  /*bed0*/  FMNMX.FTZ R5, R179, R5, !PT ;  /* 0x00000005b3057209 */ /* 0x000fe40007810000 */
[----:B------:R-:W-:Y:S01]  /*bee0*/  ISETP.LT.OR P0, PT, R3, 0x3a, P0 ;  /* 0x0000003a0300780c */ /* 0x000fe20000701670 */
[--C-:B------:R-:W-:Y:S01]  /*bef0*/  FFMA.FTZ R4, R13, c[0x0][0x2d0], -R74.reuse ;  /* 0x0000b4000d047a23 */ /* 0x100fe2000001084a */
[----:B------:R-:W-:Y:S01]  /*bf00*/  FMNMX.FTZ R5, R185, R5, !PT ;  /* 0x00000005b9057209 */ /* 0x000fe20007810000 */
[--C-:B------:R-:W-:Y:S01]  /*bf10*/  FFMA.FTZ R6, R14, c[0x0][0x2d0], -R74.reuse ;  /* 0x0000b4000e067a23 */ /* 0x100fe2000001084a */
[----:B------:R-:W-:Y:S01]  /*bf20*/  FSEL R182, R47, -INF , !P0 ;  /* 0xff8000002fb67808 */ /* 0x000fe20004000000 */
[----:B------:R2:W-:Y:S01]  /*bf30*/  MUFU.EX2 R45, R4 ;  /* 0x00000004002d7308 */ /* 0x0005e20000000800 */
[----:B------:R-:W-:Y:S02]  /*bf40*/  FMNMX.FTZ R5, R186, R5, !PT ;  /* 0x00000005ba057209 */ /* 0x000fe40007810000 */
[----:B------:R-:W-:Y:S02]  /*bf50*/  ISETP.GT.AND P0, PT, R2, 0x40, !P1 ;  /* 0x000000400200780c */ /* 0x000fe40004f04270 */
[----:B------:R-:W-:Y:S02]  /*bf60*/  FMNMX.FTZ R5, R214, R5, !PT ;  /* 0x00000005d6057209 */ /* 0x000fe40007810000 */
[----:B------:R-:W-:Y:S02]  /*bf70*/  ISETP.LT.OR P0, PT, R3, 0x41, P0 ;  /* 0x000000410300780c */ /* 0x000fe40000701670 */
[----:B------:R-:W-:Y:S01]  /*bf80*/  FMNMX.FTZ R5, R216, R5, !PT ;  /* 0x00000005d8057209 */ /* 0x000fe20007810000 */
[----:B------:R3:W4:Y:S01]  /*bf90*/  MUFU.EX2 R50, R6 ;  /* 0x0000000600327308 */ /* 0x0007220000000800 */
[----:B-1----:R-:W-:Y:S02]  /*bfa0*/  FMNMX.FTZ R71, R0, R8, !PT ;  /* 0x0000000800477209 */ /* 0x002fe40007810000 */
[----:B------:R-:W-:Y:S01]  /*bfb0*/  LOP3.LUT P6, RZ, R204, 0x400, RZ, 0xc0, !PT ;  /* 0x00000400ccff7812 */ /* 0x000fe200078cc0ff */
[----:B------:R-:W1:Y:S01]  /*bfc0*/  SHFL.BFLY PT, R7, R5, 0x2, 0x1f ;  /* 0x0c401f0005077f89 */ /* 0x000e6200000e0000 */
[C---:B------:R-:W-:Y:S01]  /*bfd0*/  FSETP.NEU.FTZ.AND P1, PT, R71.reuse, -INF , PT ;  /* 0xff8000004700780b */ /* 0x040fe20003f3d000 */
[----:B------:R-:W-:Y:S01]  /*bfe0*/  FMUL.FTZ R0, R71, c[0x0][0x2d0] ;  /* 0x0000b40047007a20 */ /* 0x000fe20000410000 */
[----:B------:R-:W-:Y:S02]  /*bff0*/  FSEL R184, R54, -INF , !P0 ;  /* 0xff80000036b87808 */ /* 0x000fe40004000000 */
[----:B------:R-:W-:Y:S02]  /*c000*/  ISETP.GT.AND P0, PT, R2, 0x41, !P6 ;  /* 0x000000410200780c */ /* 0x000fe40007704270 */
[----:B------:R-:W-:Y:S02]  /*c010*/  FSEL R75, R0, RZ, P1 ;  /* 0x000000ff004b7208 */ /* 0x000fe40000800000 */
[----:B------:R-:W-:Y:S02]  /*c020*/  ISETP.LT.OR P0, PT, R3, 0x42, P0 ;  /* 0x000000420300780c */ /* 0x000fe40000701670 */
[----:B--2---:R-:W-:Y:S01]  /*c030*/  FMNMX.FTZ R4, R21, R87, !PT ;  /* 0x0000005715047209 */ /* 0x004fe20007810000 */
[--C-:B------:R-:W-:Y:S01]  /*c040*/  FFMA.FTZ R8, R30, c[0x0][0x2d0], -R75.reuse ;  /* 0x0000b4001e087a23 */ /* 0x100fe2000001084b */
[----:B------:R-:W-:Y:S01]  /*c050*/  LOP3.LUT P5, RZ, R204, 0x1000, RZ, 0xc0, !PT ;  /* 0x00001000ccff7812 */ /* 0x000fe200078ac0ff */
[--C-:B------:R-:W-:Y:S01]  /*c060*/  FFMA.FTZ R44, R44, c[0x0][0x2d0], -R75.reuse ;  /* 0x0000b4002c2c7a23 */ /* 0x100fe2000001084b */
[----:B------:R-:W-:Y:S01]  /*c070*/  FMNMX.FTZ R4, R22, R4, !PT ;  /* 0x0000000416047209 */ /* 0x000fe20007810000 */
[----:B------:R-:W-:Y:S01]  /*c080*/  MUFU.EX2 R241, R8 ;  /* 0x0000000800f17308 */ /* 0x000fe20000000800 */
[----:B------:R-:W-:Y:S02]  /*c090*/  FSEL R177, R59, -INF , !P0 ;  /* 0xff8000003bb17808 */ /* 0x000fe40004000000 */
[----:B------:R-:W-:Y:S02]  /*c0a0*/  ISETP.GT.AND P0, PT, R2, 0x48, !P5 ;  /* 0x000000480200780c */ /* 0x000fe40006f04270 */
[----:B---3--:R-:W-:Y:S02]  /*c0b0*/  FMNMX.FTZ R6, R24, R4, !PT ;  /* 0x0000000418067209 */ /* 0x008fe40007810000 */
[----:B------:R-:W-:Y:S02]  /*c0c0*/  ISETP.LT.OR P0, PT, R3, 0x49, P0 ;  /* 0x000000490300780c */ /* 0x000fe40000701670 */
[----:B-1----:R-:W-:Y:S01]  /*c0d0*/  FMNMX.FTZ R4, R5, R7, !PT ;  /* 0x0000000705047209 */ /* 0x002fe20007810000 */
[----:B------:R-:W-:Y:S01]  /*c0e0*/  MUFU.EX2 R229, R44 ;  /* 0x0000002c00e57308 */ /* 0x000fe20000000800 */
[----:B------:R-:W-:Y:S01]  /*c0f0*/  FMNMX.FTZ R5, R26, R6, !PT ;  /* 0x000000061a057209 */ /* 0x000fe20007810000 */
[--C-:B------:R-:W-:Y:S01]  /*c100*/  FFMA.FTZ R7, R15, c[0x0][0x2d0], -R74.reuse ;  /* 0x0000b4000f077a23 */ /* 0x100fe2000001084a */
[----:B------:R-:W-:Y:S02]  /*c110*/  FSEL R170, R55, -INF , !P0 ;  /* 0xff80000037aa7808 */ /* 0x000fe40004000000 */
[----:B------:R-:W-:Y:S01]  /*c120*/  FMNMX.FTZ R6, R56, R5, !PT ;  /* 0x0000000538067209 */ /* 0x000fe20007810000 */
[----:B------:R-:W-:Y:S01]  /*c130*/  FFMA.FTZ R5, R18, c[0x0][0x2d0], -R74 ;  /* 0x0000b40012057a23 */ /* 0x000fe2000001084a */
[----:B------:R-:W-:Y:S01]  /*c140*/  LDSM.16.MT88.4 R52, [R190] ;  /* 0x00000000be34783b */ /* 0x000fe20000004200 */
[----:B----4-:R-:W-:Y:S02]  /*c150*/  F2FP.BF16.PACK_AB R76, R50, R45 ;  /* 0x0000002d324c723e */ /* 0x010fe400000010ff */
[----:B------:R1:W-:Y:S01]  /*c160*/  MUFU.EX2 R63, R5 ;  /* 0x00000005003f7308 */ /* 0x0003e20000000800 */
[----:B------:R-:W-:Y:S02]  /*c170*/  FMNMX.FTZ R6, R58, R6, !PT ;  /* 0x000000063a067209 */ /* 0x000fe40007810000 */
[----:B------:R-:W-:Y:S02]  /*c180*/  LOP3.LUT P6, RZ, R204, 0x4000, RZ, 0xc0, !PT ;  /* 0x00004000ccff7812 */ /* 0x000fe400078cc0ff */
[----:B------:R-:W-:Y:S02]  /*c190*/  FMNMX.FTZ R0, R62, R6, !PT ;  /* 0x000000063e007209 */ /* 0x000fe40007810000 */
[----:B------:R-:W-:Y:S02]  /*c1a0*/  ISETP.GT.AND P3, PT, R2, 0x49, !P6 ;  /* 0x000000490200780c */ /* 0x000fe40007764270 */
[----:B------:R-:W-:Y:S01]  /*c1b0*/  FMNMX.FTZ R0, R154, R0, !PT ;  /* 0x000000009a007209 */ /* 0x000fe20007810000 */
[----:B------:R2:W3:Y:S01]  /*c1c0*/  MUFU.EX2 R60, R7 ;  /* 0x00000007003c7308 */ /* 0x0004e20000000800 */
[----:B------:R-:W-:Y:S02]  /*c1d0*/  ISETP.LT.OR P3, PT, R3, 0x4a, P3 ;  /* 0x0000004a0300780c */ /* 0x000fe40001f61670 */
[----:B------:R-:W-:Y:S02]  /*c1e0*/  FMNMX.FTZ R0, R162, R0, !PT ;  /* 0x00000000a2007209 */ /* 0x000fe40007810000 */
[----:B------:R-:W-:Y:S02]  /*c1f0*/  FSEL R73, R57, -INF , !P3 ;  /* 0xff80000039497808 */ /* 0x000fe40005800000 */
[----:B------:R-:W-:Y:S01]  /*c200*/  FMNMX.FTZ R0, R163, R0, !PT ;  /* 0x00000000a3007209 */ /* 0x000fe20007810000 */
[--C-:B-1----:R-:W-:Y:S04]  /*c210*/  FFMA.FTZ R5, R10, c[0x0][0x2d0], -R75.reuse ;  /* 0x0000b4000a057a23 */ /* 0x102fe8000001084b */
[----:B------:R1:W-:Y:S01]  /*c220*/  MUFU.EX2 R48, R5 ;  /* 0x0000000500307308 */ /* 0x0003e20000000800 */
[----:B--2---:R-:W2:Y:S01]  /*c230*/  SHFL.BFLY PT, R7, R4, 0x1, 0x1f ;  /* 0x0c201f0004077f89 */ /* 0x004ea200000e0000 */
[----:B---3--:R-:W-:Y:S01]  /*c240*/  F2FP.BF16.PACK_AB R78, R63, R60 ;  /* 0x0000003c3f4e723e */ /* 0x008fe200000010ff */
[--C-:B-1----:R-:W-:Y:S07]  /*c250*/  FFMA.FTZ R5, R11, c[0x0][0x2d0], -R75.reuse ;  /* 0x0000b4000b057a23 */ /* 0x102fee000001084b */
[----:B------:R1:W3:Y:S01]  /*c260*/  MUFU.EX2 R51, R5 ;  /* 0x0000000500337308 */ /* 0x0002e20000000800 */
[----:B--2---:R-:W-:Y:S01]  /*c270*/  FMNMX.FTZ R70, R4, R7, !PT ;  /* 0x0000000704467209 */ /* 0x004fe20007810000 */
[--C-:B------:R-:W-:Y:S03]  /*c280*/  FFMA.FTZ R4, R19, c[0x0][0x2d0], -R75.reuse ;  /* 0x0000b40013047a23 */ /* 0x100fe6000001084b */
[----:B------:R-:W-:Y:S05]  /*c290*/  FSETP.NEU.FTZ.AND P0, PT, R70, -INF , PT ;  /* 0xff8000004600780b */ /* 0x000fea0003f1d000 */
[----:B------:R2:W-:Y:S01]  /*c2a0*/  MUFU.EX2 R219, R4 ;  /* 0x0000000400db7308 */ /* 0x0005e20000000800 */
[----:B-1----:R-:W-:Y:S01]  /*c2b0*/  FMNMX.FTZ R5, R164, R0, !PT ;  /* 0x00000000a4057209 */ /* 0x002fe20007810000 */
[--C-:B------:R-:W-:Y:S01]  /*c2c0*/  FFMA.FTZ R0, R16, c[0x0][0x2d0], -R75.reuse ;  /* 0x0000b40010007a23 */ /* 0x100fe2000001084b */
[----:B---3--:R-:W-:Y:S02]  /*c2d0*/  F2FP.BF16.PACK_AB R77, R51, R48 ;  /* 0x00000030334d723e */ /* 0x008fe400000010ff */
[----:B------:R-:W-:Y:S05]  /*c2e0*/  FMNMX.FTZ R5, R165, R5, !PT ;  /* 0x00000005a5057209 */ /* 0x000fea0007810000 */
[----:B------:R1:W3:Y:S01]  /*c2f0*/  MUFU.EX2 R61, R0 ;  /* 0x00000000003d7308 */ /* 0x0002e20000000800 */
[----:B------:R-:W-:Y:S04]  /*c300*/  FMNMX.FTZ R5, R169, R5, !PT ;  /* 0x00000005a9057209 */ /* 0x000fe80007810000 */
[----:B------:R-:W-:Y:S04]  /*c310*/  FMNMX.FTZ R5, R176, R5, !PT ;  /* 0x00000005b0057209 */ /* 0x000fe80007810000 */
[----:B--2---:R-:W-:Y:S04]  /*c320*/  FMNMX.FTZ R4, R181, R5, !PT ;  /* 0x00000005b5047209 */ /* 0x004fe80007810000 */
[----:B------:R-:W-:Y:S01]  /*c330*/  FMNMX.FTZ R4, R182, R4, !PT ;  /* 0x00000004b6047209 */ /* 0x000fe20007810000 */
[----:B-1----:R-:W-:Y:S01]  /*c340*/  FMUL.FTZ R0, R70, c[0x0][0x2d0] ;  /* 0x0000b40046007a20 */ /* 0x002fe20000410000 */
[----:B---3--:R-:W-:Y:S04]  /*c350*/  F2FP.BF16.PACK_AB R79, R219, R61 ;  /* 0x0000003ddb4f723e */ /* 0x008fe800000010ff */
[----:B------:R-:W-:Y:S05]  /*c360*/  FSEL R152, R0, RZ, P0 ;  /* 0x000000ff00987208 */ /* 0x000fea0000000000 */
[--C-:B------:R-:W-:Y:S02]  /*c370*/  FFMA.FTZ R3, R20, c[0x0][0x2d0], -R152.reuse ;  /* 0x0000b40014037a23 */ /* 0x100fe40000010898 */
[--C-:B------:R-:W-:Y:S02]  /*c380*/  FFMA.FTZ R0, R9, c[0x0][0x2d0], -R152.reuse ;  /* 0x0000b40009007a23 */ /* 0x100fe40000010898 */
[----:B------:R1:W-:Y:S01]  /*c390*/  MUFU.EX2 R250, R3 ;  /* 0x0000000300fa7308 */ /* 0x0003e20000000800 */
[--C-:B------:R-:W-:Y:S02]  /*c3a0*/  FFMA.FTZ R2, R12, c[0x0][0x2d0], -R152.reuse ;  /* 0x0000b4000c027a23 */ /* 0x100fe40000010898 */
[--C-:B------:R-:W-:Y:S02]  /*c3b0*/  FFMA.FTZ R12, R33, c[0x0][0x2d0], -R75.reuse ;  /* 0x0000b400210c7a23 */ /* 0x100fe4000001084b */
[----:B------:R-:W-:Y:S02]  /*c3c0*/  FFMA.FTZ R16, R32, c[0x0][0x2d0], -R152 ;  /* 0x0000b40020107a23 */ /* 0x000fe40000010898 */
[--C-:B------:R-:W-:Y:S03]  /*c3d0*/  FFMA.FTZ R32, R42, c[0x0][0x2d0], -R74.reuse ;  /* 0x0000b4002a207a23 */ /* 0x100fe6000001084a */
[----:B------:R2:W-:Y:S10]  /*c3e0*/  MUFU.EX2 R249, R2 ;  /* 0x0000000200f97308 */ /* 0x0005f40000000800 */
[----:B------:R3:W4:Y:S01]  /*c3f0*/  MUFU.EX2 R247, R0 ;  /* 0x0000000000f77308 */ /* 0x0007220000000800 */
[----:B-1----:R-:W-:Y:S09]  /*c400*/  FFMA.FTZ R3, R27, c[0x0][0x2d0], -R74 ;  /* 0x0000b4001b037a23 */ /* 0x002ff2000001084a */
[----:B------:R1:W-:Y:S01]  /*c410*/  MUFU.EX2 R251, R3 ;  /* 0x0000000300fb7308 */ /* 0x0003e20000000800 */
[----:B--2---:R-:W-:Y:S09]  /*c420*/  FFMA.FTZ R2, R17, c[0x0][0x2d0], -R152 ;  /* 0x0000b40011027a23 */ /* 0x004ff20000010898 */
[----:B------:R2:W5:Y:S01]  /*c430*/  MUFU.EX2 R248, R2 ;  /* 0x0000000200f87308 */ /* 0x0005620000000800 */
[----:B---3--:R-:W-:Y:S01]  /*c440*/  FMNMX.FTZ R0, R184, R4, !PT ;  /* 0x00000004b8007209 */ /* 0x008fe20007810000 */
[--C-:B------:R-:W-:Y:S01]  /*c450*/  FFMA.FTZ R4, R25, c[0x0][0x2d0], -R75.reuse ;  /* 0x0000b40019047a23 */ /* 0x100fe2000001084b */
[----:B----4-:R-:W-:Y:S02]  /*c460*/  F2FP.BF16.PACK_AB R64, R249, R247 ;  /* 0x000000f7f940723e */ /* 0x010fe400000010ff */
[----:B------:R-:W-:Y:S05]  /*c470*/  FMNMX.FTZ R0, R177, R0, !PT ;  /* 0x00000000b1007209 */ /* 0x000fea0007810000 */
[----:B------:R-:W-:Y:S01]  /*c480*/  MUFU.EX2 R252, R4 ;  /* 0x0000000400fc7308 */ /* 0x000fe20000000800 */
[----:B------:R-:W-:Y:S01]  /*c490*/  FMNMX.FTZ R0, R170, R0, !PT ;  /* 0x00000000aa007209 */ /* 0x000fe20007810000 */
[----:B-1----:R-:W-:Y:S03]  /*c4a0*/  FFMA.FTZ R3, R28, c[0x0][0x2d0], -R74 ;  /* 0x0000b4001c037a23 */ /* 0x002fe6000001084a */
[----:B------:R-:W-:Y:S01]  /*c4b0*/  FMNMX.FTZ R0, R73, R0, !PT ;  /* 0x0000000049007209 */ /* 0x000fe20007810000 */
[----:B------:R-:W-:Y:S02]  /*c4c0*/  FFMA.FTZ R28, R40, c[0x0][0x2d0], -R152 ;  /* 0x0000b400281c7a23 */ /* 0x000fe40000010898 */
[--C-:B------:R-:W-:Y:S02]  /*c4d0*/  FFMA.FTZ R40, R41, c[0x0][0x2d0], -R75.reuse ;  /* 0x0000b40029287a23 */ /* 0x100fe4000001084b */
[----:B------:R1:W-:Y:S01]  /*c4e0*/  MUFU.EX2 R226, R3 ;  /* 0x0000000300e27308 */ /* 0x0003e20000000800 */
[----:B--2---:R-:W2:Y:S01]  /*c4f0*/  SHFL.BFLY PT, R2, R0, 0x2, 0x1f ;  /* 0x0c401f0000027f89 */ /* 0x004ea200000e0000 */
[----:B-----5:R-:W-:Y:S08]  /*c500*/  F2FP.BF16.PACK_AB R66, R250, R248 ;  /* 0x000000f8fa42723e */ /* 0x020ff000000010ff */
[----:B------:R-:W-:Y:S10]  /*c510*/  MUFU.EX2 R240, R12 ;  /* 0x0000000c00f07308 */ /* 0x000ff40000000800 */
[----:B------:R-:W-:Y:S01]  /*c520*/  MUFU.EX2 R236, R16 ;  /* 0x0000001000ec7308 */ /* 0x000fe20000000800 */
[----:B-1----:R-:W-:Y:S09]  /*c530*/  FFMA.FTZ R3, R23, c[0x0][0x2d0], -R75 ;  /* 0x0000b40017037a23 */ /* 0x002ff2000001084b */
[----:B------:R2:W-:Y:S10]  /*c540*/  MUFU.EX2 R223, R3 ;  /* 0x0000000300df7308 */ /* 0x0005f40000000800 */
[----:B------:R-:W-:Y:S10]  /*c550*/  MUFU.EX2 R233, R28 ;  /* 0x0000001c00e97308 */ /* 0x000ff40000000800 */
[----:B------:R-:W-:Y:S01]  /*c560*/  MUFU.EX2 R232, R32 ;  /* 0x0000002000e87308 */ /* 0x000fe20000000800 */
[----:B--2---:R-:W-:Y:S01]  /*c570*/  FMNMX.FTZ R3, R0, R2, !PT ;  /* 0x0000000200037209 */ /* 0x004fe20007810000 */
[----:B------:R-:W-:Y:S01]  /*c580*/  FFMA.FTZ R2, R29, c[0x0][0x2d0], -R74 ;  /* 0x0000b4001d027a23 */ /* 0x000fe2000001084a */
[----:B------:R-:W-:Y:S03]  /*c590*/  FSEL R0, R72, RZ, P2 ;  /* 0x000000ff48007208 */ /* 0x000fe60001000000 */
[----:B------:R-:W1:Y:S04]  /*c5a0*/  SHFL.BFLY PT, R4, R3, 0x1, 0x1f ;  /* 0x0c201f0003047f89 */ /* 0x000e6800000e0000 */
[----:B------:R2:W-:Y:S01]  /*c5b0*/  MUFU.EX2 R227, R2 ;  /* 0x0000000200e37308 */ /* 0x0005e20000000800 */
[----:B------:R-:W-:Y:S04]  /*c5c0*/  FADD.FTZ R0, -R0, R84 ;  /* 0x0000005400007221 */ /* 0x000fe80000010100 */
[----:B------:R-:W-:Y:S05]  /*c5d0*/  FMUL.FTZ R0, R0, c[0x0][0x2d0] ;  /* 0x0000b40000007a20 */ /* 0x000fea0000410000 */
[----:B------:R3:W4:Y:S10]  /*c5e0*/  MUFU.EX2 R69, R0 ;  /* 0x0000000000457308 */ /* 0x0007340000000800 */
[----:B------:R-:W-:Y:S01]  /*c5f0*/  MUFU.EX2 R230, R40 ;  /* 0x0000002800e67308 */ /* 0x000fe20000000800 */
[----:B-1----:R-:W-:Y:S02]  /*c600*/  FMNMX.FTZ R3, R3, R4, !PT ;  /* 0x0000000403037209 */ /* 0x002fe40007810000 */
[----:B--2---:R-:W-:Y:S03]  /*c610*/  FSEL R2, R71, RZ, P1 ;  /* 0x000000ff47027208 */ /* 0x004fe60000800000 */
[C---:B------:R-:W-:Y:S02]  /*c620*/  FMUL.FTZ R4, R3.reuse, c[0x0][0x2d0] ;  /* 0x0000b40003047a20 */ /* 0x040fe40000410000 */
[----:B------:R-:W-:Y:S01]  /*c630*/  FADD.FTZ R2, -R2, R85 ;  /* 0x0000005502027221 */ /* 0x000fe20000010100 */
[----:B---3--:R-:W-:Y:S03]  /*c640*/  FSEL R0, R70, RZ, P0 ;  /* 0x000000ff46007208 */ /* 0x008fe60000000000 */
[----:B------:R-:W-:Y:S01]  /*c650*/  FMUL.FTZ R2, R2, c[0x0][0x2d0] ;  /* 0x0000b40002027a20 */ /* 0x000fe20000410000 */
[----:B------:R-:W-:Y:S01]  /*c660*/  FSETP.NEU.FTZ.AND P0, PT, R3, -INF , PT ;  /* 0xff8000000300780b */ /* 0x000fe20003f1d000 */
[C---:B----4-:R-:W-:Y:S02]  /*c670*/  FMUL.FTZ R16, R69.reuse, R100 ;  /* 0x0000006445107220 */ /* 0x050fe40000410000 */
[----:B------:R-:W-:Y:S01]  /*c680*/  FADD.FTZ R0, -R0, R86 ;  /* 0x0000005600007221 */ /* 0x000fe20000010100 */
[----:B------:R-:W1:Y:S01]  /*c690*/  MUFU.EX2 R68, R2 ;  /* 0x0000000200447308 */ /* 0x000e620000000800 */
[----:B------:R-:W-:Y:S01]  /*c6a0*/  FSEL R153, R4, RZ, P0 ;  /* 0x000000ff04997208 */ /* 0x000fe20000000000 */
[----:B------:R-:W-:Y:S02]  /*c6b0*/  FMUL.FTZ R17, R69, R101 ;  /* 0x0000006545117220 */ /* 0x000fe40000410000 */
[----:B------:R-:W-:Y:S02]  /*c6c0*/  FMUL.FTZ R0, R0, c[0x0][0x2d0] ;  /* 0x0000b40000007a20 */ /* 0x000fe40000410000 */
[--C-:B------:R-:W-:Y:S02]  /*c6d0*/  FFMA.FTZ R4, R26, c[0x0][0x2d0], -R153.reuse ;  /* 0x0000b4001a047a23 */ /* 0x100fe40000010899 */
[--C-:B------:R-:W-:Y:S02]  /*c6e0*/  FFMA.FTZ R5, R24, c[0x0][0x2d0], -R153.reuse ;  /* 0x0000b40018057a23 */ /* 0x100fe40000010899 */
[----:B------:R2:W3:Y:S01]  /*c6f0*/  MUFU.EX2 R2, R0 ;  /* 0x0000000000027308 */ /* 0x0004e20000000800 */
[----:B------:R-:W-:Y:S02]  /*c700*/  FFMA.FTZ R24, R35, c[0x0][0x2d0], -R152 ;  /* 0x0000b40023187a23 */ /* 0x000fe40000010898 */
[C---:B------:R-:W-:Y:S02]  /*c710*/  FMUL.FTZ R32, R69.reuse, R116 ;  /* 0x0000007445207220 */ /* 0x040fe40000410000 */
[C---:B------:R-:W-:Y:S02]  /*c720*/  FMUL.FTZ R33, R69.reuse, R117 ;  /* 0x0000007545217220 */ /* 0x040fe40000410000 */
[--C-:B------:R-:W-:Y:S02]  /*c730*/  FFMA.FTZ R58, R58, c[0x0][0x2d0], -R153.reuse ;  /* 0x0000b4003a3a7a23 */ /* 0x100fe40000010899 */
[----:B------:R-:W-:Y:S01]  /*c740*/  FMUL.FTZ R49, R69, R133 ;  /* 0x0000008545317220 */ /* 0x000fe20000410000 */
[----:B------:R4:W-:Y:S01]  /*c750*/  MUFU.EX2 R246, R4 ;  /* 0x0000000400f67308 */ /* 0x0009e20000000800 */
[--C-:B------:R-:W-:Y:S02]  /*c760*/  FFMA.FTZ R62, R62, c[0x0][0x2d0], -R153.reuse ;  /* 0x0000b4003e3e7a23 */ /* 0x100fe40000010899 */
[C---:B-1----:R-:W-:Y:S02]  /*c770*/  FMUL.FTZ R6, R68.reuse, R90 ;  /* 0x0000005a44067220 */ /* 0x042fe40000410000 */
[C---:B------:R-:W-:Y:S02]  /*c780*/  FMUL.FTZ R7, R68.reuse, R91 ;  /* 0x0000005b44077220 */ /* 0x040fe40000410000 */
[C---:B------:R-:W-:Y:S03]  /*c790*/  FMUL.FTZ R18, R68.reuse, R102 ;  /* 0x0000006644127220 */ /* 0x040fe60000410000 */
[----:B------:R-:W1:Y:S01]  /*c7a0*/  MUFU.EX2 R242, R5 ;  /* 0x0000000500f27308 */ /* 0x000e620000000800 */
[C---:B------:R-:W-:Y:S02]  /*c7b0*/  FMUL.FTZ R19, R68.reuse, R103 ;  /* 0x0000006744137220 */ /* 0x040fe40000410000 */
[----:B------:R-:W-:Y:S01]  /*c7c0*/  FMUL.FTZ R35, R68, R119 ;  /* 0x0000007744237220 */ /* 0x000fe20000410000 */
[----:B------:R-:W-:Y:S01]  /*c7d0*/  LDSM.16.MT88.4 R100, [R189+0x2000] ;  /* 0x00200000bd64783b */ /* 0x000fe20000004200 */
[--C-:B--2---:R-:W-:Y:S02]  /*c7e0*/  FFMA.FTZ R0, R21, c[0x0][0x2d0], -R153.reuse ;  /* 0x0000b40015007a23 */ /* 0x104fe40000010899 */
[C---:B---3--:R-:W-:Y:S02]  /*c7f0*/  FMUL.FTZ R9, R2.reuse, R93 ;  /* 0x0000005d02097220 */ /* 0x048fe40000410000 */
[C---:B------:R-:W-:Y:S01]  /*c800*/  FMUL.FTZ R8, R2.reuse, R92 ;  /* 0x0000005c02087220 */ /* 0x040fe20000410000 */
[----:B------:R2:W-:Y:S01]  /*c810*/  MUFU.EX2 R237, R0 ;  /* 0x0000000000ed7308 */ /* 0x0005e20000000800 */
[C---:B------:R-:W-:Y:S02]  /*c820*/  FMUL.FTZ R13, R2.reuse, R97 ;  /* 0x00000061020d7220 */ /* 0x040fe40000410000 */
[C---:B------:R-:W-:Y:S01]  /*c830*/  FMUL.FTZ R12, R2.reuse, R96 ;  /* 0x00000060020c7220 */ /* 0x040fe20000410000 */
[----:B------:R-:W-:Y:S01]  /*c840*/  MOV R96, R50 ;  /* 0x0000003200607202 */ /* 0x000fe20000000f00 */
[----:B----4-:R-:W-:Y:S02]  /*c850*/  FFMA.FTZ R4, R31, c[0x0][0x2d0], -R74 ;  /* 0x0000b4001f047a23 */ /* 0x010fe4000001084a */
[C---:B------:R-:W-:Y:S02]  /*c860*/  FMUL.FTZ R25, R2.reuse, R109 ;  /* 0x0000006d02197220 */ /* 0x040fe40000410000 */
[C---:B------:R-:W-:Y:S01]  /*c870*/  FMUL.FTZ R28, R2.reuse, R112 ;  /* 0x00000070021c7220 */ /* 0x040fe20000410000 */
[----:B------:R3:W-:Y:S01]  /*c880*/  MUFU.EX2 R245, R4 ;  /* 0x0000000400f57308 */ /* 0x0007e20000000800 */
[C---:B------:R-:W-:Y:S01]  /*c890*/  FMUL.FTZ R29, R2.reuse, R113 ;  /* 0x00000071021d7220 */ /* 0x040fe20000410000 */
[----:B------:R-:W-:Y:S01]  /*c8a0*/  MOV R112, R61 ;  /* 0x0000003d00707202 */ /* 0x000fe20000000f00 */
[----:B------:R-:W-:Y:S01]  /*c8b0*/  FMUL.FTZ R40, R2, R124 ;  /* 0x0000007c02287220 */ /* 0x000fe20000410000 */
[----:B-1----:R-:W-:Y:S01]  /*c8c0*/  F2FP.BF16.PACK_AB R67, R246, R242 ;  /* 0x000000f2f643723e */ /* 0x002fe200000010ff */
[----:B------:R-:W-:Y:S01]  /*c8d0*/  FMUL.FTZ R5, R69, R89 ;  /* 0x0000005945057220 */ /* 0x000fe20000410000 */
[----:B------:R-:W-:Y:S01]  /*c8e0*/  MOV R113, R60 ;  /* 0x0000003c00717202 */ /* 0x000fe20000000f00 */
[C---:B------:R-:W-:Y:S01]  /*c8f0*/  FMUL.FTZ R41, R2.reuse, R125 ;  /* 0x0000007d02297220 */ /* 0x040fe20000410000 */
[----:B------:R-:W-:Y:S01]  /*c900*/  MOV R125, R227 ;  /* 0x000000e3007d7202 */ /* 0x000fe20000000f00 */
[----:B------:R-:W-:Y:S01]  /*c910*/  FMUL.FTZ R44, R2, R128 ;  /* 0x00000080022c7220 */ /* 0x000fe20000410000 */
[----:B------:R1:W-:Y:S01]  /*c920*/  MUFU.EX2 R234, R24 ;  /* 0x0000001800ea7308 */ /* 0x0003e20000000800 */
[----:B------:R-:W-:Y:S02]  /*c930*/  FMUL.FTZ R50, R68, R134 ;  /* 0x0000008644327220 */ /* 0x000fe40000410000 */
[----:B------:R-:W-:Y:S02]  /*c940*/  FMUL.FTZ R57, R2, R141 ;  /* 0x0000008d02397220 */ /* 0x000fe40000410000 */
[----:B--2---:R-:W-:Y:S02]  /*c950*/  FFMA.FTZ R0, R22, c[0x0][0x2d0], -R153 ;  /* 0x0000b40016007a23 */ /* 0x004fe40000010899 */
[----:B------:R-:W2:Y:S01]  /*c960*/  LDSM.16.MT88.4 R20, [R189] ;  /* 0x00000000bd14783b */ /* 0x000ea20000004200 */
[C---:B------:R-:W-:Y:S02]  /*c970*/  FMUL.FTZ R60, R2.reuse, R144 ;  /* 0x00000090023c7220 */ /* 0x040fe40000410000 */
[----:B------:R4:W5:Y:S01]  /*c980*/  MUFU.EX2 R238, R0 ;  /* 0x0000000000ee7308 */ /* 0x0009620000000800 */
[C---:B------:R-:W-:Y:S02]  /*c990*/  FMUL.FTZ R61, R2.reuse, R145 ;  /* 0x00000091023d7220 */ /* 0x040fe40000410000 */
[----:B------:R-:W-:Y:S02]  /*c9a0*/  FFMA.FTZ R92, R159, c[0x0][0x2d0], -R75 ;  /* 0x0000b4009f5c7a23 */ /* 0x000fe4000001084b */
[----:B---3--:R-:W-:Y:S02]  /*c9b0*/  FMUL.FTZ R4, R69, R88 ;  /* 0x0000005845047220 */ /* 0x008fe40000410000 */
[----:B------:R-:W-:Y:S03]  /*c9c0*/  LDSM.16.MT88.4 R88, [R193+0x800] ;  /* 0x00080000c158783b */ /* 0x000fe60000004200 */
[----:B------:R-:W-:Y:S01]  /*c9d0*/  MUFU.EX2 R225, R92 ;  /* 0x0000005c00e17308 */ /* 0x000fe20000000800 */
[----:B-1----:R-:W-:Y:S01]  /*c9e0*/  FMUL.FTZ R24, R2, R108 ;  /* 0x0000006c02187220 */ /* 0x002fe20000410000 */
[----:B----4-:R-:W-:Y:S02]  /*c9f0*/  FSEL R0, R3, RZ, P0 ;  /* 0x000000ff03007208 */ /* 0x010fe40000000000 */
[----:B-----5:R-:W-:Y:S03]  /*ca00*/  F2FP.BF16.PACK_AB R65, R238, R237 ;  /* 0x000000edee41723e */ /* 0x020fe600000010ff */
[----:B------:R-:W-:Y:S02]  /*ca10*/  FADD.FTZ R0, -R0, R87 ;  /* 0x0000005700007221 */ /* 0x000fe40000010100 */
[----:B------:R-:W1:Y:S02]  /*ca20*/  LDSM.16.MT88.4 R84, [R189+0x800] ;  /* 0x00080000bd54783b */ /* 0x000e640000004200 */
[----:B------:R-:W-:Y:S01]  /*ca30*/  FMUL.FTZ R0, R0, c[0x0][0x2d0] ;  /* 0x0000b40000007a20 */ /* 0x000fe20000410000 */
[-C--:B--2---:R-:W-:Y:S05]  /*ca40*/  HMMA.16816.F32.BF16 R4, R76, R20.reuse, R4 ;  /* 0x000000144c04723c */ /* 0x084fea0000041804 */
[----:B------:R-:W2:Y:S02]  /*ca50*/  MUFU.EX2 R0, R0 ;  /* 0x0000000000007308 */ /* 0x000ea40000000800 */
[C---:B--2---:R-:W-:Y:S02]  /*ca60*/  FMUL.FTZ R10, R0.reuse, R94 ;  /* 0x0000005e000a7220 */ /* 0x044fe40000410000 */
[C---:B------:R-:W-:Y:S02]  /*ca70*/  FMUL.FTZ R11, R0.reuse, R95 ;  /* 0x0000005f000b7220 */ /* 0x040fe40000410000 */
[----:B------:R-:W2:Y:S01]  /*ca80*/  LDSM.16.MT88.4 R92, [R190+0x800] ;  /* 0x00080000be5c783b */ /* 0x000ea20000004200 */
[C---:B------:R-:W-:Y:S02]  /*ca90*/  FMUL.FTZ R14, R0.reuse, R98 ;  /* 0x00000062000e7220 */ /* 0x040fe40000410000 */
[C---:B------:R-:W-:Y:S02]  /*caa0*/  FMUL.FTZ R42, R0.reuse, R126 ;  /* 0x0000007e002a7220 */ /* 0x040fe40000410000 */
[C---:B------:R-:W-:Y:S04]  /*cab0*/  HMMA.16816.F32.BF16 R8, R64.reuse, R20, R8 ;  /* 0x000000144008723c */ /* 0x040fe80000041808 */
[C---:B------:R-:W-:Y:S01]  /*cac0*/  FMUL.FTZ R15, R0.reuse, R99 ;  /* 0x00000063000f7220 */ /* 0x040fe20000410000 */
[----:B------:R-:W-:Y:S01]  /*cad0*/  MOV R99, R48 ;  /* 0x0000003000637202 */ /* 0x000fe20000000f00 */
[----:B------:R-:W-:Y:S02]  /*cae0*/  FMUL.FTZ R26, R0, R110 ;  /* 0x0000006e001a7220 */ /* 0x000fe40000410000 */
[----:B------:R-:W-:Y:S03]  /*caf0*/  FFMA.FTZ R20, R34, c[0x0][0x2d0], -R152 ;  /* 0x0000b40022147a23 */ /* 0x000fe60000010898 */
[-C--:B------:R-:W-:Y:S01]  /*cb00*/  HMMA.16816.F32.BF16 R12, R64, R22.reuse, R12 ;  /* 0x00000016400c723c */ /* 0x080fe2000004180c */
[----:B------:R3:W-:Y:S02]  /*cb10*/  MUFU.EX2 R235, R20 ;  /* 0x0000001400eb7308 */ /* 0x0007e40000000800 */
[----:B------:R-:W-:Y:S02]  /*cb20*/  FMUL.FTZ R34, R68, R118 ;  /* 0x0000007644227220 */ /* 0x000fe40000410000 */
[----:B------:R-:W-:Y:S01]  /*cb30*/  LDSM.16.MT88.4 R116, [R193+0x2000] ;  /* 0x00200000c174783b */ /* 0x000fe20000004200 */
[C---:B------:R-:W-:Y:S02]  /*cb40*/  FMUL.FTZ R27, R0.reuse, R111 ;  /* 0x0000006f001b7220 */ /* 0x040fe40000410000 */
[C---:B------:R-:W-:Y:S04]  /*cb50*/  HMMA.16816.F32.BF16 R16, R76.reuse, R22, R16 ;  /* 0x000000164c10723c */ /* 0x040fe80000041810 */
[C---:B------:R-:W-:Y:S01]  /*cb60*/  FMUL.FTZ R21, R69.reuse, R105 ;  /* 0x0000006945157220 */ /* 0x040fe20000410000 */
[----:B------:R-:W-:Y:S01]  /*cb70*/  MOV R105, R45 ;  /* 0x0000002d00697202 */ /* 0x000fe20000000f00 */
[----:B------:R-:W-:Y:S01]  /*cb80*/  FMUL.FTZ R30, R0, R114 ;  /* 0x00000072001e7220 */ /* 0x000fe20000410000 */
[----:B------:R-:W-:Y:S01]  /*cb90*/  MOV R114, R51 ;  /* 0x0000003300727202 */ /* 0x000fe20000000f00 */
[C---:B------:R-:W-:Y:S04]  /*cba0*/  FMUL.FTZ R22, R68.reuse, R106 ;  /* 0x0000006a44167220 */ /* 0x040fe80000410000 */
[----:B------:R-:W-:Y:S02]  /*cbb0*/  FMUL.FTZ R23, R68, R107 ;  /* 0x0000006b44177220 */ /* 0x000fe40000410000 */
[----:B------:R-:W-:Y:S02]  /*cbc0*/  FMUL.FTZ R31, R0, R115 ;  /* 0x00000073001f7220 */ /* 0x000fe40000410000 */
[--C-:B------:R-:W-:Y:S02]  /*cbd0*/  FFMA.FTZ R48, R46, c[0x0][0x2d0], -R74.reuse ;  /* 0x0000b4002e307a23 */ /* 0x100fe4000001084a */
[----:B---3--:R-:W-:Y:S02]  /*cbe0*/  FMUL.FTZ R20, R69, R104 ;  /* 0x0000006845147220 */ /* 0x008fe40000410000 */
[----:B------:R-:W3:Y:S01]  /*cbf0*/  LDL.LU R104, [R1+0xc] ;  /* 0x00000c0001687983 */ /* 0x000ee20000300800 */
[----:B------:R-:W-:Y:S01]  /*cc00*/  FMUL.FTZ R51, R68, R135 ;  /* 0x0000008744337220 */ /* 0x000fe20000410000 */
[----:B------:R4:W-:Y:S01]  /*cc10*/  MUFU.EX2 R228, R48 ;  /* 0x0000003000e47308 */ /* 0x0009e20000000800 */
[C---:B------:R-:W-:Y:S01]  /*cc20*/  FMUL.FTZ R46, R0.reuse, R130 ;  /* 0x00000082002e7220 */ /* 0x040fe20000410000 */
[----:B------:R-:W5:Y:S01]  /*cc30*/  LDL.LU R98, [R1+0x10] ;  /* 0x0000100001627983 */ /* 0x000f620000300800 */
[-C--:B------:R-:W-:Y:S03]  /*cc40*/  HMMA.16816.F32.BF16 R20, R76, R36.reuse, R20 ;  /* 0x000000244c14723c */ /* 0x080fe60000041814 */
[----:B------:R-:W5:Y:S01]  /*cc50*/  LDL.LU R97, [R1+0x14] ;  /* 0x0000140001617983 */ /* 0x000f620000300800 */
[C---:B------:R-:W-:Y:S02]  /*cc60*/  FMUL.FTZ R47, R0.reuse, R131 ;  /* 0x00000083002f7220 */ /* 0x040fe40000410000 */
[----:B------:R-:W-:Y:S01]  /*cc70*/  FMUL.FTZ R59, R0, R143 ;  /* 0x0000008f003b7220 */ /* 0x000fe20000410000 */
[----:B------:R-:W5:Y:S01]  /*cc80*/  LDL.LU R126, [R1+0x18] ;  /* 0x00001800017e7983 */ /* 0x000f620000300800 */
[C---:B------:R-:W-:Y:S01]  /*cc90*/  HMMA.16816.F32.BF16 R24, R64.reuse, R36, R24 ;  /* 0x000000244018723c */ /* 0x040fe20000041818 */
[----:B------:R1:W-:Y:S03]  /*cca0*/  MUFU.EX2 R130, R58 ;  /* 0x0000003a00827308 */ /* 0x0003e60000000800 */
[----:B------:R-:W-:Y:S03]  /*ccb0*/  FMUL.FTZ R45, R2, R129 ;  /* 0x00000081022d7220 */ /* 0x000fe60000410000 */
[--C-:B------:R-:W-:Y:S01]  /*ccc0*/  FFMA.FTZ R36, R43, c[0x0][0x2d0], -R74.reuse ;  /* 0x0000b4002b247a23 */ /* 0x100fe2000001084a */
[-C--:B------:R-:W-:Y:S03]  /*ccd0*/  HMMA.16816.F32.BF16 R28, R64, R38.reuse, R28 ;  /* 0x00000026401c723c */ /* 0x080fe6000004181c */
[----:B------:R2:W-:Y:S01]  /*cce0*/  MUFU.EX2 R231, R36 ;  /* 0x0000002400e77308 */ /* 0x0005e20000000800 */
[----:B------:R-:W-:Y:S02]  /*ccf0*/  FMUL.FTZ R43, R0, R127 ;  /* 0x0000007f002b7220 */ /* 0x000fe40000410000 */
[C---:B----4-:R-:W-:Y:S02]  /*cd00*/  FMUL.FTZ R48, R69.reuse, R132 ;  /* 0x0000008445307220 */ /* 0x050fe40000410000 */
[C---:B------:R-:W-:Y:S01]  /*cd10*/  HMMA.16816.F32.BF16 R32, R76.reuse, R38, R32 ;  /* 0x000000264c20723c */ /* 0x040fe20000041820 */
[----:B------:R-:W-:Y:S03]  /*cd20*/  LDSM.16.MT88.4 R132, [R190+0x2000] ;  /* 0x00200000be84783b */ /* 0x000fe60000004200 */
[C---:B------:R-:W-:Y:S01]  /*cd30*/  FMUL.FTZ R37, R69.reuse, R121 ;  /* 0x0000007945257220 */ /* 0x040fe20000410000 */
[----:B------:R4:W-:Y:S01]  /*cd40*/  MUFU.EX2 R129, R62 ;  /* 0x0000003e00817308 */ /* 0x0009e20000000800 */
[----:B------:R-:W-:Y:S01]  /*cd50*/  MOV R121, R223 ;  /* 0x000000df00797202 */ /* 0x000fe20000000f00 */
[C---:B------:R-:W-:Y:S01]  /*cd60*/  FMUL.FTZ R38, R68.reuse, R122 ;  /* 0x0000007a44267220 */ /* 0x040fe20000410000 */
[----:B------:R-:W-:Y:S01]  /*cd70*/  MOV R122, R219 ;  /* 0x000000db007a7202 */ /* 0x000fe20000000f00 */
[----:B------:R-:W-:Y:S03]  /*cd80*/  FMUL.FTZ R39, R68, R123 ;  /* 0x0000007b44277220 */ /* 0x000fe60000410000 */
[C---:B-1----:R-:W-:Y:S01]  /*cd90*/  FMUL.FTZ R58, R0.reuse, R142 ;  /* 0x0000008e003a7220 */ /* 0x042fe20000410000 */
[----:B------:R-:W-:Y:S01]  /*cda0*/  MOV R123, R63 ;  /* 0x0000003f007b7202 */ /* 0x000fe20000000f00 */
[C---:B------:R-:W-:Y:S02]  /*cdb0*/  FMUL.FTZ R63, R0.reuse, R147 ;  /* 0x00000093003f7220 */ /* 0x040fe40000410000 */
[C---:B--2---:R-:W-:Y:S01]  /*cdc0*/  FMUL.FTZ R36, R69.reuse, R120 ;  /* 0x0000007845247220 */ /* 0x044fe20000410000 */
[----:B------:R-:W-:Y:S06]  /*cdd0*/  MOV R120, R226 ;  /* 0x000000e200787202 */ /* 0x000fec0000000f00 */
[-C--:B------:R-:W-:Y:S03]  /*cde0*/  HMMA.16816.F32.BF16 R36, R76, R52.reuse, R36 ;  /* 0x000000344c24723c */ /* 0x080fe60000041824 */
[----:B----4-:R-:W-:Y:S05]  /*cdf0*/  FMUL.FTZ R62, R0, R146 ;  /* 0x00000092003e7220 */ /* 0x010fea0000410000 */
[C---:B------:R-:W-:Y:S07]  /*ce00*/  HMMA.16816.F32.BF16 R40, R64.reuse, R52, R40 ;  /* 0x000000344028723c */ /* 0x040fee0000041828 */
[--C-:B------:R-:W-:Y:S01]  /*ce10*/  FFMA.FTZ R52, R56, c[0x0][0x2d0], -R153.reuse ;  /* 0x0000b40038347a23 */ /* 0x100fe20000010899 */
[-C--:B------:R-:W-:Y:S03]  /*ce20*/  HMMA.16816.F32.BF16 R44, R64, R54.reuse, R44 ;  /* 0x00000036402c723c */ /* 0x080fe6000004182c */
[----:B------:R1:W2:Y:S01]  /*ce30*/  MUFU.EX2 R124, R52 ;  /* 0x00000034007c7308 */ /* 0x0002a20000000800 */
[----:B------:R-:W-:Y:S02]  /*ce40*/  FMUL.FTZ R56, R2, R140 ;  /* 0x0000008c02387220 */ /* 0x000fe40000410000 */
[C---:B------:R-:W-:Y:S02]  /*ce50*/  FMUL.FTZ R53, R69.reuse, R137 ;  /* 0x0000008945357220 */ /* 0x040fe40000410000 */
[C---:B------:R-:W-:Y:S07]  /*ce60*/  HMMA.16816.F32.BF16 R48, R76.reuse, R54, R48 ;  /* 0x000000364c30723c */ /* 0x040fee0000041830 */
[C---:B------:R-:W-:Y:S02]  /*ce70*/  FMUL.FTZ R55, R68.reuse, R139 ;  /* 0x0000008b44377220 */ /* 0x040fe40000410000 */
[----:B------:R-:W-:Y:S03]  /*ce80*/  FMUL.FTZ R54, R68, R138 ;  /* 0x0000008a44367220 */ /* 0x000fe60000410000 */
[C---:B-1----:R-:W-:Y:S07]  /*ce90*/  FMUL.FTZ R52, R69.reuse, R136 ;  /* 0x0000008845347220 */ /* 0x042fee0000410000 */
[-C--:B------:R-:W-:Y:S08]  /*cea0*/  HMMA.16816.F32.BF16 R52, R76, R80.reuse, R52 ;  /* 0x000000504c34723c */ /* 0x080ff00000041834 */
[C---:B------:R-:W-:Y:S07]  /*ceb0*/  HMMA.16816.F32.BF16 R56, R64.reuse, R80, R56 ;  /* 0x000000504038723c */ /* 0x040fee0000041838 */
[----:B------:R-:W-:Y:S01]  /*cec0*/  FFMA.FTZ R80, R154, c[0x0][0x2d0], -R153 ;  /* 0x0000b4009a507a23 */ /* 0x000fe20000010899 */
[-C--:B------:R-:W-:Y:S03]  /*ced0*/  HMMA.16816.F32.BF16 R60, R64, R82.reuse, R60 ;  /* 0x00000052403c723c */ /* 0x080fe6000004183c */
[----:B------:R1:W4:Y:S01]  /*cee0*/  MUFU.EX2 R227, R80 ;  /* 0x0000005000e37308 */ /* 0x0003220000000800 */
[----:B--2---:R-:W-:Y:S03]  /*cef0*/  F2FP.BF16.PACK_AB R81, R130, R124 ;  /* 0x0000007c8251723e */ /* 0x004fe600000010ff */
[C---:B------:R-:W-:Y:S02]  /*cf00*/  FMUL.FTZ R64, R69.reuse, R148 ;  /* 0x0000009445407220 */ /* 0x040fe40000410000 */
[----:B------:R-:W-:Y:S03]  /*cf10*/  FMUL.FTZ R65, R69, R149 ;  /* 0x0000009545417220 */ /* 0x000fe60000410000 */
[C---:B------:R-:W-:Y:S02]  /*cf20*/  FMUL.FTZ R66, R68.reuse, R150 ;  /* 0x0000009644427220 */ /* 0x040fe40000410000 */
[----:B------:R-:W-:Y:S07]  /*cf30*/  FMUL.FTZ R67, R68, R151 ;  /* 0x0000009744437220 */ /* 0x000fee0000410000 */
[----:B------:R-:W-:Y:S04]  /*cf40*/  HMMA.16816.F32.BF16 R64, R76, R82, R64 ;  /* 0x000000524c40723c */ /* 0x000fe80000041840 */
[----:B-1----:R-:W-:Y:S03]  /*cf50*/  FFMA.FTZ R80, R160, c[0x0][0x2d0], -R74 ;  /* 0x0000b400a0507a23 */ /* 0x002fe6000001084a */
[----:B------:R-:W-:Y:S02]  /*cf60*/  F2FP.BF16.PACK_AB R76, R120, R251 ;  /* 0x000000fb784c723e */ /* 0x000fe400000010ff */
[----:B------:R-:W-:Y:S01]  /*cf70*/  F2FP.BF16.PACK_AB R77, R252, R121 ;  /* 0x00000079fc4d723e */ /* 0x000fe200000010ff */
[----:B------:R1:W-:Y:S02]  /*cf80*/  MUFU.EX2 R226, R80 ;  /* 0x0000005000e27308 */ /* 0x0003e40000000800 */
[----:B------:R-:W-:Y:S02]  /*cf90*/  F2FP.BF16.PACK_AB R78, R245, R125 ;  /* 0x0000007df54e723e */ /* 0x000fe400000010ff */
[----:B------:R-:W-:Y:S02]  /*cfa0*/  F2FP.BF16.PACK_AB R79, R240, R241 ;  /* 0x000000f1f04f723e */ /* 0x000fe400000010ff */
[----:B------:R-:W-:Y:S02]  /*cfb0*/  F2FP.BF16.PACK_AB R82, R233, R234 ;  /* 0x000000eae952723e */ /* 0x000fe400000010ff */
[----:B----4-:R-:W-:Y:S03]  /*cfc0*/  F2FP.BF16.PACK_AB R83, R227, R129 ;  /* 0x00000081e353723e */ /* 0x010fe600000010ff */
[-C--:B------:R-:W-:Y:S03]  /*cfd0*/  HMMA.16816.F32.BF16 R4, R76, R84.reuse, R4 ;  /* 0x000000544c04723c */ /* 0x080fe60000041804 */
[----:B-1----:R-:W-:Y:S04]  /*cfe0*/  FFMA.FTZ R80, R156, c[0x0][0x2d0], -R75 ;  /* 0x0000b4009c507a23 */ /* 0x002fe8000001084b */
[----:B------:R1:W-:Y:S02]  /*cff0*/  MUFU.EX2 R224, R80 ;  /* 0x0000005000e07308 */ /* 0x0003e40000000800 */
[----:B-1----:R-:W-:Y:S07]  /*d000*/  F2FP.BF16.PACK_AB R80, R235, R236 ;  /* 0x000000eceb50723e */ /* 0x002fee00000010ff */
[C---:B------:R-:W-:Y:S07]  /*d010*/  HMMA.16816.F32.BF16 R8, R80.reuse, R84, R8 ;  /* 0x000000545008723c */ /* 0x040fee0000041808 */
[--C-:B------:R-:W-:Y:S01]  /*d020*/  FFMA.FTZ R84, R155, c[0x0][0x2d0], -R152.reuse ;  /* 0x0000b4009b547a23 */ /* 0x100fe20000010898 */
[-C--:B------:R-:W-:Y:S03]  /*d030*/  HMMA.16816.F32.BF16 R12, R80, R86.reuse, R12 ;  /* 0x00000056500c723c */ /* 0x080fe6000004180c */
[----:B------:R1:W-:Y:S05]  /*d040*/  MUFU.EX2 R128, R84 ;  /* 0x0000005400807308 */ /* 0x0003ea0000000800 */
[C---:B------:R-:W-:Y:S08]  /*d050*/  HMMA.16816.F32.BF16 R16, R76.reuse, R86, R16 ;  /* 0x000000564c10723c */ /* 0x040ff00000041810 */
[-C--:B------:R-:W-:Y:S08]  /*d060*/  HMMA.16816.F32.BF16 R20, R76, R88.reuse, R20 ;  /* 0x000000584c14723c */ /* 0x080ff00000041814 */
[C---:B------:R-:W-:Y:S04]  /*d070*/  HMMA.16816.F32.BF16 R24, R80.reuse, R88, R24 ;  /* 0x000000585018723c */ /* 0x040fe80000041818 */
[----:B-1----:R-:W-:Y:S03]  /*d080*/  FFMA.FTZ R84, R157, c[0x0][0x2d0], -R152 ;  /* 0x0000b4009d547a23 */ /* 0x002fe60000010898 */
[----:B------:R-:W-:Y:S01]  /*d090*/  FFMA.FTZ R88, R172, c[0x0][0x2d0], -R74 ;  /* 0x0000b400ac587a23 */ /* 0x000fe2000001084a */
[-C--:B------:R-:W-:Y:S01]  /*d0a0*/  HMMA.16816.F32.BF16 R28, R80, R90.reuse, R28 ;  /* 0x0000005a501c723c */ /* 0x080fe2000004181c */
[----:B------:R1:W-:Y:S07]  /*d0b0*/  MUFU.EX2 R223, R84 ;  /* 0x0000005400df7308 */ /* 0x0003ee0000000800 */
[C---:B------:R-:W-:Y:S03]  /*d0c0*/  HMMA.16816.F32.BF16 R32, R76.reuse, R90, R32 ;  /* 0x0000005a4c20723c */ /* 0x040fe60000041820 */
[----:B------:R2:W-:Y:S05]  /*d0d0*/  MUFU.EX2 R219, R88 ;  /* 0x0000005800db7308 */ /* 0x0005ea0000000800 */
[-C--:B------:R-:W-:Y:S08]  /*d0e0*/  HMMA.16816.F32.BF16 R36, R76, R92.reuse, R36 ;  /* 0x0000005c4c24723c */ /* 0x080ff00000041824 */
[C---:B------:R-:W-:Y:S04]  /*d0f0*/  HMMA.16816.F32.BF16 R40, R80.reuse, R92, R40 ;  /* 0x0000005c5028723c */ /* 0x040fe80000041828 */
[--C-:B-1----:R-:W-:Y:S03]  /*d100*/  FFMA.FTZ R84, R158, c[0x0][0x2d0], -R152.reuse ;  /* 0x0000b4009e547a23 */ /* 0x102fe60000010898 */
[----:B------:R-:W-:Y:S01]  /*d110*/  FFMA.FTZ R92, R163, c[0x0][0x2d0], -R153 ;  /* 0x0000b400a35c7a23 */ /* 0x000fe20000010899 */
[-C--:B------:R-:W-:Y:S01]  /*d120*/  HMMA.16816.F32.BF16 R44, R80, R94.reuse, R44 ;  /* 0x0000005e502c723c */ /* 0x080fe2000004182c */
[----:B------:R1:W-:Y:S03]  /*d130*/  MUFU.EX2 R221, R84 ;  /* 0x0000005400dd7308 */ /* 0x0003e60000000800 */
[----:B--2---:R-:W-:Y:S04]  /*d140*/  FFMA.FTZ R88, R166, c[0x0][0x2d0], -R75 ;  /* 0x0000b400a6587a23 */ /* 0x004fe8000001084b */
[C---:B------:R-:W-:Y:S03]  /*d150*/  HMMA.16816.F32.BF16 R48, R76.reuse, R94, R48 ;  /* 0x0000005e4c30723c */ /* 0x040fe60000041830 */
[----:B------:R2:W-:Y:S01]  /*d160*/  MUFU.EX2 R206, R88 ;  /* 0x0000005800ce7308 */ /* 0x0005e20000000800 */
[----:B---3--:R-:W-:Y:S09]  /*d170*/  FFMA.FTZ R69, R69, R104, R105 ;  /* 0x0000006845457223 */ /* 0x008ff20000010069 */
[----:B------:R3:W-:Y:S01]  /*d180*/  MUFU.EX2 R138, R92 ;  /* 0x0000005c008a7308 */ /* 0x0007e20000000800 */
[----:B------:R-:W-:Y:S02]  /*d190*/  FADD.FTZ R69, R96, R69 ;  /* 0x0000004560457221 */ /* 0x000fe40000010000 */
[----:B-1----:R-:W-:Y:S07]  /*d1a0*/  FFMA.FTZ R84, R161, c[0x0][0x2d0], -R152 ;  /* 0x0000b400a1547a23 */ /* 0x002fee0000010898 */
[----:B------:R1:W4:Y:S01]  /*d1b0*/  MUFU.EX2 R222, R84 ;  /* 0x0000005400de7308 */ /* 0x0003220000000800 */
[----:B--2---:R-:W-:Y:S09]  /*d1c0*/  FFMA.FTZ R88, R168, c[0x0][0x2d0], -R75 ;  /* 0x0000b400a8587a23 */ /* 0x004ff2000001084b */
[----:B------:R2:W-:Y:S01]  /*d1d0*/  MUFU.EX2 R211, R88 ;  /* 0x0000005800d37308 */ /* 0x0005e20000000800 */
[----:B---3--:R-:W-:Y:S09]  /*d1e0*/  FFMA.FTZ R92, R164, c[0x0][0x2d0], -R153 ;  /* 0x0000b400a45c7a23 */ /* 0x008ff20000010899 */
[----:B------:R3:W-:Y:S01]  /*d1f0*/  MUFU.EX2 R137, R92 ;  /* 0x0000005c00897308 */ /* 0x0007e20000000800 */
[--C-:B-1----:R-:W-:Y:S09]  /*d200*/  FFMA.FTZ R84, R171, c[0x0][0x2d0], -R74.reuse ;  /* 0x0000b400ab547a23 */ /* 0x102ff2000001084a */
[----:B------:R1:W-:Y:S01]  /*d210*/  MUFU.EX2 R212, R84 ;  /* 0x0000005400d47308 */ /* 0x0003e20000000800 */
[--C-:B--2---:R-:W-:Y:S09]  /*d220*/  FFMA.FTZ R88, R173, c[0x0][0x2d0], -R74.reuse ;  /* 0x0000b400ad587a23 */ /* 0x104ff2000001084a */
[----:B------:R2:W-:Y:S01]  /*d230*/  MUFU.EX2 R187, R88 ;  /* 0x0000005800bb7308 */ /* 0x0005e20000000800 */
[----:B---3--:R-:W-:Y:S01]  /*d240*/  FFMA.FTZ R92, R180, c[0x0][0x2d0], -R75 ;  /* 0x0000b400b45c7a23 */ /* 0x008fe2000001084b */
[----:B-1----:R-:W1:Y:S01]  /*d250*/  LDSM.16.MT88.4 R84, [R192+0x800] ;  /* 0x00080000c054783b */ /* 0x002e620000004200 */
[--C-:B--2---:R-:W-:Y:S07]  /*d260*/  FFMA.FTZ R88, R162, c[0x0][0x2d0], -R153.reuse ;  /* 0x0000b400a2587a23 */ /* 0x104fee0000010899 */
[----:B------:R2:W3:Y:S02]  /*d270*/  MUFU.EX2 R139, R88 ;  /* 0x00000058008b7308 */ /* 0x0004e40000000800 */
[----:B--2---:R-:W2:Y:S01]  /*d280*/  LDSM.16.MT88.4 R88, [R189+0x1000] ;  /* 0x00100000bd58783b */ /* 0x004ea20000004200 */
[-C--:B-1----:R-:W-:Y:S08]  /*d290*/  HMMA.16816.F32.BF16 R52, R76, R84.reuse, R52 ;  /* 0x000000544c34723c */ /* 0x082ff00000041834 */
[C---:B------:R-:W-:Y:S07]  /*d2a0*/  HMMA.16816.F32.BF16 R56, R80.reuse, R84, R56 ;  /* 0x000000545038723c */ /* 0x040fee0000041838 */
[----:B------:R-:W-:Y:S01]  /*d2b0*/  FFMA.FTZ R84, R165, c[0x0][0x2d0], -R153 ;  /* 0x0000b400a5547a23 */ /* 0x000fe20000010899 */
[-C--:B------:R-:W-:Y:S03]  /*d2c0*/  HMMA.16816.F32.BF16 R60, R80, R86.reuse, R60 ;  /* 0x00000056503c723c */ /* 0x080fe6000004183c */
[----:B------:R1:W1:Y:S04]  /*d2d0*/  MUFU.EX2 R141, R84 ;  /* 0x00000054008d7308 */ /* 0x0002680000000800 */
[----:B------:R-:W-:Y:S01]  /*d2e0*/  FFMA.FTZ R80, R183, c[0x0][0x2d0], -R74 ;  /* 0x0000b400b7507a23 */ /* 0x000fe2000001084a */
[----:B------:R-:W-:Y:S04]  /*d2f0*/  HMMA.16816.F32.BF16 R64, R76, R86, R64 ;  /* 0x000000564c40723c */ /* 0x000fe80000041840 */
[----:B----4-:R-:W-:Y:S01]  /*d300*/  F2FP.BF16.PACK_AB R82, R222, R221 ;  /* 0x000000ddde52723e */ /* 0x010fe200000010ff */
[----:B------:R4:W-:Y:S01]  /*d310*/  MUFU.EX2 R183, R80 ;  /* 0x0000005000b77308 */ /* 0x0009e20000000800 */
[----:B---3--:R-:W-:Y:S02]  /*d320*/  F2FP.BF16.PACK_AB R81, R138, R139 ;  /* 0x0000008b8a51723e */ /* 0x008fe400000010ff */
[----:B------:R-:W-:Y:S04]  /*d330*/  F2FP.BF16.PACK_AB R76, R231, R232 ;  /* 0x000000e8e74c723e */ /* 0x000fe800000010ff */
[----:B------:R-:W-:Y:S02]  /*d340*/  F2FP.BF16.PACK_AB R77, R229, R230 ;  /* 0x000000e6e54d723e */ /* 0x000fe400000010ff */
[----:B------:R-:W-:Y:S02]  /*d350*/  F2FP.BF16.PACK_AB R78, R226, R228 ;  /* 0x000000e4e24e723e */ /* 0x000fe400000010ff */
[----:B------:R-:W-:Y:S01]  /*d360*/  F2FP.BF16.PACK_AB R79, R225, R224 ;  /* 0x000000e0e14f723e */ /* 0x000fe200000010ff */
[----:B-1----:R-:W1:Y:S01]  /*d370*/  LDSM.16.MT88.4 R84, [R193+0x1000] ;  /* 0x00100000c154783b */ /* 0x002e620000004200 */
[----:B------:R-:W-:Y:S05]  /*d380*/  F2FP.BF16.PACK_AB R83, R141, R137 ;  /* 0x000000898d53723e */ /* 0x000fea00000010ff */
[-C--:B--2---:R-:W-:Y:S03]  /*d390*/  HMMA.16816.F32.BF16 R4, R76, R88.reuse, R4 ;  /* 0x000000584c04723c */ /* 0x084fe60000041804 */
[----:B----4-:R-:W-:Y:S02]  /*d3a0*/  FFMA.FTZ R80, R174, c[0x0][0x2d0], -R75 ;  /* 0x0000b400ae507a23 */ /* 0x010fe4000001084b */
[----:B------:R2:W-:Y:S10]  /*d3b0*/  MUFU.EX2 R174, R92 ;  /* 0x0000005c00ae7308 */ /* 0x0005f40000000800 */
[----:B------:R3:W-:Y:S01]  /*d3c0*/  MUFU.EX2 R143, R80 ;  /* 0x00000050008f7308 */ /* 0x0007e20000000800 */
[----:B--2---:R-:W2:Y:S01]  /*d3d0*/  LDSM.16.MT88.4 R92, [R190+0x1000] ;  /* 0x00100000be5c783b */ /* 0x004ea20000004200 */
        /* <DEDUP_REMOVED lines=9> */
[----:B------:R-:W-:Y:S01]  /*d470*/  FFMA.FTZ R84, R210, c[0x0][0x2d0], -R74 ;  /* 0x0000b400d2547a23 */ /* 0x000fe2000001084a */
        /* <DEDUP_REMOVED lines=8> */
[-C--:B------:R-:W-:Y:S01]  /*d500*/  HMMA.16816.F32.BF16 R44, R80, R94.reuse, R44 ;  /* 0x0000005e502c723c */ /* 0x080fe2000004182c */
[----:B------:R1:W-:Y:S03]  /*d510*/  MUFU.EX2 R173, R88 ;  /* 0x0000005800ad7308 */ /* 0x0003e60000000800 */
[----:B---3--:R-:W-:Y:S04]  /*d520*/  FFMA.FTZ R84, R213, c[0x0][0x2d0], -R74 ;  /* 0x0000b400d5547a23 */ /* 0x008fe8000001084a */
[C---:B------:R-:W-:Y:S03]  /*d530*/  HMMA.16816.F32.BF16 R48, R76.reuse, R94, R48 ;  /* 0x0000005e4c30723c */ /* 0x040fe60000041830 */
[----:B------:R2:W3:Y:S10]  /*d540*/  MUFU.EX2 R171, R84 ;  /* 0x0000005400ab7308 */ /* 0x0004f40000000800 */
[----:B------:R4:W-:Y:S01]  /*d550*/  MUFU.EX2 R157, R92 ;  /* 0x0000005c009d7308 */ /* 0x0009e20000000800 */
[----:B-1----:R-:W-:Y:S09]  /*d560*/  FFMA.FTZ R88, R179, c[0x0][0x2d0], -R152 ;  /* 0x0000b400b3587a23 */ /* 0x002ff20000010898 */
[----:B------:R1:W-:Y:S01]  /*d570*/  MUFU.EX2 R172, R88 ;  /* 0x0000005800ac7308 */ /* 0x0003e20000000800 */
[----:B--2---:R-:W-:Y:S01]  /*d580*/  FFMA.FTZ R84, R208, c[0x0][0x2d0], -R75 ;  /* 0x0000b400d0547a23 */ /* 0x004fe2000001084b */
[----:B---3--:R-:W-:Y:S08]  /*d590*/  F2FP.BF16.PACK_AB R148, R171, R168 ;  /* 0x000000a8ab94723e */ /* 0x008ff000000010ff */
[----:B------:R2:W-:Y:S01]  /*d5a0*/  MUFU.EX2 R167, R84 ;  /* 0x0000005400a77308 */ /* 0x0005e20000000800 */
[----:B----4-:R-:W-:Y:S09]  /*d5b0*/  FFMA.FTZ R92, R181, c[0x0][0x2d0], -R153 ;  /* 0x0000b400b55c7a23 */ /* 0x010ff20000010899 */
[----:B------:R3:W-:Y:S01]  /*d5c0*/  MUFU.EX2 R156, R92 ;  /* 0x0000005c009c7308 */ /* 0x0007e20000000800 */
[----:B-1----:R-:W1:Y:S01]  /*d5d0*/  LDSM.16.MT88.4 R88, [R192+0x1000] ;  /* 0x00100000c058783b */ /* 0x002e620000004200 */
[----:B--2---:R-:W-:Y:S08]  /*d5e0*/  FFMA.FTZ R84, R209, c[0x0][0x2d0], -R75 ;  /* 0x0000b400d1547a23 */ /* 0x004ff0000001084b */
[----:B------:R2:W4:Y:S01]  /*d5f0*/  MUFU.EX2 R166, R84 ;  /* 0x0000005400a67308 */ /* 0x0005220000000800 */
[----:B---3--:R-:W-:Y:S01]  /*d600*/  LDSM.16.MT88.4 R92, [R190+0x1800] ;  /* 0x00180000be5c783b */ /* 0x008fe20000004200 */
[--C-:B--2---:R-:W-:Y:S01]  /*d610*/  FFMA.FTZ R84, R215, c[0x0][0x2d0], -R74.reuse ;  /* 0x0000b400d7547a23 */ /* 0x104fe2000001084a */
[----:B----4-:R-:W-:Y:S01]  /*d620*/  F2FP.BF16.PACK_AB R149, R166, R167 ;  /* 0x000000a7a695723e */ /* 0x010fe200000010ff */
[-C--:B-1----:R-:W-:Y:S06]  /*d630*/  HMMA.16816.F32.BF16 R52, R76, R88.reuse, R52 ;  /* 0x000000584c34723c */ /* 0x082fec0000041834 */
[----:B------:R1:W-:Y:S01]  /*d640*/  MUFU.EX2 R165, R84 ;  /* 0x0000005400a57308 */ /* 0x0003e20000000800 */
[----:B------:R-:W-:Y:S01]  /*d650*/  FFMA.FTZ R74, R220, c[0x0][0x2d0], -R74 ;  /* 0x0000b400dc4a7a23 */ /* 0x000fe2000001084a */
[C---:B------:R-:W-:Y:S08]  /*d660*/  HMMA.16816.F32.BF16 R56, R80.reuse, R88, R56 ;  /* 0x000000585038723c */ /* 0x040ff00000041838 */
[----:B------:R2:W3:Y:S01]  /*d670*/  MUFU.EX2 R164, R74 ;  /* 0x0000004a00a47308 */ /* 0x0004e20000000800 */
[--C-:B------:R-:W-:Y:S01]  /*d680*/  FFMA.FTZ R88, R182, c[0x0][0x2d0], -R153.reuse ;  /* 0x0000b400b6587a23 */ /* 0x100fe20000010899 */
[-C--:B------:R-:W-:Y:S08]  /*d690*/  HMMA.16816.F32.BF16 R60, R80, R90.reuse, R60 ;  /* 0x0000005a503c723c */ /* 0x080ff0000004183c */
[----:B------:R4:W4:Y:S01]  /*d6a0*/  MUFU.EX2 R155, R88 ;  /* 0x00000058009b7308 */ /* 0x0009220000000800 */
[----:B------:R-:W-:Y:S01]  /*d6b0*/  F2FP.BF16.PACK_AB R80, R142, R136 ;  /* 0x000000888e50723e */ /* 0x000fe200000010ff */
[----:B------:R-:W-:Y:S04]  /*d6c0*/  HMMA.16816.F32.BF16 R64, R76, R90, R64 ;  /* 0x0000005a4c40723c */ /* 0x000fe80000041840 */
[----:B-1----:R-:W-:Y:S01]  /*d6d0*/  FFMA.FTZ R84, R169, c[0x0][0x2d0], -R153 ;  /* 0x0000b400a9547a23 */ /* 0x002fe20000010899 */
[----:B------:R-:W-:Y:S02]  /*d6e0*/  F2FP.BF16.PACK_AB R82, R172, R173 ;  /* 0x000000adac52723e */ /* 0x000fe400000010ff */
[----:B------:R-:W-:Y:S01]  /*d6f0*/  F2FP.BF16.PACK_AB R76, R219, R212 ;  /* 0x000000d4db4c723e */ /* 0x000fe200000010ff */
[----:B------:R1:W1:Y:S01]  /*d700*/  MUFU.EX2 R140, R84 ;  /* 0x00000054008c7308 */ /* 0x0002620000000800 */
[----:B------:R-:W-:Y:S03]  /*d710*/  F2FP.BF16.PACK_AB R77, R211, R206 ;  /* 0x000000ced34d723e */ /* 0x000fe600000010ff */
[--C-:B--2---:R-:W-:Y:S01]  /*d720*/  FFMA.FTZ R74, R217, c[0x0][0x2d0], -R75.reuse ;  /* 0x0000b400d94a7a23 */ /* 0x104fe2000001084b */
[----:B------:R-:W-:Y:S01]  /*d730*/  F2FP.BF16.PACK_AB R78, R183, R187 ;  /* 0x000000bbb74e723e */ /* 0x000fe200000010ff */
[----:B------:R-:W-:Y:S01]  /*d740*/  FFMA.FTZ R75, R218, c[0x0][0x2d0], -R75 ;  /* 0x0000b400da4b7a23 */ /* 0x000fe2000001084b */
[----:B------:R-:W-:Y:S02]  /*d750*/  F2FP.BF16.PACK_AB R79, R174, R143 ;  /* 0x0000008fae4f723e */ /* 0x000fe400000010ff */
[----:B---3--:R-:W-:Y:S01]  /*d760*/  F2FP.BF16.PACK_AB R150, R164, R165 ;  /* 0x000000a5a496723e */ /* 0x008fe200000010ff */
[----:B------:R2:W-:Y:S01]  /*d770*/  MUFU.EX2 R163, R74 ;  /* 0x0000004a00a37308 */ /* 0x0005e20000000800 */
[----:B----4-:R-:W-:Y:S01]  /*d780*/  LDSM.16.MT88.4 R88, [R193+0x1800] ;  /* 0x00180000c158783b */ /* 0x010fe20000004200 */
[----:B------:R-:W-:Y:S08]  /*d790*/  F2FP.BF16.PACK_AB R83, R155, R156 ;  /* 0x0000009c9b53723e */ /* 0x000ff000000010ff */
[----:B------:R-:W3:Y:S01]  /*d7a0*/  MUFU.EX2 R162, R75 ;  /* 0x0000004b00a27308 */ /* 0x000ee20000000800 */
[----:B-1----:R-:W1:Y:S01]  /*d7b0*/  LDSM.16.MT88.4 R84, [R189+0x1800] ;  /* 0x00180000bd54783b */ /* 0x002e620000004200 */
[----:B------:R-:W-:Y:S01]  /*d7c0*/  F2FP.BF16.PACK_AB R81, R157, R140 ;  /* 0x0000008c9d51723e */ /* 0x000fe200000010ff */
[--C-:B--2---:R-:W-:Y:S07]  /*d7d0*/  FFMA.FTZ R74, R185, c[0x0][0x2d0], -R152.reuse ;  /* 0x0000b400b94a7a23 */ /* 0x104fee0000010898 */
[----:B------:R2:W-:Y:S01]  /*d7e0*/  MUFU.EX2 R161, R74 ;  /* 0x0000004a00a17308 */ /* 0x0005e20000000800 */
[----:B---3--:R-:W-:Y:S01]  /*d7f0*/  F2FP.BF16.PACK_AB R151, R162, R163 ;  /* 0x000000a3a297723e */ /* 0x008fe200000010ff */
[--C-:B--2---:R-:W-:Y:S01]  /*d800*/  FFMA.FTZ R74, R186, c[0x0][0x2d0], -R152.reuse ;  /* 0x0000b400ba4a7a23 */ /* 0x104fe20000010898 */
[-C--:B-1----:R-:W-:Y:S07]  /*d810*/  HMMA.16816.F32.BF16 R4, R76, R84.reuse, R4 ;  /* 0x000000544c04723c */ /* 0x082fee0000041804 */
[----:B------:R1:W2:Y:S01]  /*d820*/  MUFU.EX2 R160, R74 ;  /* 0x0000004a00a07308 */ /* 0x0002a20000000800 */
[C---:B------:R-:W-:Y:S08]  /*d830*/  HMMA.16816.F32.BF16 R8, R80.reuse, R84, R8 ;  /* 0x000000545008723c */ /* 0x040ff00000041808 */
[-C--:B------:R-:W-:Y:S08]  /*d840*/  HMMA.16816.F32.BF16 R12, R80, R86.reuse, R12 ;  /* 0x00000056500c723c */ /* 0x080ff0000004180c */
[C---:B------:R-:W-:Y:S01]  /*d850*/  HMMA.16816.F32.BF16 R16, R76.reuse, R86, R16 ;  /* 0x000000564c10723c */ /* 0x040fe20000041810 */
[----:B------:R-:W3:Y:S03]  /*d860*/  LDSM.16.MT88.4 R84, [R192+0x1800] ;  /* 0x00180000c054783b */ /* 0x000ee60000004200 */
[--C-:B-1----:R-:W-:Y:S01]  /*d870*/  FFMA.FTZ R74, R214, c[0x0][0x2d0], -R152.reuse ;  /* 0x0000b400d64a7a23 */ /* 0x102fe20000010898 */
[----:B--2---:R-:W-:Y:S01]  /*d880*/  F2FP.BF16.PACK_AB R144, R160, R161 ;  /* 0x000000a1a090723e */ /* 0x004fe200000010ff */
[----:B------:R-:W-:Y:S02]  /*d890*/  FFMA.FTZ R152, R216, c[0x0][0x2d0], -R152 ;  /* 0x0000b400d8987a23 */ /* 0x000fe40000010898 */
[-C--:B------:R-:W-:Y:S01]  /*d8a0*/  HMMA.16816.F32.BF16 R20, R76, R88.reuse, R20 ;  /* 0x000000584c14723c */ /* 0x080fe20000041814 */
[----:B------:R1:W-:Y:S07]  /*d8b0*/  MUFU.EX2 R159, R74 ;  /* 0x0000004a009f7308 */ /* 0x0003ee0000000800 */
[C---:B------:R-:W-:Y:S03]  /*d8c0*/  HMMA.16816.F32.BF16 R24, R80.reuse, R88, R24 ;  /* 0x000000585018723c */ /* 0x040fe60000041818 */
[----:B------:R-:W2:Y:S05]  /*d8d0*/  MUFU.EX2 R158, R152 ;  /* 0x00000098009e7308 */ /* 0x000eaa0000000800 */
[-C--:B------:R-:W-:Y:S08]  /*d8e0*/  HMMA.16816.F32.BF16 R28, R80, R90.reuse, R28 ;  /* 0x0000005a501c723c */ /* 0x080ff0000004181c */
[C---:B------:R-:W-:Y:S04]  /*d8f0*/  HMMA.16816.F32.BF16 R32, R76.reuse, R90, R32 ;  /* 0x0000005a4c20723c */ /* 0x040fe80000041820 */
[--C-:B-1----:R-:W-:Y:S04]  /*d900*/  FFMA.FTZ R74, R184, c[0x0][0x2d0], -R153.reuse ;  /* 0x0000b400b84a7a23 */ /* 0x102fe80000010899 */
[-C--:B------:R-:W-:Y:S01]  /*d910*/  HMMA.16816.F32.BF16 R36, R76, R92.reuse, R36 ;  /* 0x0000005c4c24723c */ /* 0x080fe20000041824 */
[----:B------:R1:W-:Y:S03]  /*d920*/  MUFU.EX2 R154, R74 ;  /* 0x0000004a009a7308 */ /* 0x0003e60000000800 */
[----:B--2---:R-:W-:Y:S04]  /*d930*/  F2FP.BF16.PACK_AB R146, R158, R159 ;  /* 0x0000009f9e92723e */ /* 0x004fe800000010ff */
[C---:B------:R-:W-:Y:S08]  /*d940*/  HMMA.16816.F32.BF16 R40, R80.reuse, R92, R40 ;  /* 0x0000005c5028723c */ /* 0x040ff00000041828 */
[-C--:B------:R-:W-:Y:S08]  /*d950*/  HMMA.16816.F32.BF16 R44, R80, R94.reuse, R44 ;  /* 0x0000005e502c723c */ /* 0x080ff0000004182c */
[C---:B------:R-:W-:Y:S04]  /*d960*/  HMMA.16816.F32.BF16 R48, R76.reuse, R94, R48 ;  /* 0x0000005e4c30723c */ /* 0x040fe80000041830 */
[--C-:B-1----:R-:W-:Y:S04]  /*d970*/  FFMA.FTZ R74, R177, c[0x0][0x2d0], -R153.reuse ;  /* 0x0000b400b14a7a23 */ /* 0x102fe80000010899 */
[-C--:B---3--:R-:W-:Y:S01]  /*d980*/  HMMA.16816.F32.BF16 R52, R76, R84.reuse, R52 ;  /* 0x000000544c34723c */ /* 0x088fe20000041834 */
[----:B------:R1:W2:Y:S07]  /*d990*/  MUFU.EX2 R152, R74 ;  /* 0x0000004a00987308 */ /* 0x0002ae0000000800 */
[C---:B------:R-:W-:Y:S07]  /*d9a0*/  HMMA.16816.F32.BF16 R56, R80.reuse, R84, R56 ;  /* 0x000000545038723c */ /* 0x040fee0000041838 */
[----:B------:R-:W-:Y:S01]  /*d9b0*/  MOV R85, R71 ;  /* 0x0000004700557202 */ /* 0x000fe20000000f00 */
[-C--:B------:R-:W-:Y:S04]  /*d9c0*/  HMMA.16816.F32.BF16 R60, R80, R86.reuse, R60 ;  /* 0x00000056503c723c */ /* 0x080fe8000004183c */
[----:B------:R-:W-:Y:S04]  /*d9d0*/  MOV R84, R72 ;  /* 0x0000004800547202 */ /* 0x000fe80000000f00 */
[----:B------:R-:W-:Y:S04]  /*d9e0*/  HMMA.16816.F32.BF16 R64, R76, R86, R64 ;  /* 0x000000564c40723c */ /* 0x000fe80000041840 */
[--C-:B-1----:R-:W-:Y:S01]  /*d9f0*/  FFMA.FTZ R74, R170, c[0x0][0x2d0], -R153.reuse ;  /* 0x0000b400aa4a7a23 */ /* 0x102fe20000010899 */
[----:B--2---:R-:W-:Y:S01]  /*da00*/  F2FP.BF16.PACK_AB R145, R152, R154 ;  /* 0x0000009a9891723e */ /* 0x004fe200000010ff */
[----:B------:R-:W-:Y:S01]  /*da10*/  FFMA.FTZ R153, R73, c[0x0][0x2d0], -R153 ;  /* 0x0000b40049997a23 */ /* 0x000fe20000010899 */
[----:B------:R-:W-:Y:S01]  /*da20*/  MOV R86, R70 ;  /* 0x0000004600567202 */ /* 0x000fe20000000f00 */
[----:B-----5:R-:W-:Y:S01]  /*da30*/  FFMA.FTZ R73, R68, R98, R99 ;  /* 0x0000006244497223 */ /* 0x020fe20000010063 */
[----:B------:R-:W-:Y:S01]  /*da40*/  MUFU.EX2 R75, R74 ;  /* 0x0000004a004b7308 */ /* 0x000fe20000000800 */
[-C--:B------:R-:W-:Y:S05]  /*da50*/  HMMA.16816.F32.BF16 R88, R148, R100.reuse, R4 ;  /* 0x000000649458723c */ /* 0x080fea0000041804 */
[----:B------:R-:W-:Y:S01]  /*da60*/  FFMA.FTZ R68, R2, R97, R247 ;  /* 0x0000006102447223 */ /* 0x000fe200000100f7 */
[----:B------:R-:W-:Y:S01]  /*da70*/  MOV R87, R3 ;  /* 0x0000000300577202 */ /* 0x000fe20000000f00 */
[----:B------:R-:W-:Y:S02]  /*da80*/  FADD.FTZ R2, R114, R73 ;  /* 0x0000004972027221 */ /* 0x000fe40000010000 */
[----:B------:R-:W-:Y:S01]  /*da90*/  FADD.FTZ R4, R249, R68 ;  /* 0x00000044f9047221 */ /* 0x000fe20000010000 */
[----:B------:R-:W1:Y:S02]  /*daa0*/  MUFU.EX2 R74, R153 ;  /* 0x00000099004a7308 */ /* 0x000e640000000800 */
[----:B------:R-:W-:Y:S02]  /*dab0*/  FADD.FTZ R6, R113, R69 ;  /* 0x0000004571067221 */ /* 0x000fe40000010000 */
[----:B------:R-:W-:Y:S02]  /*dac0*/  FADD.FTZ R5, R112, R2 ;  /* 0x0000000270057221 */ /* 0x000fe40000010000 */
[----:B------:R-:W-:Y:S02]  /*dad0*/  FADD.FTZ R4, R248, R4 ;  /* 0x00000004f8047221 */ /* 0x000fe40000010000 */
[----:B------:R-:W-:Y:S02]  /*dae0*/  FFMA.FTZ R2, R0, R126, R237 ;  /* 0x0000007e00027223 */ /* 0x000fe400000100ed */
[----:B------:R-:W-:Y:S01]  /*daf0*/  FADD.FTZ R0, R123, R6 ;  /* 0x000000067b007221 */ /* 0x000fe20000010000 */
[----:B-1----:R-:W-:Y:S07]  /*db00*/  F2FP.BF16.PACK_AB R147, R74, R75 ;  /* 0x0000004b4a93723e */ /* 0x002fee00000010ff */
[C---:B------:R-:W-:Y:S07]  /*db10*/  HMMA.16816.F32.BF16 R92, R144.reuse, R100, R8 ;  /* 0x00000064905c723c */ /* 0x040fee0000041808 */
[----:B------:R-:W-:Y:S01]  /*db20*/  FADD.FTZ R10, R122, R5 ;  /* 0x000000057a0a7221 */ /* 0x000fe20000010000 */
[-C--:B------:R-:W-:Y:S01]  /*db30*/  HMMA.16816.F32.BF16 R96, R144, R102.reuse, R12 ;  /* 0x000000669060723c */ /* 0x080fe2000004180c */
[----:B------:R-:W2:Y:S03]  /*db40*/  LDL R13, [R1+0x8] ;  /* 0x00000800010d7983 */ /* 0x000ea60000100800 */
        /* <DEDUP_REMOVED lines=83> */
[----:B------:R-:W-:Y:S01]  /*e080*/  FADD.FTZ R2, R74, R0 ;  /* 0x000000004a027221 */ /* 0x000fe20000010000 */
[----:B------:R-:W-:Y:S02]  /*e090*/  MOV R0, R3 ;  /* 0x0000000300007202 */ /* 0x000fe40000000f00 */
[----:B------:R1:W-:Y:S04]  /*e0a0*/  STL [R1+0x14], R4 ;  /* 0x0000140401007387 */ /* 0x0003e80000100800 */
[----:B------:R1:W-:Y:S01]  /*e0b0*/  STL [R1+0x18], R2 ;  /* 0x0000180201007387 */ /* 0x0003e20000100800 */
[C---:B--2---:R-:W-:Y:S02]  /*e0c0*/  ISETP.GT.AND P0, PT, R205.reuse, R13, PT ;  /* 0x0000000dcd00720c */ /* 0x044fe40003f04270 */
[----:B------:R-:W-:Y:S11]  /*e0d0*/  IADD3 R205, R205, -0x1, RZ ;  /* 0xffffffffcdcd7810 */ /* 0x000ff60007ffe0ff */
[----:B-1----:R-:W-:-:S05]  /*e0e0*/  @P0 BRA `(.L_x_624) ;  /* 0xffffa8b000000947 */ /* 0x002fca000383ffff */
.L_x_607:
[----:B------:R-:W2:Y:S01]  /*e0f0*/  LDL R2, [R1+0x40] ;  /* 0x0000400001027983 */ /* 0x000ea20000100800 */
[----:B------:R-:W-:-:S02]  /*e100*/  IMAD.MOV.U32 R3, RZ, RZ, c[0x0][0x2c4] ;  /* 0x0000b100ff037624 */ /* 0x000fc400078e00ff */
[----:B-1----:R-:W-:-:S03]  /*e110*/  IMAD.MOV.U32 R5, RZ, RZ, c[0x0][0x32c] ;  /* 0x0000cb00ff057624 */ /* 0x002fc600078e00ff */
[----:B------:R-:W-:Y:S02]  /*e120*/  ISETP.NE.AND P1, PT, R3, 0x1, PT ;  /* 0x000000010300780c */ /* 0x000fe40003f25270 */
[----:B------:R-:W-:Y:S02]  /*e130*/  ISETP.GE.AND P0, PT, R5, 0x1, PT ;  /* 0x000000010500780c */ /* 0x000fe40003f06270 */
[----:B------:R-:W-:Y:S02]  /*e140*/  IADD3 R3, R244, 0x1, -R243 ;  /* 0x00000001f4037810 */ /* 0x000fe40007ffe8f3 */
[----:B--2---:R-:W-:-:S07]  /*e150*/  IADD3 R2, R2, 0x7f, RZ ;  /* 0x0000007f02027810 */ /* 0x004fce0007ffe0ff */
[----:B------:R-:W-:-:S05]  /*e160*/  @P1 IMAD.HI.U32 R4, R2, c[0x0][0x2c8], RZ ;  /* 0x0000b20002041a27 */ /* 0x000fca00078e00ff */
[----:B------:R-:W-:-:S05]  /*e170*/  @P1 SHF.R.U32.HI R2, RZ, c[0x0][0x2cc], R4 ;  /* 0x0000b300ff021a19 */ /* 0x000fca0000011604 */
[----:B------:R-:W-:-:S05]  /*e180*/  IMAD.IADD R2, R3, 0x1, R2 ;  /* 0x0000000103027824 */ /* 0x000fca00078e0202 */
[----:B------:R-:W-:Y:S01]  /*e190*/  IADD3 R3, R2, -c[0x0][0x324], RZ ;  /* 0x8000c90002037a10 */ /* 0x000fe20007ffe0ff */
[----:B------:R-:W-:Y:S05]  /*e1a0*/  @!P0 BRA `(.L_x_625) ;  /* 0x0000011000008947 */ /* 0x000fea0003800000 */
[----:B------:R-:W-:Y:S01]  /*e1b0*/  ISETP.GT.AND P0, PT, R2, -0x1, PT ;  /* 0xffffffff0200780c */ /* 0x000fe20003f04270 */
[----:B------:R-:W-:-:S12]  /*e1c0*/  BSSY B0, `(.L_x_626) ;  /* 0x000000d000007945 */ /* 0x000fd80003800000 */
        /* <DEDUP_REMOVED lines=8> */
.L_x_627:
[----:B------:R-:W-:-:S04]  /*e250*/  MOV R4, c[0x0][0x32c] ;  /* 0x0000cb0000047a02 */ /* 0x000fc80000000f00 */
[----:B------:R-:W-:-:S13]  /*e260*/  ISETP.NE.AND P0, PT, R4, 0x1, PT ;  /* 0x000000010400780c */ /* 0x000fda0003f05270 */
[----:B------:R-:W-:-:S05]  /*e270*/  @P0 IMAD.HI.U32 R4, R2, c[0x0][0x330], RZ ;  /* 0x0000cc0002040a27 */ /* 0x000fca00078e00ff */
[----:B------:R-:W-:Y:S02]  /*e280*/  @P0 SHF.R.U32.HI R2, RZ, c[0x0][0x334], R4 ;  /* 0x0000cd00ff020a19 */ /* 0x000fe40000011604 */
.L_x_628:
[----:B------:R-:W-:Y:S05]  /*e290*/  BSYNC B0 ;  /* 0x0000000000007941 */ /* 0x000fea0003800000 */
.L_x_626:
[----:B------:R-:W-:-:S05]  /*e2a0*/  IMAD R2, R2, c[0x0][0x32c], RZ ;  /* 0x0000cb0002027a24 */ /* 0x000fca00078e02ff */
[----:B------:R-:W-:-:S04]  /*e2b0*/  IMNMX R3, R3, R2, !PT ;  /* 0x0000000203037217 */ /* 0x000fc80007800200 */
.L_x_625:
[----:B------:R-:W-:-:S05]  /*e2c0*/  IADD3 R3, R3, 0x4f, RZ ;  /* 0x0000004f03037810 */ /* 0x000fca0007ffe0ff */
[----:B------:R-:W-:-:S05]  /*e2d0*/  IMAD.HI R3, R3, 0x66666667, RZ ;  /* 0x6666666703037827 */ /* 0x000fca00078e02ff */
[----:B------:R-:W-:-:S04]  /*e2e0*/  SHF.R.U32.HI R2, RZ, 0x1f, R3 ;  /* 0x0000001fff027819 */ /* 0x000fc80000011603 */
[----:B------:R-:W-:-:S04]  /*e2f0*/  LEA.HI.SX32 R2, R3, R2, 0x1b ;  /* 0x0000000203027211 */ /* 0x000fc800078fdaff */
[----:B------:R-:W-:-:S04]  /*e300*/  IMNMX R4, R239, R2, !PT ;  /* 0x00000002ef047217 */ /* 0x000fc80007800200 */
        /* <DEDUP_REMOVED lines=8> */
.L_x_630:
[----:B------:R-:W2:Y:S01]  /*e390*/  LDL R178, [R1+0x34] ;  /* 0x0000340001b27983 */ /* 0x000ea20000100800 */
[----:B------:R-:W-:Y:S04]  /*e3a0*/  DEPBAR.LE SB0, 0x0 ;  /* 0x000080000000791a */ /* 0x000fe80000000000 */
[----:B------:R-:W3:Y:S01]  /*e3b0*/  LDL.64 R176, [R1+0x28] ;  /* 0x0000280001b07983 */ /* 0x000ee20000100a00 */
[----:B------:R-:W-:Y:S05]  /*e3c0*/  WARPSYNC 0xffffffff ;  /* 0xffffffff00007948 */ /* 0x000fea0003800000 */
[----:B------:R-:W-:Y:S01]  /*e3d0*/  BAR.SYNC.DEFER_BLOCKING 0x0 ;  /* 0x0000000000007b1d */ /* 0x000fe20000010000 */
[----:B------:R-:W-:Y:S02]  /*e3e0*/  ISETP.GT.AND P0, PT, R239, R206, PT ;  /* 0x000000ceef00720c */ /* 0x000fe40003f04270 */
[C---:B------:R-:W-:Y:S11]  /*e3f0*/  IADD3 R205, R206.reuse, -0x1, RZ ;  /* 0xffffffffcecd7810 */ /* 0x040ff60007ffe0ff */
[----:B------:R-:W-:Y:S01]  /*e400*/  @!P0 SHF.R.S32.HI R0, RZ, 0x1f, R206 ;  /* 0x0000001fff008819 */ /* 0x000fe200000114ce */
[----:B------:R-:W-:Y:S04]  /*e410*/  @!P0 IMAD.WIDE.U32 R86, R206, c[0x0][0x208], RZ ;  /* 0x00008200ce568a25 */ /* 0x000fe800078e00ff */
[----:B------:R-:W-:Y:S04]  /*e420*/  @!P0 IMAD R0, R0, c[0x0][0x208], RZ ;  /* 0x0000820000008a24 */ /* 0x000fe800078e02ff */
[----:B------:R-:W-:Y:S01]  /*e430*/  @!P0 IMAD R0, R206, c[0x0][0x20c], R0 ;  /* 0x00008300ce008a24 */ /* 0x000fe200078e0200 */
[----:B------:R-:W-:Y:S04]  /*e440*/  LDSM.16.M88.4 R80, [R195] ;  /* 0x00000000c350783b */ /* 0x000fe80000000200 */
        /* <DEDUP_REMOVED lines=14> */
[----:B------:R-:W3:Y:S01]  /*e530*/  LDL.64 R220, [R1+0x20] ;  /* 0x0000200001dc7983 */ /* 0x000ee20000100a00 */
        /* <DEDUP_REMOVED lines=155> */
[----:B------:R-:W-:Y:S01]  /*eef0*/  MUFU.TANH R210, R4 ;  /* 0x0000000400d27308 */ /* 0x000fe20000002400 */
[----:B-1----:R-:W-:Y:S02]  /*ef00*/  FMUL.FTZ R0, R16, c[0x0][0x320] ;  /* 0x0000c80010007a20 */ /* 0x002fe40000410000 */
[----:B------:R-:W-:Y:S07]  /*ef10*/  FMUL.FTZ R5, R56, c[0x0][0x320] ;  /* 0x0000c80038057a20 */ /* 0x000fee0000410000 */
[----:B------:R1:W-:Y:S10]  /*ef20*/  MUFU.TANH R15, R0 ;  /* 0x00000000000f7308 */ /* 0x0003f40000002400 */
[----:B------:R2:W-:Y:S01]  /*ef30*/  MUFU.TANH R211, R5 ;  /* 0x0000000500d37308 */ /* 0x0005e20000002400 */
[-C--:B---3--:R-:W-:Y:S08]  /*ef40*/  HMMA.16816.F32.BF16 R68, R156, R8.reuse, R68 ;  /* 0x000000089c44723c */ /* 0x088ff00000041844 */
[C---:B------:R-:W-:Y:S04]  /*ef50*/  HMMA.16816.F32.BF16 R72, R172.reuse, R8, R72 ;  /* 0x00000008ac48723c */ /* 0x040fe80000041848 */
[----:B-1----:R-:W-:Y:S03]  /*ef60*/  FMUL.FTZ R0, R17, c[0x0][0x320] ;  /* 0x0000c80011007a20 */ /* 0x002fe60000410000 */
[----:B------:R-:W-:Y:S01]  /*ef70*/  FMUL.FTZ R8, R62, c[0x0][0x320] ;  /* 0x0000c8003e087a20 */ /* 0x000fe20000410000 */
[-C--:B------:R-:W-:Y:S01]  /*ef80*/  HMMA.16816.F32.BF16 R76, R172, R10.reuse, R76 ;  /* 0x0000000aac4c723c */ /* 0x080fe2000004184c */
[----:B------:R1:W-:Y:S03]  /*ef90*/  MUFU.TANH R12, R0 ;  /* 0x00000000000c7308 */ /* 0x0003e60000002400 */
[----:B------:R-:W-:Y:S01]  /*efa0*/  FMUL.FTZ R9, R63, c[0x0][0x320] ;  /* 0x0000c8003f097a20 */ /* 0x000fe20000410000 */
[----:B--2---:R-:W-:Y:S03]  /*efb0*/  FMNMX.FTZ R5, R161, R3, !PT ;  /* 0x00000003a1057209 */ /* 0x004fe60007810000 */
[----:B------:R-:W-:Y:S03]  /*efc0*/  HMMA.16816.F32.BF16 R80, R156, R10, R80 ;  /* 0x0000000a9c50723c */ /* 0x000fe60000041850 */
[----:B------:R-:W-:Y:S01]  /*efd0*/  MUFU.TANH R156, R8 ;  /* 0x00000008009c7308 */ /* 0x000fe20000002400 */
[----:B----4-:R-:W-:Y:S04]  /*efe0*/  FMNMX.FTZ R5, R155, R5, !PT ;  /* 0x000000059b057209 */ /* 0x010fe80007810000 */
[----:B------:R-:W-:Y:S04]  /*eff0*/  FMUL.FTZ R6, R73, c[0x0][0x320] ;  /* 0x0000c80049067a20 */ /* 0x000fe80000410000 */
[----:B------:R-:W-:Y:S01]  /*f000*/  FMUL.FTZ R4, R72, c[0x0][0x320] ;  /* 0x0000c80048047a20 */ /* 0x000fe20000410000 */
[----:B------:R-:W-:Y:S01]  /*f010*/  MUFU.TANH R157, R9 ;  /* 0x00000009009d7308 */ /* 0x000fe20000002400 */
[----:B------:R-:W-:Y:S02]  /*f020*/  FMUL.FTZ R11, R75, c[0x0][0x320] ;  /* 0x0000c8004b0b7a20 */ /* 0x000fe40000410000 */
[----:B------:R-:W-:Y:S02]  /*f030*/  FMUL.FTZ R7, R76, c[0x0][0x320] ;  /* 0x0000c8004c077a20 */ /* 0x000fe40000410000 */
[----:B-1----:R-:W-:Y:S05]  /*f040*/  FMUL.FTZ R0, R18, c[0x0][0x320] ;  /* 0x0000c80012007a20 */ /* 0x002fea0000410000 */
[----:B------:R1:W2:Y:S10]  /*f050*/  MUFU.TANH R14, R0 ;  /* 0x00000000000e7308 */ /* 0x0002b40000002400 */
[----:B------:R-:W-:Y:S10]  /*f060*/  MUFU.TANH R216, R11 ;  /* 0x0000000b00d87308 */ /* 0x000ff40000002400 */
[----:B------:R3:W-:Y:S01]  /*f070*/  MUFU.TANH R218, R4 ;  /* 0x0000000400da7308 */ /* 0x0007e20000002400 */
[----:B-1----:R-:W-:Y:S01]  /*f080*/  FMUL.FTZ R0, R19, c[0x0][0x320] ;  /* 0x0000c80013007a20 */ /* 0x002fe20000410000 */
[----:B--2---:R-:W-:Y:S08]  /*f090*/  FMNMX.FTZ R5, R14, R5, !PT ;  /* 0x000000050e057209 */ /* 0x004ff00007810000 */
[----:B------:R1:W2:Y:S01]  /*f0a0*/  MUFU.TANH R13, R0 ;  /* 0x00000000000d7308 */ /* 0x0002a20000002400 */
[----:B---3--:R-:W-:Y:S04]  /*f0b0*/  FMNMX.FTZ R4, R164, R84, !PT ;  /* 0x00000054a4047209 */ /* 0x008fe80007810000 */
[----:B------:R-:W-:Y:S04]  /*f0c0*/  FMNMX.FTZ R4, R160, R4, !PT ;  /* 0x00000004a0047209 */ /* 0x000fe80007810000 */
[----:B------:R-:W-:Y:S01]  /*f0d0*/  FMNMX.FTZ R4, R87, R4, !PT ;  /* 0x0000000457047209 */ /* 0x000fe20007810000 */
[----:B-1----:R-:W-:Y:S01]  /*f0e0*/  FMUL.FTZ R0, R20, c[0x0][0x320] ;  /* 0x0000c80014007a20 */ /* 0x002fe20000410000 */
[----:B--2---:R-:W-:Y:S02]  /*f0f0*/  FMNMX.FTZ R5, R13, R5, !PT ;  /* 0x000000050d057209 */ /* 0x004fe40007810000 */
[----:B------:R-:W-:Y:S01]  /*f100*/  FMNMX.FTZ R4, R86, R4, !PT ;  /* 0x0000000456047209 */ /* 0x000fe20007810000 */
        /* <DEDUP_REMOVED lines=24> */
[----:B------:R1:W-:Y:S10]  /*f290*/  MUFU.TANH R31, R7 ;  /* 0x00000007001f7308 */ /* 0x0003f40000002400 */
[----:B------:R2:W-:Y:S01]  /*f2a0*/  MUFU.TANH R181, R0 ;  /* 0x0000000000b57308 */ /* 0x0005e20000002400 */
[----:B-1----:R-:W-:Y:S09]  /*f2b0*/  FMUL.FTZ R7, R77, c[0x0][0x320] ;  /* 0x0000c8004d077a20 */ /* 0x002ff20000410000 */
[----:B------:R-:W-:Y:S01]  /*f2c0*/  MUFU.TANH R27, R7 ;  /* 0x00000007001b7308 */ /* 0x000fe20000002400 */
[----:B--2---:R-:W-:Y:S09]  /*f2d0*/  FMUL.FTZ R0, R32, c[0x0][0x320] ;  /* 0x0000c80020007a20 */ /* 0x004ff20000410000 */
[----:B------:R1:W-:Y:S10]  /*f2e0*/  MUFU.TANH R17, R0 ;  /* 0x0000000000117308 */ /* 0x0003f40000002400 */
[----:B------:R2:W-:Y:S01]  /*f2f0*/  MUFU.TANH R32, R6 ;  /* 0x0000000600207308 */ /* 0x0005e20000002400 */
        /* <DEDUP_REMOVED lines=16> */
[----:B--2---:R-:W-:Y:S09]  /*f400*/  FMUL.FTZ R6, R83, c[0x0][0x320] ;  /* 0x0000c80053067a20 */ /* 0x004ff20000410000 */
[----:B------:R2:W-:Y:S01]  /*f410*/  MUFU.TANH R25, R6 ;  /* 0x0000000600197308 */ /* 0x0005e20000002400 */
[----:B-1----:R-:W-:Y:S09]  /*f420*/  FMUL.FTZ R0, R37, c[0x0][0x320] ;  /* 0x0000c80025007a20 */ /* 0x002ff20000410000 */
[----:B------:R1:W-:Y:S01]  /*f430*/  MUFU.TANH R180, R0 ;  /* 0x0000000000b47308 */ /* 0x0003e20000002400 */
[----:B--2---:R-:W-:Y:S04]  /*f440*/  FMNMX.FTZ R6, R165, R85, !PT ;  /* 0x00000055a5067209 */ /* 0x004fe80007810000 */
        /* <DEDUP_REMOVED lines=80> */
[----:B---3--:R-:W-:Y:S07]  /*f950*/  FMNMX.FTZ R5, R252, R5, !PT ;  /* 0x00000005fc057209 */ /* 0x008fee0007810000 */
[----:B------:R1:W-:Y:S02]  /*f960*/  MUFU.TANH R215, R0 ;  /* 0x0000000000d77308 */ /* 0x0003e40000002400 */
[----:B-1----:R-:W-:Y:S08]  /*f970*/  FMUL.FTZ R0, R69, c[0x0][0x320] ;  /* 0x0000c80045007a20 */ /* 0x002ff00000410000 */
[----:B------:R1:W-:Y:S02]  /*f980*/  MUFU.TANH R26, R0 ;  /* 0x00000000001a7308 */ /* 0x0003e40000002400 */
[----:B-1----:R-:W-:Y:S01]  /*f990*/  FMUL.FTZ R0, R70, c[0x0][0x320] ;  /* 0x0000c80046007a20 */ /* 0x002fe20000410000 */
[----:B--2---:R-:W-:Y:S07]  /*f9a0*/  FMNMX.FTZ R70, R6, R9, !PT ;  /* 0x0000000906467209 */ /* 0x004fee0007810000 */
        /* <DEDUP_REMOVED lines=29> */
[----:B------:R-:W-:Y:S02]  /*fb80*/  @P0 MOV R5, R219 ;  /* 0x000000db00050202 */ /* 0x000fe40000000f00 */
        /* <DEDUP_REMOVED lines=16> */
[----:B------:R1:W2:Y:S03]  /*fc90*/  MUFU.TANH R75, R0 ;  /* 0x00000000004b7308 */ /* 0x0002a60000002400 */
        /* <DEDUP_REMOVED lines=8> */
[----:B------:R-:W-:Y:S02]  /*fd20*/  FFMA.FTZ R4, R154, c[0x0][0x2d0], -R153 ;  /* 0x0000b4009a047a23 */ /* 0x000fe40000010899 */
[----:B---3--:R-:W-:Y:S01]  /*fd30*/  FMNMX.FTZ R0, R74, R0, !PT ;  /* 0x000000004a007209 */ /* 0x008fe20007810000 */
[----:B------:R-:W-:Y:S03]  /*fd40*/  FMUL.FTZ R154, R71, c[0x0][0x2d0] ;  /* 0x0000b400479a7a20 */ /* 0x000fe60000410000 */
[----:B--2---:R-:W-:Y:S03]  /*fd50*/  FMNMX.FTZ R0, R75, R0, !PT ;  /* 0x000000004b007209 */ /* 0x004fe60007810000 */
        /* <DEDUP_REMOVED lines=16> */
[----:B------:R-:W-:Y:S01]  /*fe60*/  MOV R161, R32 ;  /* 0x0000002000a17202 */ /* 0x000fe20000000f00 */
[----:B------:R-:W-:Y:S07]  /*fe70*/  FMUL.FTZ R32, R73, R116 ;  /* 0x0000007449207220 */ /* 0x000fee0000410000 */
[----:B------:R1:W-:Y:S01]  /*fe80*/  MUFU.EX2 R228, R3 ;  /* 0x0000000300e47308 */ /* 0x0003e20000000800 */
[----:B--2---:R-:W-:Y:S02]  /*fe90*/  FFMA.FTZ R2, R152, c[0x0][0x2d0], -R153 ;  /* 0x0000b40098027a23 */ /* 0x004fe40000010899 */
[C---:B---3--:R-:W-:Y:S07]  /*fea0*/  FMUL.FTZ R44, R69.reuse, R128 ;  /* 0x00000080452c7220 */ /* 0x048fee0000410000 */
[----:B------:R2:W3:Y:S01]  /*feb0*/  MUFU.EX2 R236, R2 ;  /* 0x0000000200ec7308 */ /* 0x0004e20000000800 */
[C---:B------:R-:W-:Y:S02]  /*fec0*/  FMUL.FTZ R45, R69.reuse, R129 ;  /* 0x00000081452d7220 */ /* 0x040fe40000410000 */
[C---:B------:R-:W-:Y:S02]  /*fed0*/  FMUL.FTZ R41, R69.reuse, R125 ;  /* 0x0000007d45297220 */ /* 0x040fe40000410000 */
[C---:B------:R-:W-:Y:S02]  /*fee0*/  FMUL.FTZ R56, R69.reuse, R140 ;  /* 0x0000008c45387220 */ /* 0x040fe40000410000 */
[C---:B------:R-:W-:Y:S02]  /*fef0*/  FMUL.FTZ R57, R69.reuse, R141 ;  /* 0x0000008d45397220 */ /* 0x040fe40000410000 */
[C---:B------:R-:W-:Y:S02]  /*ff00*/  FMUL.FTZ R60, R69.reuse, R144 ;  /* 0x00000090453c7220 */ /* 0x040fe40000410000 */
[----:B------:R-:W-:Y:S02]  /*ff10*/  FMUL.FTZ R61, R69, R145 ;  /* 0x00000091453d7220 */ /* 0x000fe40000410000 */
[--C-:B-1----:R-:W-:Y:S02]  /*ff20*/  FFMA.FTZ R3, R155, c[0x0][0x2d0], -R154.reuse ;  /* 0x0000b4009b037a23 */ /* 0x102fe4000001089a */
[----:B------:R-:W-:Y:S02]  /*ff30*/  FMUL.FTZ R155, R70, c[0x0][0x2d0] ;  /* 0x0000b400469b7a20 */ /* 0x000fe40000410000 */
[----:B------:R1:W4:Y:S02]  /*ff40*/  MUFU.EX2 R233, R3 ;  /* 0x0000000300e97308 */ /* 0x0003240000000800 */
[----:B------:R-:W-:Y:S02]  /*ff50*/  FFMA.FTZ R4, R86, c[0x0][0x2d0], -R155 ;  /* 0x0000b40056047a23 */ /* 0x000fe4000001089b */
[----:B--2---:R-:W-:Y:S01]  /*ff60*/  FFMA.FTZ R2, R15, c[0x0][0x2d0], -R153 ;  /* 0x0000b4000f027a23 */ /* 0x004fe20000010899 */
[----:B---3--:R-:W-:Y:S05]  /*ff70*/  F2FP.BF16.PACK_AB R76, R236, R231 ;  /* 0x000000e7ec4c723e */ /* 0x008fea00000010ff */
[----:B------:R2:W-:Y:S10]  /*ff80*/  MUFU.EX2 R232, R4 ;  /* 0x0000000400e87308 */ /* 0x0005f40000000800 */
[----:B------:R3:W5:Y:S01]  /*ff90*/  MUFU.EX2 R237, R2 ;  /* 0x0000000200ed7308 */ /* 0x0007620000000800 */
[----:B-1----:R-:W-:Y:S01]  /*ffa0*/  FFMA.FTZ R3, R14, c[0x0][0x2d0], -R154 ;  /* 0x0000b4000e037a23 */ /* 0x002fe2000001089a */
[----:B----4-:R-:W-:Y:S08]  /*ffb0*/  F2FP.BF16.PACK_AB R77, R233, R228 ;  /* 0x000000e4e94d723e */ /* 0x010ff000000010ff */
[----:B------:R1:W-:Y:S01]  /*ffc0*/  MUFU.EX2 R235, R3 ;  /* 0x0000000300eb7308 */ /* 0x0003e20000000800 */
[----:B--2---:R-:W-:Y:S05]  /*ffd0*/  @P0 MOV R4, R220 ;  /* 0x000000dc00040202 */ /* 0x004fea0000000f00 */
[----:B------:R-:W-:Y:S01]  /*ffe0*/  @P0 IMAD.WIDE.U32 R4, R6, 0x50, R4 ;  /* 0x0000005006040825 */ /* 0x000fe200078e0004 */
[----:B---3--:R-:W2:Y:S04]  /*fff0*/  SHFL.BFLY PT, R2, R0, 0x1, 0x1f ;  /* 0x0c201f0000027f89 */ /* 0x008ea800000e0000 */
[----:B------:R-:W-:Y:S02]  /*10000*/  @P0 LEA R10, P1, R4, c[0x0][0x1c8], 0x1 ;  /* 0x00007200040a0a11 */ /* 0x000fe400078208ff */
[----:B-----5:R-:W-:Y:S01]  /*10010*/  F2FP.BF16.PACK_AB R78, R238, R237 ;  /* 0x000000edee4e723e */ /* 0x020fe200000010ff */
[--C-:B-1----:R-:W-:Y:S01]  /*10020*/  FFMA.FTZ R3, R164, c[0x0][0x2d0], -R155.reuse ;  /* 0x0000b400a4037a23 */ /* 0x102fe2000001089b */
[----:B------:R-:W-:Y:S03]  /*10030*/  MOV R164, R30 ;  /* 0x0000001e00a47202 */ /* 0x000fe60000000f00 */
[----:B------:R1:W-:Y:S01]  /*10040*/  MUFU.EX2 R227, R3 ;  /* 0x0000000300e37308 */ /* 0x0003e20000000800 */
[----:B--2---:R-:W-:Y:S01]  /*10050*/  FMNMX.FTZ R2, R0, R2, !PT ;  /* 0x0000000200027209 */ /* 0x004fe20007810000 */
[----:B------:R-:W-:Y:S02]  /*10060*/  FFMA.FTZ R0, R13, c[0x0][0x2d0], -R154 ;  /* 0x0000b4000d007a23 */ /* 0x000fe4000001089a */
[----:B------:R-:W-:Y:S01]  /*10070*/  FMUL.FTZ R13, R69, R97 ;  /* 0x00000061450d7220 */ /* 0x000fe20000410000 */
[----:B------:R-:W-:Y:S05]  /*10080*/  MOV R97, R213 ;  /* 0x000000d500617202 */ /* 0x000fea0000000f00 */
[----:B------:R2:W3:Y:S01]  /*10090*/  MUFU.EX2 R234, R0 ;  /* 0x0000000000ea7308 */ /* 0x0004e20000000800 */
[----:B------:R-:W-:Y:S04]  /*100a0*/  FMUL.FTZ R152, R2, c[0x0][0x2d0] ;  /* 0x0000b40002987a20 */ /* 0x000fe80000410000 */
[--C-:B------:R-:W-:Y:S01]  /*100b0*/  FFMA.FTZ R6, R167, c[0x0][0x2d0], -R152.reuse ;  /* 0x0000b400a7067a23 */ /* 0x100fe20000010898 */
[----:B------:R-:W-:Y:S01]  /*100c0*/  MOV R167, R25 ;  /* 0x0000001900a77202 */ /* 0x000fe20000000f00 */
[----:B------:R-:W-:Y:S02]  /*100d0*/  FMUL.FTZ R25, R69, R109 ;  /* 0x0000006d45197220 */ /* 0x000fe40000410000 */
[----:B-1----:R-:W-:Y:S01]  /*100e0*/  FFMA.FTZ R3, R160, c[0x0][0x2d0], -R155 ;  /* 0x0000b400a0037a23 */ /* 0x002fe2000001089b */
[----:B------:R1:W-:Y:S01]  /*100f0*/  MUFU.EX2 R173, R6 ;  /* 0x0000000600ad7308 */ /* 0x0003e20000000800 */
[----:B------:R-:W-:Y:S09]  /*10100*/  MOV R160, R218 ;  /* 0x000000da00a07202 */ /* 0x000ff20000000f00 */
[----:B------:R4:W5:Y:S01]  /*10110*/  MUFU.EX2 R229, R3 ;  /* 0x0000000300e57308 */ /* 0x0009620000000800 */
[----:B--2---:R-:W-:Y:S01]  /*10120*/  FADD.FTZ R0, -R2, R85 ;  /* 0x0000005502007221 */ /* 0x004fe20000010100 */
[----:B---3--:R-:W-:Y:S03]  /*10130*/  F2FP.BF16.PACK_AB R79, R234, R235 ;  /* 0x000000ebea4f723e */ /* 0x008fe600000010ff */
[----:B------:R-:W-:Y:S06]  /*10140*/  FMUL.FTZ R0, R0, c[0x0][0x2d0] ;  /* 0x0000b40000007a20 */ /* 0x000fec0000410000 */
[----:B------:R-:W2:Y:S01]  /*10150*/  MUFU.EX2 R0, R0 ;  /* 0x0000000000007308 */ /* 0x000ea20000000800 */
[--C-:B-1----:R-:W-:Y:S09]  /*10160*/  FFMA.FTZ R6, R166, c[0x0][0x2d0], -R152.reuse ;  /* 0x0000b400a6067a23 */ /* 0x102ff20000010898 */
[----:B------:R-:W-:Y:S01]  /*10170*/  MUFU.EX2 R174, R6 ;  /* 0x0000000600ae7308 */ /* 0x000fe20000000800 */
[----:B----4-:R-:W-:Y:S01]  /*10180*/  FFMA.FTZ R3, R87, c[0x0][0x2d0], -R155 ;  /* 0x0000b40057037a23 */ /* 0x010fe2000001089b */
[----:B-----5:R-:W-:Y:S08]  /*10190*/  F2FP.BF16.PACK_AB R64, R229, R227 ;  /* 0x000000e3e540723e */ /* 0x020ff000000010ff */
[----:B------:R1:W3:Y:S01]  /*101a0*/  MUFU.EX2 R230, R3 ;  /* 0x0000000300e67308 */ /* 0x0002e20000000800 */
[C---:B--2---:R-:W-:Y:S02]  /*101b0*/  FMUL.FTZ R47, R0.reuse, R131 ;  /* 0x00000083002f7220 */ /* 0x044fe40000410000 */
[C---:B------:R-:W-:Y:S01]  /*101c0*/  FMUL.FTZ R14, R0.reuse, R98 ;  /* 0x00000062000e7220 */ /* 0x040fe20000410000 */
[----:B------:R-:W-:Y:S01]  /*101d0*/  MOV R98, R27 ;  /* 0x0000001b00627202 */ /* 0x000fe20000000f00 */
[C---:B------:R-:W-:Y:S01]  /*101e0*/  FMUL.FTZ R15, R0.reuse, R99 ;  /* 0x00000063000f7220 */ /* 0x040fe20000410000 */
[----:B------:R-:W-:Y:S01]  /*101f0*/  MOV R99, R26 ;  /* 0x0000001a00637202 */ /* 0x000fe20000000f00 */
[C---:B------:R-:W-:Y:S02]  /*10200*/  FMUL.FTZ R46, R0.reuse, R130 ;  /* 0x00000082002e7220 */ /* 0x040fe40000410000 */
[C---:B------:R-:W-:Y:S02]  /*10210*/  FMUL.FTZ R26, R0.reuse, R110 ;  /* 0x0000006e001a7220 */ /* 0x040fe40000410000 */
[C---:B------:R-:W-:Y:S02]  /*10220*/  FMUL.FTZ R27, R0.reuse, R111 ;  /* 0x0000006f001b7220 */ /* 0x040fe40000410000 */
[C---:B------:R-:W-:Y:S02]  /*10230*/  FMUL.FTZ R30, R0.reuse, R114 ;  /* 0x00000072001e7220 */ /* 0x040fe40000410000 */
[C---:B------:R-:W-:Y:S02]  /*10240*/  FMUL.FTZ R42, R0.reuse, R126 ;  /* 0x0000007e002a7220 */ /* 0x040fe40000410000 */
[C---:B------:R-:W-:Y:S02]  /*10250*/  FMUL.FTZ R43, R0.reuse, R127 ;  /* 0x0000007f002b7220 */ /* 0x040fe40000410000 */
[C---:B------:R-:W-:Y:S01]  /*10260*/  FMUL.FTZ R58, R0.reuse, R142 ;  /* 0x0000008e003a7220 */ /* 0x040fe20000410000 */
[----:B-1----:R-:W-:Y:S01]  /*10270*/  @P0 SHF.R.S32.HI R3, RZ, 0x1f, R205 ;  /* 0x0000001fff030819 */ /* 0x002fe200000114cd */
[----:B------:R-:W-:Y:S01]  /*10280*/  FMUL.FTZ R59, R0, R143 ;  /* 0x0000008f003b7220 */ /* 0x000fe20000410000 */
[----:B---3--:R-:W-:Y:S01]  /*10290*/  F2FP.BF16.PACK_AB R66, R232, R230 ;  /* 0x000000e6e842723e */ /* 0x008fe200000010ff */
[C---:B------:R-:W-:Y:S02]  /*102a0*/  FMUL.FTZ R62, R0.reuse, R146 ;  /* 0x00000092003e7220 */ /* 0x040fe40000410000 */
[----:B------:R-:W-:Y:S02]  /*102b0*/  @P0 IMAD R8, R3, c[0x0][0x1e0], RZ ;  /* 0x0000780003080a24 */ /* 0x000fe400078e02ff */
[----:B------:R-:W-:Y:S01]  /*102c0*/  FFMA.FTZ R3, R165, c[0x0][0x2d0], -R152 ;  /* 0x0000b400a5037a23 */ /* 0x000fe20000010898 */
[----:B------:R-:W-:Y:S01]  /*102d0*/  MOV R165, R33 ;  /* 0x0000002100a57202 */ /* 0x000fe20000000f00 */
[----:B------:R-:W-:Y:S02]  /*102e0*/  FMUL.FTZ R33, R73, R117 ;  /* 0x0000007549217220 */ /* 0x000fe40000410000 */
[----:B------:R1:W2:Y:S01]  /*102f0*/  MUFU.EX2 R172, R3 ;  /* 0x0000000300ac7308 */ /* 0x0002a20000000800 */
[----:B------:R-:W-:Y:S02]  /*10300*/  @P0 IMAD R8, R205, c[0x0][0x1e4], R8 ;  /* 0x00007900cd080a24 */ /* 0x000fe400078e0208 */
[----:B------:R-:W-:Y:S03]  /*10310*/  FMUL.FTZ R63, R0, R147 ;  /* 0x00000093003f7220 */ /* 0x000fe60000410000 */
[----:B-1----:R-:W-:Y:S02]  /*10320*/  @P0 IADD3 R3, R7, R8, RZ ;  /* 0x0000000807030210 */ /* 0x002fe40007ffe0ff */
[----:B------:R-:W-:Y:S02]  /*10330*/  @P0 MOV R7, c[0x0][0x1e0] ;  /* 0x0000780000070a02 */ /* 0x000fe40000000f00 */
[----:B--2---:R-:W-:Y:S01]  /*10340*/  F2FP.BF16.PACK_AB R65, R173, R172 ;  /* 0x000000acad41723e */ /* 0x004fe200000010ff */
[----:B------:R-:W-:Y:S01]  /*10350*/  @P0 IMAD R3, R3, 0x50, RZ ;  /* 0x0000005003030824 */ /* 0x000fe200078e02ff */
[----:B------:R-:W-:Y:S04]  /*10360*/  @P0 SHF.L.U32 R12, R7, 0x5, RZ ;  /* 0x00000005070c0819 */ /* 0x000fe800000006ff */
[----:B------:R-:W-:Y:S02]  /*10370*/  @P0 IADD3 R3, R5, R3, RZ ;  /* 0x0000000305030210 */ /* 0x000fe40007ffe0ff */
[----:B------:R-:W-:Y:S02]  /*10380*/  @P0 MOV R5, 0x5 ;  /* 0x0000000500050802 */ /* 0x000fe40000000f00 */
[----:B------:R-:W-:Y:S02]  /*10390*/  @P0 LEA.HI.X R11, R4, c[0x0][0x1cc], R3, 0x1, P1 ;  /* 0x00007300040b0a11 */ /* 0x000fe400008f0c03 */
[-C--:B------:R-:W-:Y:S02]  /*103a0*/  @P0 IADD3 R8, P3, R10, R12.reuse, RZ ;  /* 0x0000000c0a080210 */ /* 0x080fe40007f7e0ff */
[----:B------:R-:W-:Y:S01]  /*103b0*/  @P0 SHF.L.U64.HI R3, R7, R5, c[0x0][0x1e4] ;  /* 0x0000790007030619 */ /* 0x000fe20000010205 */
[----:B------:R1:W-:Y:S01]  /*103c0*/  @P0 LDGSTS.E.BYPASS.LTC128B.128 [R207+0x2900], [R10.64], !P4 ;  /* 0x029000000acf0fae */ /* 0x0003e2000e101d48 */
[----:B------:R-:W-:Y:S01]  /*103d0*/  FFMA.FTZ R5, R168, c[0x0][0x2d0], -R152 ;  /* 0x0000b400a8057a23 */ /* 0x000fe20000010898 */
[-C--:B------:R-:W-:Y:S02]  /*103e0*/  @P0 IADD3 R6, P1, R8, R12.reuse, RZ ;  /* 0x0000000c08060210 */ /* 0x080fe40007f3e0ff */
[-C--:B------:R-:W-:Y:S01]  /*103f0*/  @P0 IADD3.X R9, R11, R3.reuse, RZ, P3, !PT ;  /* 0x000000030b090210 */ /* 0x080fe20001ffe4ff */
[----:B------:R2:W3:Y:S01]  /*10400*/  MUFU.EX2 R175, R5 ;  /* 0x0000000500af7308 */ /* 0x0004e20000000800 */
[-C--:B------:R-:W-:Y:S02]  /*10410*/  @P0 IADD3 R4, P2, R6, R12.reuse, RZ ;  /* 0x0000000c06040210 */ /* 0x080fe40007f5e0ff */
[----:B------:R-:W-:Y:S01]  /*10420*/  @P0 IADD3.X R7, R9, R3, RZ, P1, !PT ;  /* 0x0000000309070210 */ /* 0x000fe20000ffe4ff */
[----:B------:R4:W-:Y:S08]  /*10430*/  @P0 LDGSTS.E.BYPASS.LTC128B.128 [R207+0x3100], [R8.64], !P4 ;  /* 0x0310000008cf0fae */ /* 0x0009f0000e101d48 */
[----:B------:R5:W-:Y:S01]  /*10440*/  @P0 LDGSTS.E.BYPASS.LTC128B.128 [R207+0x3900], [R6.64], !P4 ;  /* 0x0390000006cf0fae */ /* 0x000be2000e101d48 */
[--C-:B-1----:R-:W-:Y:S01]  /*10450*/  FFMA.FTZ R11, R20, c[0x0][0x2d0], -R153.reuse ;  /* 0x0000b400140b7a23 */ /* 0x102fe20000010899 */
[----:B------:R-:W-:Y:S01]  /*10460*/  @P0 IADD3 R10, P1, R4, R12, RZ ;  /* 0x0000000c040a0210 */ /* 0x000fe20007f3e0ff */
[----:B------:R-:W-:Y:S01]  /*10470*/  FMUL.FTZ R12, R69, R96 ;  /* 0x00000060450c7220 */ /* 0x000fe20000410000 */
[----:B------:R-:W-:Y:S01]  /*10480*/  MOV R96, R217 ;  /* 0x000000d900607202 */ /* 0x000fe20000000f00 */
[----:B------:R1:W-:Y:S01]  /*10490*/  MUFU.EX2 R226, R11 ;  /* 0x0000000b00e27308 */ /* 0x0003e20000000800 */
[----:B--2---:R-:W-:Y:S02]  /*104a0*/  @P0 IADD3.X R5, R7, R3, RZ, P2, !PT ;  /* 0x0000000307050210 */ /* 0x004fe400017fe4ff */
[----:B---3--:R-:W-:Y:S01]  /*104b0*/  F2FP.BF16.PACK_AB R67, R175, R174 ;  /* 0x000000aeaf43723e */ /* 0x008fe200000010ff */
[C---:B----4-:R-:W-:Y:S02]  /*104c0*/  FMUL.FTZ R8, R69.reuse, R92 ;  /* 0x0000005c45087220 */ /* 0x050fe40000410000 */
[----:B------:R2:W-:Y:S01]  /*104d0*/  @P0 LDGSTS.E.BYPASS.LTC128B.128 [R207+0x4100], [R4.64], !P4 ;  /* 0x0410000004cf0fae */ /* 0x0005e2000e101d48 */
[----:B------:R-:W-:Y:S02]  /*104e0*/  FMUL.FTZ R9, R69, R93 ;  /* 0x0000005d45097220 */ /* 0x000fe40000410000 */
[C---:B-----5:R-:W-:Y:S02]  /*104f0*/  FMUL.FTZ R6, R68.reuse, R90 ;  /* 0x0000005a44067220 */ /* 0x060fe40000410000 */
[----:B------:R-:W-:Y:S01]  /*10500*/  FMUL.FTZ R7, R68, R91 ;  /* 0x0000005b44077220 */ /* 0x000fe20000410000 */
[----:B-1----:R-:W-:Y:S01]  /*10510*/  @P0 IADD3.X R11, R5, R3, RZ, P1, !PT ;  /* 0x00000003050b0210 */ /* 0x002fe20000ffe4ff */
[--C-:B------:R-:W-:Y:S04]  /*10520*/  FFMA.FTZ R3, R21, c[0x0][0x2d0], -R153.reuse ;  /* 0x0000b40015037a23 */ /* 0x100fe80000010899 */
[----:B------:R1:W-:Y:S01]  /*10530*/  MUFU.EX2 R223, R3 ;  /* 0x0000000300df7308 */ /* 0x0003e20000000800 */
[----:B------:R3:W-:Y:S01]  /*10540*/  @P0 LDGSTS.E.BYPASS.LTC128B.128 [R207+0x4900], [R10.64], !P4 ;  /* 0x049000000acf0fae */ /* 0x0007e2000e101d48 */
[C---:B--2---:R-:W-:Y:S02]  /*10550*/  FMUL.FTZ R4, R73.reuse, R88 ;  /* 0x0000005849047220 */ /* 0x044fe40000410000 */
[----:B------:R-:W-:Y:S05]  /*10560*/  FMUL.FTZ R5, R73, R89 ;  /* 0x0000005949057220 */ /* 0x000fea0000410000 */
[----:B------:R-:W2:Y:S08]  /*10570*/  LDSM.16.MT88.4 R20, [R189] ;  /* 0x00000000bd14783b */ /* 0x000eb00000004200 */
[----:B------:R-:W4:Y:S01]  /*10580*/  LDSM.16.MT88.4 R36, [R193] ;  /* 0x00000000c124783b */ /* 0x000f220000004200 */
[--C-:B-1----:R-:W-:Y:S07]  /*10590*/  FFMA.FTZ R3, R17, c[0x0][0x2d0], -R153.reuse ;  /* 0x0000b40011037a23 */ /* 0x102fee0000010899 */
[----:B------:R-:W1:Y:S01]  /*105a0*/  LDSM.16.MT88.4 R52, [R190] ;  /* 0x00000000be34783b */ /* 0x000e620000004200 */
[C---:B------:R-:W-:Y:S01]  /*105b0*/  FMUL.FTZ R17, R73.reuse, R101 ;  /* 0x0000006549117220 */ /* 0x040fe20000410000 */
[----:B------:R-:W-:Y:S01]  /*105c0*/  MOV R101, R34 ;  /* 0x0000002200657202 */ /* 0x000fe20000000f00 */
[----:B------:R5:W-:Y:S01]  /*105d0*/  MUFU.EX2 R224, R3 ;  /* 0x0000000300e07308 */ /* 0x000be20000000800 */
[C---:B---3--:R-:W-:Y:S02]  /*105e0*/  FMUL.FTZ R10, R0.reuse, R94 ;  /* 0x0000005e000a7220 */ /* 0x048fe40000410000 */
[----:B------:R-:W-:Y:S02]  /*105f0*/  FMUL.FTZ R11, R0, R95 ;  /* 0x0000005f000b7220 */ /* 0x000fe40000410000 */
[----:B------:R-:W3:Y:S01]  /*10600*/  LDSM.16.MT88.4 R80, [R192] ;  /* 0x00000000c050783b */ /* 0x000ee20000004200 */
[----:B------:R-:W-:Y:S07]  /*10610*/  FMUL.FTZ R34, R68, R118 ;  /* 0x0000007644227220 */ /* 0x000fee0000410000 */
[----:B------:R-:W1:Y:S01]  /*10620*/  LDSM.16.MT88.4 R84, [R189+0x800] ;  /* 0x00080000bd54783b */ /* 0x000e620000004200 */
[-C--:B--2---:R-:W-:Y:S07]  /*10630*/  HMMA.16816.F32.BF16 R4, R76, R20.reuse, R4 ;  /* 0x000000144c04723c */ /* 0x084fee0000041804 */
[----:B------:R-:W2:Y:S01]  /*10640*/  LDSM.16.MT88.4 R88, [R193+0x800] ;  /* 0x00080000c158783b */ /* 0x000ea20000004200 */
[----:B-----5:R-:W-:Y:S04]  /*10650*/  FFMA.FTZ R3, R16, c[0x0][0x2d0], -R153 ;  /* 0x0000b40010037a23 */ /* 0x020fe80000010899 */
[C---:B------:R-:W-:Y:S01]  /*10660*/  FMUL.FTZ R16, R73.reuse, R100 ;  /* 0x0000006449107220 */ /* 0x040fe20000410000 */
[C---:B------:R-:W-:Y:S01]  /*10670*/  HMMA.16816.F32.BF16 R8, R64.reuse, R20, R8 ;  /* 0x000000144008723c */ /* 0x040fe20000041808 */
[----:B------:R5:W-:Y:S01]  /*10680*/  MUFU.EX2 R225, R3 ;  /* 0x0000000300e17308 */ /* 0x000be20000000800 */
[----:B------:R-:W1:Y:S02]  /*10690*/  LDSM.16.MT88.4 R92, [R190+0x800] ;  /* 0x00080000be5c783b */ /* 0x000e640000004200 */
[----:B------:R-:W-:Y:S03]  /*106a0*/  MOV R100, R215 ;  /* 0x000000d700647202 */ /* 0x000fe60000000f00 */
[C---:B------:R-:W-:Y:S01]  /*106b0*/  FMUL.FTZ R21, R73.reuse, R105 ;  /* 0x0000006949157220 */ /* 0x040fe20000410000 */
[-C--:B------:R-:W-:Y:S02]  /*106c0*/  HMMA.16816.F32.BF16 R12, R64, R22.reuse, R12 ;  /* 0x00000016400c723c */ /* 0x080fe4000004180c */
[----:B------:R-:W-:Y:S02]  /*106d0*/  LDSM.16.MT88.4 R132, [R190+0x2000] ;  /* 0x00200000be84783b */ /* 0x000fe40000004200 */
[----:B------:R-:W-:Y:S01]  /*106e0*/  MOV R105, R211 ;  /* 0x000000d300697202 */ /* 0x000fe20000000f00 */
[----:B------:R-:W-:Y:S01]  /*106f0*/  FMUL.FTZ R20, R73, R104 ;  /* 0x0000006849147220 */ /* 0x000fe20000410000 */
[----:B------:R-:W-:Y:S04]  /*10700*/  MOV R104, R210 ;  /* 0x000000d200687202 */ /* 0x000fe80000000f00 */
[----:B------:R-:W0:Y:S02]  /*10710*/  LDGDEPBAR ;  /* 0x00000000000079af */ /* 0x000e240000000000 */
[--C-:B-----5:R-:W-:Y:S01]  /*10720*/  FFMA.FTZ R3, R163, c[0x0][0x2d0], -R154.reuse ;  /* 0x0000b400a3037a23 */ /* 0x120fe2000001089a */
[----:B------:R-:W-:Y:S03]  /*10730*/  MOV R163, R216 ;  /* 0x000000d800a37202 */ /* 0x000fe60000000f00 */
[----:B------:R5:W-:Y:S02]  /*10740*/  MUFU.EX2 R221, R3 ;  /* 0x0000000300dd7308 */ /* 0x000be40000000800 */
[--C-:B-----5:R-:W-:Y:S01]  /*10750*/  FFMA.FTZ R3, R162, c[0x0][0x2d0], -R154.reuse ;  /* 0x0000b400a2037a23 */ /* 0x120fe2000001089a */
[----:B------:R-:W-:Y:S01]  /*10760*/  MOV R162, R31 ;  /* 0x0000001f00a27202 */ /* 0x000fe20000000f00 */
[----:B------:R-:W-:Y:S06]  /*10770*/  FMUL.FTZ R31, R0, R115 ;  /* 0x00000073001f7220 */ /* 0x000fec0000410000 */
[----:B------:R5:W-:Y:S02]  /*10780*/  MUFU.EX2 R222, R3 ;  /* 0x0000000300de7308 */ /* 0x000be40000000800 */
[--C-:B-----5:R-:W-:Y:S02]  /*10790*/  FFMA.FTZ R3, R18, c[0x0][0x2d0], -R154.reuse ;  /* 0x0000b40012037a23 */ /* 0x120fe4000001089a */
[C---:B------:R-:W-:Y:S01]  /*107a0*/  FMUL.FTZ R18, R68.reuse, R102 ;  /* 0x0000006644127220 */ /* 0x040fe20000410000 */
[----:B------:R-:W-:Y:S05]  /*107b0*/  MOV R102, R40 ;  /* 0x0000002800667202 */ /* 0x000fea0000000f00 */
[----:B------:R5:W-:Y:S01]  /*107c0*/  MUFU.EX2 R220, R3 ;  /* 0x0000000300dc7308 */ /* 0x000be20000000800 */
[----:B------:R-:W-:Y:S02]  /*107d0*/  FMUL.FTZ R40, R69, R124 ;  /* 0x0000007c45287220 */ /* 0x000fe40000410000 */
[----:B-----5:R-:W-:Y:S02]  /*107e0*/  FFMA.FTZ R3, R19, c[0x0][0x2d0], -R154 ;  /* 0x0000b40013037a23 */ /* 0x020fe4000001089a */
[C---:B------:R-:W-:Y:S01]  /*107f0*/  FMUL.FTZ R19, R68.reuse, R103 ;  /* 0x0000006744137220 */ /* 0x040fe20000410000 */
[----:B------:R-:W-:Y:S04]  /*10800*/  MOV R103, R35 ;  /* 0x0000002300677202 */ /* 0x000fe80000000f00 */
[----:B------:R5:W-:Y:S01]  /*10810*/  MUFU.EX2 R219, R3 ;  /* 0x0000000300db7308 */ /* 0x000be20000000800 */
[C---:B------:R-:W-:Y:S02]  /*10820*/  FMUL.FTZ R35, R68.reuse, R119 ;  /* 0x0000007744237220 */ /* 0x040fe40000410000 */
[----:B------:R-:W-:Y:S01]  /*10830*/  LDSM.16.MT88.4 R116, [R193+0x2000] ;  /* 0x00200000c174783b */ /* 0x000fe20000004200 */
[C---:B------:R-:W-:Y:S07]  /*10840*/  HMMA.16816.F32.BF16 R16, R76.reuse, R22, R16 ;  /* 0x000000164c10723c */ /* 0x040fee0000041810 */
[C---:B------:R-:W-:Y:S01]  /*10850*/  FMUL.FTZ R22, R68.reuse, R106 ;  /* 0x0000006a44167220 */ /* 0x040fe20000410000 */
[----:B------:R-:W-:Y:S01]  /*10860*/  MOV R106, R212 ;  /* 0x000000d4006a7202 */ /* 0x000fe20000000f00 */
[----:B------:R-:W-:Y:S03]  /*10870*/  FMUL.FTZ R23, R68, R107 ;  /* 0x0000006b44177220 */ /* 0x000fe60000410000 */
[----:B------:R-:W-:Y:S04]  /*10880*/  MOV R107, R209 ;  /* 0x000000d1006b7202 */ /* 0x000fe80000000f00 */
[-C--:B----4-:R-:W-:Y:S03]  /*10890*/  HMMA.16816.F32.BF16 R20, R76, R36.reuse, R20 ;  /* 0x000000244c14723c */ /* 0x090fe60000041814 */
[--C-:B-----5:R-:W-:Y:S01]  /*108a0*/  FFMA.FTZ R3, R169, c[0x0][0x2d0], -R155.reuse ;  /* 0x0000b400a9037a23 */ /* 0x120fe2000001089b */
[----:B------:R-:W-:Y:S03]  /*108b0*/  MOV R169, R214 ;  /* 0x000000d600a97202 */ /* 0x000fe60000000f00 */
[----:B------:R4:W-:Y:S02]  /*108c0*/  MUFU.EX2 R218, R3 ;  /* 0x0000000300da7308 */ /* 0x0009e40000000800 */
[--C-:B----4-:R-:W-:Y:S03]  /*108d0*/  FFMA.FTZ R3, R24, c[0x0][0x2d0], -R155.reuse ;  /* 0x0000b40018037a23 */ /* 0x110fe6000001089b */
[----:B------:R-:W-:Y:S05]  /*108e0*/  FMUL.FTZ R24, R69, R108 ;  /* 0x0000006c45187220 */ /* 0x000fea0000410000 */
[----:B------:R4:W5:Y:S02]  /*108f0*/  MUFU.EX2 R217, R3 ;  /* 0x0000000300d97308 */ /* 0x0009640000000800 */
[C---:B------:R-:W-:Y:S07]  /*10900*/  HMMA.16816.F32.BF16 R24, R64.reuse, R36, R24 ;  /* 0x000000244018723c */ /* 0x040fee0000041818 */
[C---:B------:R-:W-:Y:S02]  /*10910*/  FMUL.FTZ R36, R73.reuse, R120 ;  /* 0x0000007849247220 */ /* 0x040fe40000410000 */
[----:B------:R-:W-:Y:S03]  /*10920*/  FMUL.FTZ R37, R73, R121 ;  /* 0x0000007949257220 */ /* 0x000fe60000410000 */
[--C-:B----4-:R-:W-:Y:S02]  /*10930*/  FFMA.FTZ R3, R28, c[0x0][0x2d0], -R155.reuse ;  /* 0x0000b4001c037a23 */ /* 0x110fe4000001089b */
[----:B------:R-:W-:Y:S02]  /*10940*/  FMUL.FTZ R28, R69, R112 ;  /* 0x00000070451c7220 */ /* 0x000fe40000410000 */
[----:B------:R4:W-:Y:S02]  /*10950*/  MUFU.EX2 R216, R3 ;  /* 0x0000000300d87308 */ /* 0x0009e40000000800 */
[----:B----4-:R-:W-:Y:S02]  /*10960*/  FFMA.FTZ R3, R29, c[0x0][0x2d0], -R155 ;  /* 0x0000b4001d037a23 */ /* 0x010fe4000001089b */
[----:B------:R-:W-:Y:S06]  /*10970*/  FMUL.FTZ R29, R69, R113 ;  /* 0x00000071451d7220 */ /* 0x000fec0000410000 */
[----:B------:R4:W-:Y:S01]  /*10980*/  MUFU.EX2 R215, R3 ;  /* 0x0000000300d77308 */ /* 0x0009e20000000800 */
[-C--:B------:R-:W-:Y:S08]  /*10990*/  HMMA.16816.F32.BF16 R28, R64, R38.reuse, R28 ;  /* 0x00000026401c723c */ /* 0x080ff0000004181c */
[C---:B------:R-:W-:Y:S07]  /*109a0*/  HMMA.16816.F32.BF16 R32, R76.reuse, R38, R32 ;  /* 0x000000264c20723c */ /* 0x040fee0000041820 */
[C---:B------:R-:W-:Y:S02]  /*109b0*/  FMUL.FTZ R38, R68.reuse, R122 ;  /* 0x0000007a44267220 */ /* 0x040fe40000410000 */
[C---:B------:R-:W-:Y:S03]  /*109c0*/  FMUL.FTZ R39, R68.reuse, R123 ;  /* 0x0000007b44277220 */ /* 0x040fe60000410000 */
[--C-:B----4-:R-:W-:Y:S04]  /*109d0*/  FFMA.FTZ R3, R171, c[0x0][0x2d0], -R152.reuse ;  /* 0x0000b400ab037a23 */ /* 0x110fe80000010898 */
[-C--:B-1----:R-:W-:Y:S01]  /*109e0*/  HMMA.16816.F32.BF16 R36, R76, R52.reuse, R36 ;  /* 0x000000344c24723c */ /* 0x082fe20000041824 */
[----:B------:R1:W-:Y:S07]  /*109f0*/  MUFU.EX2 R168, R3 ;  /* 0x0000000300a87308 */ /* 0x0003ee0000000800 */
[C---:B------:R-:W-:Y:S07]  /*10a00*/  HMMA.16816.F32.BF16 R40, R64.reuse, R52, R40 ;  /* 0x000000344028723c */ /* 0x040fee0000041828 */
[C---:B------:R-:W-:Y:S01]  /*10a10*/  FMUL.FTZ R53, R73.reuse, R137 ;  /* 0x0000008949357220 */ /* 0x040fe20000410000 */
[-C--:B------:R-:W-:Y:S04]  /*10a20*/  HMMA.16816.F32.BF16 R44, R64, R54.reuse, R44 ;  /* 0x00000036402c723c */ /* 0x080fe8000004182c */
[----:B------:R-:W-:Y:S04]  /*10a30*/  FMUL.FTZ R52, R73, R136 ;  /* 0x0000008849347220 */ /* 0x000fe80000410000 */
[C---:B------:R-:W-:Y:S04]  /*10a40*/  HMMA.16816.F32.BF16 R48, R76.reuse, R54, R48 ;  /* 0x000000364c30723c */ /* 0x040fe80000041830 */
[--C-:B-1----:R-:W-:Y:S03]  /*10a50*/  FFMA.FTZ R3, R177, c[0x0][0x2d0], -R152.reuse ;  /* 0x0000b400b1037a23 */ /* 0x102fe60000010898 */
[C---:B------:R-:W-:Y:S01]  /*10a60*/  FMUL.FTZ R55, R68.reuse, R139 ;  /* 0x0000008b44377220 */ /* 0x040fe20000410000 */
[----:B------:R1:W4:Y:S01]  /*10a70*/  MUFU.EX2 R166, R3 ;  /* 0x0000000300a67308 */ /* 0x0003220000000800 */
[----:B------:R-:W-:Y:S07]  /*10a80*/  FMUL.FTZ R54, R68, R138 ;  /* 0x0000008a44367220 */ /* 0x000fee0000410000 */
[-C--:B---3--:R-:W-:Y:S08]  /*10a90*/  HMMA.16816.F32.BF16 R52, R76, R80.reuse, R52 ;  /* 0x000000504c34723c */ /* 0x088ff00000041834 */
[C---:B------:R-:W-:Y:S07]  /*10aa0*/  HMMA.16816.F32.BF16 R56, R64.reuse, R80, R56 ;  /* 0x000000504038723c */ /* 0x040fee0000041838 */
[----:B-----5:R-:W-:Y:S01]  /*10ab0*/  F2FP.BF16.PACK_AB R80, R217, R218 ;  /* 0x000000dad950723e */ /* 0x020fe200000010ff */
[-C--:B------:R-:W-:Y:S04]  /*10ac0*/  HMMA.16816.F32.BF16 R60, R64, R82.reuse, R60 ;  /* 0x00000052403c723c */ /* 0x080fe8000004183c */
[--C-:B-1----:R-:W-:Y:S01]  /*10ad0*/  FFMA.FTZ R3, R179, c[0x0][0x2d0], -R152.reuse ;  /* 0x0000b400b3037a23 */ /* 0x102fe20000010898 */
[----:B----4-:R-:W-:Y:S02]  /*10ae0*/  F2FP.BF16.PACK_AB R81, R166, R168 ;  /* 0x000000a8a651723e */ /* 0x010fe400000010ff */
[C---:B------:R-:W-:Y:S01]  /*10af0*/  FMUL.FTZ R64, R73.reuse, R148 ;  /* 0x0000009449407220 */ /* 0x040fe20000410000 */
[----:B------:R1:W-:Y:S01]  /*10b00*/  MUFU.EX2 R124, R3 ;  /* 0x00000003007c7308 */ /* 0x0003e20000000800 */
[----:B------:R-:W-:Y:S03]  /*10b10*/  FMUL.FTZ R65, R73, R149 ;  /* 0x0000009549417220 */ /* 0x000fe60000410000 */
[C---:B------:R-:W-:Y:S02]  /*10b20*/  FMUL.FTZ R66, R68.reuse, R150 ;  /* 0x0000009644427220 */ /* 0x040fe40000410000 */
[----:B------:R-:W-:Y:S07]  /*10b30*/  FMUL.FTZ R67, R68, R151 ;  /* 0x0000009744437220 */ /* 0x000fee0000410000 */
[----:B------:R-:W-:Y:S07]  /*10b40*/  HMMA.16816.F32.BF16 R64, R76, R82, R64 ;  /* 0x000000524c40723c */ /* 0x000fee0000041840 */
[----:B------:R-:W-:Y:S02]  /*10b50*/  F2FP.BF16.PACK_AB R76, R223, R226 ;  /* 0x000000e2df4c723e */ /* 0x000fe400000010ff */
[----:B------:R-:W-:Y:S03]  /*10b60*/  F2FP.BF16.PACK_AB R78, R225, R224 ;  /* 0x000000e0e14e723e */ /* 0x000fe600000010ff */
[----:B-1----:R-:W-:Y:S01]  /*10b70*/  FFMA.FTZ R3, R181, c[0x0][0x2d0], -R152 ;  /* 0x0000b400b5037a23 */ /* 0x002fe20000010898 */
[----:B------:R-:W-:Y:S02]  /*10b80*/  F2FP.BF16.PACK_AB R77, R222, R221 ;  /* 0x000000ddde4d723e */ /* 0x000fe400000010ff */
[----:B------:R-:W-:Y:S01]  /*10b90*/  F2FP.BF16.PACK_AB R79, R219, R220 ;  /* 0x000000dcdb4f723e */ /* 0x000fe200000010ff */
[----:B------:R1:W3:Y:S01]  /*10ba0*/  MUFU.EX2 R128, R3 ;  /* 0x0000000300807308 */ /* 0x0002e20000000800 */
[----:B------:R-:W-:Y:S05]  /*10bb0*/  F2FP.BF16.PACK_AB R82, R215, R216 ;  /* 0x000000d8d752723e */ /* 0x000fea00000010ff */
[-C--:B------:R-:W-:Y:S03]  /*10bc0*/  HMMA.16816.F32.BF16 R4, R76, R84.reuse, R4 ;  /* 0x000000544c04723c */ /* 0x080fe60000041804 */
[--C-:B-1----:R-:W-:Y:S01]  /*10bd0*/  FFMA.FTZ R3, R178, c[0x0][0x2d0], -R153.reuse ;  /* 0x0000b400b2037a23 */ /* 0x102fe20000010899 */
[----:B---3--:R-:W-:Y:S03]  /*10be0*/  F2FP.BF16.PACK_AB R83, R128, R124 ;  /* 0x0000007c8053723e */ /* 0x008fe600000010ff */
[----:B------:R1:W-:Y:S04]  /*10bf0*/  MUFU.EX2 R131, R3 ;  /* 0x0000000300837308 */ /* 0x0003e80000000800 */
[C---:B------:R-:W-:Y:S08]  /*10c00*/  HMMA.16816.F32.BF16 R8, R80.reuse, R84, R8 ;  /* 0x000000545008723c */ /* 0x040ff00000041808 */
[-C--:B------:R-:W-:Y:S08]  /*10c10*/  HMMA.16816.F32.BF16 R12, R80, R86.reuse, R12 ;  /* 0x00000056500c723c */ /* 0x080ff0000004180c */
[C---:B------:R-:W-:Y:S01]  /*10c20*/  HMMA.16816.F32.BF16 R16, R76.reuse, R86, R16 ;  /* 0x000000564c10723c */ /* 0x040fe20000041810 */
[----:B------:R-:W3:Y:S03]  /*10c30*/  LDSM.16.MT88.4 R84, [R192+0x800] ;  /* 0x00080000c054783b */ /* 0x000ee60000004200 */
[----:B-1----:R-:W-:Y:S04]  /*10c40*/  FFMA.FTZ R3, R180, c[0x0][0x2d0], -R153 ;  /* 0x0000b400b4037a23 */ /* 0x002fe80000010899 */
[-C--:B--2---:R-:W-:Y:S01]  /*10c50*/  HMMA.16816.F32.BF16 R20, R76, R88.reuse, R20 ;  /* 0x000000584c14723c */ /* 0x084fe20000041814 */
[----:B------:R1:W2:Y:S07]  /*10c60*/  MUFU.EX2 R214, R3 ;  /* 0x0000000300d67308 */ /* 0x0002ae0000000800 */
[C---:B------:R-:W-:Y:S07]  /*10c70*/  HMMA.16816.F32.BF16 R24, R80.reuse, R88, R24 ;  /* 0x000000585018723c */ /* 0x040fee0000041818 */
[----:B------:R-:W-:Y:S01]  /*10c80*/  FFMA.FTZ R88, R242, c[0x0][0x2d0], -R155 ;  /* 0x0000b400f2587a23 */ /* 0x000fe2000001089b */
[-C--:B------:R-:W-:Y:S08]  /*10c90*/  HMMA.16816.F32.BF16 R28, R80, R90.reuse, R28 ;  /* 0x0000005a501c723c */ /* 0x080ff0000004181c */
[C---:B------:R-:W-:Y:S04]  /*10ca0*/  HMMA.16816.F32.BF16 R32, R76.reuse, R90, R32 ;  /* 0x0000005a4c20723c */ /* 0x040fe80000041820 */
[--C-:B-1----:R-:W-:Y:S04]  /*10cb0*/  FFMA.FTZ R3, R170, c[0x0][0x2d0], -R153.reuse ;  /* 0x0000b400aa037a23 */ /* 0x102fe80000010899 */
[----:B------:R1:W-:Y:S01]  /*10cc0*/  MUFU.EX2 R213, R3 ;  /* 0x0000000300d57308 */ /* 0x0003e20000000800 */
[-C--:B------:R-:W-:Y:S08]  /*10cd0*/  HMMA.16816.F32.BF16 R36, R76, R92.reuse, R36 ;  /* 0x0000005c4c24723c */ /* 0x080ff00000041824 */
[C---:B------:R-:W-:Y:S07]  /*10ce0*/  HMMA.16816.F32.BF16 R40, R80.reuse, R92, R40 ;  /* 0x0000005c5028723c */ /* 0x040fee0000041828 */
[--C-:B------:R-:W-:Y:S01]  /*10cf0*/  FFMA.FTZ R92, R245, c[0x0][0x2d0], -R153.reuse ;  /* 0x0000b400f55c7a23 */ /* 0x100fe20000010899 */
[-C--:B------:R-:W-:Y:S04]  /*10d00*/  HMMA.16816.F32.BF16 R44, R80, R94.reuse, R44 ;  /* 0x0000005e502c723c */ /* 0x080fe8000004182c */
[----:B-1----:R-:W-:Y:S04]  /*10d10*/  FFMA.FTZ R3, R176, c[0x0][0x2d0], -R153 ;  /* 0x0000b400b0037a23 */ /* 0x002fe80000010899 */
[C---:B------:R-:W-:Y:S01]  /*10d20*/  HMMA.16816.F32.BF16 R48, R76.reuse, R94, R48 ;  /* 0x0000005e4c30723c */ /* 0x040fe20000041830 */
[----:B------:R1:W4:Y:S07]  /*10d30*/  MUFU.EX2 R212, R3 ;  /* 0x0000000300d47308 */ /* 0x00032e0000000800 */
[-C--:B---3--:R-:W-:Y:S08]  /*10d40*/  HMMA.16816.F32.BF16 R52, R76, R84.reuse, R52 ;  /* 0x000000544c34723c */ /* 0x088ff00000041834 */
[C---:B------:R-:W-:Y:S08]  /*10d50*/  HMMA.16816.F32.BF16 R56, R80.reuse, R84, R56 ;  /* 0x000000545038723c */ /* 0x040ff00000041838 */
[-C--:B------:R-:W-:Y:S04]  /*10d60*/  HMMA.16816.F32.BF16 R60, R80, R86.reuse, R60 ;  /* 0x00000056503c723c */ /* 0x080fe8000004183c */
[--C-:B-1----:R-:W-:Y:S04]  /*10d70*/  FFMA.FTZ R3, R184, c[0x0][0x2d0], -R154.reuse ;  /* 0x0000b400b8037a23 */ /* 0x102fe8000001089a */
[----:B------:R1:W-:Y:S01]  /*10d80*/  MUFU.EX2 R130, R3 ;  /* 0x0000000300827308 */ /* 0x0003e20000000800 */
[----:B------:R-:W-:Y:S01]  /*10d90*/  HMMA.16816.F32.BF16 R64, R76, R86, R64 ;  /* 0x000000564c40723c */ /* 0x000fe20000041840 */
[----:B------:R-:W-:Y:S06]  /*10da0*/  LDSM.16.MT88.4 R84, [R193+0x1000] ;  /* 0x00100000c154783b */ /* 0x000fec0000004200 */
[----:B--2---:R-:W-:Y:S02]  /*10db0*/  F2FP.BF16.PACK_AB R76, R214, R131 ;  /* 0x00000083d64c723e */ /* 0x004fe400000010ff */
[----:B----4-:R-:W-:Y:S03]  /*10dc0*/  F2FP.BF16.PACK_AB R78, R212, R213 ;  /* 0x000000d5d44e723e */ /* 0x010fe600000010ff */
[--C-:B-1----:R-:W-:Y:S04]  /*10dd0*/  FFMA.FTZ R3, R185, c[0x0][0x2d0], -R154.reuse ;  /* 0x0000b400b9037a23 */ /* 0x102fe8000001089a */
[----:B------:R1:W2:Y:S02]  /*10de0*/  MUFU.EX2 R211, R3 ;  /* 0x0000000300d37308 */ /* 0x0002a40000000800 */
[--C-:B-1----:R-:W-:Y:S01]  /*10df0*/  FFMA.FTZ R3, R182, c[0x0][0x2d0], -R154.reuse ;  /* 0x0000b400b6037a23 */ /* 0x102fe2000001089a */
[----:B--2---:R-:W-:Y:S07]  /*10e00*/  F2FP.BF16.PACK_AB R77, R211, R130 ;  /* 0x00000082d34d723e */ /* 0x004fee00000010ff */
[----:B------:R1:W-:Y:S02]  /*10e10*/  MUFU.EX2 R209, R3 ;  /* 0x0000000300d17308 */ /* 0x0003e40000000800 */
[----:B-1----:R-:W-:Y:S08]  /*10e20*/  FFMA.FTZ R3, R183, c[0x0][0x2d0], -R154 ;  /* 0x0000b400b7037a23 */ /* 0x002ff0000001089a */
[----:B------:R1:W-:Y:S10]  /*10e30*/  MUFU.EX2 R183, R92 ;  /* 0x0000005c00b77308 */ /* 0x0003f40000000800 */
[----:B------:R2:W3:Y:S01]  /*10e40*/  MUFU.EX2 R210, R3 ;  /* 0x0000000300d27308 */ /* 0x0004e20000000800 */
[----:B-1----:R-:W-:Y:S01]  /*10e50*/  LDSM.16.MT88.4 R92, [R190+0x1000] ;  /* 0x00100000be5c783b */ /* 0x002fe20000004200 */
[--C-:B--2---:R-:W-:Y:S01]  /*10e60*/  FFMA.FTZ R3, R187, c[0x0][0x2d0], -R155.reuse ;  /* 0x0000b400bb037a23 */ /* 0x104fe2000001089b */
[----:B---3--:R-:W-:Y:S07]  /*10e70*/  F2FP.BF16.PACK_AB R79, R210, R209 ;  /* 0x000000d1d24f723e */ /* 0x008fee00000010ff */
[----:B------:R1:W-:Y:S02]  /*10e80*/  MUFU.EX2 R129, R3 ;  /* 0x0000000300817308 */ /* 0x0003e40000000800 */
[--C-:B-1----:R-:W-:Y:S08]  /*10e90*/  FFMA.FTZ R3, R208, c[0x0][0x2d0], -R155.reuse ;  /* 0x0000b400d0037a23 */ /* 0x102ff0000001089b */
[----:B------:R1:W2:Y:S02]  /*10ea0*/  MUFU.EX2 R187, R3 ;  /* 0x0000000300bb7308 */ /* 0x0002a40000000800 */
[----:B-1----:R-:W-:Y:S01]  /*10eb0*/  FFMA.FTZ R3, R186, c[0x0][0x2d0], -R155 ;  /* 0x0000b400ba037a23 */ /* 0x002fe2000001089b */
[----:B--2---:R-:W-:Y:S07]  /*10ec0*/  F2FP.BF16.PACK_AB R80, R187, R129 ;  /* 0x00000081bb50723e */ /* 0x004fee00000010ff */
[----:B------:R1:W-:Y:S10]  /*10ed0*/  MUFU.EX2 R186, R88 ;  /* 0x0000005800ba7308 */ /* 0x0003f40000000800 */
[----:B------:R2:W3:Y:S01]  /*10ee0*/  MUFU.EX2 R208, R3 ;  /* 0x0000000300d07308 */ /* 0x0004e20000000800 */
[----:B-1----:R-:W1:Y:S01]  /*10ef0*/  LDSM.16.MT88.4 R88, [R189+0x1000] ;  /* 0x00100000bd58783b */ /* 0x002e620000004200 */
[--C-:B--2---:R-:W-:Y:S01]  /*10f00*/  FFMA.FTZ R3, R248, c[0x0][0x2d0], -R152.reuse ;  /* 0x0000b400f8037a23 */ /* 0x104fe20000010898 */
[----:B---3--:R-:W-:Y:S07]  /*10f10*/  F2FP.BF16.PACK_AB R82, R186, R208 ;  /* 0x000000d0ba52723e */ /* 0x008fee00000010ff */
[----:B------:R2:W-:Y:S02]  /*10f20*/  MUFU.EX2 R139, R3 ;  /* 0x00000003008b7308 */ /* 0x0005e40000000800 */
[--C-:B--2---:R-:W-:Y:S01]  /*10f30*/  FFMA.FTZ R3, R250, c[0x0][0x2d0], -R152.reuse ;  /* 0x0000b400fa037a23 */ /* 0x104fe20000010898 */
        /* <DEDUP_REMOVED lines=14> */
[----:B-1----:R-:W-:Y:S04]  /*11020*/  FFMA.FTZ R3, R240, c[0x0][0x2d0], -R153 ;  /* 0x0000b400f0037a23 */ /* 0x002fe80000010899 */
[-C--:B------:R-:W-:Y:S01]  /*11030*/  HMMA.16816.F32.BF16 R20, R76, R84.reuse, R20 ;  /* 0x000000544c14723c */ /* 0x080fe20000041814 */
[----:B------:R1:W-:Y:S07]  /*11040*/  MUFU.EX2 R185, R3 ;  /* 0x0000000300b97308 */ /* 0x0003ee0000000800 */
[C---:B------:R-:W-:Y:S07]  /*11050*/  HMMA.16816.F32.BF16 R24, R80.reuse, R84, R24 ;  /* 0x000000545018723c */ /* 0x040fee0000041818 */
[----:B------:R-:W-:Y:S01]  /*11060*/  FFMA.FTZ R84, R169, c[0x0][0x2d0], -R155 ;  /* 0x0000b400a9547a23 */ /* 0x000fe2000001089b */
[-C--:B------:R-:W-:Y:S03]  /*11070*/  HMMA.16816.F32.BF16 R28, R80, R86.reuse, R28 ;  /* 0x00000056501c723c */ /* 0x080fe6000004181c */
[----:B------:R4:W-:Y:S05]  /*11080*/  MUFU.EX2 R177, R84 ;  /* 0x0000005400b17308 */ /* 0x0009ea0000000800 */
[C---:B------:R-:W-:Y:S04]  /*11090*/  HMMA.16816.F32.BF16 R32, R76.reuse, R86, R32 ;  /* 0x000000564c20723c */ /* 0x040fe80000041820 */
[----:B-1----:R-:W-:Y:S04]  /*110a0*/  FFMA.FTZ R3, R241, c[0x0][0x2d0], -R153 ;  /* 0x0000b400f1037a23 */ /* 0x002fe80000010899 */
[-C--:B------:R-:W-:Y:S01]  /*110b0*/  HMMA.16816.F32.BF16 R36, R76, R92.reuse, R36 ;  /* 0x0000005c4c24723c */ /* 0x080fe20000041824 */
[----:B------:R1:W5:Y:S07]  /*110c0*/  MUFU.EX2 R182, R3 ;  /* 0x0000000300b67308 */ /* 0x00036e0000000800 */
[C---:B------:R-:W-:Y:S01]  /*110d0*/  HMMA.16816.F32.BF16 R40, R80.reuse, R92, R40 ;  /* 0x0000005c5028723c */ /* 0x040fe20000041828 */
[----:B----4-:R-:W4:Y:S07]  /*110e0*/  LDSM.16.MT88.4 R84, [R189+0x1800] ;  /* 0x00180000bd54783b */ /* 0x010f2e0000004200 */
        /* <DEDUP_REMOVED lines=9> */
[----:B------:R-:W3:Y:S03]  /*11180*/  LDSM.16.MT88.4 R88, [R193+0x1800] ;  /* 0x00180000c158783b */ /* 0x000ee60000004200 */
[--C-:B-1----:R-:W-:Y:S03]  /*11190*/  FFMA.FTZ R3, R106, c[0x0][0x2d0], -R154.reuse ;  /* 0x0000b4006a037a23 */ /* 0x102fe6000001089a */
[----:B--2---:R-:W-:Y:S01]  /*111a0*/  F2FP.BF16.PACK_AB R76, R184, R183 ;  /* 0x000000b7b84c723e */ /* 0x004fe200000010ff */
[----:B------:R1:W2:Y:S01]  /*111b0*/  MUFU.EX2 R179, R3 ;  /* 0x0000000300b37308 */ /* 0x0002a20000000800 */
[----:B-----5:R-:W-:Y:S03]  /*111c0*/  F2FP.BF16.PACK_AB R78, R182, R185 ;  /* 0x000000b9b64e723e */ /* 0x020fe600000010ff */
[--C-:B-1----:R-:W-:Y:S01]  /*111d0*/  FFMA.FTZ R3, R251, c[0x0][0x2d0], -R154.reuse ;  /* 0x0000b400fb037a23 */ /* 0x102fe2000001089a */
[----:B--2---:R-:W-:Y:S05]  /*111e0*/  F2FP.BF16.PACK_AB R77, R179, R181 ;  /* 0x000000b5b34d723e */ /* 0x004fea00000010ff */
[----:B------:R1:W-:Y:S02]  /*111f0*/  MUFU.EX2 R180, R3 ;  /* 0x0000000300b47308 */ /* 0x0003e40000000800 */
[----:B-1----:R-:W-:Y:S08]  /*11200*/  FFMA.FTZ R3, R252, c[0x0][0x2d0], -R154 ;  /* 0x0000b400fc037a23 */ /* 0x002ff0000001089a */
[----:B------:R1:W2:Y:S02]  /*11210*/  MUFU.EX2 R178, R3 ;  /* 0x0000000300b27308 */ /* 0x0002a40000000800 */
[--C-:B-1----:R-:W-:Y:S01]  /*11220*/  FFMA.FTZ R3, R105, c[0x0][0x2d0], -R155.reuse ;  /* 0x0000b40069037a23 */ /* 0x102fe2000001089b */
[----:B--2---:R-:W-:Y:S07]  /*11230*/  F2FP.BF16.PACK_AB R79, R178, R180 ;  /* 0x000000b4b24f723e */ /* 0x004fee00000010ff */
[----:B------:R1:W-:Y:S01]  /*11240*/  MUFU.EX2 R143, R3 ;  /* 0x00000003008f7308 */ /* 0x0003e20000000800 */
[-C--:B----4-:R-:W-:Y:S03]  /*11250*/  HMMA.16816.F32.BF16 R4, R76, R84.reuse, R4 ;  /* 0x000000544c04723c */ /* 0x090fe60000041804 */
[--C-:B-1----:R-:W-:Y:S06]  /*11260*/  FFMA.FTZ R3, R104, c[0x0][0x2d0], -R155.reuse ;  /* 0x0000b40068037a23 */ /* 0x102fec000001089b */
[----:B------:R1:W2:Y:S03]  /*11270*/  MUFU.EX2 R142, R3 ;  /* 0x00000003008e7308 */ /* 0x0002a60000000800 */
[----:B-1----:R-:W-:Y:S01]  /*11280*/  FFMA.FTZ R3, R103, c[0x0][0x2d0], -R155 ;  /* 0x0000b40067037a23 */ /* 0x002fe2000001089b */
[----:B--2---:R-:W-:Y:S06]  /*11290*/  F2FP.BF16.PACK_AB R80, R142, R143 ;  /* 0x0000008f8e50723e */ /* 0x004fec00000010ff */
[----:B------:R1:W2:Y:S02]  /*112a0*/  MUFU.EX2 R176, R3 ;  /* 0x0000000300b07308 */ /* 0x0002a40000000800 */
[--C-:B-1----:R-:W-:Y:S01]  /*112b0*/  FFMA.FTZ R3, R102, c[0x0][0x2d0], -R152.reuse ;  /* 0x0000b40066037a23 */ /* 0x102fe20000010898 */
[----:B--2---:R-:W-:Y:S02]  /*112c0*/  F2FP.BF16.PACK_AB R82, R176, R177 ;  /* 0x000000b1b052723e */ /* 0x004fe400000010ff */
[----:B------:R-:W-:Y:S05]  /*112d0*/  MOV R102, R162 ;  /* 0x000000a200667202 */ /* 0x000fea0000000f00 */
[----:B------:R1:W-:Y:S01]  /*112e0*/  MUFU.EX2 R141, R3 ;  /* 0x00000003008d7308 */ /* 0x0003e20000000800 */
[----:B------:R-:W-:Y:S01]  /*112f0*/  MOV R162, R167 ;  /* 0x000000a700a27202 */ /* 0x000fe20000000f00 */
[--C-:B-1----:R-:W-:Y:S01]  /*11300*/  FFMA.FTZ R3, R101, c[0x0][0x2d0], -R152.reuse ;  /* 0x0000b40065037a23 */ /* 0x102fe20000010898 */
[----:B------:R-:W-:Y:S02]  /*11310*/  MOV R101, R98 ;  /* 0x0000006200657202 */ /* 0x000fe40000000f00 */
[----:B------:R-:W2:Y:S05]  /*11320*/  LDL R98, [R1+0x1c] ;  /* 0x00001c0001627983 */ /* 0x000eaa0000100800 */
[----:B------:R1:W4:Y:S02]  /*11330*/  MUFU.EX2 R140, R3 ;  /* 0x00000003008c7308 */ /* 0x0003240000000800 */
[--C-:B-1----:R-:W-:Y:S01]  /*11340*/  FFMA.FTZ R3, R156, c[0x0][0x2d0], -R152.reuse ;  /* 0x0000b4009c037a23 */ /* 0x102fe20000010898 */
[----:B----4-:R-:W-:Y:S07]  /*11350*/  F2FP.BF16.PACK_AB R81, R140, R141 ;  /* 0x0000008d8c51723e */ /* 0x010fee00000010ff */
[----:B------:R1:W-:Y:S02]  /*11360*/  MUFU.EX2 R156, R3 ;  /* 0x00000003009c7308 */ /* 0x0003e40000000800 */
[----:B-1----:R-:W-:Y:S08]  /*11370*/  FFMA.FTZ R3, R157, c[0x0][0x2d0], -R152 ;  /* 0x0000b4009d037a23 */ /* 0x002ff00000010898 */
[----:B------:R1:W4:Y:S02]  /*11380*/  MUFU.EX2 R157, R3 ;  /* 0x00000003009d7308 */ /* 0x0003240000000800 */
[--C-:B-1----:R-:W-:Y:S01]  /*11390*/  FFMA.FTZ R3, R100, c[0x0][0x2d0], -R153.reuse ;  /* 0x0000b40064037a23 */ /* 0x102fe20000010899 */
[----:B----4-:R-:W-:Y:S02]  /*113a0*/  F2FP.BF16.PACK_AB R83, R157, R156 ;  /* 0x0000009c9d53723e */ /* 0x010fe400000010ff */
[----:B------:R-:W-:Y:S05]  /*113b0*/  MOV R100, R165 ;  /* 0x000000a500647202 */ /* 0x000fea0000000f00 */
[----:B------:R1:W-:Y:S01]  /*113c0*/  MUFU.EX2 R171, R3 ;  /* 0x0000000300ab7308 */ /* 0x0003e20000000800 */
[C---:B------:R-:W-:Y:S08]  /*113d0*/  HMMA.16816.F32.BF16 R8, R80.reuse, R84, R8 ;  /* 0x000000545008723c */ /* 0x040ff00000041808 */
[-C--:B------:R-:W-:Y:S08]  /*113e0*/  HMMA.16816.F32.BF16 R12, R80, R86.reuse, R12 ;  /* 0x00000056500c723c */ /* 0x080ff0000004180c */
[C---:B------:R-:W-:Y:S01]  /*113f0*/  HMMA.16816.F32.BF16 R16, R76.reuse, R86, R16 ;  /* 0x000000564c10723c */ /* 0x040fe20000041810 */
[----:B------:R-:W4:Y:S03]  /*11400*/  LDSM.16.MT88.4 R84, [R192+0x1800] ;  /* 0x00180000c054783b */ /* 0x000f260000004200 */
[----:B-1----:R-:W-:Y:S01]  /*11410*/  FFMA.FTZ R3, R99, c[0x0][0x2d0], -R153 ;  /* 0x0000b40063037a23 */ /* 0x002fe20000010899 */
[----:B------:R-:W-:Y:S03]  /*11420*/  MOV R99, R163 ;  /* 0x000000a300637202 */ /* 0x000fe60000000f00 */
[-C--:B---3--:R-:W-:Y:S01]  /*11430*/  HMMA.16816.F32.BF16 R20, R76, R88.reuse, R20 ;  /* 0x000000584c14723c */ /* 0x088fe20000041814 */
[----:B------:R1:W3:Y:S07]  /*11440*/  MUFU.EX2 R170, R3 ;  /* 0x0000000300aa7308 */ /* 0x0002ee0000000800 */
[C---:B------:R-:W-:Y:S07]  /*11450*/  HMMA.16816.F32.BF16 R24, R80.reuse, R88, R24 ;  /* 0x000000585018723c */ /* 0x040fee0000041818 */
[----:B------:R-:W-:Y:S01]  /*11460*/  FFMA.FTZ R88, R161, c[0x0][0x2d0], -R155 ;  /* 0x0000b400a1587a23 */ /* 0x000fe2000001089b */
[-C--:B------:R-:W-:Y:S03]  /*11470*/  HMMA.16816.F32.BF16 R28, R80, R90.reuse, R28 ;  /* 0x0000005a501c723c */ /* 0x080fe6000004181c */
[----:B------:R-:W-:Y:S05]  /*11480*/  MUFU.EX2 R161, R88 ;  /* 0x0000005800a17308 */ /* 0x000fea0000000800 */
[C---:B------:R-:W-:Y:S04]  /*11490*/  HMMA.16816.F32.BF16 R32, R76.reuse, R90, R32 ;  /* 0x0000005a4c20723c */ /* 0x040fe80000041820 */
[--C-:B-1----:R-:W-:Y:S01]  /*114a0*/  FFMA.FTZ R3, R159, c[0x0][0x2d0], -R153.reuse ;  /* 0x0000b4009f037a23 */ /* 0x102fe20000010899 */
[----:B---3--:R-:W-:Y:S03]  /*114b0*/  F2FP.BF16.PACK_AB R148, R170, R171 ;  /* 0x000000abaa94723e */ /* 0x008fe600000010ff */
[-C--:B------:R-:W-:Y:S01]  /*114c0*/  HMMA.16816.F32.BF16 R36, R76, R92.reuse, R36 ;  /* 0x0000005c4c24723c */ /* 0x080fe20000041824 */
[----:B------:R1:W-:Y:S07]  /*114d0*/  MUFU.EX2 R169, R3 ;  /* 0x0000000300a97308 */ /* 0x0003ee0000000800 */
[C---:B------:R-:W-:Y:S08]  /*114e0*/  HMMA.16816.F32.BF16 R40, R80.reuse, R92, R40 ;  /* 0x0000005c5028723c */ /* 0x040ff00000041828 */
[-C--:B------:R-:W-:Y:S08]  /*114f0*/  HMMA.16816.F32.BF16 R44, R80, R94.reuse, R44 ;  /* 0x0000005e502c723c */ /* 0x080ff0000004182c */
[C---:B------:R-:W-:Y:S04]  /*11500*/  HMMA.16816.F32.BF16 R48, R76.reuse, R94, R48 ;  /* 0x0000005e4c30723c */ /* 0x040fe80000041830 */
[----:B-1----:R-:W-:Y:S04]  /*11510*/  FFMA.FTZ R3, R158, c[0x0][0x2d0], -R153 ;  /* 0x0000b4009e037a23 */ /* 0x002fe80000010899 */
[----:B------:R1:W3:Y:S01]  /*11520*/  MUFU.EX2 R167, R3 ;  /* 0x0000000300a77308 */ /* 0x0002e20000000800 */
[-C--:B----4-:R-:W-:Y:S08]  /*11530*/  HMMA.16816.F32.BF16 R52, R76, R84.reuse, R52 ;  /* 0x000000544c34723c */ /* 0x090ff00000041834 */
[C---:B------:R-:W-:Y:S07]  /*11540*/  HMMA.16816.F32.BF16 R56, R80.reuse, R84, R56 ;  /* 0x000000545038723c */ /* 0x040fee0000041838 */
[----:B------:R-:W-:Y:S01]  /*11550*/  MOV R85, R2 ;  /* 0x0000000200557202 */ /* 0x000fe20000000f00 */
[-C--:B------:R-:W-:Y:S04]  /*11560*/  HMMA.16816.F32.BF16 R60, R80, R86.reuse, R60 ;  /* 0x00000056503c723c */ /* 0x080fe8000004183c */
[----:B------:R-:W-:Y:S01]  /*11570*/  MOV R84, R70 ;  /* 0x0000004600547202 */ /* 0x000fe20000000f00 */
[--C-:B-1----:R-:W-:Y:S03]  /*11580*/  FFMA.FTZ R3, R97, c[0x0][0x2d0], -R154.reuse ;  /* 0x0000b40061037a23 */ /* 0x102fe6000001089a */
[----:B------:R-:W-:Y:S01]  /*11590*/  HMMA.16816.F32.BF16 R64, R76, R86, R64 ;  /* 0x000000564c40723c */ /* 0x000fe20000041840 */
[----:B------:R-:W4:Y:S01]  /*115a0*/  LDL.LU R97, [R1+0xc] ;  /* 0x00000c0001617983 */ /* 0x000f220000300800 */
[----:B------:R1:W-:Y:S02]  /*115b0*/  MUFU.EX2 R165, R3 ;  /* 0x0000000300a57308 */ /* 0x0003e40000000800 */
[----:B---3--:R-:W-:Y:S01]  /*115c0*/  F2FP.BF16.PACK_AB R150, R167, R169 ;  /* 0x000000a9a796723e */ /* 0x008fe200000010ff */
[--C-:B-1----:R-:W-:Y:S02]  /*115d0*/  FFMA.FTZ R3, R96, c[0x0][0x2d0], -R154.reuse ;  /* 0x0000b40060037a23 */ /* 0x102fe4000001089a */
[----:B------:R-:W3:Y:S05]  /*115e0*/  LDL.LU R96, [R1+0x10] ;  /* 0x0000100001607983 */ /* 0x000eea0000300800 */
[----:B------:R1:W5:Y:S01]  /*115f0*/  MUFU.EX2 R163, R3 ;  /* 0x0000000300a37308 */ /* 0x0003620000000800 */
[----:B------:R-:W3:Y:S04]  /*11600*/  LDL.LU R89, [R1+0x14] ;  /* 0x0000140001597983 */ /* 0x000ee80000300800 */
[----:B------:R-:W3:Y:S01]  /*11610*/  LDL.LU R88, [R1+0x18] ;  /* 0x0000180001587983 */ /* 0x000ee20000300800 */
[--C-:B-1----:R-:W-:Y:S01]  /*11620*/  FFMA.FTZ R3, R164, c[0x0][0x2d0], -R154.reuse ;  /* 0x0000b400a4037a23 */ /* 0x102fe2000001089a */
[----:B-----5:R-:W-:Y:S03]  /*11630*/  F2FP.BF16.PACK_AB R149, R163, R165 ;  /* 0x000000a5a395723e */ /* 0x020fe600000010ff */
[----:B------:R1:W-:Y:S02]  /*11640*/  MUFU.EX2 R164, R3 ;  /* 0x0000000300a47308 */ /* 0x0003e40000000800 */
[----:B-1----:R-:W-:Y:S08]  /*11650*/  FFMA.FTZ R3, R162, c[0x0][0x2d0], -R154 ;  /* 0x0000b400a2037a23 */ /* 0x002ff0000001089a */
[----:B------:R1:W5:Y:S01]  /*11660*/  MUFU.EX2 R162, R3 ;  /* 0x0000000300a27308 */ /* 0x0003620000000800 */
[----:B--2---:R-:W-:Y:S02]  /*11670*/  ISETP.GT.AND P0, PT, R206, R98, PT ;  /* 0x00000062ce00720c */ /* 0x004fe40003f04270 */
[----:B------:R-:W-:Y:S01]  /*11680*/  MOV R206, R205 ;  /* 0x000000cd00ce7202 */ /* 0x000fe20000000f00 */
[--C-:B-1----:R-:W-:Y:S01]  /*11690*/  FFMA.FTZ R3, R160, c[0x0][0x2d0], -R155.reuse ;  /* 0x0000b400a0037a23 */ /* 0x102fe2000001089b */
[----:B-----5:R-:W-:Y:S05]  /*116a0*/  F2FP.BF16.PACK_AB R151, R162, R164 ;  /* 0x000000a4a297723e */ /* 0x020fea00000010ff */
        /* <DEDUP_REMOVED lines=8> */
[----:B------:R-:W1:Y:S06]  /*11730*/  LDSM.16.MT88.4 R100, [R189+0x2000] ;  /* 0x00200000bd64783b */ /* 0x000e6c0000004200 */
[----:B------:R2:W-:Y:S02]  /*11740*/  MUFU.EX2 R155, R3 ;  /* 0x00000003009b7308 */ /* 0x0005e40000000800 */
[--C-:B--2---:R-:W-:Y:S08]  /*11750*/  FFMA.FTZ R3, R99, c[0x0][0x2d0], -R152.reuse ;  /* 0x0000b40063037a23 */ /* 0x104ff00000010898 */
[----:B------:R2:W5:Y:S02]  /*11760*/  MUFU.EX2 R154, R3 ;  /* 0x00000003009a7308 */ /* 0x0005640000000800 */
[--C-:B--2---:R-:W-:Y:S01]  /*11770*/  FFMA.FTZ R3, R74, c[0x0][0x2d0], -R152.reuse ;  /* 0x0000b4004a037a23 */ /* 0x104fe20000010898 */
[----:B-----5:R-:W-:Y:S01]  /*11780*/  F2FP.BF16.PACK_AB R145, R154, R155 ;  /* 0x0000009b9a91723e */ /* 0x020fe200000010ff */
[----:B------:R-:W-:Y:S06]  /*11790*/  FFMA.FTZ R152, R75, c[0x0][0x2d0], -R152 ;  /* 0x0000b4004b987a23 */ /* 0x000fec0000010898 */
[----:B------:R-:W-:Y:S10]  /*117a0*/  MUFU.EX2 R153, R3 ;  /* 0x0000000300997308 */ /* 0x000ff40000000800 */
[----:B------:R-:W2:Y:S02]  /*117b0*/  MUFU.EX2 R74, R152 ;  /* 0x00000098004a7308 */ /* 0x000ea40000000800 */
[----:B--2---:R-:W-:Y:S01]  /*117c0*/  F2FP.BF16.PACK_AB R147, R74, R153 ;  /* 0x000000994a93723e */ /* 0x004fe200000010ff */
[----:B----4-:R-:W-:Y:S04]  /*117d0*/  FFMA.FTZ R3, R73, R97, R231 ;  /* 0x0000006149037223 */ /* 0x010fe800000100e7 */
[----:B------:R-:W-:Y:S04]  /*117e0*/  FADD.FTZ R3, R236, R3 ;  /* 0x00000003ec037221 */ /* 0x000fe80000010000 */
[----:B------:R-:W-:Y:S02]  /*117f0*/  FADD.FTZ R3, R237, R3 ;  /* 0x00000003ed037221 */ /* 0x000fe40000010000 */
[----:B---3--:R-:W-:Y:S02]  /*11800*/  FFMA.FTZ R73, R68, R96, R228 ;  /* 0x0000006044497223 */ /* 0x008fe400000100e4 */
[----:B------:R-:W-:Y:S02]  /*11810*/  FFMA.FTZ R69, R69, R89, R227 ;  /* 0x0000005945457223 */ /* 0x000fe400000100e3 */
[----:B------:R-:W-:Y:S02]  /*11820*/  FFMA.FTZ R68, R0, R88, R172 ;  /* 0x0000005800447223 */ /* 0x000fe400000100ac */
[----:B------:R-:W-:Y:S01]  /*11830*/  FADD.FTZ R0, R233, R73 ;  /* 0x00000049e9007221 */ /* 0x000fe20000010000 */
[-C--:B-1----:R-:W-:Y:S05]  /*11840*/  HMMA.16816.F32.BF16 R88, R148, R100.reuse, R4 ;  /* 0x000000649458723c */ /* 0x082fea0000041804 */
[----:B------:R-:W-:Y:S02]  /*11850*/  FADD.FTZ R0, R235, R0 ;  /* 0x00000000eb007221 */ /* 0x000fe40000010000 */
[----:B------:R-:W-:Y:S01]  /*11860*/  FADD.FTZ R5, R229, R69 ;  /* 0x00000045e5057221 */ /* 0x000fe20000010000 */
[C---:B------:R-:W-:Y:S04]  /*11870*/  HMMA.16816.F32.BF16 R92, R144.reuse, R100, R8 ;  /* 0x00000064905c723c */ /* 0x040fe80000041808 */
[----:B------:R-:W-:Y:S03]  /*11880*/  FADD.FTZ R4, R173, R68 ;  /* 0x00000044ad047221 */ /* 0x000fe60000010000 */
        /* <DEDUP_REMOVED lines=83> */
[----:B------:R-:W-:Y:S02]  /*11dc0*/  FADD.FTZ R4, R162, R5 ;  /* 0x00000005a2047221 */ /* 0x000fe40000010000 */
[----:B------:R-:W-:Y:S02]  /*11dd0*/  FADD.FTZ R3, R158, R3 ;  /* 0x000000039e037221 */ /* 0x000fe40000010000 */
[----:B------:R-:W-:Y:S01]  /*11de0*/  FADD.FTZ R0, R74, R0 ;  /* 0x000000004a007221 */ /* 0x000fe20000010000 */
[----:B------:R-:W-:Y:S04]  /*11df0*/  STL [R1+0x10], R4 ;  /* 0x0000100401007387 */ /* 0x000fe80000100800 */
[----:B------:R1:W-:Y:S04]  /*11e00*/  STL [R1+0x14], R3 ;  /* 0x0000140301007387 */ /* 0x0003e80000100800 */
[----:B------:R2:W-:Y:S01]  /*11e10*/  STL [R1+0x18], R0 ;  /* 0x0000180001007387 */ /* 0x0005e20000100800 */
[----:B-1----:R-:W-:Y:S02]  /*11e20*/  MOV R3, R71 ;  /* 0x0000004700037202 */ /* 0x002fe40000000f00 */
[----:B--2---:R-:W-:Y:S02]  /*11e30*/  MOV R0, R2 ;  /* 0x0000000200007202 */ /* 0x004fe40000000f00 */
[----:B------:R-:W-:Y:S01]  /*11e40*/  MOV R2, R72 ;  /* 0x0000004800027202 */ /* 0x000fe20000000f00 */
[----:B------:R-:W-:-:S05]  /*11e50*/  @P0 BRA `(.L_x_630) ;  /* 0xffffc53000000947 */ /* 0x000fca000383ffff */
.L_x_629:
[----:B------:R-:W-:-:S13]  /*11e60*/  ISETP.GE.AND P0, PT, R205, R239, PT ;  /* 0x000000efcd00720c */ /* 0x000fda0003f06270 */
[----:B------:R-:W-:Y:S05]  /*11e70*/  @!P0 BRA `(.L_x_631) ;  /* 0x0000576000008947 */ /* 0x000fea0003800000 */
[----:B------:R-:W-:Y:S01]  /*11e80*/  IMAD.MOV.U32 R85, RZ, RZ, R71 ;  /* 0x000000ffff557224 */ /* 0x000fe200078e0047 */
[----:B------:R-:W-:Y:S01]  /*11e90*/  MOV R87, R0 ;  /* 0x0000000000577202 */ /* 0x000fe20000000f00 */
[----:B------:R-:W-:Y:S01]  /*11ea0*/  IMAD.MOV.U32 R84, RZ, RZ, R72 ;  /* 0x000000ffff547224 */ /* 0x000fe200078e0048 */
[----:B------:R-:W-:Y:S02]  /*11eb0*/  MOV R86, R70 ;  /* 0x0000004600567202 */ /* 0x000fe40000000f00 */
.L_x_648:
[----:B--2---:R-:W2:Y:S01]  /*11ec0*/  LDL R176, [R1+0x34] ;  /* 0x0000340001b07983 */ /* 0x004ea20000100800 */
[----:B------:R-:W-:Y:S04]  /*11ed0*/  DEPBAR.LE SB0, 0x0 ;  /* 0x000080000000791a */ /* 0x000fe80000000000 */
[----:B------:R-:W2:Y:S01]  /*11ee0*/  LDL.64 R2, [R1+0x28] ;  /* 0x0000280001027983 */ /* 0x000ea20000100a00 */
[----:B------:R-:W-:Y:S01]  /*11ef0*/  WARPSYNC 0xffffffff ;  /* 0xffffffff00007948 */ /* 0x000fe20003800000 */
[----:B------:R-:W-:Y:S01]  /*11f00*/  SHF.R.S32.HI R0, RZ, 0x1f, R205 ;  /* 0x0000001fff007819 */ /* 0x000fe200000114cd */
[----:B------:R-:W-:Y:S01]  /*11f10*/  ULDC UR4, c[0x0][0x324] ;  /* 0x0000c90000047ab9 */ /* 0x000fe20000000800 */
[----:B------:R-:W-:Y:S01]  /*11f20*/  MOV R211, 0x5 ;  /* 0x0000000500d37802 */ /* 0x000fe20000000f00 */
[----:B------:R-:W-:Y:S01]  /*11f30*/  ULOP3.LUT UR4, URZ, UR4, URZ, 0x33, !UPT ;  /* 0x000000043f047292 */ /* 0x000fe2000f8e333f */
[----:B------:R-:W-:Y:S01]  /*11f40*/  BAR.SYNC.DEFER_BLOCKING 0x0 ;  /* 0x0000000000007b1d */ /* 0x000fe20000010000 */
[----:B------:R-:W-:Y:S04]  /*11f50*/  IMAD R0, R0, c[0x0][0x208], RZ ;  /* 0x0000820000007a24 */ /* 0x000fe800078e02ff */
[C---:B------:R-:W-:Y:S03]  /*11f60*/  IMAD R0, R205.reuse, c[0x0][0x20c], R0 ;  /* 0x00008300cd007a24 */ /* 0x040fe600078e0200 */
[----:B------:R-:W-:Y:S08]  /*11f70*/  LDSM.16.M88.4 R80, [R195] ;  /* 0x00000000c350783b */ /* 0x000ff00000000200 */
[----:B------:R-:W3:Y:S08]  /*11f80*/  LDSM.16.M88.4 R16, [R188] ;  /* 0x00000000bc10783b */ /* 0x000ef00000000200 */
[----:B------:R-:W4:Y:S08]  /*11f90*/  LDSM.16.M88.4 R76, [R195+0x2000] ;  /* 0x00200000c34c783b */ /* 0x000f300000000200 */
[----:B------:R-:W5:Y:S08]  /*11fa0*/  LDSM.16.M88.4 R32, [R188+0x800] ;  /* 0x00080000bc20783b */ /* 0x000f700000000200 */
        /* <DEDUP_REMOVED lines=8> */
[----:B------:R-:W2:Y:S04]  /*12030*/  LDL R217, [R1+0x30] ;  /* 0x0000300001d97983 */ /* 0x000ea80000100800 */
[----:B------:R-:W2:Y:S06]  /*12040*/  LDL.64 R226, [R1+0x20] ;  /* 0x0000200001e27983 */ /* 0x000eac0000100a00 */
[----:B------:R-:W2:Y:S04]  /*12050*/  LDL R215, [R1+0x40] ;  /* 0x0000400001d77983 */ /* 0x000ea80000100800 */
[----:B------:R-:W2:Y:S01]  /*12060*/  LDL R213, [R1+0x44] ;  /* 0x0000440001d57983 */ /* 0x000ea20000100800 */
[-C--:B-1-3--:R-:W-:Y:S08]  /*12070*/  HMMA.16816.F32.BF16 R4, R80, R16.reuse, RZ ;  /* 0x000000105004723c */ /* 0x08aff000000418ff */
[C---:B----4-:R-:W-:Y:S08]  /*12080*/  HMMA.16816.F32.BF16 R8, R76.reuse, R16, RZ ;  /* 0x000000104c08723c */ /* 0x050ff000000418ff */
        /* <DEDUP_REMOVED lines=18> */
[----:B------:R-:W1:Y:S03]  /*121b0*/  LDSM.16.M88.4 R152, [R201] ;  /* 0x00000000c998783b */ /* 0x000e660000000200 */
[----:B--2---:R-:W-:Y:S04]  /*121c0*/  MOV R3, R176 ;  /* 0x000000b000037202 */ /* 0x004fe80000000f00 */
[-C--:B------:R-:W-:Y:S08]  /*121d0*/  HMMA.16816.F32.BF16 R4, R156, R160.reuse, R4 ;  /* 0x000000a09c04723c */ /* 0x080ff00000041804 */
[C---:B------:R-:W-:Y:S07]  /*121e0*/  HMMA.16816.F32.BF16 R8, R164.reuse, R160, R8 ;  /* 0x000000a0a408723c */ /* 0x040fee0000041808 */
[----:B------:R-:W-:Y:S01]  /*121f0*/  IMAD.WIDE.U32 R160, R205, c[0x0][0x208], RZ ;  /* 0x00008200cda07a25 */ /* 0x000fe200078e00ff */
[-C--:B------:R-:W-:Y:S04]  /*12200*/  HMMA.16816.F32.BF16 R12, R164, R162.reuse, R12 ;  /* 0x000000a2a40c723c */ /* 0x080fe8000004180c */
[----:B------:R-:W-:Y:S01]  /*12210*/  IADD3 R0, R161, R0, RZ ;  /* 0x00000000a1007210 */ /* 0x000fe20007ffe0ff */
[----:B------:R-:W-:Y:S03]  /*12220*/  IMAD.WIDE.U32 R2, R160, 0x50, R2 ;  /* 0x00000050a0027825 */ /* 0x000fe600078e0002 */
[C---:B------:R-:W-:Y:S01]  /*12230*/  HMMA.16816.F32.BF16 R16, R156.reuse, R162, R16 ;  /* 0x000000a29c10723c */ /* 0x040fe20000041810 */
[----:B------:R-:W2:Y:S03]  /*12240*/  LDSM.16.M88.4 R160, [R200] ;  /* 0x00000000c8a0783b */ /* 0x000ea60000000200 */
[----:B------:R-:W-:Y:S01]  /*12250*/  IMAD R0, R0, 0x50, RZ ;  /* 0x0000005000007824 */ /* 0x000fe200078e02ff */
[C---:B------:R-:W-:Y:S03]  /*12260*/  LEA R176, P0, R2.reuse, c[0x0][0x1f8], 0x1 ;  /* 0x00007e0002b07a11 */ /* 0x040fe600078008ff */
[-C--:B------:R-:W-:Y:S04]  /*12270*/  HMMA.16816.F32.BF16 R20, R156, R168.reuse, R20 ;  /* 0x000000a89c14723c */ /* 0x080fe80000041814 */
[----:B------:R-:W-:Y:S04]  /*12280*/  IADD3 R0, R3, R0, RZ ;  /* 0x0000000003007210 */ /* 0x000fe80007ffe0ff */
[C---:B------:R-:W-:Y:S04]  /*12290*/  HMMA.16816.F32.BF16 R24, R164.reuse, R168, R24 ;  /* 0x000000a8a418723c */ /* 0x040fe80000041818 */
[----:B------:R-:W-:Y:S03]  /*122a0*/  LEA.HI.X R177, R2, c[0x0][0x1fc], R0, 0x1, P0 ;  /* 0x00007f0002b17a11 */ /* 0x000fe600000f0c00 */
[----:B------:R-:W-:Y:S01]  /*122b0*/  MOV R168, c[0x0][0x208] ;  /* 0x0000820000a87a02 */ /* 0x000fe20000000f00 */
[-C--:B------:R-:W-:Y:S01]  /*122c0*/  HMMA.16816.F32.BF16 R28, R164, R170.reuse, R28 ;  /* 0x000000aaa41c723c */ /* 0x080fe2000004181c */
[----:B------:R-:W-:Y:S01]  /*122d0*/  @!PT LDS RZ, [RZ] ;  /* 0x00000000fffff984 */ /* 0x000fe20000000800 */
[----:B------:R-:W-:Y:S01]  /*122e0*/  @!PT LDS RZ, [RZ] ;  /* 0x00000000fffff984 */ /* 0x000fe20000000800 */
[----:B------:R-:W-:Y:S01]  /*122f0*/  @!PT LDS RZ, [RZ] ;  /* 0x00000000fffff984 */ /* 0x000fe20000000800 */
[----:B------:R3:W-:Y:S03]  /*12300*/  LDGSTS.E.BYPASS.LTC128B.128 [R207+0x100], [R176.64], !P4 ;  /* 0x00100000b0cf7fae */ /* 0x0007e6000e101d48 */
[C---:B------:R-:W-:Y:S02]  /*12310*/  SHF.L.U32 R178, R168.reuse, 0x5, RZ ;  /* 0x00000005a8b27819 */ /* 0x040fe400000006ff */
[----:B------:R-:W-:Y:S02]  /*12320*/  SHF.L.U64.HI R0, R168, R211, c[0x0][0x20c] ;  /* 0x00008300a8007619 */ /* 0x000fe400000102d3 */
[C---:B------:R-:W-:Y:S07]  /*12330*/  HMMA.16816.F32.BF16 R32, R156.reuse, R170, R32 ;  /* 0x000000aa9c20723c */ /* 0x040fee0000041820 */
[----:B------:R-:W-:Y:S01]  /*12340*/  IADD3 R170, P1, R176, R178, RZ ;  /* 0x000000b2b0aa7210 */ /* 0x000fe20007f3e0ff */
[-C--:B------:R-:W-:Y:S04]  /*12350*/  HMMA.16816.F32.BF16 R36, R156, R172.reuse, R36 ;  /* 0x000000ac9c24723c */ /* 0x080fe80000041824 */
[----:B------:R-:W-:Y:S02]  /*12360*/  IADD3.X R171, R177, R0, RZ, P1, !PT ;  /* 0x00000000b1ab7210 */ /* 0x000fe40000ffe4ff */
[----:B------:R-:W-:Y:S02]  /*12370*/  IADD3 R168, P0, R170, R178, RZ ;  /* 0x000000b2aaa87210 */ /* 0x000fe40007f1e0ff */
[C---:B------:R-:W-:Y:S01]  /*12380*/  HMMA.16816.F32.BF16 R40, R164.reuse, R172, R40 ;  /* 0x000000aca428723c */ /* 0x040fe20000041828 */
[----:B------:R4:W-:Y:S03]  /*12390*/  LDGSTS.E.BYPASS.LTC128B.128 [R207+0x900], [R170.64], !P4 ;  /* 0x00900000aacf7fae */ /* 0x0009e6000e101d48 */
[----:B------:R-:W-:Y:S02]  /*123a0*/  IADD3.X R169, R171, R0, RZ, P0, !PT ;  /* 0x00000000aba97210 */ /* 0x000fe400007fe4ff */
[----:B------:R-:W-:Y:S02]  /*123b0*/  IADD3 R2, P1, R168, R178, RZ ;  /* 0x000000b2a8027210 */ /* 0x000fe40007f3e0ff */
[-C--:B------:R-:W-:Y:S01]  /*123c0*/  HMMA.16816.F32.BF16 R44, R164, R174.reuse, R44 ;  /* 0x000000aea42c723c */ /* 0x080fe2000004182c */
[----:B------:R4:W-:Y:S03]  /*123d0*/  LDGSTS.E.BYPASS.LTC128B.128 [R207+0x1100], [R168.64], !P4 ;  /* 0x01100000a8cf7fae */ /* 0x0009e6000e101d48 */
[----:B------:R-:W-:Y:S02]  /*123e0*/  IADD3.X R3, R169, R0, RZ, P1, !PT ;  /* 0x00000000a9037210 */ /* 0x000fe40000ffe4ff */
[----:B------:R-:W-:Y:S02]  /*123f0*/  IADD3 R172, P0, R2, R178, RZ ;  /* 0x000000b202ac7210 */ /* 0x000fe40007f1e0ff */
[C---:B------:R-:W-:Y:S01]  /*12400*/  HMMA.16816.F32.BF16 R48, R156.reuse, R174, R48 ;  /* 0x000000ae9c30723c */ /* 0x040fe20000041830 */
[----:B------:R5:W-:Y:S03]  /*12410*/  LDGSTS.E.BYPASS.LTC128B.128 [R207+0x1900], [R2.64], !P4 ;  /* 0x0190000002cf7fae */ /* 0x000be6000e101d48 */
[----:B------:R-:W-:Y:S02]  /*12420*/  IADD3.X R173, R3, R0, RZ, P0, !PT ;  /* 0x0000000003ad7210 */ /* 0x000fe400007fe4ff */
[----:B------:R-:W-:Y:S02]  /*12430*/  ISETP.GT.AND P0, PT, R205, R239, PT ;  /* 0x000000efcd00720c */ /* 0x000fe40003f04270 */
[-C--:B-1----:R-:W-:Y:S01]  /*12440*/  HMMA.16816.F32.BF16 R52, R156, R152.reuse, R52 ;  /* 0x000000989c34723c */ /* 0x082fe20000041834 */
[----:B------:R1:W-:Y:S07]  /*12450*/  LDGSTS.E.BYPASS.LTC128B.128 [R207+0x2100], [R172.64], !P4 ;  /* 0x02100000accf7fae */ /* 0x0003ee000e101d48 */
[C---:B------:R-:W-:Y:S01]  /*12460*/  HMMA.16816.F32.BF16 R56, R164.reuse, R152, R56 ;  /* 0x00000098a438723c */ /* 0x040fe20000041838 */
[----:B---3--:R-:W-:Y:S07]  /*12470*/  LDSM.16.M88.4 R176, [R196+0x2000] ;  /* 0x00200000c4b0783b */ /* 0x008fee0000000200 */
[-C--:B------:R-:W-:Y:S01]  /*12480*/  HMMA.16816.F32.BF16 R60, R164, R154.reuse, R60 ;  /* 0x0000009aa43c723c */ /* 0x080fe2000004183c */
[----:B----4-:R-:W-:Y:S07]  /*12490*/  LDSM.16.M88.4 R168, [R196] ;  /* 0x00000000c4a8783b */ /* 0x010fee0000000200 */
[C---:B------:R-:W-:Y:S01]  /*124a0*/  HMMA.16816.F32.BF16 R64, R156.reuse, R154, R64 ;  /* 0x0000009a9c40723c */ /* 0x040fe20000041840 */
[----:B------:R-:W-:Y:S07]  /*124b0*/  LDSM.16.M88.4 R180, [R194+0x800] ;  /* 0x00080000c2b4783b */ /* 0x000fee0000000200 */
[-C--:B--2---:R-:W-:Y:S01]  /*124c0*/  HMMA.16816.F32.BF16 R68, R156, R160.reuse, R68 ;  /* 0x000000a09c44723c */ /* 0x084fe20000041844 */
[----:B-1----:R-:W1:Y:S07]  /*124d0*/  LDSM.16.M88.4 R172, [R194] ;  /* 0x00000000c2ac783b */ /* 0x002e6e0000000200 */
[C---:B------:R-:W-:Y:S01]  /*124e0*/  HMMA.16816.F32.BF16 R72, R164.reuse, R160, R72 ;  /* 0x000000a0a448723c */ /* 0x040fe20000041848 */
[----:B------:R-:W2:Y:S07]  /*124f0*/  LDSM.16.M88.4 R152, [R194+0x1000] ;  /* 0x00100000c298783b */ /* 0x000eae0000000200 */
[-C--:B------:R-:W-:Y:S01]  /*12500*/  HMMA.16816.F32.BF16 R76, R164, R162.reuse, R76 ;  /* 0x000000a2a44c723c */ /* 0x080fe2000004184c */
[----:B------:R-:W3:Y:S07]  /*12510*/  LDSM.16.M88.4 R164, [R194+0x1800] ;  /* 0x00180000c2a4783b */ /* 0x000eee0000000200 */
[----:B------:R-:W-:Y:S01]  /*12520*/  HMMA.16816.F32.BF16 R80, R156, R162, R80 ;  /* 0x000000a29c50723c */ /* 0x000fe20000041850 */
[----:B------:R-:W4:Y:S08]  /*12530*/  LDSM.16.M88.4 R184, [R194+0x2000] ;  /* 0x00200000c2b8783b */ /* 0x000f300000000200 */
[----:B------:R-:W-:Y:S01]  /*12540*/  LDSM.16.M88.4 R156, [R197] ;  /* 0x00000000c59c783b */ /* 0x000fe20000000200 */
[-C--:B-1----:R-:W-:Y:S07]  /*12550*/  HMMA.16816.F32.BF16 R4, R168, R172.reuse, R4 ;  /* 0x000000aca804723c */ /* 0x082fee0000041804 */
[----:B------:R-:W1:Y:S01]  /*12560*/  LDSM.16.M88.4 R160, [R191] ;  /* 0x00000000bfa0783b */ /* 0x000e620000000200 */
[C---:B------:R-:W-:Y:S07]  /*12570*/  HMMA.16816.F32.BF16 R8, R176.reuse, R172, R8 ;  /* 0x000000acb008723c */ /* 0x040fee0000041808 */
[----:B------:R-:W0:Y:S01]  /*12580*/  LDGDEPBAR ;  /* 0x00000000000079af */ /* 0x000e220000000000 */
[-C--:B------:R-:W-:Y:S08]  /*12590*/  HMMA.16816.F32.BF16 R12, R176, R174.reuse, R12 ;  /* 0x000000aeb00c723c */ /* 0x080ff0000004180c */
[C---:B------:R-:W-:Y:S01]  /*125a0*/  HMMA.16816.F32.BF16 R16, R168.reuse, R174, R16 ;  /* 0x000000aea810723c */ /* 0x040fe20000041810 */
[----:B------:R-:W1:Y:S07]  /*125b0*/  LDSM.16.M88.4 R172, [R197+0x2000] ;  /* 0x00200000c5ac783b */ /* 0x000e6e0000000200 */
[-C--:B------:R-:W-:Y:S08]  /*125c0*/  HMMA.16816.F32.BF16 R20, R168, R180.reuse, R20 ;  /* 0x000000b4a814723c */ /* 0x080ff00000041814 */
[C---:B------:R-:W-:Y:S08]  /*125d0*/  HMMA.16816.F32.BF16 R24, R176.reuse, R180, R24 ;  /* 0x000000b4b018723c */ /* 0x040ff00000041818 */
[-C--:B------:R-:W-:Y:S08]  /*125e0*/  HMMA.16816.F32.BF16 R28, R176, R182.reuse, R28 ;  /* 0x000000b6b01c723c */ /* 0x080ff0000004181c */
[C---:B------:R-:W-:Y:S08]  /*125f0*/  HMMA.16816.F32.BF16 R32, R168.reuse, R182, R32 ;  /* 0x000000b6a820723c */ /* 0x040ff00000041820 */
[-C--:B--2---:R-:W-:Y:S08]  /*12600*/  HMMA.16816.F32.BF16 R36, R168, R152.reuse, R36 ;  /* 0x00000098a824723c */ /* 0x084ff00000041824 */
        /* <DEDUP_REMOVED lines=16> */
[----:B------:R1:W2:Y:S04]  /*12710*/  MUFU.TANH R187, R0 ;  /* 0x0000000000bb7308 */ /* 0x0002a80000002400 */
[----:B-----5:R-:W-:Y:S02]  /*12720*/  FMUL.FTZ R3, R10, c[0x0][0x320] ;  /* 0x0000c8000a037a20 */ /* 0x020fe40000410000 */
        /* <DEDUP_REMOVED lines=41> */
[----:B------:R-:W-:Y:S01]  /*129c0*/  IADD3 R5, R213, R215, RZ ;  /* 0x000000d7d5057210 */ /* 0x000fe20007ffe0ff */
[-C--:B------:R-:W-:Y:S01]  /*129d0*/  HMMA.16816.F32.BF16 R60, R172, R6.reuse, R60 ;  /* 0x00000006ac3c723c */ /* 0x080fe2000004183c */
[----:B------:R-:W-:Y:S02]  /*129e0*/  MOV R213, c[0x0][0x2c4] ;  /* 0x0000b10000d57a02 */ /* 0x000fe40000000f00 */
[----:B------:R1:W1:Y:S02]  /*129f0*/  MUFU.TANH R222, R0 ;  /* 0x0000000000de7308 */ /* 0x0002640000002400 */
[----:B------:R-:W-:Y:S03]  /*12a00*/  ISETP.NE.AND P2, PT, R213, 0x1, PT ;  /* 0x00000001d500780c */ /* 0x000fe60003f45270 */
[C---:B------:R-:W-:Y:S05]  /*12a10*/  HMMA.16816.F32.BF16 R64, R156.reuse, R6, R64 ;  /* 0x000000069c40723c */ /* 0x040fea0000041840 */
[----:B------:R3:W3:Y:S02]  /*12a20*/  MUFU.TANH R176, R2 ;  /* 0x0000000200b07308 */ /* 0x0006e40000002400 */
[----:B------:R-:W-:Y:S01]  /*12a30*/  @P0 MOV R6, R226 ;  /* 0x000000e200060202 */ /* 0x000fe20000000f00 */
[-C--:B-----5:R-:W-:Y:S04]  /*12a40*/  HMMA.16816.F32.BF16 R68, R156, R8.reuse, R68 ;  /* 0x000000089c44723c */ /* 0x0a0fe80000041844 */
[----:B------:R-:W-:Y:S01]  /*12a50*/  @P0 MOV R7, R217 ;  /* 0x000000d900070202 */ /* 0x000fe20000000f00 */
[----:B--2---:R-:W-:Y:S03]  /*12a60*/  FMUL.FTZ R3, R57, c[0x0][0x320] ;  /* 0x0000c80039037a20 */ /* 0x004fe60000410000 */
[C---:B------:R-:W-:Y:S04]  /*12a70*/  HMMA.16816.F32.BF16 R72, R172.reuse, R8, R72 ;  /* 0x00000008ac48723c */ /* 0x040fe80000041848 */
[----:B-1----:R-:W-:Y:S03]  /*12a80*/  FMUL.FTZ R0, R15, c[0x0][0x320] ;  /* 0x0000c8000f007a20 */ /* 0x002fe60000410000 */
[----:B------:R-:W-:Y:S01]  /*12a90*/  @P0 MOV R9, c[0x0][0x1e0] ;  /* 0x0000780000090a02 */ /* 0x000fe20000000f00 */
[----:B------:R1:W2:Y:S01]  /*12aa0*/  MUFU.TANH R221, R0 ;  /* 0x0000000000dd7308 */ /* 0x0002a20000002400 */
[-C--:B------:R-:W-:Y:S03]  /*12ab0*/  HMMA.16816.F32.BF16 R76, R172, R10.reuse, R76 ;  /* 0x0000000aac4c723c */ /* 0x080fe6000004184c */
[----:B---3--:R-:W-:Y:S01]  /*12ac0*/  FMUL.FTZ R2, R58, c[0x0][0x320] ;  /* 0x0000c8003a027a20 */ /* 0x008fe20000410000 */
[----:B------:R-:W-:Y:S04]  /*12ad0*/  MOV R58, c[0x0][0x32c] ;  /* 0x0000cb00003a7a02 */ /* 0x000fe80000000f00 */
[----:B------:R-:W-:Y:S04]  /*12ae0*/  HMMA.16816.F32.BF16 R80, R156, R10, R80 ;  /* 0x0000000a9c50723c */ /* 0x000fe80000041850 */
[----:B------:R-:W-:Y:S01]  /*12af0*/  ISETP.GE.AND P5, PT, R58, 0x1, PT ;  /* 0x000000013a00780c */ /* 0x000fe20003fa6270 */
[----:B-1----:R-:W-:Y:S11]  /*12b00*/  FMUL.FTZ R0, R16, c[0x0][0x320] ;  /* 0x0000c80010007a20 */ /* 0x002ff60000410000 */
[----:B------:R-:W-:Y:S01]  /*12b10*/  FMUL.FTZ R4, R78, c[0x0][0x320] ;  /* 0x0000c8004e047a20 */ /* 0x000fe20000410000 */
[----:B------:R1:W3:Y:S02]  /*12b20*/  MUFU.TANH R15, R0 ;  /* 0x00000000000f7308 */ /* 0x0002e40000002400 */
        /* <DEDUP_REMOVED lines=54> */
[----:B------:R5:W1:Y:S02]  /*12e90*/  MUFU.TANH R171, R0 ;  /* 0x0000000000ab7308 */ /* 0x000a640000002400 */
[----:B-----5:R-:W-:Y:S08]  /*12ea0*/  FMUL.FTZ R0, R47, c[0x0][0x320] ;  /* 0x0000c8002f007a20 */ /* 0x020ff00000410000 */
        /* <DEDUP_REMOVED lines=10> */
[----:B------:R5:W1:Y:S10]  /*12f50*/  MUFU.TANH R52, R2 ;  /* 0x0000000200347308 */ /* 0x000a740000002400 */
[----:B------:R1:W1:Y:S01]  /*12f60*/  MUFU.TANH R30, R0 ;  /* 0x00000000001e7308 */ /* 0x0002620000002400 */
[----:B-----5:R-:W-:Y:S01]  /*12f70*/  @P0 IADD3 R2, R205, -0x1, RZ ;  /* 0xffffffffcd020810 */ /* 0x020fe20007ffe0ff */
[----:B-1----:R-:W-:Y:S08]  /*12f80*/  FMUL.FTZ R0, R53, c[0x0][0x320] ;  /* 0x0000c80035007a20 */ /* 0x002ff00000410000 */
[----:B------:R1:W1:Y:S02]  /*12f90*/  MUFU.TANH R25, R0 ;  /* 0x0000000000197308 */ /* 0x0002640000002400 */
[----:B-1----:R-:W-:Y:S08]  /*12fa0*/  FMUL.FTZ R0, R54, c[0x0][0x320] ;  /* 0x0000c80036007a20 */ /* 0x002ff00000410000 */
[----:B------:R1:W1:Y:S10]  /*12fb0*/  MUFU.TANH R54, R4 ;  /* 0x0000000400367308 */ /* 0x0002740000002400 */
[----:B------:R5:W2:Y:S01]  /*12fc0*/  MUFU.TANH R39, R0 ;  /* 0x0000000000277308 */ /* 0x000aa20000002400 */
[----:B-1----:R-:W-:Y:S01]  /*12fd0*/  @P0 SHF.L.U32 R4, R9, 0x5, RZ ;  /* 0x0000000509040819 */ /* 0x002fe200000006ff */
[----:B-----5:R-:W-:Y:S08]  /*12fe0*/  FMUL.FTZ R0, R55, c[0x0][0x320] ;  /* 0x0000c80037007a20 */ /* 0x020ff00000410000 */
[----:B------:R1:W1:Y:S02]  /*12ff0*/  MUFU.TANH R35, R0 ;  /* 0x0000000000237308 */ /* 0x0002640000002400 */
[----:B-1----:R-:W-:Y:S02]  /*13000*/  FMUL.FTZ R0, R56, c[0x0][0x320] ;  /* 0x0000c80038007a20 */ /* 0x002fe40000410000 */
[----:B------:R-:W5:Y:S06]  /*13010*/  LDL R56, [R1] ;  /* 0x0000000001387983 */ /* 0x000f6c0000100800 */
        /* <DEDUP_REMOVED lines=37> */
[----:B-1----:R-:W-:Y:S05]  /*13270*/  @P0 SHF.R.S32.HI R0, RZ, 0x1f, R2 ;  /* 0x0000001fff000819 */ /* 0x002fea0000011402 */
[----:B------:R-:W-:Y:S04]  /*13280*/  @P0 IMAD R0, R0, c[0x0][0x1e0], RZ ;  /* 0x0000780000000a24 */ /* 0x000fe800078e02ff */
[C---:B------:R-:W-:Y:S02]  /*13290*/  @P0 IMAD R0, R2.reuse, c[0x0][0x1e4], R0 ;  /* 0x0000790002000a24 */ /* 0x040fe400078e0200 */
[----:B------:R-:W-:Y:S05]  /*132a0*/  @P0 IMAD.WIDE.U32 R2, R2, c[0x0][0x1e0], RZ ;  /* 0x0000780002020a25 */ /* 0x000fea00078e00ff */
[----:B------:R-:W-:Y:S01]  /*132b0*/  @P0 IADD3 R0, R3, R0, RZ ;  /* 0x0000000003000210 */ /* 0x000fe20007ffe0ff */
[----:B------:R-:W-:Y:S04]  /*132c0*/  @P0 IMAD.WIDE.U32 R6, R2, 0x50, R6 ;  /* 0x0000005002060825 */ /* 0x000fe800078e0006 */
[----:B------:R-:W-:Y:S01]  /*132d0*/  @P0 IMAD R0, R0, 0x50, RZ ;  /* 0x0000005000000824 */ /* 0x000fe200078e02ff */
[----:B------:R-:W-:Y:S01]  /*132e0*/  @P0 LEA R2, P1, R6, c[0x0][0x1c8], 0x1 ;  /* 0x0000720006020a11 */ /* 0x000fe200078208ff */
[----:B------:R-:W-:Y:S03]  /*132f0*/  FMUL.FTZ R3, R79, c[0x0][0x320] ;  /* 0x0000c8004f037a20 */ /* 0x000fe60000410000 */
[----:B------:R-:W-:Y:S01]  /*13300*/  @P0 IADD3 R0, R7, R0, RZ ;  /* 0x0000000007000210 */ /* 0x000fe20007ffe0ff */
[----:B------:R-:W-:Y:S01]  /*13310*/  FMUL.FTZ R7, R80, c[0x0][0x320] ;  /* 0x0000c80050077a20 */ /* 0x000fe20000410000 */
[----:B------:R1:W1:Y:S10]  /*13320*/  MUFU.TANH R55, R3 ;  /* 0x0000000300377308 */ /* 0x0002740000002400 */
[----:B------:R2:W2:Y:S01]  /*13330*/  MUFU.TANH R11, R7 ;  /* 0x00000007000b7308 */ /* 0x0004a20000002400 */
[----:B-1----:R-:W-:Y:S01]  /*13340*/  @P0 LEA.HI.X R3, R6, c[0x0][0x1cc], R0, 0x1, P1 ;  /* 0x0000730006030a11 */ /* 0x002fe200008f0c00 */
[----:B------:R-:W-:Y:S01]  /*13350*/  @P2 IMAD.HI.U32 R6, R5, c[0x0][0x2c8], RZ ;  /* 0x0000b20005062a27 */ /* 0x000fe200078e00ff */
[----:B------:R-:W-:Y:S02]  /*13360*/  @P0 IADD3 R8, P1, R2, R4, RZ ;  /* 0x0000000402080210 */ /* 0x000fe40007f3e0ff */
[----:B------:R-:W-:Y:S01]  /*13370*/  @P0 SHF.L.U64.HI R0, R9, R211, c[0x0][0x1e4] ;  /* 0x0000790009000619 */ /* 0x000fe200000102d3 */
[----:B------:R-:W-:Y:S01]  /*13380*/  @!PT LDS RZ, [RZ] ;  /* 0x00000000fffff984 */ /* 0x000fe20000000800 */
[----:B------:R-:W-:Y:S01]  /*13390*/  @!PT LDS RZ, [RZ] ;  /* 0x00000000fffff984 */ /* 0x000fe20000000800 */
[----:B------:R-:W-:Y:S01]  /*133a0*/  @!PT LDS RZ, [RZ] ;  /* 0x00000000fffff984 */ /* 0x000fe20000000800 */
[----:B------:R1:W-:Y:S01]  /*133b0*/  @P0 LDGSTS.E.BYPASS.LTC128B.128 [R207+0x2900], [R2.64], !P4 ;  /* 0x0290000002cf0fae */ /* 0x0003e2000e101d48 */
[----:B------:R-:W-:Y:S02]  /*133c0*/  @P2 SHF.R.U32.HI R5, RZ, c[0x0][0x2cc], R6 ;  /* 0x0000b300ff052a19 */ /* 0x000fe40000011606 */
[----:B------:R-:W-:Y:S01]  /*133d0*/  @P0 IADD3.X R9, R3, R0, RZ, P1, !PT ;  /* 0x0000000003090210 */ /* 0x000fe20000ffe4ff */
[----:B--2---:R-:W-:Y:S01]  /*133e0*/  FMUL.FTZ R7, R81, c[0x0][0x320] ;  /* 0x0000c80051077a20 */ /* 0x004fe20000410000 */
[-C--:B------:R-:W-:Y:S03]  /*133f0*/  @P0 IADD3 R6, P3, R8, R4.reuse, RZ ;  /* 0x0000000408060210 */ /* 0x080fe60007f7e0ff */
[----:B------:R2:W-:Y:S01]  /*13400*/  @P0 LDGSTS.E.BYPASS.LTC128B.128 [R207+0x3100], [R8.64], !P4 ;  /* 0x0310000008cf0fae */ /* 0x0005e2000e101d48 */
[----:B------:R3:W2:Y:S01]  /*13410*/  MUFU.TANH R10, R7 ;  /* 0x00000007000a7308 */ /* 0x0006a20000002400 */
[----:B-1----:R-:W-:Y:S02]  /*13420*/  @P0 IADD3 R2, P2, R6, R4, RZ ;  /* 0x0000000406020210 */ /* 0x002fe40007f5e0ff */
[----:B---3--:R-:W-:Y:S02]  /*13430*/  @P0 IADD3.X R7, R9, R0, RZ, P3, !PT ;  /* 0x0000000009070210 */ /* 0x008fe40001ffe4ff */
[----:B--2---:R-:W-:Y:S01]  /*13440*/  @P0 IADD3 R8, P1, R2, R4, RZ ;  /* 0x0000000402080210 */ /* 0x004fe20007f3e0ff */
[----:B------:R-:W-:Y:S01]  /*13450*/  FMUL.FTZ R4, R82, c[0x0][0x320] ;  /* 0x0000c80052047a20 */ /* 0x000fe20000410000 */
[-C--:B------:R-:W-:Y:S01]  /*13460*/  @P0 IADD3.X R3, R7, R0.reuse, RZ, P2, !PT ;  /* 0x0000000007030210 */ /* 0x080fe200017fe4ff */
[----:B------:R1:W-:Y:S02]  /*13470*/  @P0 LDGSTS.E.BYPASS.LTC128B.128 [R207+0x3900], [R6.64], !P4 ;  /* 0x0390000006cf0fae */ /* 0x0003e4000e101d48 */
[----:B------:R2:W3:Y:S01]  /*13480*/  MUFU.TANH R12, R4 ;  /* 0x00000004000c7308 */ /* 0x0004e20000002400 */
[----:B------:R-:W-:Y:S01]  /*13490*/  @P0 IADD3.X R9, R3, R0, RZ, P1, !PT ;  /* 0x0000000003090210 */ /* 0x000fe20000ffe4ff */
[----:B------:R-:W-:Y:S04]  /*134a0*/  IMAD R0, R205, -0x50, RZ ;  /* 0xffffffb0cd007824 */ /* 0x000fe800078e02ff */
[----:B------:R1:W-:Y:S08]  /*134b0*/  @P0 LDGSTS.E.BYPASS.LTC128B.128 [R207+0x4100], [R2.64], !P4 ;  /* 0x0410000002cf0fae */ /* 0x0003f0000e101d48 */
[----:B------:R3:W-:Y:S08]  /*134c0*/  @P0 LDGSTS.E.BYPASS.LTC128B.128 [R207+0x4900], [R8.64], !P4 ;  /* 0x0490000008cf0fae */ /* 0x0007f0000e101d48 */
[----:B------:R-:W0:Y:S08]  /*134d0*/  LDGDEPBAR ;  /* 0x00000000000079af */ /* 0x000e300000000000 */
[----:B--2---:R-:W2:Y:S01]  /*134e0*/  SHFL.IDX PT, R4, R5, RZ, 0x1c1f ;  /* 0x001c1fff05047589 */ /* 0x004ea200000e0000 */
[----:B-1----:R-:W-:Y:S04]  /*134f0*/  FMUL.FTZ R2, R83, c[0x0][0x320] ;  /* 0x0000c80053027a20 */ /* 0x002fe80000410000 */
[----:B---3--:R5:W1:Y:S02]  /*13500*/  MUFU.TANH R9, R2 ;  /* 0x0000000200097308 */ /* 0x008a640000002400 */
[----:B-----5:R-:W-:Y:S04]  /*13510*/  IADD3 R2, -R56, 0x1, R0 ;  /* 0x0000000138027810 */ /* 0x020fe80007ffe100 */
[----:B------:R-:W-:Y:S04]  /*13520*/  IADD3 R2, -R243, R2, R244 ;  /* 0x00000002f3027210 */ /* 0x000fe80007ffe1f4 */
[C---:B------:R-:W-:Y:S02]  /*13530*/  IADD3 R6, R2.reuse, c[0x0][0x328], RZ ;  /* 0x0000ca0002067a10 */ /* 0x040fe40007ffe0ff */
[----:B------:R-:W-:Y:S02]  /*13540*/  IADD3 R7, R2, UR4, RZ ;  /* 0x0000000402077c10 */ /* 0x000fe4000fffe0ff */
[----:B--2---:R-:W-:Y:S02]  /*13550*/  IADD3 R3, R6, R4, RZ ;  /* 0x0000000406037210 */ /* 0x004fe40007ffe0ff */
        /* <DEDUP_REMOVED lines=13> */
.L_x_634:
[----:B------:R-:W-:Y:S04]  /*13630*/  MOV R8, c[0x0][0x32c] ;  /* 0x0000cb0000087a02 */ /* 0x000fe80000000f00 */
[----:B------:R-:W-:-:S13]  /*13640*/  ISETP.NE.AND P0, PT, R8, 0x1, PT ;  /* 0x000000010800780c */ /* 0x000fda0003f05270 */
[----:B------:R-:W-:Y:S05]  /*13650*/  @P0 IMAD.HI.U32 R8, R4, c[0x0][0x330], RZ ;  /* 0x0000cc0004080a27 */ /* 0x000fea00078e00ff */
[----:B------:R-:W-:Y:S02]  /*13660*/  @P0 SHF.R.U32.HI R4, RZ, c[0x0][0x334], R8 ;  /* 0x0000cd00ff040a19 */ /* 0x000fe40000011608 */
.L_x_635:
[----:B------:R-:W-:Y:S05]  /*13670*/  BSYNC B0 ;  /* 0x0000000000007941 */ /* 0x000fea0003800000 */
.L_x_633:
[----:B------:R-:W-:Y:S04]  /*13680*/  IMAD.IADD R8, R0, 0x1, -R56 ;  /* 0x0000000100087824 */ /* 0x000fe800078e0a38 */
[----:B------:R-:W-:Y:S05]  /*13690*/  IMAD R4, R4, c[0x0][0x32c], R8 ;  /* 0x0000cb0004047a24 */ /* 0x000fea00078e0208 */
[----:B------:R-:W-:Y:S02]  /*136a0*/  IADD3 R8, R4, c[0x0][0x32c], RZ ;  /* 0x0000cb0004087a10 */ /* 0x000fe40007ffe0ff */
[----:B------:R-:W-:Y:S02]  /*136b0*/  IMNMX R2, R2, R4, !PT ;  /* 0x0000000402027217 */ /* 0x000fe40007800200 */
[----:B------:R-:W-:Y:S02]  /*136c0*/  IMNMX R3, R3, R8, PT ;  /* 0x0000000803037217 */ /* 0x000fe40003800200 */
.L_x_632:
        /* <DEDUP_REMOVED lines=27> */
[----:B------:R-:W-:Y:S02]  /*13880*/  ISETP.LT.OR P0, PT, R3, 0xa, P0 ;  /* 0x0000000a0300780c */ /* 0x000fe40000701670 */
[----:B------:R-:W-:Y:S02]  /*13890*/  LOP3.LUT R204, R204, 0xffffff7f, RZ, 0xc0, !PT ;  /* 0xffffff7fcccc7812 */ /* 0x000fe400078ec0ff */
[----:B------:R-:W-:Y:S02]  /*138a0*/  FSEL R18, R169, -INF , !P0 ;  /* 0xff800000a9127808 */ /* 0x000fe40004000000 */
[----:B------:R-:W-:Y:S02]  /*138b0*/  ISETP.GT.AND P0, PT, R2, 0x10, !P1 ;  /* 0x000000100200780c */ /* 0x000fe40004f04270 */
[----:B------:R-:W-:Y:S02]  /*138c0*/  ISETP.GE.AND P2, PT, R0, 0x3a, PT ;  /* 0x0000003a0000780c */ /* 0x000fe40003f46270 */
[----:B------:R-:W-:Y:S02]  /*138d0*/  ISETP.LT.OR P0, PT, R3, 0x11, P0 ;  /* 0x000000110300780c */ /* 0x000fe40000701670 */
        /* <DEDUP_REMOVED lines=93> */
.L_x_638:
[----:B------:R-:W-:Y:S04]  /*13eb0*/  MOV R8, c[0x0][0x32c] ;  /* 0x0000cb0000087a02 */ /* 0x000fe80000000f00 */
[----:B------:R-:W-:-:S13]  /*13ec0*/  ISETP.NE.AND P0, PT, R8, 0x1, PT ;  /* 0x000000010800780c */ /* 0x000fda0003f05270 */
[----:B------:R-:W-:Y:S05]  /*13ed0*/  @P0 IMAD.HI.U32 R8, R4, c[0x0][0x330], RZ ;  /* 0x0000cc0004080a27 */ /* 0x000fea00078e00ff */
[----:B------:R-:W-:Y:S02]  /*13ee0*/  @P0 SHF.R.U32.HI R4, RZ, c[0x0][0x334], R8 ;  /* 0x0000cd00ff040a19 */ /* 0x000fe40000011608 */
.L_x_639:
[----:B------:R-:W-:Y:S05]  /*13ef0*/  BSYNC B0 ;  /* 0x0000000000007941 */ /* 0x000fea0003800000 */
.L_x_637:
[----:B------:R-:W-:Y:S04]  /*13f00*/  IMAD.IADD R8, R0, 0x1, -R56 ;  /* 0x0000000100087824 */ /* 0x000fe800078e0a38 */
[----:B------:R-:W-:Y:S05]  /*13f10*/  IMAD R4, R4, c[0x0][0x32c], R8 ;  /* 0x0000cb0004047a24 */ /* 0x000fea00078e0208 */
[----:B------:R-:W-:Y:S02]  /*13f20*/  IADD3 R8, R4, c[0x0][0x32c], RZ ;  /* 0x0000cb0004087a10 */ /* 0x000fe40007ffe0ff */
[----:B------:R-:W-:Y:S02]  /*13f30*/  IMNMX R3, R3, R4, !PT ;  /* 0x0000000403037217 */ /* 0x000fe40007800200 */
[----:B------:R-:W-:Y:S02]  /*13f40*/  IMNMX R2, R2, R8, PT ;  /* 0x0000000802027217 */ /* 0x000fe40003800200 */
.L_x_636:
        /* <DEDUP_REMOVED lines=91> */
.L_x_642:
[----:B------:R-:W-:Y:S04]  /*14500*/  MOV R8, c[0x0][0x32c] ;  /* 0x0000cb0000087a02 */ /* 0x000fe80000000f00 */
[----:B------:R-:W-:-:S13]  /*14510*/  ISETP.NE.AND P0, PT, R8, 0x1, PT ;  /* 0x000000010800780c */ /* 0x000fda0003f05270 */
[----:B------:R-:W-:Y:S05]  /*14520*/  @P0 IMAD.HI.U32 R8, R4, c[0x0][0x330], RZ ;  /* 0x0000cc0004080a27 */ /* 0x000fea00078e00ff */
[----:B------:R-:W-:Y:S02]  /*14530*/  @P0 SHF.R.U32.HI R4, RZ, c[0x0][0x334], R8 ;  /* 0x0000cd00ff040a19 */ /* 0x000fe40000011608 */
.L_x_643:
[----:B------:R-:W-:Y:S05]  /*14540*/  BSYNC B0 ;  /* 0x0000000000007941 */ /* 0x000fea0003800000 */
.L_x_641:
[----:B------:R-:W-:Y:S04]  /*14550*/  IMAD.IADD R8, R0, 0x1, -R56 ;  /* 0x0000000100087824 */ /* 0x000fe800078e0a38 */
[----:B------:R-:W-:Y:S05]  /*14560*/  IMAD R4, R4, c[0x0][0x32c], R8 ;  /* 0x0000cb0004047a24 */ /* 0x000fea00078e0208 */
[----:B------:R-:W-:Y:S02]  /*14570*/  IADD3 R8, R4, c[0x0][0x32c], RZ ;  /* 0x0000cb0004087a10 */ /* 0x000fe40007ffe0ff */
[----:B------:R-:W-:Y:S02]  /*14580*/  IMNMX R3, R3, R4, !PT ;  /* 0x0000000403037217 */ /* 0x000fe40007800200 */
[----:B------:R-:W-:Y:S02]  /*14590*/  IMNMX R2, R2, R8, PT ;  /* 0x0000000802027217 */ /* 0x000fe40003800200 */
.L_x_640:
        /* <DEDUP_REMOVED lines=91> */
.L_x_646:
[----:B------:R-:W-:Y:S04]  /*14b50*/  MOV R5, c[0x0][0x32c] ;  /* 0x0000cb0000057a02 */ /* 0x000fe80000000f00 */
[----:B------:R-:W-:-:S13]  /*14b60*/  ISETP.NE.AND P0, PT, R5, 0x1, PT ;  /* 0x000000010500780c */ /* 0x000fda0003f05270 */
[----:B------:R-:W-:Y:S05]  /*14b70*/  @P0 IMAD.HI.U32 R5, R4, c[0x0][0x330], RZ ;  /* 0x0000cc0004050a27 */ /* 0x000fea00078e00ff */
[----:B------:R-:W-:Y:S02]  /*14b80*/  @P0 SHF.R.U32.HI R4, RZ, c[0x0][0x334], R5 ;  /* 0x0000cd00ff040a19 */ /* 0x000fe40000011605 */
.L_x_647:
[----:B------:R-:W-:Y:S05]  /*14b90*/  BSYNC B0 ;  /* 0x0000000000007941 */ /* 0x000fea0003800000 */
.L_x_645:
[----:B------:R-:W-:Y:S04]  /*14ba0*/  IMAD.IADD R0, R0, 0x1, -R56 ;  /* 0x0000000100007824 */ /* 0x000fe800078e0a38 */
[----:B------:R-:W-:Y:S05]  /*14bb0*/  IMAD R0, R4, c[0x0][0x32c], R0 ;  /* 0x0000cb0004007a24 */ /* 0x000fea00078e0200 */
[----:B------:R-:W-:Y:S02]  /*14bc0*/  IADD3 R4, R0, c[0x0][0x32c], RZ ;  /* 0x0000cb0000047a10 */ /* 0x000fe40007ffe0ff */
[----:B------:R-:W-:Y:S02]  /*14bd0*/  IMNMX R2, R2, R0, !PT ;  /* 0x0000000002027217 */ /* 0x000fe40007800200 */
[----:B------:R-:W-:Y:S02]  /*14be0*/  IMNMX R3, R3, R4, PT ;  /* 0x0000000403037217 */ /* 0x000fe40003800200 */
.L_x_644:
        /* <DEDUP_REMOVED lines=164> */
[----:B----4-:R-:W-:Y:S02]  /*15630*/  F2FP.BF16.PACK_AB R76, R48, R45 ;  /* 0x0000002d304c723e */ /* 0x010fe400000010ff */
[----:B------:R-:W-:Y:S01]  /*15640*/  FMNMX.FTZ R6, R58, R6, !PT ;  /* 0x000000063a067209 */ /* 0x000fe20007810000 */
[----:B------:R1:W-:Y:S01]  /*15650*/  MUFU.EX2 R63, R5 ;  /* 0x00000005003f7308 */ /* 0x0003e20000000800 */
[----:B------:R-:W-:Y:S02]  /*15660*/  LOP3.LUT P6, RZ, R204, 0x4000, RZ, 0xc0, !PT ;  /* 0x00004000ccff7812 */ /* 0x000fe400078cc0ff */
[----:B------:R-:W-:Y:S02]  /*15670*/  FMNMX.FTZ R0, R62, R6, !PT ;  /* 0x000000063e007209 */ /* 0x000fe40007810000 */
[----:B------:R-:W-:Y:S02]  /*15680*/  ISETP.GT.AND P3, PT, R2, 0x49, !P6 ;  /* 0x000000490200780c */ /* 0x000fe40007764270 */
[----:B------:R-:W-:Y:S02]  /*15690*/  FMNMX.FTZ R0, R154, R0, !PT ;  /* 0x000000009a007209 */ /* 0x000fe40007810000 */
[----:B------:R-:W-:Y:S01]  /*156a0*/  ISETP.LT.OR P3, PT, R3, 0x4a, P3 ;  /* 0x0000004a0300780c */ /* 0x000fe20001f61670 */
[----:B------:R2:W3:Y:S01]  /*156b0*/  MUFU.EX2 R60, R7 ;  /* 0x00000007003c7308 */ /* 0x0004e20000000800 */
[----:B------:R-:W-:Y:S02]  /*156c0*/  FMNMX.FTZ R0, R162, R0, !PT ;  /* 0x00000000a2007209 */ /* 0x000fe40007810000 */
[----:B------:R-:W-:Y:S02]  /*156d0*/  FSEL R73, R55, -INF , !P3 ;  /* 0xff80000037497808 */ /* 0x000fe40005800000 */
[----:B------:R-:W-:Y:S01]  /*156e0*/  FMNMX.FTZ R0, R163, R0, !PT ;  /* 0x00000000a3007209 */ /* 0x000fe20007810000 */
[----:B------:R-:W-:Y:S01]  /*156f0*/  LDSM.16.MT88.4 R52, [R190] ;  /* 0x00000000be34783b */ /* 0x000fe20000004200 */
[--C-:B-1----:R-:W-:Y:S04]  /*15700*/  FFMA.FTZ R5, R10, c[0x0][0x2d0], -R75.reuse ;  /* 0x0000b4000a057a23 */ /* 0x102fe8000001084b */
[----:B------:R1:W-:Y:S03]  /*15710*/  MUFU.EX2 R47, R5 ;  /* 0x00000005002f7308 */ /* 0x0003e60000000800 */
[----:B--2---:R-:W2:Y:S01]  /*15720*/  SHFL.BFLY PT, R7, R4, 0x1, 0x1f ;  /* 0x0c201f0004077f89 */ /* 0x004ea200000e0000 */
[----:B---3--:R-:W-:Y:S01]  /*15730*/  F2FP.BF16.PACK_AB R78, R63, R60 ;  /* 0x0000003c3f4e723e */ /* 0x008fe200000010ff */
[--C-:B-1----:R-:W-:Y:S05]  /*15740*/  FFMA.FTZ R5, R11, c[0x0][0x2d0], -R75.reuse ;  /* 0x0000b4000b057a23 */ /* 0x102fea000001084b */
        /* <DEDUP_REMOVED lines=76> */
[----:B------:R-:W-:Y:S02]  /*15c10*/  FMUL.FTZ R33, R69, R117 ;  /* 0x0000007545217220 */ /* 0x000fe40000410000 */
[--C-:B------:R-:W-:Y:S02]  /*15c20*/  FFMA.FTZ R58, R58, c[0x0][0x2d0], -R153.reuse ;  /* 0x0000b4003a3a7a23 */ /* 0x100fe40000010899 */
[--C-:B------:R-:W-:Y:S01]  /*15c30*/  FFMA.FTZ R62, R62, c[0x0][0x2d0], -R153.reuse ;  /* 0x0000b4003e3e7a23 */ /* 0x100fe20000010899 */
[----:B------:R4:W-:Y:S01]  /*15c40*/  MUFU.EX2 R246, R4 ;  /* 0x0000000400f67308 */ /* 0x0009e20000000800 */
[C---:B-1----:R-:W-:Y:S02]  /*15c50*/  FMUL.FTZ R6, R68.reuse, R90 ;  /* 0x0000005a44067220 */ /* 0x042fe40000410000 */
[C---:B------:R-:W-:Y:S02]  /*15c60*/  FMUL.FTZ R7, R68.reuse, R91 ;  /* 0x0000005b44077220 */ /* 0x040fe40000410000 */
[C---:B------:R-:W-:Y:S05]  /*15c70*/  FMUL.FTZ R18, R68.reuse, R102 ;  /* 0x0000006644127220 */ /* 0x040fea0000410000 */
        /* <DEDUP_REMOVED lines=9> */
[C---:B------:R-:W-:Y:S02]  /*15d10*/  FMUL.FTZ R13, R2.reuse, R97 ;  /* 0x00000061020d7220 */ /* 0x040fe40000410000 */
        /* <DEDUP_REMOVED lines=8> */
[C---:B------:R-:W-:Y:S01]  /*15da0*/  FMUL.FTZ R5, R69.reuse, R89 ;  /* 0x0000005945057220 */ /* 0x040fe20000410000 */
[----:B------:R-:W-:Y:S01]  /*15db0*/  MOV R113, R60 ;  /* 0x0000003c00717202 */ /* 0x000fe20000000f00 */
[C---:B------:R-:W-:Y:S01]  /*15dc0*/  FMUL.FTZ R41, R2.reuse, R125 ;  /* 0x0000007d02297220 */ /* 0x040fe20000410000 */
[----:B------:R-:W-:Y:S01]  /*15dd0*/  MOV R125, R227 ;  /* 0x000000e3007d7202 */ /* 0x000fe20000000f00 */
[----:B------:R-:W-:Y:S01]  /*15de0*/  FMUL.FTZ R44, R2, R128 ;  /* 0x00000080022c7220 */ /* 0x000fe20000410000 */
[----:B------:R1:W-:Y:S01]  /*15df0*/  MUFU.EX2 R234, R24 ;  /* 0x0000001800ea7308 */ /* 0x0003e20000000800 */
[C---:B------:R-:W-:Y:S02]  /*15e00*/  FMUL.FTZ R50, R68.reuse, R134 ;  /* 0x0000008644327220 */ /* 0x040fe40000410000 */
[----:B------:R-:W-:Y:S02]  /*15e10*/  FMUL.FTZ R51, R68, R135 ;  /* 0x0000008744337220 */ /* 0x000fe40000410000 */
[----:B--2---:R-:W-:Y:S02]  /*15e20*/  FFMA.FTZ R0, R22, c[0x0][0x2d0], -R153 ;  /* 0x0000b40016007a23 */ /* 0x004fe40000010899 */
[----:B------:R-:W2:Y:S01]  /*15e30*/  LDSM.16.MT88.4 R20, [R189] ;  /* 0x00000000bd14783b */ /* 0x000ea20000004200 */
[C---:B------:R-:W-:Y:S02]  /*15e40*/  FMUL.FTZ R57, R2.reuse, R141 ;  /* 0x0000008d02397220 */ /* 0x040fe40000410000 */
[----:B------:R4:W5:Y:S01]  /*15e50*/  MUFU.EX2 R238, R0 ;  /* 0x0000000000ee7308 */ /* 0x0009620000000800 */
[C---:B------:R-:W-:Y:S02]  /*15e60*/  FMUL.FTZ R60, R2.reuse, R144 ;  /* 0x00000090023c7220 */ /* 0x040fe40000410000 */
[C---:B------:R-:W-:Y:S02]  /*15e70*/  FMUL.FTZ R61, R2.reuse, R145 ;  /* 0x00000091023d7220 */ /* 0x040fe40000410000 */
[----:B---3--:R-:W-:Y:S02]  /*15e80*/  FMUL.FTZ R4, R69, R88 ;  /* 0x0000005845047220 */ /* 0x008fe40000410000 */
[----:B------:R-:W-:Y:S01]  /*15e90*/  LDSM.16.MT88.4 R88, [R193+0x800] ;  /* 0x00080000c158783b */ /* 0x000fe20000004200 */
[----:B------:R-:W-:Y:S04]  /*15ea0*/  FFMA.FTZ R92, R159, c[0x0][0x2d0], -R75 ;  /* 0x0000b4009f5c7a23 */ /* 0x000fe8000001084b */
[----:B------:R-:W-:Y:S01]  /*15eb0*/  MUFU.EX2 R225, R92 ;  /* 0x0000005c00e17308 */ /* 0x000fe20000000800 */
[----:B-1----:R-:W-:Y:S01]  /*15ec0*/  FMUL.FTZ R24, R2, R108 ;  /* 0x0000006c02187220 */ /* 0x002fe20000410000 */
[----:B----4-:R-:W-:Y:S02]  /*15ed0*/  FSEL R0, R3, RZ, P0 ;  /* 0x000000ff03007208 */ /* 0x010fe40000000000 */
[----:B-----5:R-:W-:Y:S02]  /*15ee0*/  F2FP.BF16.PACK_AB R65, R238, R237 ;  /* 0x000000edee41723e */ /* 0x020fe400000010ff */
[----:B------:R-:W-:Y:S01]  /*15ef0*/  ISETP.GT.AND P0, PT, R205, R239, PT ;  /* 0x000000efcd00720c */ /* 0x000fe20003f04270 */
        /* <DEDUP_REMOVED lines=10> */
[C---:B------:R-:W-:Y:S03]  /*15fa0*/  HMMA.16816.F32.BF16 R8, R64.reuse, R20, R8 ;  /* 0x000000144008723c */ /* 0x040fe60000041808 */
[----:B------:R-:W3:Y:S01]  /*15fb0*/  LDL.LU R99, [R1+0xc] ;  /* 0x00000c0001637983 */ /* 0x000ee20000300800 */
[C---:B------:R-:W-:Y:S01]  /*15fc0*/  FMUL.FTZ R14, R0.reuse, R98 ;  /* 0x00000062000e7220 */ /* 0x040fe20000410000 */
[----:B------:R-:W-:Y:S01]  /*15fd0*/  MOV R98, R47 ;  /* 0x0000002f00627202 */ /* 0x000fe20000000f00 */
[----:B------:R-:W-:Y:S01]  /*15fe0*/  FMUL.FTZ R26, R0, R110 ;  /* 0x0000006e001a7220 */ /* 0x000fe20000410000 */
[----:B------:R-:W4:Y:S01]  /*15ff0*/  LDL.LU R97, [R1+0x10] ;  /* 0x0000100001617983 */ /* 0x000f220000300800 */
[----:B------:R-:W-:Y:S03]  /*16000*/  FFMA.FTZ R20, R34, c[0x0][0x2d0], -R152 ;  /* 0x0000b40022147a23 */ /* 0x000fe60000010898 */
[-C--:B------:R-:W-:Y:S01]  /*16010*/  HMMA.16816.F32.BF16 R12, R64, R22.reuse, R12 ;  /* 0x00000016400c723c */ /* 0x080fe2000004180c */
[----:B------:R5:W-:Y:S01]  /*16020*/  MUFU.EX2 R235, R20 ;  /* 0x0000001400eb7308 */ /* 0x000be20000000800 */
[----:B------:R-:W3:Y:S01]  /*16030*/  LDL.LU R96, [R1+0x14] ;  /* 0x0000140001607983 */ /* 0x000ee20000300800 */
[----:B------:R-:W-:Y:S02]  /*16040*/  FMUL.FTZ R34, R68, R118 ;  /* 0x0000007644227220 */ /* 0x000fe40000410000 */
[C---:B------:R-:W-:Y:S01]  /*16050*/  FMUL.FTZ R27, R0.reuse, R111 ;  /* 0x0000006f001b7220 */ /* 0x040fe20000410000 */
[----:B------:R-:W3:Y:S01]  /*16060*/  LDL.LU R126, [R1+0x18] ;  /* 0x00001800017e7983 */ /* 0x000ee20000300800 */
[C---:B------:R-:W-:Y:S01]  /*16070*/  FMUL.FTZ R30, R0.reuse, R114 ;  /* 0x00000072001e7220 */ /* 0x040fe20000410000 */
[C---:B------:R-:W-:Y:S02]  /*16080*/  HMMA.16816.F32.BF16 R16, R76.reuse, R22, R16 ;  /* 0x000000164c10723c */ /* 0x040fe40000041810 */
[----:B------:R-:W-:Y:S02]  /*16090*/  LDSM.16.MT88.4 R116, [R193+0x2000] ;  /* 0x00200000c174783b */ /* 0x000fe40000004200 */
[----:B------:R-:W-:Y:S01]  /*160a0*/  FMUL.FTZ R21, R69, R105 ;  /* 0x0000006945157220 */ /* 0x000fe20000410000 */
[----:B------:R-:W-:Y:S01]  /*160b0*/  MOV R114, R59 ;  /* 0x0000003b00727202 */ /* 0x000fe20000000f00 */
[----:B------:R-:W-:Y:S01]  /*160c0*/  FMUL.FTZ R31, R0, R115 ;  /* 0x00000073001f7220 */ /* 0x000fe20000410000 */
[----:B------:R-:W-:Y:S01]  /*160d0*/  MOV R115, R48 ;  /* 0x0000003000737202 */ /* 0x000fe20000000f00 */
[C---:B------:R-:W-:Y:S04]  /*160e0*/  FMUL.FTZ R22, R68.reuse, R106 ;  /* 0x0000006a44167220 */ /* 0x040fe80000410000 */
[----:B------:R-:W-:Y:S02]  /*160f0*/  FMUL.FTZ R23, R68, R107 ;  /* 0x0000006b44177220 */ /* 0x000fe40000410000 */
[--C-:B------:R-:W-:Y:S02]  /*16100*/  FFMA.FTZ R48, R49, c[0x0][0x2d0], -R74.reuse ;  /* 0x0000b40031307a23 */ /* 0x100fe4000001084a */
[C---:B------:R-:W-:Y:S02]  /*16110*/  FMUL.FTZ R46, R0.reuse, R130 ;  /* 0x00000082002e7220 */ /* 0x040fe40000410000 */
[C---:B-----5:R-:W-:Y:S01]  /*16120*/  FMUL.FTZ R20, R69.reuse, R104 ;  /* 0x0000006845147220 */ /* 0x060fe20000410000 */
[----:B------:R5:W-:Y:S01]  /*16130*/  MUFU.EX2 R228, R48 ;  /* 0x0000003000e47308 */ /* 0x000be20000000800 */
[----:B------:R-:W-:Y:S01]  /*16140*/  FMUL.FTZ R49, R69, R133 ;  /* 0x0000008545317220 */ /* 0x000fe20000410000 */
[----:B------:R-:W-:Y:S01]  /*16150*/  MOV R104, R45 ;  /* 0x0000002d00687202 */ /* 0x000fe20000000f00 */
[C---:B------:R-:W-:Y:S02]  /*16160*/  FMUL.FTZ R47, R0.reuse, R131 ;  /* 0x00000083002f7220 */ /* 0x040fe40000410000 */
[----:B------:R-:W-:Y:S01]  /*16170*/  FMUL.FTZ R59, R0, R143 ;  /* 0x0000008f003b7220 */ /* 0x000fe20000410000 */
[-C--:B------:R-:W-:Y:S03]  /*16180*/  HMMA.16816.F32.BF16 R20, R76, R36.reuse, R20 ;  /* 0x000000244c14723c */ /* 0x080fe60000041814 */
[----:B------:R-:W-:Y:S01]  /*16190*/  FMUL.FTZ R45, R2, R129 ;  /* 0x00000081022d7220 */ /* 0x000fe20000410000 */
[----:B------:R1:W-:Y:S04]  /*161a0*/  MUFU.EX2 R130, R58 ;  /* 0x0000003a00827308 */ /* 0x0003e80000000800 */
[C---:B------:R-:W-:Y:S06]  /*161b0*/  HMMA.16816.F32.BF16 R24, R64.reuse, R36, R24 ;  /* 0x000000244018723c */ /* 0x040fec0000041818 */
[----:B------:R2:W-:Y:S01]  /*161c0*/  MUFU.EX2 R129, R62 ;  /* 0x0000003e00817308 */ /* 0x0005e20000000800 */
[--C-:B------:R-:W-:Y:S01]  /*161d0*/  FFMA.FTZ R36, R43, c[0x0][0x2d0], -R74.reuse ;  /* 0x0000b4002b247a23 */ /* 0x100fe2000001084a */
[-C--:B------:R-:W-:Y:S04]  /*161e0*/  HMMA.16816.F32.BF16 R28, R64, R38.reuse, R28 ;  /* 0x00000026401c723c */ /* 0x080fe8000004181c */
[C---:B-----5:R-:W-:Y:S02]  /*161f0*/  FMUL.FTZ R48, R69.reuse, R132 ;  /* 0x0000008445307220 */ /* 0x060fe40000410000 */
[----:B------:R-:W-:Y:S01]  /*16200*/  LDSM.16.MT88.4 R132, [R190+0x2000] ;  /* 0x00200000be84783b */ /* 0x000fe20000004200 */
[C---:B------:R-:W-:Y:S01]  /*16210*/  FMUL.FTZ R43, R0.reuse, R127 ;  /* 0x0000007f002b7220 */ /* 0x040fe20000410000 */
[C---:B------:R-:W-:Y:S01]  /*16220*/  HMMA.16816.F32.BF16 R32, R76.reuse, R38, R32 ;  /* 0x000000264c20723c */ /* 0x040fe20000041820 */
[----:B------:R5:W-:Y:S03]  /*16230*/  MUFU.EX2 R231, R36 ;  /* 0x0000002400e77308 */ /* 0x000be60000000800 */
[C---:B------:R-:W-:Y:S01]  /*16240*/  FMUL.FTZ R37, R69.reuse, R121 ;  /* 0x0000007945257220 */ /* 0x040fe20000410000 */
[----:B------:R-:W-:Y:S01]  /*16250*/  MOV R121, R223 ;  /* 0x000000df00797202 */ /* 0x000fe20000000f00 */
[----:B-1----:R-:W-:Y:S02]  /*16260*/  FMUL.FTZ R58, R0, R142 ;  /* 0x0000008e003a7220 */ /* 0x002fe40000410000 */
[C---:B------:R-:W-:Y:S01]  /*16270*/  FMUL.FTZ R38, R68.reuse, R122 ;  /* 0x0000007a44267220 */ /* 0x040fe20000410000 */
[----:B------:R-:W-:Y:S03]  /*16280*/  MOV R122, R219 ;  /* 0x000000db007a7202 */ /* 0x000fe60000000f00 */
[----:B------:R-:W-:Y:S01]  /*16290*/  FMUL.FTZ R39, R68, R123 ;  /* 0x0000007b44277220 */ /* 0x000fe20000410000 */
[----:B------:R-:W-:Y:S01]  /*162a0*/  MOV R123, R63 ;  /* 0x0000003f007b7202 */ /* 0x000fe20000000f00 */
[C---:B--2---:R-:W-:Y:S02]  /*162b0*/  FMUL.FTZ R62, R0.reuse, R146 ;  /* 0x00000092003e7220 */ /* 0x044fe40000410000 */
[----:B------:R-:W-:Y:S02]  /*162c0*/  FMUL.FTZ R63, R0, R147 ;  /* 0x00000093003f7220 */ /* 0x000fe40000410000 */
[C---:B-----5:R-:W-:Y:S01]  /*162d0*/  FMUL.FTZ R36, R69.reuse, R120 ;  /* 0x0000007845247220 */ /* 0x060fe20000410000 */
[----:B------:R-:W-:Y:S06]  /*162e0*/  MOV R120, R226 ;  /* 0x000000e200787202 */ /* 0x000fec0000000f00 */
[-C--:B------:R-:W-:Y:S08]  /*162f0*/  HMMA.16816.F32.BF16 R36, R76, R52.reuse, R36 ;  /* 0x000000344c24723c */ /* 0x080ff00000041824 */
        /* <DEDUP_REMOVED lines=14> */
[----:B------:R1:W5:Y:S01]  /*163e0*/  MUFU.EX2 R227, R80 ;  /* 0x0000005000e37308 */ /* 0x0003620000000800 */
        /* <DEDUP_REMOVED lines=13> */
[----:B-----5:R-:W-:Y:S03]  /*164c0*/  F2FP.BF16.PACK_AB R83, R227, R129 ;  /* 0x00000081e353723e */ /* 0x020fe600000010ff */
        /* <DEDUP_REMOVED lines=28> */
[----:B------:R1:W1:Y:S01]  /*16690*/  MUFU.EX2 R222, R84 ;  /* 0x0000005400de7308 */ /* 0x0002620000000800 */
[----:B--2---:R-:W-:Y:S09]  /*166a0*/  FFMA.FTZ R88, R169, c[0x0][0x2d0], -R75 ;  /* 0x0000b400a9587a23 */ /* 0x004ff2000001084b */
[----:B------:R2:W-:Y:S01]  /*166b0*/  MUFU.EX2 R210, R88 ;  /* 0x0000005800d27308 */ /* 0x0005e20000000800 */
[----:B-----5:R-:W-:Y:S09]  /*166c0*/  FFMA.FTZ R92, R164, c[0x0][0x2d0], -R153 ;  /* 0x0000b400a45c7a23 */ /* 0x020ff20000010899 */
[----:B------:R5:W-:Y:S01]  /*166d0*/  MUFU.EX2 R137, R92 ;  /* 0x0000005c00897308 */ /* 0x000be20000000800 */
[--C-:B-1----:R-:W-:Y:S09]  /*166e0*/  FFMA.FTZ R84, R172, c[0x0][0x2d0], -R74.reuse ;  /* 0x0000b400ac547a23 */ /* 0x102ff2000001084a */
[----:B------:R1:W-:Y:S01]  /*166f0*/  MUFU.EX2 R212, R84 ;  /* 0x0000005400d47308 */ /* 0x0003e20000000800 */
[--C-:B--2---:R-:W-:Y:S09]  /*16700*/  FFMA.FTZ R88, R174, c[0x0][0x2d0], -R74.reuse ;  /* 0x0000b400ae587a23 */ /* 0x104ff2000001084a */
[----:B------:R2:W-:Y:S01]  /*16710*/  MUFU.EX2 R206, R88 ;  /* 0x0000005800ce7308 */ /* 0x0005e20000000800 */
[----:B-----5:R-:W-:Y:S09]  /*16720*/  FFMA.FTZ R92, R181, c[0x0][0x2d0], -R75 ;  /* 0x0000b400b55c7a23 */ /* 0x020ff2000001084b */
[----:B------:R5:W-:Y:S01]  /*16730*/  MUFU.EX2 R174, R92 ;  /* 0x0000005c00ae7308 */ /* 0x000be20000000800 */
[----:B-1----:R-:W1:Y:S01]  /*16740*/  LDSM.16.MT88.4 R84, [R192+0x800] ;  /* 0x00080000c054783b */ /* 0x002e620000004200 */
[--C-:B--2---:R-:W-:Y:S08]  /*16750*/  FFMA.FTZ R88, R162, c[0x0][0x2d0], -R153.reuse ;  /* 0x0000b400a2587a23 */ /* 0x104ff00000010899 */
[----:B------:R2:W1:Y:S01]  /*16760*/  MUFU.EX2 R139, R88 ;  /* 0x00000058008b7308 */ /* 0x0004620000000800 */
[----:B-----5:R-:W-:Y:S08]  /*16770*/  LDSM.16.MT88.4 R92, [R190+0x1000] ;  /* 0x00100000be5c783b */ /* 0x020ff00000004200 */
[----:B--2---:R-:W2:Y:S01]  /*16780*/  LDSM.16.MT88.4 R88, [R189+0x1000] ;  /* 0x00100000bd58783b */ /* 0x004ea20000004200 */
[-C--:B-1----:R-:W-:Y:S08]  /*16790*/  HMMA.16816.F32.BF16 R52, R76, R84.reuse, R52 ;  /* 0x000000544c34723c */ /* 0x082ff00000041834 */
[C---:B------:R-:W-:Y:S07]  /*167a0*/  HMMA.16816.F32.BF16 R56, R80.reuse, R84, R56 ;  /* 0x000000545038723c */ /* 0x040fee0000041838 */
[----:B------:R-:W-:Y:S01]  /*167b0*/  FFMA.FTZ R84, R165, c[0x0][0x2d0], -R153 ;  /* 0x0000b400a5547a23 */ /* 0x000fe20000010899 */
[-C--:B------:R-:W-:Y:S03]  /*167c0*/  HMMA.16816.F32.BF16 R60, R80, R86.reuse, R60 ;  /* 0x00000056503c723c */ /* 0x080fe6000004183c */
[----:B------:R1:W5:Y:S04]  /*167d0*/  MUFU.EX2 R141, R84 ;  /* 0x00000054008d7308 */ /* 0x0003680000000800 */
[----:B------:R-:W-:Y:S01]  /*167e0*/  FFMA.FTZ R80, R183, c[0x0][0x2d0], -R74 ;  /* 0x0000b400b7507a23 */ /* 0x000fe2000001084a */
[----:B------:R-:W-:Y:S04]  /*167f0*/  HMMA.16816.F32.BF16 R64, R76, R86, R64 ;  /* 0x000000564c40723c */ /* 0x000fe80000041840 */
[----:B------:R-:W-:Y:S01]  /*16800*/  F2FP.BF16.PACK_AB R82, R222, R221 ;  /* 0x000000ddde52723e */ /* 0x000fe200000010ff */
[----:B------:R3:W-:Y:S01]  /*16810*/  MUFU.EX2 R183, R80 ;  /* 0x0000005000b77308 */ /* 0x0007e20000000800 */
[----:B------:R-:W-:Y:S02]  /*16820*/  F2FP.BF16.PACK_AB R81, R138, R139 ;  /* 0x0000008b8a51723e */ /* 0x000fe400000010ff */
[----:B------:R-:W-:Y:S04]  /*16830*/  F2FP.BF16.PACK_AB R76, R231, R232 ;  /* 0x000000e8e74c723e */ /* 0x000fe800000010ff */
[----:B------:R-:W-:Y:S02]  /*16840*/  F2FP.BF16.PACK_AB R77, R229, R230 ;  /* 0x000000e6e54d723e */ /* 0x000fe400000010ff */
[----:B------:R-:W-:Y:S02]  /*16850*/  F2FP.BF16.PACK_AB R78, R226, R228 ;  /* 0x000000e4e24e723e */ /* 0x000fe400000010ff */
[----:B------:R-:W-:Y:S01]  /*16860*/  F2FP.BF16.PACK_AB R79, R225, R224 ;  /* 0x000000e0e14f723e */ /* 0x000fe200000010ff */
[----:B-1----:R-:W1:Y:S01]  /*16870*/  LDSM.16.MT88.4 R84, [R193+0x1000] ;  /* 0x00100000c154783b */ /* 0x002e620000004200 */
[----:B-----5:R-:W-:Y:S05]  /*16880*/  F2FP.BF16.PACK_AB R83, R141, R137 ;  /* 0x000000898d53723e */ /* 0x020fea00000010ff */
[-C--:B--2---:R-:W-:Y:S03]  /*16890*/  HMMA.16816.F32.BF16 R4, R76, R88.reuse, R4 ;  /* 0x000000584c04723c */ /* 0x084fe60000041804 */
[----:B---3--:R-:W-:Y:S04]  /*168a0*/  FFMA.FTZ R80, R175, c[0x0][0x2d0], -R75 ;  /* 0x0000b400af507a23 */ /* 0x008fe8000001084b */
        /* <DEDUP_REMOVED lines=9> */
[----:B--2---:R-:W-:Y:S03]  /*16940*/  FFMA.FTZ R88, R168, c[0x0][0x2d0], -R152 ;  /* 0x0000b400a8587a23 */ /* 0x004fe60000010898 */
[----:B------:R-:W-:Y:S01]  /*16950*/  FFMA.FTZ R84, R211, c[0x0][0x2d0], -R74 ;  /* 0x0000b400d3547a23 */ /* 0x000fe2000001084a */
        /* <DEDUP_REMOVED lines=10> */
[----:B--2---:R-:W-:Y:S04]  /*16a00*/  FFMA.FTZ R84, R213, c[0x0][0x2d0], -R74 ;  /* 0x0000b400d5547a23 */ /* 0x004fe8000001084a */
        /* <DEDUP_REMOVED lines=8> */
[----:B-----5:R-:W-:Y:S09]  /*16a90*/  FFMA.FTZ R92, R180, c[0x0][0x2d0], -R153 ;  /* 0x0000b400b45c7a23 */ /* 0x020ff20000010899 */
[----:B------:R3:W-:Y:S01]  /*16aa0*/  MUFU.EX2 R156, R92 ;  /* 0x0000005c009c7308 */ /* 0x0007e20000000800 */
[----:B-1----:R-:W1:Y:S01]  /*16ab0*/  LDSM.16.MT88.4 R88, [R192+0x1000] ;  /* 0x00100000c058783b */ /* 0x002e620000004200 */
[----:B--2---:R-:W-:Y:S08]  /*16ac0*/  FFMA.FTZ R84, R209, c[0x0][0x2d0], -R75 ;  /* 0x0000b400d1547a23 */ /* 0x004ff0000001084b */
[----:B------:R2:W5:Y:S01]  /*16ad0*/  MUFU.EX2 R166, R84 ;  /* 0x0000005400a67308 */ /* 0x0005620000000800 */
[----:B---3--:R-:W-:Y:S01]  /*16ae0*/  LDSM.16.MT88.4 R92, [R193+0x1800] ;  /* 0x00180000c15c783b */ /* 0x008fe20000004200 */
[--C-:B--2---:R-:W-:Y:S01]  /*16af0*/  FFMA.FTZ R84, R215, c[0x0][0x2d0], -R74.reuse ;  /* 0x0000b400d7547a23 */ /* 0x104fe2000001084a */
[----:B-----5:R-:W-:Y:S01]  /*16b00*/  F2FP.BF16.PACK_AB R149, R166, R167 ;  /* 0x000000a7a695723e */ /* 0x020fe200000010ff */
[-C--:B-1----:R-:W-:Y:S06]  /*16b10*/  HMMA.16816.F32.BF16 R52, R76, R88.reuse, R52 ;  /* 0x000000584c34723c */ /* 0x082fec0000041834 */
[----:B------:R1:W-:Y:S01]  /*16b20*/  MUFU.EX2 R165, R84 ;  /* 0x0000005400a57308 */ /* 0x0003e20000000800 */
[----:B------:R-:W-:Y:S01]  /*16b30*/  FFMA.FTZ R74, R220, c[0x0][0x2d0], -R74 ;  /* 0x0000b400dc4a7a23 */ /* 0x000fe2000001084a */
[C---:B------:R-:W-:Y:S08]  /*16b40*/  HMMA.16816.F32.BF16 R56, R80.reuse, R88, R56 ;  /* 0x000000585038723c */ /* 0x040ff00000041838 */
[----:B------:R2:W3:Y:S01]  /*16b50*/  MUFU.EX2 R164, R74 ;  /* 0x0000004a00a47308 */ /* 0x0004e20000000800 */
[--C-:B------:R-:W-:Y:S01]  /*16b60*/  FFMA.FTZ R88, R182, c[0x0][0x2d0], -R153.reuse ;  /* 0x0000b400b6587a23 */ /* 0x100fe20000010899 */
[-C--:B------:R-:W-:Y:S08]  /*16b70*/  HMMA.16816.F32.BF16 R60, R80, R90.reuse, R60 ;  /* 0x0000005a503c723c */ /* 0x080ff0000004183c */
[----:B------:R-:W5:Y:S01]  /*16b80*/  MUFU.EX2 R155, R88 ;  /* 0x00000058009b7308 */ /* 0x000f620000000800 */
        /* <DEDUP_REMOVED lines=13> */
[----:B-----5:R-:W-:Y:S01]  /*16c60*/  F2FP.BF16.PACK_AB R83, R155, R156 ;  /* 0x0000009c9b53723e */ /* 0x020fe200000010ff */
[----:B------:R-:W-:Y:S08]  /*16c70*/  LDSM.16.MT88.4 R88, [R190+0x1800] ;  /* 0x00180000be58783b */ /* 0x000ff00000004200 */
        /* <DEDUP_REMOVED lines=30> */
[----:B------:R1:W2:Y:S01]  /*16e60*/  MUFU.EX2 R152, R74 ;  /* 0x0000004a00987308 */ /* 0x0002a20000000800 */
[-C--:B---3--:R-:W-:Y:S08]  /*16e70*/  HMMA.16816.F32.BF16 R52, R76, R84.reuse, R52 ;  /* 0x000000544c34723c */ /* 0x088ff00000041834 */
[C---:B------:R-:W-:Y:S07]  /*16e80*/  HMMA.16816.F32.BF16 R56, R80.reuse, R84, R56 ;  /* 0x000000545038723c */ /* 0x040fee0000041838 */
[----:B------:R-:W-:Y:S01]  /*16e90*/  MOV R85, R71 ;  /* 0x0000004700557202 */ /* 0x000fe20000000f00 */
[-C--:B------:R-:W-:Y:S04]  /*16ea0*/  HMMA.16816.F32.BF16 R60, R80, R86.reuse, R60 ;  /* 0x00000056503c723c */ /* 0x080fe8000004183c */
[----:B------:R-:W-:Y:S01]  /*16eb0*/  MOV R84, R72 ;  /* 0x0000004800547202 */ /* 0x000fe20000000f00 */
[--C-:B-1----:R-:W-:Y:S01]  /*16ec0*/  FFMA.FTZ R74, R171, c[0x0][0x2d0], -R153.reuse ;  /* 0x0000b400ab4a7a23 */ /* 0x102fe20000010899 */
[----:B--2---:R-:W-:Y:S01]  /*16ed0*/  F2FP.BF16.PACK_AB R145, R152, R154 ;  /* 0x0000009a9891723e */ /* 0x004fe200000010ff */
[----:B------:R-:W-:Y:S01]  /*16ee0*/  FFMA.FTZ R153, R73, c[0x0][0x2d0], -R153 ;  /* 0x0000b40049997a23 */ /* 0x000fe20000010899 */
[----:B------:R-:W-:Y:S01]  /*16ef0*/  HMMA.16816.F32.BF16 R64, R76, R86, R64 ;  /* 0x000000564c40723c */ /* 0x000fe20000041840 */
[----:B------:R-:W-:Y:S03]  /*16f00*/  MUFU.EX2 R75, R74 ;  /* 0x0000004a004b7308 */ /* 0x000fe60000000800 */
[----:B------:R-:W-:Y:S02]  /*16f10*/  FFMA.FTZ R73, R69, R99, R104 ;  /* 0x0000006345497223 */ /* 0x000fe40000010068 */
[----:B----4-:R-:W-:Y:S01]  /*16f20*/  FFMA.FTZ R69, R68, R97, R98 ;  /* 0x0000006144457223 */ /* 0x010fe20000010062 */
[----:B------:R-:W-:Y:S01]  /*16f30*/  MOV R86, R70 ;  /* 0x0000004600567202 */ /* 0x000fe20000000f00 */
[----:B------:R-:W-:Y:S01]  /*16f40*/  FFMA.FTZ R68, R2, R96, R247 ;  /* 0x0000006002447223 */ /* 0x000fe200000100f7 */
[-C--:B------:R-:W-:Y:S02]  /*16f50*/  HMMA.16816.F32.BF16 R88, R148, R100.reuse, R4 ;  /* 0x000000649458723c */ /* 0x080fe40000041804 */
[----:B------:R-:W1:Y:S03]  /*16f60*/  MUFU.EX2 R74, R153 ;  /* 0x00000099004a7308 */ /* 0x000e660000000800 */
[----:B------:R-:W-:Y:S01]  /*16f70*/  FADD.FTZ R2, R114, R69 ;  /* 0x0000004572027221 */ /* 0x000fe20000010000 */
[----:B------:R-:W-:Y:S01]  /*16f80*/  MOV R87, R3 ;  /* 0x0000000300577202 */ /* 0x000fe20000000f00 */
[----:B------:R-:W-:Y:S02]  /*16f90*/  FADD.FTZ R4, R115, R73 ;  /* 0x0000004973047221 */ /* 0x000fe40000010000 */
[----:B------:R-:W-:Y:S03]  /*16fa0*/  FADD.FTZ R5, R249, R68 ;  /* 0x00000044f9057221 */ /* 0x000fe60000010000 */
        /* <DEDUP_REMOVED lines=91> */
[----:B------:R-:W-:Y:S03]  /*17560*/  FADD.FTZ R2, R75, R2 ;  /* 0x000000024b027221 */ /* 0x000fe60000010000 */
[----:B------:R2:W-:Y:S01]  /*17570*/  STL [R1+0x14], R4 ;  /* 0x0000140401007387 */ /* 0x0005e20000100800 */
[----:B------:R-:W-:Y:S05]  /*17580*/  FADD.FTZ R2, R74, R2 ;  /* 0x000000024a027221 */ /* 0x000fea0000010000 */
[----:B------:R2:W-:Y:S01]  /*17590*/  STL [R1+0x18], R2 ;  /* 0x0000180201007387 */ /* 0x0005e20000100800 */
[----:B-1----:R-:W-:Y:S04]  /*175a0*/  IADD3 R0, R205, -0x1, RZ ;  /* 0xffffffffcd007810 */ /* 0x002fe80007ffe0ff */
[----:B------:R-:W-:Y:S02]  /*175b0*/  MOV R205, R0 ;  /* 0x0000000000cd7202 */ /* 0x000fe40000000f00 */
[----:B------:R-:W-:Y:S01]  /*175c0*/  MOV R0, R3 ;  /* 0x0000000300007202 */ /* 0x000fe20000000f00 */
[----:B------:R-:W-:-:S05]  /*175d0*/  @P0 BRA `(.L_x_648) ;  /* 0xffffa8e000000947 */ /* 0x000fca000383ffff */
.L_x_631:
[----:B------:R-:W-:Y:S02]  /*175e0*/  MOV R10, 0x1f ;  /* 0x0000001f000a7802 */ /* 0x000fe40000000f00 */
[----:B------:R-:W-:Y:S01]  /*175f0*/  MOV R9, 0xffffffff ;  /* 0xffffffff00097802 */ /* 0x000fe20000000f00 */
[----:B------:R-:W-:Y:S05]  /*17600*/  BRA.DIV ~URZ, `(.L_x_649) ;  /* 0x000051a27f007947 */ /* 0x000fea000b800000 */
[----:B------:R-:W3:Y:S04]  /*17610*/  LDL R3, [R1+0xc] ;  /* 0x00000c0001037983 */ /* 0x000ee80000100800 */
[----:B--23--:R2:W3:Y:S02]  /*17620*/  SHFL.BFLY PT, R2, R3, 0x2, 0x1f ;  /* 0x0c401f0003027f89 */ /* 0x00c4e400000e0000 */
.L_x_735:
[----:B--2---:R-:W2:Y:S02]  /*17630*/  LDL.LU R3, [R1+0xc] ;  /* 0x00000c0001037983 */ /* 0x004ea40000300800 */
[----:B-123--:R-:W-:Y:S01]  /*17640*/  FADD.FTZ R4, R2, R3 ;  /* 0x0000000302047221 */ /* 0x00efe20000010000 */
[----:B------:R-:W-:Y:S05]  /*17650*/  BRA.DIV ~URZ, `(.L_x_650) ;  /* 0x000051b27f007947 */ /* 0x000fea000b800000 */
[----:B------:R-:W2:Y:S04]  /*17660*/  LDL.LU R11, [R1+0x10] ;  /* 0x00001000010b7983 */ /* 0x000ea80000300800 */
[----:B------:R-:W3:Y:S04]  /*17670*/  LDL.LU R8, [R1+0x14] ;  /* 0x0000140001087983 */ /* 0x000ee80000300800 */
[----:B------:R-:W4:Y:S04]  /*17680*/  LDL.LU R10, [R1+0x18] ;  /* 0x00001800010a7983 */ /* 0x000f280000300800 */
[----:B------:R-:W1:Y:S02]  /*17690*/  SHFL.BFLY PT, R6, R4, 0x1, 0x1f ;  /* 0x0c201f0004067f89 */ /* 0x000e6400000e0000 */
[----:B-1----:R-:W-:-:S02]  /*176a0*/  FADD.FTZ R4, R4, R6 ;  /* 0x0000000604047221 */ /* 0x002fc40000010000 */
[----:B--2---:R-:W1:Y:S04]  /*176b0*/  SHFL.BFLY PT, R2, R11, 0x2, 0x1f ;  /* 0x0c401f000b027f89 */ /* 0x004e6800000e0000 */
[----:B---3--:R-:W2:Y:S04]  /*176c0*/  SHFL.BFLY PT, R3, R8, 0x2, 0x1f ;  /* 0x0c401f0008037f89 */ /* 0x008ea800000e0000 */
[----:B----4-:R-:W3:Y:S01]  /*176d0*/  SHFL.BFLY PT, R5, R10, 0x2, 0x1f ;  /* 0x0c401f000a057f89 */ /* 0x010ee200000e0000 */
[----:B-1----:R-:W-:Y:S02]  /*176e0*/  FADD.FTZ R2, R2, R11 ;  /* 0x0000000b02027221 */ /* 0x002fe40000010000 */
[----:B--2---:R-:W-:-:S03]  /*176f0*/  FADD.FTZ R3, R3, R8 ;  /* 0x0000000803037221 */ /* 0x004fc60000010000 */
[----:B------:R-:W1:Y:S01]  /*17700*/  SHFL.BFLY PT, R7, R2, 0x1, 0x1f ;  /* 0x0c201f0002077f89 */ /* 0x000e6200000e0000 */
[----:B---3--:R-:W-:-:S03]  /*17710*/  FADD.FTZ R5, R5, R10 ;  /* 0x0000000a05057221 */ /* 0x008fc60000010000 */
[----:B------:R-:W2:Y:S04]  /*17720*/  SHFL.BFLY PT, R8, R3, 0x1, 0x1f ;  /* 0x0c201f0003087f89 */ /* 0x000ea800000e0000 */
[----:B------:R3:W4:Y:S01]  /*17730*/  SHFL.BFLY PT, R9, R5, 0x1, 0x1f ;  /* 0x0c201f0005097f89 */ /* 0x00072200000e0000 */
[----:B-1----:R-:W-:Y:S02]  /*17740*/  FADD.FTZ R6, R2, R7 ;  /* 0x0000000702067221 */ /* 0x002fe40000010000 */
[----:B--2---:R-:W-:-:S03]  /*17750*/  FADD.FTZ R7, R3, R8 ;  /* 0x0000000803077221 */ /* 0x004fc60000010000 */
.L_x_736:
[----:B------:R-:W-:Y:S01]  /*17760*/  FSETP.NE.FTZ.AND P3, PT, R4, RZ, PT ;  /* 0x000000ff0400720b */ /* 0x000fe20003f75000 */
[----:B------:R-:W-:Y:S01]  /*17770*/  CS2R R2, SRZ ;  /* 0x0000000000027805 */ /* 0x000fe2000001ff00 */
[----:B------:R-:W-:Y:S01]  /*17780*/  FSETP.NE.FTZ.AND P1, PT, R7, RZ, PT ;  /* 0x000000ff0700720b */ /* 0x000fe20003f35000 */
[----:B---34-:R-:W-:Y:S01]  /*17790*/  FADD.FTZ R5, R9, R5 ;  /* 0x0000000509057221 */ /* 0x018fe20000010000 */
[----:B------:R-:W-:-:S02]  /*177a0*/  FSETP.NE.FTZ.AND P2, PT, R6, RZ, PT ;  /* 0x000000ff0600720b */ /* 0x000fc40003f55000 */
[----:B------:R-:W-:Y:S02]  /*177b0*/  MOV R24, 0xff800000 ;  /* 0xff80000000187802 */ /* 0x000fe40000000f00 */
[----:B------:R-:W-:Y:S02]  /*177c0*/  FSETP.NE.FTZ.AND P0, PT, R5, RZ, PT ;  /* 0x000000ff0500720b */ /* 0x000fe40003f15000 */
[----:B------:R-:W-:Y:S02]  /*177d0*/  MOV R19, 0xff800000 ;  /* 0xff80000000137802 */ /* 0x000fe40000000f00 */
[----:B------:R-:W-:Y:S01]  /*177e0*/  MOV R22, 0xff800000 ;  /* 0xff80000000167802 */ /* 0x000fe20000000f00 */
[----:B------:R-:W1:Y:S01]  /*177f0*/  @P3 MUFU.RCP R2, R4 ;  /* 0x0000000400023308 */ /* 0x000e620000001000 */
[----:B------:R-:W-:-:S07]  /*17800*/  MOV R23, 0xff800000 ;  /* 0xff80000000177802 */ /* 0x000fce0000000f00 */
[----:B------:R2:W-:Y:S01]  /*17810*/  @P3 MUFU.LG2 R10, R4 ;  /* 0x00000004000a3308 */ /* 0x0005e20000000c00 */
[----:B-1----:R-:W-:-:S07]  /*17820*/  FMUL.FTZ R74, R2, R100 ;  /* 0x00000064024a7220 */ /* 0x002fce0000410000 */
[----:B------:R-:W-:Y:S01]  /*17830*/  @P1 MUFU.RCP R3, R7 ;  /* 0x0000000700031308 */ /* 0x000fe20000001000 */
[C---:B------:R-:W-:Y:S02]  /*17840*/  FMUL.FTZ R75, R2.reuse, R101 ;  /* 0x00000065024b7220 */ /* 0x040fe40000410000 */
[C---:B------:R-:W-:Y:S02]  /*17850*/  FMUL.FTZ R68, R2.reuse, R88 ;  /* 0x0000005802447220 */ /* 0x040fe40000410000 */
[C---:B------:R-:W-:Y:S01]  /*17860*/  FMUL.FTZ R69, R2.reuse, R89 ;  /* 0x0000005902457220 */ /* 0x040fe20000410000 */
[----:B--2---:R-:W-:Y:S01]  /*17870*/  MOV R4, RZ ;  /* 0x000000ff00047202 */ /* 0x004fe20000000f00 */
[C---:B------:R-:W-:Y:S01]  /*17880*/  FMUL.FTZ R76, R2.reuse, R104 ;  /* 0x00000068024c7220 */ /* 0x040fe20000410000 */
[----:B------:R-:W-:Y:S01]  /*17890*/  @P2 MUFU.LG2 R9, R6 ;  /* 0x0000000600092308 */ /* 0x000fe20000000c00 */
[C---:B------:R-:W-:Y:S02]  /*178a0*/  FMUL.FTZ R77, R2.reuse, R105 ;  /* 0x00000069024d7220 */ /* 0x040fe40000410000 */
[----:B------:R-:W-:-:S02]  /*178b0*/  FMUL.FTZ R78, R2, R116 ;  /* 0x00000074024e7220 */ /* 0x000fc40000410000 */
[C---:B------:R-:W-:Y:S02]  /*178c0*/  FMUL.FTZ R79, R2.reuse, R117 ;  /* 0x00000075024f7220 */ /* 0x040fe40000410000 */
[C---:B------:R-:W-:Y:S01]  /*178d0*/  FMUL.FTZ R66, R2.reuse, R120 ;  /* 0x0000007802427220 */ /* 0x040fe20000410000 */
[----:B------:R-:W1:Y:S01]  /*178e0*/  @P2 MUFU.RCP R4, R6 ;  /* 0x0000000600042308 */ /* 0x000e620000001000 */
[C---:B------:R-:W-:Y:S02]  /*178f0*/  FMUL.FTZ R67, R2.reuse, R121 ;  /* 0x0000007902437220 */ /* 0x040fe40000410000 */
[C---:B------:R-:W-:Y:S02]  /*17900*/  FMUL.FTZ R100, R2.reuse, R132 ;  /* 0x0000008402647220 */ /* 0x040fe40000410000 */
[C---:B------:R-:W-:Y:S02]  /*17910*/  FMUL.FTZ R101, R2.reuse, R133 ;  /* 0x0000008502657220 */ /* 0x040fe40000410000 */
[----:B------:R-:W-:-:S02]  /*17920*/  FMUL.FTZ R80, R2, R136 ;  /* 0x0000008802507220 */ /* 0x000fc40000410000 */
[C---:B------:R-:W-:Y:S02]  /*17930*/  FMUL.FTZ R81, R2.reuse, R137 ;  /* 0x0000008902517220 */ /* 0x040fe40000410000 */
[C---:B------:R-:W-:Y:S02]  /*17940*/  FMUL.FTZ R62, R2.reuse, R148 ;  /* 0x00000094023e7220 */ /* 0x040fe40000410000 */
[----:B------:R-:W-:Y:S02]  /*17950*/  FMUL.FTZ R63, R2, R149 ;  /* 0x00000095023f7220 */ /* 0x000fe40000410000 */
[----:B------:R2:W3:Y:S01]  /*17960*/  @P1 MUFU.LG2 R2, R7 ;  /* 0x0000000700021308 */ /* 0x0004e20000000c00 */
[C---:B-1----:R-:W-:Y:S01]  /*17970*/  FMUL.FTZ R84, R4.reuse, R90 ;  /* 0x0000005a04547220 */ /* 0x042fe20000410000 */
[----:B------:R-:W-:Y:S01]  /*17980*/  @P2 MOV R6, 0x3f317218 ;  /* 0x3f31721800062802 */ /* 0x000fe20000000f00 */
[C---:B------:R-:W-:Y:S02]  /*17990*/  FMUL.FTZ R85, R4.reuse, R91 ;  /* 0x0000005b04557220 */ /* 0x040fe40000410000 */
[----:B------:R-:W-:-:S02]  /*179a0*/  FMUL.FTZ R86, R4, R102 ;  /* 0x0000006604567220 */ /* 0x000fc40000410000 */
[----:B------:R-:W-:Y:S02]  /*179b0*/  FMUL.FTZ R87, R4, R103 ;  /* 0x0000006704577220 */ /* 0x000fe40000410000 */
[C---:B------:R-:W-:Y:S02]  /*179c0*/  FMUL.FTZ R48, R3.reuse, R92 ;  /* 0x0000005c03307220 */ /* 0x040fe40000410000 */
[C---:B------:R-:W-:Y:S02]  /*179d0*/  FMUL.FTZ R49, R3.reuse, R93 ;  /* 0x0000005d03317220 */ /* 0x040fe40000410000 */
[C---:B------:R-:W-:Y:S02]  /*179e0*/  FMUL.FTZ R38, R3.reuse, R96 ;  /* 0x0000006003267220 */ /* 0x040fe40000410000 */
[C---:B------:R-:W-:Y:S01]  /*179f0*/  FMUL.FTZ R39, R3.reuse, R97 ;  /* 0x0000006103277220 */ /* 0x040fe20000410000 */
[----:B--2---:R-:W-:Y:S01]  /*17a00*/  @P3 MOV R7, 0x3f317218 ;  /* 0x3f31721800073802 */ /* 0x004fe20000000f00 */
[----:B---3--:R-:W-:Y:S01]  /*17a10*/  @P1 FMUL.FTZ R8, R2, 0.69314718246459960938 ;  /* 0x3f31721802081820 */ /* 0x008fe20000410000 */
        /* <DEDUP_REMOVED lines=14> */
[C---:B------:R-:W-:Y:S01]  /*17b00*/  FMUL.FTZ R88, R4.reuse, R106 ;  /* 0x0000006a04587220 */ /* 0x040fe20000410000 */
[----:B------:R1:W2:Y:S01]  /*17b10*/  @P0 MUFU.LG2 R3, R5 ;  /* 0x0000000500030308 */ /* 0x0002a20000000c00 */
[----:B------:R-:W-:-:S02]  /*17b20*/  FMUL.FTZ R89, R4, R107 ;  /* 0x0000006b04597220 */ /* 0x000fc40000410000 */
[C---:B------:R-:W-:Y:S02]  /*17b30*/  FMUL.FTZ R90, R4.reuse, R118 ;  /* 0x00000076045a7220 */ /* 0x040fe40000410000 */
[C---:B------:R-:W-:Y:S02]  /*17b40*/  FMUL.FTZ R91, R4.reuse, R119 ;  /* 0x00000077045b7220 */ /* 0x040fe40000410000 */
[C---:B------:R-:W-:Y:S02]  /*17b50*/  FMUL.FTZ R104, R4.reuse, R122 ;  /* 0x0000007a04687220 */ /* 0x040fe40000410000 */
[C---:B------:R-:W-:Y:S02]  /*17b60*/  FMUL.FTZ R105, R4.reuse, R123 ;  /* 0x0000007b04697220 */ /* 0x040fe40000410000 */
[C---:B------:R-:W-:Y:S02]  /*17b70*/  FMUL.FTZ R102, R4.reuse, R134 ;  /* 0x0000008604667220 */ /* 0x040fe40000410000 */
[----:B------:R-:W-:-:S02]  /*17b80*/  FMUL.FTZ R103, R4, R135 ;  /* 0x0000008704677220 */ /* 0x000fc40000410000 */
[C---:B------:R-:W-:Y:S01]  /*17b90*/  FMUL.FTZ R82, R4.reuse, R138 ;  /* 0x0000008a04527220 */ /* 0x040fe20000410000 */
[----:B-1----:R-:W-:Y:S01]  /*17ba0*/  MOV R5, 0x1 ;  /* 0x0000000100057802 */ /* 0x002fe20000000f00 */
[C---:B------:R-:W-:Y:S02]  /*17bb0*/  FMUL.FTZ R83, R4.reuse, R139 ;  /* 0x0000008b04537220 */ /* 0x040fe40000410000 */
[C---:B------:R-:W-:Y:S02]  /*17bc0*/  FMUL.FTZ R64, R4.reuse, R150 ;  /* 0x0000009604407220 */ /* 0x040fe40000410000 */
[----:B------:R-:W-:Y:S01]  /*17bd0*/  FMUL.FTZ R65, R4, R151 ;  /* 0x0000009704417220 */ /* 0x000fe20000410000 */
[----:B------:R-:W-:Y:S01]  /*17be0*/  @P1 MOV R4, 0x3f317218 ;  /* 0x3f31721800041802 */ /* 0x000fe20000000f00 */
[----:B--2---:R-:W-:Y:S02]  /*17bf0*/  @P0 FMUL.FTZ R3, R3, 0.69314718246459960938 ;  /* 0x3f31721803030820 */ /* 0x004fe40000410000 */
[----:B------:R-:W-:-:S02]  /*17c00*/  @P3 FMUL.FTZ R10, R10, 0.69314718246459960938 ;  /* 0x3f3172180a0a3820 */ /* 0x000fc40000410000 */
[----:B------:R-:W-:Y:S02]  /*17c10*/  @P1 FMUL.FTZ R4, R4, c[0x0][0x2d0] ;  /* 0x0000b40004041a20 */ /* 0x000fe40000410000 */
[----:B------:R-:W-:Y:S02]  /*17c20*/  @P3 FMUL.FTZ R7, R7, c[0x0][0x2d0] ;  /* 0x0000b40007073a20 */ /* 0x000fe40000410000 */
[----:B------:R-:W-:Y:S01]  /*17c30*/  @P1 FFMA.FTZ R24, R4, R70, R8 ;  /* 0x0000004604181223 */ /* 0x000fe20000010008 */
[----:B------:R-:W-:Y:S01]  /*17c40*/  @P0 MOV R4, 0x3f317218 ;  /* 0x3f31721800040802 */ /* 0x000fe20000000f00 */
[----:B------:R-:W-:Y:S02]  /*17c50*/  @P2 FMUL.FTZ R9, R9, 0.69314718246459960938 ;  /* 0x3f31721809092820 */ /* 0x000fe40000410000 */
[----:B------:R-:W-:Y:S02]  /*17c60*/  @P2 FMUL.FTZ R6, R6, c[0x0][0x2d0] ;  /* 0x0000b40006062a20 */ /* 0x000fe40000410000 */
[----:B------:R-:W-:-:S02]  /*17c70*/  @P0 FMUL.FTZ R4, R4, c[0x0][0x2d0] ;  /* 0x0000b40004040a20 */ /* 0x000fc40000410000 */
[----:B------:R-:W-:Y:S02]  /*17c80*/  @P3 FFMA.FTZ R22, R7, R72, R10 ;  /* 0x0000004807163223 */ /* 0x000fe4000001000a */
[----:B------:R-:W-:Y:S01]  /*17c90*/  @P0 FFMA.FTZ R19, R4, R0, R3 ;  /* 0x0000000004130223 */ /* 0x000fe20000010003 */
[----:B------:R-:W-:Y:S01]  /*17ca0*/  PRMT R0, R5, 0x7610, R0 ;  /* 0x0000761005007816 */ /* 0x000fe20000000000 */
[----:B------:R-:W-:Y:S02]  /*17cb0*/  @P2 FFMA.FTZ R23, R6, R71, R9 ;  /* 0x0000004706172223 */ /* 0x000fe40000010009 */
        /* <DEDUP_REMOVED lines=15> */
[----:B------:R-:W-:Y:S02]  /*17db0*/  FMUL.FTZ R31, R2, R147 ;  /* 0x00000093021f7220 */ /* 0x000fe40000410000 */
.L_x_558:
[----:B------:R4:W5:Y:S04]  /*17dc0*/  LDL R6, [R1+0x48] ;  /* 0x0000480001067983 */ /* 0x0009680000100800 */
[----:B------:R-:W1:Y:S01]  /*17dd0*/  S2R R2, SR_TID.X ;  /* 0x0000000000027919 */ /* 0x000e620000002100 */
[----:B------:R-:W-:Y:S01]  /*17de0*/  BSSY B0, `(.L_x_651) ;  /* 0x0000011000007945 */ /* 0x000fe20003800000 */
[----:B-1----:R-:W-:-:S13]  /*17df0*/  LOP3.LUT P0, RZ, R2, 0x7f, RZ, 0xc0, !PT ;  /* 0x0000007f02ff7812 */ /* 0x002fda000780c0ff */
[----:B------:R-:W-:Y:S05]  /*17e00*/  @P0 BRA `(.L_x_652) ;  /* 0x000000e000000947 */ /* 0x000fea0003800000 */
[----:B----4-:R-:W1:Y:S01]  /*17e10*/  S2R R4, SR_LANEID ;  /* 0x0000000000047919 */ /* 0x010e620000000000 */
[----:B------:R-:W-:Y:S01]  /*17e20*/  VOTEU.ANY UR4, UPT, PT ;  /* 0x0000000000047886 */ /* 0x000fe200038e0100 */
[----:B---3--:R-:W-:Y:S01]  /*17e30*/  IMAD.MOV.U32 R5, RZ, RZ, c[0x0][0x564] ;  /* 0x00015900ff057624 */ /* 0x008fe200078e00ff */
[----:B------:R-:W1:Y:S08]  /*17e40*/  FLO.U32 R3, UR4 ;  /* 0x0000000400037d00 */ /* 0x000e7000080e0000 */
[----:B------:R-:W3:Y:S01]  /*17e50*/  POPC R2, UR4 ;  /* 0x0000000400027d09 */ /* 0x000ee20008000000 */
[----:B-1----:R-:W-:Y:S01]  /*17e60*/  ISETP.EQ.U32.AND P0, PT, R3, R4, PT ;  /* 0x000000040300720c */ /* 0x002fe20003f02070 */
[----:B------:R-:W-:-:S12]  /*17e70*/  IMAD.MOV.U32 R4, RZ, RZ, c[0x0][0x560] ;  /* 0x00015800ff047624 */ /* 0x000fd800078e00ff */
[----:B---3--:R1:W3:Y:S04]  /*17e80*/  @P0 ATOMG.E.ADD.STRONG.GPU PT, R2, [R4.64], R2 ;  /* 0x00000002040209a8 */ /* 0x0082e800081ee1c8 */
[----:B-1----:R-:W1:Y:S04]  /*17e90*/  S2R R4, SR_LTMASK ;  /* 0x0000000000047919 */ /* 0x002e680000003900 */
[----:B---3--:R1:W3:Y:S02]  /*17ea0*/  SHFL.IDX PT, R3, R2, R3, 0x1f ;  /* 0x00001f0302037589 */ /* 0x0082e400000e0000 */
[----:B-1----:R-:W-:-:S06]  /*17eb0*/  LOP3.LUT R2, R4, UR4, RZ, 0xc0, !PT ;  /* 0x0000000404027c12 */ /* 0x002fcc000f8ec0ff */
[----:B------:R-:W3:Y:S02]  /*17ec0*/  POPC R2, R2 ;  /* 0x0000000200027309 */ /* 0x000ee40000000000 */
[----:B---3-5:R-:W-:-:S05]  /*17ed0*/  IADD3 R6, R3, c[0x0][0xc], R2 ;  /* 0x0000030003067a10 */ /* 0x028fca0007ffe002 */
[----:B------:R1:W-:Y:S02]  /*17ee0*/  STL [R1+0x48], R6 ;  /* 0x0000480601007387 */ /* 0x0003e40000100800 */
.L_x_652:
[----:B----4-:R-:W-:Y:S05]  /*17ef0*/  BSYNC B0 ;  /* 0x0000000000007941 */ /* 0x010fea0003800000 */
.L_x_651:
[----:B------:R-:W4:Y:S01]  /*17f00*/  LDL.64 R2, [R1+0x38] ;  /* 0x0000380001027983 */ /* 0x000f220000100a00 */
[----:B------:R-:W-:Y:S01]  /*17f10*/  PRMT R0, R0, 0x9910, RZ ;  /* 0x0000991000007816 */ /* 0x000fe200000000ff */
[----:B------:R-:W-:Y:S01]  /*17f20*/  BSSY B1, `(.L_x_653) ;  /* 0x00002cf000017945 */ /* 0x000fe20003800000 */
[----:B-----5:R-:W-:Y:S02]  /*17f30*/  IMAD.MOV.U32 R70, RZ, RZ, R6 ;  /* 0x000000ffff467224 */ /* 0x020fe400078e0006 */
[----:B------:R-:W-:Y:S02]  /*17f40*/  ISETP.NE.AND P0, PT, R0, RZ, PT ;  /* 0x000000ff0000720c */ /* 0x000fe40003f05270 */
[----:B----4-:R-:W-:-:S11]  /*17f50*/  SHF.R.S32.HI R18, RZ, 0x1f, R2 ;  /* 0x0000001fff127819 */ /* 0x010fd60000011402 */
[----:B------:R-:W-:Y:S05]  /*17f60*/  @!P0 BRA `(.L_x_654) ;  /* 0x0000203000008947 */ /* 0x000fea0003800000 */
[----:B--2---:R-:W2:Y:S04]  /*17f70*/  LDL R7, [R1+0x5c] ;  /* 0x00005c0001077983 */ /* 0x004ea80000100800 */
[----:B-1----:R-:W4:Y:S04]  /*17f80*/  LDL R6, [R1+0x6c] ;  /* 0x00006c0001067983 */ /* 0x002f280000100800 */
[----:B---3--:R-:W3:Y:S04]  /*17f90*/  LDL R8, [R1+0x74] ;  /* 0x0000740001087983 */ /* 0x008ee80000100800 */
[----:B------:R-:W3:Y:S01]  /*17fa0*/  LDL R5, [R1+0x70] ;  /* 0x0000700001057983 */ /* 0x000ee20000100800 */
[----:B------:R-:W-:Y:S01]  /*17fb0*/  WARPSYNC 0xffffffff ;  /* 0xffffffff00007948 */ /* 0x000fe20003800000 */
[----:B------:R-:W-:-:S02]  /*17fc0*/  F2FP.BF16.PACK_AB R0, R69, R68 ;  /* 0x000000444500723e */ /* 0x000fc400000010ff */
[----:B------:R-:W-:Y:S01]  /*17fd0*/  BAR.SYNC.DEFER_BLOCKING 0x1, 0x80 ;  /* 0x0042000000007b1d */ /* 0x000fe20000010000 */
[----:B------:R-:W-:Y:S02]  /*17fe0*/  F2FP.BF16.PACK_AB R3, R85, R84 ;  /* 0x000000545503723e */ /* 0x000fe400000010ff */
[----:B------:R-:W-:-:S03]  /*17ff0*/  F2FP.BF16.PACK_AB R2, R75, R74 ;  /* 0x0000004a4b02723e */ /* 0x000fc600000010ff */
[----:B------:R-:W3:Y:S01]  /*18000*/  LDL R9, [R1+0x60] ;  /* 0x0000600001097983 */ /* 0x000ee20000100800 */
[----:B------:R-:W-:-:S03]  /*18010*/  F2FP.BF16.PACK_AB R4, R61, R60 ;  /* 0x0000003c3d04723e */ /* 0x000fc600000010ff */
[----:B------:R-:W3:Y:S04]  /*18020*/  LDL R12, [R1+0x7c] ;  /* 0x00007c00010c7983 */ /* 0x000ee80000100800 */
[----:B------:R-:W3:Y:S04]  /*18030*/  LDL R10, [R1+0x80] ;  /* 0x00008000010a7983 */ /* 0x000ee80000100800 */
[----:B--2---:R1:W-:Y:S04]  /*18040*/  STS [R7], R0 ;  /* 0x0000000007007388 */ /* 0x0043e80000000800 */
[----:B------:R2:W-:Y:S04]  /*18050*/  STS [R7+0x400], R3 ;  /* 0x0004000307007388 */ /* 0x0005e80000000800 */
[----:B----4-:R4:W-:Y:S01]  /*18060*/  STS [R6], R2 ;  /* 0x0000000206007388 */ /* 0x0109e20000000800 */
[----:B-1----:R-:W-:-:S02]  /*18070*/  F2FP.BF16.PACK_AB R0, R87, R86 ;  /* 0x000000565700723e */ /* 0x002fc400000010ff */
[----:B--2---:R-:W-:-:S03]  /*18080*/  F2FP.BF16.PACK_AB R3, R49, R48 ;  /* 0x000000303103723e */ /* 0x004fc600000010ff */
[----:B------:R1:W-:Y:S01]  /*18090*/  STS [R6+0x400], R0 ;  /* 0x0004000006007388 */ /* 0x0003e20000000800 */
[----:B----4-:R-:W-:-:S03]  /*180a0*/  F2FP.BF16.PACK_AB R2, R35, R34 ;  /* 0x000000222302723e */ /* 0x010fc600000010ff */
[----:B------:R-:W-:Y:S04]  /*180b0*/  STS [R7+0x2000], R3 ;  /* 0x0020000307007388 */ /* 0x000fe80000000800 */
[----:B------:R2:W-:Y:S01]  /*180c0*/  STS [R7+0x2400], R2 ;  /* 0x0024000207007388 */ /* 0x0005e20000000800 */
[----:B-1----:R-:W-:-:S03]  /*180d0*/  F2FP.BF16.PACK_AB R0, R39, R38 ;  /* 0x000000262700723e */ /* 0x002fc600000010ff */
[----:B--2---:R-:W2:Y:S01]  /*180e0*/  LDL R7, [R1+0x68] ;  /* 0x0000680001077983 */ /* 0x004ea20000100800 */
[----:B------:R-:W-:Y:S02]  /*180f0*/  F2FP.BF16.PACK_AB R3, R77, R76 ;  /* 0x0000004c4d03723e */ /* 0x000fe400000010ff */
[----:B------:R-:W-:Y:S01]  /*18100*/  F2FP.BF16.PACK_AB R2, R89, R88 ;  /* 0x000000585902723e */ /* 0x000fe200000010ff */
[----:B------:R-:W-:Y:S04]  /*18110*/  STS [R6+0x2000], R0 ;  /* 0x0020000006007388 */ /* 0x000fe80000000800 */
[----:B------:R1:W-:Y:S04]  /*18120*/  STS [R6+0x2400], R4 ;  /* 0x0024000406007388 */ /* 0x0003e80000000800 */
[----:B-1----:R-:W4:Y:S01]  /*18130*/  LDL R6, [R1+0x64] ;  /* 0x0000640001067983 */ /* 0x002f220000100800 */
[----:B------:R-:W-:-:S02]  /*18140*/  F2FP.BF16.PACK_AB R0, R79, R78 ;  /* 0x0000004e4f00723e */ /* 0x000fc400000010ff */
[----:B------:R-:W-:Y:S01]  /*18150*/  F2FP.BF16.PACK_AB R4, R41, R40 ;  /* 0x000000282904723e */ /* 0x000fe200000010ff */
[----:B---3--:R1:W-:Y:S04]  /*18160*/  STS [R8], R3 ;  /* 0x0000000308007388 */ /* 0x0083e80000000800 */
[----:B------:R3:W-:Y:S04]  /*18170*/  STS [R8+0x400], R2 ;  /* 0x0004000208007388 */ /* 0x0007e80000000800 */
[----:B------:R3:W-:Y:S01]  /*18180*/  STS [R5], R0 ;  /* 0x0000000005007388 */ /* 0x0007e20000000800 */
[----:B-1----:R-:W-:-:S02]  /*18190*/  F2FP.BF16.PACK_AB R3, R91, R90 ;  /* 0x0000005a5b03723e */ /* 0x002fc400000010ff */
[----:B---3--:R-:W-:-:S03]  /*181a0*/  F2FP.BF16.PACK_AB R2, R43, R42 ;  /* 0x0000002a2b02723e */ /* 0x008fc600000010ff */
[----:B------:R1:W-:Y:S01]  /*181b0*/  STS [R5+0x400], R3 ;  /* 0x0004000305007388 */ /* 0x0003e20000000800 */
[----:B------:R-:W-:-:S03]  /*181c0*/  F2FP.BF16.PACK_AB R0, R59, R58 ;  /* 0x0000003a3b00723e */ /* 0x000fc600000010ff */
[----:B------:R-:W-:Y:S04]  /*181d0*/  STS [R8+0x2000], R4 ;  /* 0x0020000408007388 */ /* 0x000fe80000000800 */
[----:B------:R3:W-:Y:S01]  /*181e0*/  STS [R8+0x2400], R0 ;  /* 0x0024000008007388 */ /* 0x0007e20000000800 */
[----:B-1----:R-:W-:-:S03]  /*181f0*/  F2FP.BF16.PACK_AB R3, R57, R56 ;  /* 0x000000383903723e */ /* 0x002fc600000010ff */
[----:B---3--:R-:W3:Y:S01]  /*18200*/  LDL R8, [R1+0x54] ;  /* 0x0000540001087983 */ /* 0x008ee20000100800 */
[----:B------:R-:W-:-:S03]  /*18210*/  F2FP.BF16.PACK_AB R0, R67, R66 ;  /* 0x000000424300723e */ /* 0x000fc600000010ff */
[----:B------:R1:W-:Y:S04]  /*18220*/  STS [R5+0x2000], R2 ;  /* 0x0020000205007388 */ /* 0x0003e80000000800 */
[----:B------:R1:W-:Y:S04]  /*18230*/  STS [R5+0x2400], R3 ;  /* 0x0024000305007388 */ /* 0x0003e80000000800 */
[----:B------:R1:W-:Y:S01]  /*18240*/  STS [R9], R0 ;  /* 0x0000000009007388 */ /* 0x0003e20000000800 */
[----:B------:R-:W-:Y:S02]  /*18250*/  F2FP.BF16.PACK_AB R4, R53, R52 ;  /* 0x000000343504723e */ /* 0x000fe400000010ff */
[----:B-1----:R-:W-:-:S02]  /*18260*/  F2FP.BF16.PACK_AB R2, R105, R104 ;  /* 0x000000686902723e */ /* 0x002fc400000010ff */
[----:B------:R-:W-:-:S03]  /*18270*/  F2FP.BF16.PACK_AB R3, R101, R100 ;  /* 0x000000646503723e */ /* 0x000fc600000010ff */
[----:B------:R1:W-:Y:S01]  /*18280*/  STS [R9+0x400], R2 ;  /* 0x0004000209007388 */ /* 0x0003e20000000800 */
[----:B------:R-:W-:Y:S02]  /*18290*/  F2FP.BF16.PACK_AB R0, R103, R102 ;  /* 0x000000666700723e */ /* 0x000fe400000010ff */
[----:B------:R-:W-:Y:S02]  /*182a0*/  F2FP.BF16.PACK_AB R5, R51, R50 ;  /* 0x000000323305723e */ /* 0x000fe400000010ff */
[----:B-1----:R-:W-:Y:S02]  /*182b0*/  F2FP.BF16.PACK_AB R2, R55, R54 ;  /* 0x000000363702723e */ /* 0x002fe400000010ff */
[----:B------:R-:W-:Y:S02]  /*182c0*/  ISETP.NE.U32.AND P0, PT, RZ, c[0x0][0x508], PT ;  /* 0x00014200ff007a0c */ /* 0x000fe40003f05070 */
[----:B------:R-:W-:Y:S02]  /*182d0*/  ISETP.NE.U32.AND P2, PT, RZ, c[0x0][0x500], PT ;  /* 0x00014000ff007a0c */ /* 0x000fe40003f45070 */
[----:B------:R-:W-:-:S02]  /*182e0*/  ISETP.NE.AND.EX P1, PT, RZ, c[0x0][0x50c], PT, P0 ;  /* 0x00014300ff007a0c */ /* 0x000fc40003f25300 */
[----:B------:R-:W-:Y:S01]  /*182f0*/  ISETP.NE.AND.EX P2, PT, RZ, c[0x0][0x504], PT, P2 ;  /* 0x00014100ff007a0c */ /* 0x000fe20003f45320 */
[----:B------:R-:W-:Y:S01]  /*18300*/  IMAD.MOV.U32 R11, RZ, RZ, c[0x0][0x388] ;  /* 0x0000e200ff0b7624 */ /* 0x000fe200078e00ff */
[----:B--2---:R1:W-:Y:S04]  /*18310*/  STS [R7], R3 ;  /* 0x0000000307007388 */ /* 0x0043e80000000800 */
[----:B------:R2:W-:Y:S04]  /*18320*/  STS [R7+0x400], R0 ;  /* 0x0004000007007388 */ /* 0x0005e80000000800 */
[----:B------:R4:W-:Y:S04]  /*18330*/  STS [R9+0x2000], R2 ;  /* 0x0020000209007388 */ /* 0x0009e80000000800 */
[----:B------:R4:W-:Y:S04]  /*18340*/  STS [R9+0x2400], R4 ;  /* 0x0024000409007388 */ /* 0x0009e80000000800 */
[----:B------:R-:W-:Y:S01]  /*18350*/  STS [R7+0x2000], R5 ;  /* 0x0020000507007388 */ /* 0x000fe20000000800 */
[----:B-1----:R-:W-:-:S02]  /*18360*/  F2FP.BF16.PACK_AB R3, R47, R46 ;  /* 0x0000002e2f03723e */ /* 0x002fc400000010ff */
[----:B--2---:R-:W-:Y:S02]  /*18370*/  F2FP.BF16.PACK_AB R0, R83, R82 ;  /* 0x000000525300723e */ /* 0x004fe400000010ff */
[----:B----4-:R-:W-:Y:S01]  /*18380*/  F2FP.BF16.PACK_AB R2, R81, R80 ;  /* 0x000000505102723e */ /* 0x010fe200000010ff */
[----:B------:R-:W-:Y:S04]  /*18390*/  STS [R7+0x2400], R3 ;  /* 0x0024000307007388 */ /* 0x000fe80000000800 */
[----:B------:R1:W-:Y:S04]  /*183a0*/  STS [R6], R2 ;  /* 0x0000000206007388 */ /* 0x0003e80000000800 */
[----:B------:R2:W-:Y:S01]  /*183b0*/  STS [R6+0x400], R0 ;  /* 0x0004000006007388 */ /* 0x0005e20000000800 */
[----:B------:R-:W-:-:S03]  /*183c0*/  F2FP.BF16.PACK_AB R4, R45, R44 ;  /* 0x0000002c2d04723e */ /* 0x000fc600000010ff */
[----:B------:R-:W4:Y:S01]  /*183d0*/  LDL.LU R9, [R1+0x4c] ;  /* 0x00004c0001097983 */ /* 0x000f220000300800 */
[----:B-1----:R-:W-:Y:S02]  /*183e0*/  F2FP.BF16.PACK_AB R2, R63, R62 ;  /* 0x0000003e3f02723e */ /* 0x002fe400000010ff */
[----:B--2---:R-:W-:-:S03]  /*183f0*/  F2FP.BF16.PACK_AB R0, R65, R64 ;  /* 0x000000404100723e */ /* 0x004fc600000010ff */
[----:B------:R1:W-:Y:S01]  /*18400*/  STS [R12], R2 ;  /* 0x000000020c007388 */ /* 0x0003e20000000800 */
[----:B------:R-:W-:-:S03]  /*18410*/  F2FP.BF16.PACK_AB R3, R37, R36 ;  /* 0x000000242503723e */ /* 0x000fc600000010ff */
[----:B------:R2:W-:Y:S04]  /*18420*/  STS [R10+0x400], R0 ;  /* 0x000400000a007388 */ /* 0x0005e80000000800 */
[----:B------:R3:W-:Y:S04]  /*18430*/  STS [R6+0x2000], R4 ;  /* 0x0020000406007388 */ /* 0x0007e80000000800 */
[----:B------:R3:W-:Y:S01]  /*18440*/  STS [R6+0x2400], R3 ;  /* 0x0024000306007388 */ /* 0x0007e20000000800 */
[----:B-1----:R-:W-:Y:S02]  /*18450*/  F2FP.BF16.PACK_AB R2, R33, R32 ;  /* 0x000000202102723e */ /* 0x002fe400000010ff */
[----:B--2---:R-:W-:-:S03]  /*18460*/  F2FP.BF16.PACK_AB R0, R31, R30 ;  /* 0x0000001e1f00723e */ /* 0x004fc600000010ff */
[----:B------:R1:W-:Y:S04]  /*18470*/  STS [R12+0x2000], R2 ;  /* 0x002000020c007388 */ /* 0x0003e80000000800 */
[----:B------:R2:W-:Y:S01]  /*18480*/  STS [R10+0x2400], R0 ;  /* 0x002400000a007388 */ /* 0x0005e20000000800 */
[----:B---3--:R-:W-:Y:S02]  /*18490*/  IMAD.MOV.U32 R4, RZ, RZ, 0x4 ;  /* 0x00000004ff047424 */ /* 0x008fe400078e00ff */
[----:B------:R-:W-:Y:S02]  /*184a0*/  IMAD.MOV.U32 R3, RZ, RZ, RZ ;  /* 0x000000ffff037224 */ /* 0x000fe400078e00ff */
[CC--:B------:R-:W-:Y:S01]  /*184b0*/  @P1 IMAD.WIDE R6, R8.reuse, R4.reuse, c[0x0][0x508] ;  /* 0x0001420008061625 */ /* 0x0c0fe200078e0204 */
[----:B------:R-:W-:Y:S03]  /*184c0*/  BAR.SYNC.DEFER_BLOCKING 0x1, 0x80 ;  /* 0x0042000000007b1d */ /* 0x000fe60000010000 */
[----:B------:R-:W-:-:S03]  /*184d0*/  IMAD.WIDE R4, R8, R4, c[0x0][0x500] ;  /* 0x0001400008047625 */ /* 0x000fc600078e0204 */
[----:B------:R2:W5:Y:S04]  /*184e0*/  @P1 LDG.E R11, [R6.64] ;  /* 0x00000008060b1981 */ /* 0x000568000c1e1900 */
[----:B------:R2:W5:Y:S01]  /*184f0*/  @P2 LDG.E R3, [R4.64] ;  /* 0x0000000804032981 */ /* 0x000562000c1e1900 */
[----:B----4-:R-:W-:-:S04]  /*18500*/  ISETP.NE.AND P0, PT, R9, RZ, PT ;  /* 0x000000ff0900720c */ /* 0x010fc80003f05270 */
[----:B-1----:R-:W-:Y:S01]  /*18510*/  SEL R2, R9, c[0x0][0x3d4], P0 ;  /* 0x0000f50009027a07 */ /* 0x002fe20000000000 */
[----:B------:R-:W-:Y:S05]  /*18520*/  @P1 BRA `(.L_x_655) ;  /* 0x0000004000001947 */ /* 0x000fea0003800000 */
[----:B--2---:R-:W-:Y:S05]  /*18530*/  @!P2 BRA `(.L_x_655) ;  /* 0x000000300000a947 */ /* 0x004fea0003800000 */
[----:B------:R1:W2:Y:S04]  /*18540*/  LDG.E R0, [R4.64] ;  /* 0x0000000804007981 */ /* 0x0002a8000c1e1900 */
[----:B-1----:R-:W2:Y:S02]  /*18550*/  LDG.E R4, [R4.64+0x4] ;  /* 0x0000040804047981 */ /* 0x002ea4000c1e1900 */
[----:B--2--5:R-:W-:Y:S02]  /*18560*/  IADD3 R11, -R0, R4, RZ ;  /* 0x00000004000b7210 */ /* 0x024fe40007ffe1ff */
.L_x_655:
[----:B--2---:R-:W2:Y:S04]  /*18570*/  LDL R4, [R1+0x44] ;  /* 0x0000440001047983 */ /* 0x004ea80000100800 */
        /* <DEDUP_REMOVED lines=15> */
[----:B------:R-:W-:Y:S02]  /*18670*/  SHF.R.S32.HI R0, RZ, 0x1f, R8 ;  /* 0x0000001fff007819 */ /* 0x000fe40000011408 */
[----:B------:R-:W-:Y:S02]  /*18680*/  SEL R2, R8, RZ, !P0 ;  /* 0x000000ff08027207 */ /* 0x000fe40004000000 */
[----:B------:R-:W-:Y:S01]  /*18690*/  SEL R5, R0, RZ, !P0 ;  /* 0x000000ff00057207 */ /* 0x000fe20004000000 */
[----:B------:R-:W1:Y:S02]  /*186a0*/  S2R R28, SR_TID.X ;  /* 0x00000000001c7919 */ /* 0x000e640000002100 */
[----:B-1----:R-:W-:-:S04]  /*186b0*/  IMAD R0, R7, R2, RZ ;  /* 0x0000000207007224 */ /* 0x002fc800078e02ff */
[C---:B------:R-:W-:Y:S02]  /*186c0*/  IMAD R10, R6.reuse, R5, R0 ;  /* 0x00000005060a7224 */ /* 0x040fe400078e0200 */
[----:B------:R-:W-:Y:S01]  /*186d0*/  IMAD.WIDE.U32 R6, R6, R2, RZ ;  /* 0x0000000206067225 */ /* 0x000fe200078e00ff */
[----:B------:R-:W-:-:S04]  /*186e0*/  SHF.R.S32.HI R26, RZ, 0x1f, R28 ;  /* 0x0000001fff1a7819 */ /* 0x000fc8000001141c */
[----:B------:R-:W-:-:S04]  /*186f0*/  LEA.HI R26, R26, R28, RZ, 0x5 ;  /* 0x0000001c1a1a7211 */ /* 0x000fc800078f28ff */
[----:B------:R-:W-:-:S05]  /*18700*/  LOP3.LUT R26, R26, 0xffffffe0, RZ, 0xc0, !PT ;  /* 0xffffffe01a1a7812 */ /* 0x000fca00078ec0ff */
[----:B------:R-:W-:Y:S01]  /*18710*/  IMAD.IADD R26, R28, 0x1, -R26 ;  /* 0x000000011c1a7824 */ /* 0x000fe200078e0a1a */
[----:B------:R-:W-:-:S04]  /*18720*/  LOP3.LUT R204, R204, 0xfffffffd, RZ, 0xc0, !PT ;  /* 0xfffffffdcccc7812 */ /* 0x000fc800078ec0ff */
[----:B------:R-:W-:Y:S01]  /*18730*/  LOP3.LUT R204, R204, 0xfffffffe, RZ, 0xc0, !PT ;  /* 0xfffffffecccc7812 */ /* 0x000fe200078ec0ff */
[----:B--2---:R-:W-:-:S04]  /*18740*/  IMAD.IADD R4, R4, 0x1, R71 ;  /* 0x0000000104047824 */ /* 0x004fc800078e0247 */
[----:B------:R-:W-:-:S04]  /*18750*/  @P5 IMAD.HI.U32 R5, R4, c[0x0][0x4ec], RZ ;  /* 0x00013b0004055a27 */ /* 0x000fc800078e00ff */
[----:B---3--:R-:W-:-:S04]  /*18760*/  IMAD.WIDE.U32 R8, R12, R25, RZ ;  /* 0x000000190c087225 */ /* 0x008fc800078e00ff */
        /* <DEDUP_REMOVED lines=34> */
[----:B------:R3:W-:Y:S01]  /*18990*/  SHFL.IDX PT, R7, R5, 0x3, 0x1c1f ;  /* 0x007c1f0005077f89 */ /* 0x0007e200000e0000 */
[----:B------:R-:W-:-:S03]  /*189a0*/  LOP3.LUT P0, RZ, R26, 0x3, RZ, 0xc0, !PT ;  /* 0x000000031aff7812 */ /* 0x000fc6000780c0ff */
[----:B------:R-:W4:Y:S04]  /*189b0*/  SHFL.IDX PT, R8, R6, 0x2, 0x1c1f ;  /* 0x005c1f0006087f89 */ /* 0x000f2800000e0000 */
[----:B------:R-:W1:Y:S01]  /*189c0*/  SHFL.IDX PT, R6, R6, 0x3, 0x1c1f ;  /* 0x007c1f0006067f89 */ /* 0x000e6200000e0000 */
[----:B---3--:R-:W-:-:S05]  /*189d0*/  IMAD.IADD R5, R27, 0x1, R71 ;  /* 0x000000011b057824 */ /* 0x008fca00078e0247 */
[C---:B------:R-:W-:Y:S02]  /*189e0*/  IADD3 R17, R5.reuse, 0x8, RZ ;  /* 0x0000000805117810 */ /* 0x040fe40007ffe0ff */
[CC--:B------:R-:W-:Y:S02]  /*189f0*/  ISETP.GE.OR P4, PT, R5.reuse, R0.reuse, P0 ;  /* 0x000000000500720c */ /* 0x0c0fe40000786670 */
[----:B------:R-:W-:Y:S02]  /*18a00*/  IADD3 R16, R5, 0x40, RZ ;  /* 0x0000004005107810 */ /* 0x000fe40007ffe0ff */
[-C--:B------:R-:W-:Y:S02]  /*18a10*/  ISETP.GE.OR P3, PT, R17, R0.reuse, P0 ;  /* 0x000000001100720c */ /* 0x080fe40000766670 */
[----:B------:R-:W-:Y:S02]  /*18a20*/  ISETP.GE.OR P1, PT, R16, R0, P0 ;  /* 0x000000001000720c */ /* 0x000fe40000726670 */
[----:B------:R-:W-:-:S05]  /*18a30*/  IADD3 R15, R5, 0x48, RZ ;  /* 0x00000048050f7810 */ /* 0x000fca0007ffe0ff */
[----:B-1----:R1:W-:Y:S04]  /*18a40*/  @!P4 ST.E [R12.64], R22 ;  /* 0x000000160c00c985 */ /* 0x0023e8000c101908 */
[----:B--2---:R1:W-:Y:S01]  /*18a50*/  @!P3 ST.E [R10.64], R23 ;  /* 0x000000170a00b985 */ /* 0x0043e2000c101908 */
[-C--:B------:R-:W-:Y:S02]  /*18a60*/  ISETP.GE.AND P3, PT, R16, R0.reuse, PT ;  /* 0x000000001000720c */ /* 0x080fe40003f66270 */
[CC--:B------:R-:W-:Y:S01]  /*18a70*/  ISETP.GE.OR P0, PT, R15.reuse, R0.reuse, P0 ;  /* 0x000000000f00720c */ /* 0x0c0fe20000706670 */
[----:B----4-:R1:W-:Y:S01]  /*18a80*/  @!P1 ST.E [R8.64], R24 ;  /* 0x0000001808009985 */ /* 0x0103e2000c101908 */
[-C--:B------:R-:W-:Y:S02]  /*18a90*/  ISETP.GE.AND P1, PT, R15, R0.reuse, PT ;  /* 0x000000000f00720c */ /* 0x080fe40003f26270 */
[----:B------:R-:W-:-:S07]  /*18aa0*/  ISETP.GE.AND P6, PT, R17, R0, PT ;  /* 0x000000001100720c */ /* 0x000fce0003fc6270 */
[----:B------:R-:W-:Y:S02]  /*18ab0*/  @P3 LOP3.LUT R204, R204, 0x1, RZ, 0xfc, !PT ;  /* 0x00000001cccc3812 */ /* 0x000fe400078efcff */
[----:B------:R1:W-:Y:S01]  /*18ac0*/  @!P0 ST.E [R6.64], R19 ;  /* 0x0000001306008985 */ /* 0x0003e2000c101908 */
[----:B------:R-:W-:Y:S02]  /*18ad0*/  ISETP.GE.AND P0, PT, R5, R0, PT ;  /* 0x000000000500720c */ /* 0x000fe40003f06270 */
[----:B------:R-:W-:Y:S01]  /*18ae0*/  @P1 LOP3.LUT R204, R204, 0x2, RZ, 0xfc, !PT ;  /* 0x00000002cccc1812 */ /* 0x000fe200078efcff */
        /* <DEDUP_REMOVED lines=18> */
[----:B------:R-:W5:Y:S02]  /*18c10*/  S2R R10, SR_TID.X ;  /* 0x00000000000a7919 */ /* 0x000f640000002100 */
[----:B-----5:R-:W-:-:S04]  /*18c20*/  SHF.R.S32.HI R9, RZ, 0x1f, R10 ;  /* 0x0000001fff097819 */ /* 0x020fc8000001140a */
[----:B------:R-:W-:-:S04]  /*18c30*/  LEA.HI R9, R9, R10, RZ, 0x3 ;  /* 0x0000000a09097211 */ /* 0x000fc800078f18ff */
[----:B------:R-:W-:Y:S02]  /*18c40*/  SHF.R.S32.HI R9, RZ, 0x3, R9 ;  /* 0x00000003ff097819 */ /* 0x000fe40000011409 */
[----:B--2---:R-:W-:Y:S02]  /*18c50*/  IADD3 R6, R26, R71, RZ ;  /* 0x000000471a067210 */ /* 0x004fe40007ffe0ff */
[----:B------:R2:W1:Y:S02]  /*18c60*/  LDS.128 R24, [R207+0x1080] ;  /* 0x00108000cf187984 */ /* 0x0004640000000c00 */
        /* <DEDUP_REMOVED lines=17> */
[----:B------:R-:W-:Y:S02]  /*18d80*/  IADD3 R4, R9, R71, RZ ;  /* 0x0000004709047210 */ /* 0x000fe40007ffe0ff */
[----:B------:R-:W-:-:S04]  /*18d90*/  IADD3 R3, R3, R6, RZ ;  /* 0x0000000603037210 */ /* 0x000fc80007ffe0ff */
[----:B------:R-:W-:Y:S01]  /*18da0*/  LEA.HI.X R6, R2, c[0x0][0x384], R3, 0x1, P0 ;  /* 0x0000e10002067a11 */ /* 0x000fe200000f0c03 */
[----:B------:R-:W-:Y:S05]  /*18db0*/  BRA.DIV ~URZ, `(.L_x_657) ;  /* 0x00003cc27f007947 */ /* 0x000fea000b800000 */
[----:B-1234-:R1:W2:Y:S02]  /*18dc0*/  SHFL.IDX PT, R8, R6, RZ, 0x181f ;  /* 0x00181fff06087589 */ /* 0x01e2a400000e0000 */
.L_x_737:
[----:B------:R-:W-:Y:S05]  /*18dd0*/  BRA.DIV ~URZ, `(.L_x_658) ;  /* 0x00003d127f007947 */ /* 0x000fea000b800000 */
[----:B------:R3:W4:Y:S02]  /*18de0*/  SHFL.IDX PT, R2, R7, RZ, 0x181f ;  /* 0x00181fff07027589 */ /* 0x00072400000e0000 */
.L_x_738:
        /* <DEDUP_REMOVED lines=9> */
.L_x_739:
        /* <DEDUP_REMOVED lines=8> */
.L_x_740:
[----:B------:R-:W-:Y:S05]  /*18f00*/  BRA.DIV ~URZ, `(.L_x_661) ;  /* 0x00003d927f007947 */ /* 0x000fea000b800000 */
[----:B-1----:R1:W2:Y:S02]  /*18f10*/  SHFL.IDX PT, R2, R7, 0x2, 0x181f ;  /* 0x00581f0007027f89 */ /* 0x0022a400000e0000 */
.L_x_741:
        /* <DEDUP_REMOVED lines=9> */
.L_x_742:
        /* <DEDUP_REMOVED lines=8> */
.L_x_743:
[----:B------:R-:W-:Y:S05]  /*19030*/  BRA.DIV ~URZ, `(.L_x_664) ;  /* 0x00003e127f007947 */ /* 0x000fea000b800000 */
[----:B--2---:R2:W1:Y:S02]  /*19040*/  SHFL.IDX PT, R2, R7, 0x4, 0x181f ;  /* 0x00981f0007027f89 */ /* 0x00446400000e0000 */
.L_x_744:
        /* <DEDUP_REMOVED lines=9> */
.L_x_745:
        /* <DEDUP_REMOVED lines=8> */
.L_x_746:
[----:B------:R-:W-:Y:S05]  /*19160*/  BRA.DIV ~URZ, `(.L_x_667) ;  /* 0x00003e927f007947 */ /* 0x000fea000b800000 */
[----:B--2---:R2:W3:Y:S02]  /*19170*/  SHFL.IDX PT, R2, R7, 0x6, 0x181f ;  /* 0x00d81f0007027f89 */ /* 0x0044e400000e0000 */
.L_x_747:
        /* <DEDUP_REMOVED lines=9> */
.L_x_748:
        /* <DEDUP_REMOVED lines=8> */
.L_x_656:
        /* <DEDUP_REMOVED lines=34> */
.L_x_749:
[----:B------:R-:W-:Y:S05]  /*194b0*/  BRA.DIV ~URZ, `(.L_x_671) ;  /* 0x00003cf27f007947 */ /* 0x000fea000b800000 */
[----:B------:R3:W4:Y:S02]  /*194c0*/  SHFL.IDX PT, R2, R21, RZ, 0x1c1f ;  /* 0x001c1fff15027589 */ /* 0x00072400000e0000 */
.L_x_750:
[----:B------:R-:W5:Y:S01]  /*194d0*/  LDL R3, [R1] ;  /* 0x0000000001037983 */ /* 0x000f620000100800 */
        /* <DEDUP_REMOVED lines=14> */
[----:B------:R-:W-:Y:S02]  /*195c0*/  SHF.R.S32.HI R28, RZ, 0x1f, R0 ;  /* 0x0000001fff1c7819 */ /* 0x000fe40000011400 */
[----:B------:R-:W-:Y:S01]  /*195d0*/  SHF.R.S32.HI R22, RZ, 0x1f, R11 ;  /* 0x0000001fff167819 */ /* 0x000fe2000001140b */
[----:B------:R-:W-:Y:S05]  /*195e0*/  @P0 BRA `(.L_x_673) ;  /* 0x0000020000000947 */ /* 0x000fea0003800000 */
[----:B------:R-:W-:Y:S02]  /*195f0*/  ISETP.GE.AND P1, PT, R3, c[0x0][0x3c8], PT ;  /* 0x0000f20003007a0c */ /* 0x000fe40003f26270 */
[----:B------:R-:W-:Y:S02]  /*19600*/  ISETP.GE.AND P2, PT, R11, c[0x0][0x3c8], PT ;  /* 0x0000f2000b007a0c */ /* 0x000fe40003f46270 */
[----:B------:R-:W-:-:S02]  /*19610*/  ISETP.GE.AND P3, PT, R10, c[0x0][0x3c8], PT ;  /* 0x0000f2000a007a0c */ /* 0x000fc40003f66270 */
[----:B------:R-:W-:-:S07]  /*19620*/  ISETP.GE.AND P4, PT, R6, c[0x0][0x3c8], PT ;  /* 0x0000f20006007a0c */ /* 0x000fce0003f86270 */
[----:B----4-:R-:W-:-:S04]  /*19630*/  @!P1 LEA R14, P0, R3, R2, 0x2 ;  /* 0x00000002030e9211 */ /* 0x010fc800078010ff */
[----:B--2---:R-:W-:Y:S02]  /*19640*/  @!P1 LEA.HI.X R15, R3, R12, R20, 0x2, P0 ;  /* 0x0000000c030f9211 */ /* 0x004fe400000f1414 */
[----:B------:R-:W-:-:S03]  /*19650*/  @!P2 LEA R16, P0, R11, R2, 0x2 ;  /* 0x000000020b10a211 */ /* 0x000fc600078010ff */
[----:B------:R2:W-:Y:S01]  /*19660*/  @!P1 ST.E.64 [R14.64], R68 ;  /* 0x000000440e009985 */ /* 0x0005e2000c101b08 */
[----:B------:R-:W-:Y:S02]  /*19670*/  ISETP.GE.AND P1, PT, R8, c[0x0][0x3c8], PT ;  /* 0x0000f20008007a0c */ /* 0x000fe40003f26270 */
[----:B------:R-:W-:-:S05]  /*19680*/  @!P2 LEA.HI.X R17, R11, R12, R22, 0x2, P0 ;  /* 0x0000000c0b11a211 */ /* 0x000fca00000f1416 */
[----:B------:R4:W-:Y:S01]  /*19690*/  @!P2 ST.E.64 [R16.64], R74 ;  /* 0x0000004a1000a985 */ /* 0x0009e2000c101b08 */
[----:B------:R-:W-:Y:S02]  /*196a0*/  ISETP.GE.AND P2, PT, R7, c[0x0][0x3c8], PT ;  /* 0x0000f20007007a0c */ /* 0x000fe40003f46270 */
[----:B--2---:R-:W-:-:S04]  /*196b0*/  @!P3 LEA R14, P0, R10, R2, 0x2 ;  /* 0x000000020a0eb211 */ /* 0x004fc800078010ff */
[----:B------:R-:W-:Y:S02]  /*196c0*/  @!P3 LEA.HI.X R15, R10, R12, R24, 0x2, P0 ;  /* 0x0000000c0a0fb211 */ /* 0x000fe400000f1418 */
[----:B----4-:R-:W-:-:S03]  /*196d0*/  @!P1 LEA R16, P0, R8, R2, 0x2 ;  /* 0x0000000208109211 */ /* 0x010fc600078010ff */
        /* <DEDUP_REMOVED lines=13> */
[----:B------:R-:W-:-:S03]  /*197b0*/  @!P1 LEA R2, P0, R0, R2, 0x2 ;  /* 0x0000000200029211 */ /* 0x000fc600078010ff */
[----:B------:R4:W-:Y:S01]  /*197c0*/  @!P3 ST.E.64 [R14.64], R80 ;  /* 0x000000500e00b985 */ /* 0x0009e2000c101b08 */
[----:B------:R-:W-:-:S05]  /*197d0*/  @!P1 LEA.HI.X R3, R0, R12, R28, 0x2, P0 ;  /* 0x0000000c00039211 */ /* 0x000fca00000f141c */
[----:B------:R4:W-:Y:S04]  /*197e0*/  @!P1 ST.E.64 [R2.64], R62 ;  /* 0x0000003e02009985 */ /* 0x0009e8000c101b08 */
.L_x_673:
[----:B------:R-:W-:Y:S05]  /*197f0*/  BSYNC B0 ;  /* 0x0000000000007941 */ /* 0x000fea0003800000 */
.L_x_672:
[----:B------:R-:W-:Y:S05]  /*19800*/  BRA.DIV ~URZ, `(.L_x_674) ;  /* 0x00003a127f007947 */ /* 0x000fea000b800000 */
[----:B--2---:R2:W1:Y:S04]  /*19810*/  SHFL.IDX PT, R12, R13, 0x1, 0x1c1f ;  /* 0x003c1f000d0c7f89 */ /* 0x00446800000e0000 */
[----:B----4-:R2:W4:Y:S02]  /*19820*/  SHFL.IDX PT, R2, R21, 0x1, 0x1c1f ;  /* 0x003c1f0015027f89 */ /* 0x01052400000e0000 */
.L_x_751:
[----:B------:R-:W-:Y:S01]  /*19830*/  BSSY B0, `(.L_x_675) ;  /* 0x0000023000007945 */ /* 0x000fe20003800000 */
[----:B------:R-:W-:Y:S05]  /*19840*/  @P6 BRA `(.L_x_676) ;  /* 0x0000021000006947 */ /* 0x000fea0003800000 */
[----:B------:R-:W5:Y:S01]  /*19850*/  LDL R3, [R1] ;  /* 0x0000000001037983 */ /* 0x000f620000100800 */
[----:B------:R-:W-:Y:S02]  /*19860*/  ISETP.GE.AND P0, PT, R11, c[0x0][0x3c8], PT ;  /* 0x0000f2000b007a0c */ /* 0x000fe40003f06270 */
[----:B------:R-:W-:Y:S02]  /*19870*/  ISETP.GE.AND P2, PT, R10, c[0x0][0x3c8], PT ;  /* 0x0000f2000a007a0c */ /* 0x000fe40003f46270 */
[----:B------:R-:W-:-:S02]  /*19880*/  ISETP.GE.AND P4, PT, R8, c[0x0][0x3c8], PT ;  /* 0x0000f20008007a0c */ /* 0x000fc40003f86270 */
[----:B------:R-:W-:Y:S02]  /*19890*/  ISETP.GE.AND P5, PT, R7, c[0x0][0x3c8], PT ;  /* 0x0000f20007007a0c */ /* 0x000fe40003fa6270 */
[----:B-----5:R-:W-:-:S13]  /*198a0*/  ISETP.GE.AND P1, PT, R3, c[0x0][0x3c8], PT ;  /* 0x0000f20003007a0c */ /* 0x020fda0003f26270 */
[----:B----4-:R-:W-:-:S04]  /*198b0*/  @!P1 LEA R14, P3, R3, R2, 0x2 ;  /* 0x00000002030e9211 */ /* 0x010fc800078610ff */
[----:B-1----:R-:W-:Y:S02]  /*198c0*/  @!P1 LEA.HI.X R15, R3, R12, R20, 0x2, P3 ;  /* 0x0000000c030f9211 */ /* 0x002fe400018f1414 */
[----:B------:R-:W-:-:S03]  /*198d0*/  @!P0 LEA R18, P3, R11, R2, 0x2 ;  /* 0x000000020b128211 */ /* 0x000fc600078610ff */
[----:B------:R1:W-:Y:S01]  /*198e0*/  @!P1 ST.E.64 [R14.64], R84 ;  /* 0x000000540e009985 */ /* 0x0003e2000c101b08 */
[C---:B------:R-:W-:Y:S02]  /*198f0*/  @!P2 LEA R16, P1, R10.reuse, R2, 0x2 ;  /* 0x000000020a10a211 */ /* 0x040fe400078210ff */
[-C--:B------:R-:W-:Y:S02]  /*19900*/  @!P0 LEA.HI.X R19, R11, R12.reuse, R22, 0x2, P3 ;  /* 0x0000000c0b138211 */ /* 0x080fe400018f1416 */
[----:B------:R-:W-:Y:S02]  /*19910*/  @!P2 LEA.HI.X R17, R10, R12, R24, 0x2, P1 ;  /* 0x0000000c0a11a211 */ /* 0x000fe400008f1418 */
[----:B------:R-:W-:Y:S01]  /*19920*/  ISETP.GE.AND P3, PT, R6, c[0x0][0x3c8], PT ;  /* 0x0000f20006007a0c */ /* 0x000fe20003f66270 */
[----:B------:R4:W-:Y:S01]  /*19930*/  @!P0 ST.E.64 [R18.64], R86 ;  /* 0x0000005612008985 */ /* 0x0009e2000c101b08 */
[----:B------:R-:W-:-:S03]  /*19940*/  ISETP.GE.AND P1, PT, R0, c[0x0][0x3c8], PT ;  /* 0x0000f20000007a0c */ /* 0x000fc60003f26270 */
[----:B------:R5:W-:Y:S01]  /*19950*/  @!P2 ST.E.64 [R16.64], R88 ;  /* 0x000000581000a985 */ /* 0x000be2000c101b08 */
[----:B------:R-:W-:Y:S02]  /*19960*/  ISETP.GE.AND P2, PT, R4, c[0x0][0x3c8], PT ;  /* 0x0000f20004007a0c */ /* 0x000fe40003f46270 */
[----:B-1----:R-:W-:-:S04]  /*19970*/  @!P4 LEA R14, P0, R8, R2, 0x2 ;  /* 0x00000002080ec211 */ /* 0x002fc800078010ff */
[----:B------:R-:W-:Y:S02]  /*19980*/  @!P4 LEA.HI.X R15, R8, R12, R23, 0x2, P0 ;  /* 0x0000000c080fc211 */ /* 0x000fe400000f1417 */
[----:B----4-:R-:W-:-:S03]  /*19990*/  @!P5 LEA R18, P0, R7, R2, 0x2 ;  /* 0x000000020712d211 */ /* 0x010fc600078010ff */
[----:B------:R1:W-:Y:S01]  /*199a0*/  @!P4 ST.E.64 [R14.64], R90 ;  /* 0x0000005a0e00c985 */ /* 0x0003e2000c101b08 */
[----:B------:R-:W-:Y:S02]  /*199b0*/  @!P5 LEA.HI.X R19, R7, R12, R25, 0x2, P0 ;  /* 0x0000000c0713d211 */ /* 0x000fe400000f1419 */
[----:B-----5:R-:W-:-:S03]  /*199c0*/  @!P3 LEA R16, P0, R6, R2, 0x2 ;  /* 0x000000020610b211 */ /* 0x020fc600078010ff */
[----:B------:R4:W-:Y:S01]  /*199d0*/  @!P5 ST.E.64 [R18.64], R104 ;  /* 0x000000681200d985 */ /* 0x0009e2000c101b08 */
[----:B------:R-:W-:-:S05]  /*199e0*/  @!P3 LEA.HI.X R17, R6, R12, R26, 0x2, P0 ;  /* 0x0000000c0611b211 */ /* 0x000fca00000f141a */
[----:B------:R4:W-:Y:S01]  /*199f0*/  @!P3 ST.E.64 [R16.64], R102 ;  /* 0x000000661000b985 */ /* 0x0009e2000c101b08 */
[----:B-1----:R-:W-:-:S04]  /*19a00*/  @!P2 LEA R14, P0, R4, R2, 0x2 ;  /* 0x00000002040ea211 */ /* 0x002fc800078010ff */
[----:B------:R-:W-:Y:S02]  /*19a10*/  @!P2 LEA.HI.X R15, R4, R12, R27, 0x2, P0 ;  /* 0x0000000c040fa211 */ /* 0x000fe400000f141b */
[----:B------:R-:W-:-:S03]  /*19a20*/  @!P1 LEA R2, P0, R0, R2, 0x2 ;  /* 0x0000000200029211 */ /* 0x000fc600078010ff */
[----:B------:R4:W-:Y:S01]  /*19a30*/  @!P2 ST.E.64 [R14.64], R82 ;  /* 0x000000520e00a985 */ /* 0x0009e2000c101b08 */
[----:B------:R-:W-:-:S05]  /*19a40*/  @!P1 LEA.HI.X R3, R0, R12, R28, 0x2, P0 ;  /* 0x0000000c00039211 */ /* 0x000fca00000f141c */
[----:B------:R4:W-:Y:S04]  /*19a50*/  @!P1 ST.E.64 [R2.64], R64 ;  /* 0x0000004002009985 */ /* 0x0009e8000c101b08 */
.L_x_676:
[----:B------:R-:W-:Y:S05]  /*19a60*/  BSYNC B0 ;  /* 0x0000000000007941 */ /* 0x000fea0003800000 */
.L_x_675:
[----:B------:R-:W-:Y:S05]  /*19a70*/  BRA.DIV ~URZ, `(.L_x_677) ;  /* 0x000038727f007947 */ /* 0x000fea000b800000 */
[----:B-1----:R1:W2:Y:S02]  /*19a80*/  SHFL.IDX PT, R12, R13, 0x2, 0x1c1f ;  /* 0x005c1f000d0c7f89 */ /* 0x0022a400000e0000 */
.L_x_752:
[----:B------:R-:W-:Y:S05]  /*19a90*/  BRA.DIV ~URZ, `(.L_x_678) ;  /* 0x000038c27f007947 */ /* 0x000fea000b800000 */
[----:B----4-:R4:W1:Y:S02]  /*19aa0*/  SHFL.IDX PT, R2, R21, 0x2, 0x1c1f ;  /* 0x005c1f0015027f89 */ /* 0x01086400000e0000 */
.L_x_753:
[----:B------:R-:W-:Y:S01]  /*19ab0*/  LOP3.LUT P0, RZ, R204, 0x1, RZ, 0xc0, !PT ;  /* 0x00000001ccff7812 */ /* 0x000fe2000780c0ff */
[----:B------:R-:W-:-:S12]  /*19ac0*/  BSSY B0, `(.L_x_679) ;  /* 0x0000023000007945 */ /* 0x000fd80003800000 */
[----:B------:R-:W-:Y:S05]  /*19ad0*/  @P0 BRA `(.L_x_680) ;  /* 0x0000021000000947 */ /* 0x000fea0003800000 */
[----:B------:R-:W5:Y:S01]  /*19ae0*/  LDL R3, [R1] ;  /* 0x0000000001037983 */ /* 0x000f620000100800 */
[----:B------:R-:W-:Y:S02]  /*19af0*/  ISETP.GE.AND P0, PT, R11, c[0x0][0x3c8], PT ;  /* 0x0000f2000b007a0c */ /* 0x000fe40003f06270 */
[----:B------:R-:W-:Y:S02]  /*19b00*/  ISETP.GE.AND P4, PT, R10, c[0x0][0x3c8], PT ;  /* 0x0000f2000a007a0c */ /* 0x000fe40003f86270 */
[----:B------:R-:W-:-:S09]  /*19b10*/  ISETP.GE.AND P5, PT, R8, c[0x0][0x3c8], PT ;  /* 0x0000f20008007a0c */ /* 0x000fd20003fa6270 */
[----:B-1----:R-:W-:-:S04]  /*19b20*/  @!P0 LEA R14, P3, R11, R2, 0x2 ;  /* 0x000000020b0e8211 */ /* 0x002fc800078610ff */
[----:B--2---:R-:W-:Y:S02]  /*19b30*/  @!P0 LEA.HI.X R15, R11, R12, R22, 0x2, P3 ;  /* 0x0000000c0b0f8211 */ /* 0x004fe400018f1416 */
[----:B------:R-:W-:Y:S02]  /*19b40*/  ISETP.GE.AND P3, PT, R7, c[0x0][0x3c8], PT ;  /* 0x0000f20007007a0c */ /* 0x000fe40003f66270 */
[----:B-----5:R-:W-:-:S13]  /*19b50*/  ISETP.GE.AND P1, PT, R3, c[0x0][0x3c8], PT ;  /* 0x0000f20003007a0c */ /* 0x020fda0003f26270 */
[----:B------:R-:W-:-:S04]  /*19b60*/  @!P1 LEA R16, P2, R3, R2, 0x2 ;  /* 0x0000000203109211 */ /* 0x000fc800078410ff */
[----:B------:R-:W-:Y:S02]  /*19b70*/  @!P1 LEA.HI.X R17, R3, R12, R20, 0x2, P2 ;  /* 0x0000000c03119211 */ /* 0x000fe400010f1414 */
[----:B------:R-:W-:-:S03]  /*19b80*/  @!P4 LEA R18, P2, R10, R2, 0x2 ;  /* 0x000000020a12c211 */ /* 0x000fc600078410ff */
[----:B------:R1:W-:Y:S01]  /*19b90*/  @!P1 ST.E.64 [R16.64], R48 ;  /* 0x0000003010009985 */ /* 0x0003e2000c101b08 */
[----:B------:R-:W-:Y:S02]  /*19ba0*/  @!P4 LEA.HI.X R19, R10, R12, R24, 0x2, P2 ;  /* 0x0000000c0a13c211 */ /* 0x000fe400010f1418 */
[----:B------:R-:W-:Y:S01]  /*19bb0*/  ISETP.GE.AND P2, PT, R6, c[0x0][0x3c8], PT ;  /* 0x0000f20006007a0c */ /* 0x000fe20003f46270 */
[----:B------:R2:W-:Y:S01]  /*19bc0*/  @!P0 ST.E.64 [R14.64], R38 ;  /* 0x000000260e008985 */ /* 0x0005e2000c101b08 */
[----:B------:R-:W-:Y:S02]  /*19bd0*/  ISETP.GE.AND P1, PT, R4, c[0x0][0x3c8], PT ;  /* 0x0000f20004007a0c */ /* 0x000fe40003f26270 */
[----:B------:R-:W-:Y:S01]  /*19be0*/  ISETP.GE.AND P0, PT, R0, c[0x0][0x3c8], PT ;  /* 0x0000f20000007a0c */ /* 0x000fe20003f06270 */
[----:B------:R5:W-:Y:S08]  /*19bf0*/  @!P4 ST.E.64 [R18.64], R40 ;  /* 0x000000281200c985 */ /* 0x000bf0000c101b08 */
[----:B-1----:R-:W-:-:S02]  /*19c00*/  @!P2 LEA R16, P4, R6, R2, 0x2 ;  /* 0x000000020610a211 */ /* 0x002fc400078810ff */
[----:B--2---:R-:W-:Y:S02]  /*19c10*/  @!P5 LEA R14, P6, R8, R2, 0x2 ;  /* 0x00000002080ed211 */ /* 0x004fe400078c10ff */
[-C--:B------:R-:W-:Y:S02]  /*19c20*/  @!P2 LEA.HI.X R17, R6, R12.reuse, R26, 0x2, P4 ;  /* 0x0000000c0611a211 */ /* 0x080fe400020f141a */
[----:B------:R-:W-:Y:S02]  /*19c30*/  @!P5 LEA.HI.X R15, R8, R12, R23, 0x2, P6 ;  /* 0x0000000c080fd211 */ /* 0x000fe400030f1417 */
[----:B-----5:R-:W-:-:S03]  /*19c40*/  @!P3 LEA R18, P6, R7, R2, 0x2 ;  /* 0x000000020712b211 */ /* 0x020fc600078c10ff */
[----:B------:R1:W-:Y:S01]  /*19c50*/  @!P5 ST.E.64 [R14.64], R42 ;  /* 0x0000002a0e00d985 */ /* 0x0003e2000c101b08 */
[----:B------:R-:W-:-:S05]  /*19c60*/  @!P3 LEA.HI.X R19, R7, R12, R25, 0x2, P6 ;  /* 0x0000000c0713b211 */ /* 0x000fca00030f1419 */
[----:B------:R2:W-:Y:S04]  /*19c70*/  @!P3 ST.E.64 [R18.64], R54 ;  /* 0x000000361200b985 */ /* 0x0005e8000c101b08 */
[----:B------:R2:W-:Y:S01]  /*19c80*/  @!P2 ST.E.64 [R16.64], R50 ;  /* 0x000000321000a985 */ /* 0x0005e2000c101b08 */
[-C--:B-1----:R-:W-:Y:S02]  /*19c90*/  @!P1 LEA R14, P5, R4, R2.reuse, 0x2 ;  /* 0x00000002040e9211 */ /* 0x082fe400078a10ff */
[----:B------:R-:W-:Y:S02]  /*19ca0*/  @!P0 LEA R2, P4, R0, R2, 0x2 ;  /* 0x0000000200028211 */ /* 0x000fe400078810ff */
[-C--:B------:R-:W-:Y:S02]  /*19cb0*/  @!P1 LEA.HI.X R15, R4, R12.reuse, R27, 0x2, P5 ;  /* 0x0000000c040f9211 */ /* 0x080fe400028f141b */
[----:B------:R-:W-:-:S03]  /*19cc0*/  @!P0 LEA.HI.X R3, R0, R12, R28, 0x2, P4 ;  /* 0x0000000c00038211 */ /* 0x000fc600020f141c */
[----:B------:R2:W-:Y:S04]  /*19cd0*/  @!P1 ST.E.64 [R14.64], R44 ;  /* 0x0000002c0e009985 */ /* 0x0005e8000c101b08 */
[----:B------:R2:W-:Y:S02]  /*19ce0*/  @!P0 ST.E.64 [R2.64], R32 ;  /* 0x0000002002008985 */ /* 0x0005e4000c101b08 */
.L_x_680:
[----:B------:R-:W-:Y:S05]  /*19cf0*/  BSYNC B0 ;  /* 0x0000000000007941 */ /* 0x000fea0003800000 */
.L_x_679:
[----:B------:R-:W-:Y:S05]  /*19d00*/  BRA.DIV ~URZ, `(.L_x_681) ;  /* 0x000036c27f007947 */ /* 0x000fea000b800000 */
[----:B--2---:R2:W3:Y:S04]  /*19d10*/  SHFL.IDX PT, R12, R13, 0x3, 0x1c1f ;  /* 0x007c1f000d0c7f89 */ /* 0x0044e800000e0000 */
[----:B-1----:R2:W1:Y:S02]  /*19d20*/  SHFL.IDX PT, R2, R21, 0x3, 0x1c1f ;  /* 0x007c1f0015027f89 */ /* 0x00246400000e0000 */
.L_x_754:
[----:B------:R-:W-:-:S13]  /*19d30*/  LOP3.LUT P0, RZ, R204, 0x2, RZ, 0xc0, !PT ;  /* 0x00000002ccff7812 */ /* 0x000fda000780c0ff */
[----:B------:R-:W-:Y:S05]  /*19d40*/  @P0 BRA `(.L_x_669) ;  /* 0x00000ec000000947 */ /* 0x000fea0003800000 */
[----:B------:R-:W5:Y:S01]  /*19d50*/  LDL R3, [R1] ;  /* 0x0000000001037983 */ /* 0x000f620000100800 */
[----:B------:R-:W-:Y:S02]  /*19d60*/  ISETP.GE.AND P4, PT, R10, c[0x0][0x3c8], PT ;  /* 0x0000f2000a007a0c */ /* 0x000fe40003f86270 */
[----:B------:R-:W-:Y:S02]  /*19d70*/  ISETP.GE.AND P5, PT, R11, c[0x0][0x3c8], PT ;  /* 0x0000f2000b007a0c */ /* 0x000fe40003fa6270 */
[----:B------:R-:W-:Y:S02]  /*19d80*/  ISETP.GE.AND P3, PT, R8, c[0x0][0x3c8], PT ;  /* 0x0000f20008007a0c */ /* 0x000fe40003f66270 */
[----:B------:R-:W-:-:S07]  /*19d90*/  ISETP.GE.AND P2, PT, R7, c[0x0][0x3c8], PT ;  /* 0x0000f20007007a0c */ /* 0x000fce0003f46270 */
[----:B-1----:R-:W-:Y:S02]  /*19da0*/  @!P4 LEA R16, P6, R10, R2, 0x2 ;  /* 0x000000020a10c211 */ /* 0x002fe400078c10ff */
[----:B-----5:R-:W-:-:S13]  /*19db0*/  ISETP.GE.AND P0, PT, R3, c[0x0][0x3c8], PT ;  /* 0x0000f20003007a0c */ /* 0x020fda0003f06270 */
[----:B------:R-:W-:-:S04]  /*19dc0*/  @!P0 LEA R14, P1, R3, R2, 0x2 ;  /* 0x00000002030e8211 */ /* 0x000fc800078210ff */
[----:B---3--:R-:W-:Y:S02]  /*19dd0*/  @!P0 LEA.HI.X R15, R3, R12, R20, 0x2, P1 ;  /* 0x0000000c030f8211 */ /* 0x008fe400008f1414 */
[----:B------:R-:W-:Y:S02]  /*19de0*/  P2R R3, PR, RZ, 0x40 ;  /* 0x00000040ff037803 */ /* 0x000fe40000000000 */
[----:B------:R-:W-:Y:S01]  /*19df0*/  ISETP.GE.AND P1, PT, R6, c[0x0][0x3c8], PT ;  /* 0x0000f20006007a0c */ /* 0x000fe20003f26270 */
[----:B------:R1:W-:Y:S01]  /*19e00*/  @!P0 ST.E.64 [R14.64], R34 ;  /* 0x000000220e008985 */ /* 0x0003e2000c101b08 */
[----:B------:R-:W-:-:S04]  /*19e10*/  @!P5 LEA R18, P0, R11, R2, 0x2 ;  /* 0x000000020b12d211 */ /* 0x000fc800078010ff */
[----:B------:R-:W-:Y:S02]  /*19e20*/  @!P5 LEA.HI.X R19, R11, R12, R22, 0x2, P0 ;  /* 0x0000000c0b13d211 */ /* 0x000fe400000f1416 */
[----:B------:R-:W-:-:S03]  /*19e30*/  ISETP.NE.AND P0, PT, R3, RZ, PT ;  /* 0x000000ff0300720c */ /* 0x000fc60003f05270 */
[----:B------:R3:W-:Y:S01]  /*19e40*/  @!P5 ST.E.64 [R18.64], R60 ;  /* 0x0000003c1200d985 */ /* 0x0007e2000c101b08 */
[----:B------:R-:W-:Y:S02]  /*19e50*/  @!P4 LEA.HI.X R17, R10, R12, R24, 0x2, P0 ;  /* 0x0000000c0a11c211 */ /* 0x000fe400000f1418 */
[----:B------:R-:W-:-:S03]  /*19e60*/  ISETP.GE.AND P0, PT, R4, c[0x0][0x3c8], PT ;  /* 0x0000f20004007a0c */ /* 0x000fc60003f06270 */
        /* <DEDUP_REMOVED lines=19> */
.L_x_654:
[----:B--2---:R-:W2:Y:S04]  /*19fa0*/  LDL.LU R7, [R1+0x4c] ;  /* 0x00004c0001077983 */ /* 0x004ea80000300800 */
[----:B-1----:R-:W4:Y:S01]  /*19fb0*/  LDL R6, [R1+0x54] ;  /* 0x0000540001067983 */ /* 0x002f220000100800 */
[----:B------:R-:W-:Y:S01]  /*19fc0*/  ISETP.NE.U32.AND P0, PT, RZ, c[0x0][0x508], PT ;  /* 0x00014200ff007a0c */ /* 0x000fe20003f05070 */
[----:B------:R-:W-:Y:S01]  /*19fd0*/  IMAD.MOV.U32 R4, RZ, RZ, 0x4 ;  /* 0x00000004ff047424 */ /* 0x000fe200078e00ff */
[----:B------:R-:W-:Y:S01]  /*19fe0*/  ISETP.NE.U32.AND P2, PT, RZ, c[0x0][0x500], PT ;  /* 0x00014000ff007a0c */ /* 0x000fe20003f45070 */
[----:B------:R-:W-:Y:S01]  /*19ff0*/  IMAD.MOV.U32 R20, RZ, RZ, c[0x0][0x388] ;  /* 0x0000e200ff147624 */ /* 0x000fe200078e00ff */
[----:B------:R-:W-:Y:S01]  /*1a000*/  ISETP.NE.AND.EX P0, PT, RZ, c[0x0][0x50c], PT, P0 ;  /* 0x00014300ff007a0c */ /* 0x000fe20003f05300 */
[----:B------:R-:W-:Y:S01]  /*1a010*/  IMAD.MOV.U32 R0, RZ, RZ, RZ ;  /* 0x000000ffff007224 */ /* 0x000fe200078e00ff */
[----:B------:R-:W-:Y:S01]  /*1a020*/  ISETP.NE.AND.EX P2, PT, RZ, c[0x0][0x504], PT, P2 ;  /* 0x00014100ff007a0c */ /* 0x000fe20003f45320 */
[----:B----4-:R-:W-:-:S10]  /*1a030*/  IMAD.WIDE R2, R6, R4, c[0x0][0x500] ;  /* 0x0001400006027625 */ /* 0x010fd400078e0204 */
[----:B---3--:R-:W-:Y:S02]  /*1a040*/  @P0 IMAD.WIDE R4, R6, R4, c[0x0][0x508] ;  /* 0x0001420006040625 */ /* 0x008fe400078e0204 */
        /* <DEDUP_REMOVED lines=9> */
.L_x_682:
[----:B-1----:R-:W1:Y:S01]  /*1a0e0*/  S2R R4, SR_TID.X ;  /* 0x0000000000047919 */ /* 0x002e620000002100 */
[----:B------:R-:W-:Y:S01]  /*1a0f0*/  SHF.R.S32.HI R2, RZ, 0x1f, R6 ;  /* 0x0000001fff027819 */ /* 0x000fe20000011406 */
[----:B------:R-:W-:Y:S01]  /*1a100*/  BSSY B0, `(.L_x_683) ;  /* 0x0000038000007945 */ /* 0x000fe20003800000 */
[----:B-----5:R-:W-:-:S02]  /*1a110*/  SHF.R.S32.HI R17, RZ, 0x1f, R0 ;  /* 0x0000001fff117819 */ /* 0x020fc40000011400 */
[----:B------:R-:W-:Y:S02]  /*1a120*/  SEL R10, R6, RZ, !P2 ;  /* 0x000000ff060a7207 */ /* 0x000fe40005000000 */
[----:B------:R-:W-:Y:S02]  /*1a130*/  SEL R21, R2, RZ, !P2 ;  /* 0x000000ff02157207 */ /* 0x000fe40005000000 */
[----:B-1----:R-:W-:-:S13]  /*1a140*/  ISETP.GT.AND P0, PT, R4, 0x7f, PT ;  /* 0x0000007f0400780c */ /* 0x002fda0003f04270 */
[----:B------:R-:W-:Y:S05]  /*1a150*/  @P0 BRA `(.L_x_684) ;  /* 0x0000032000000947 */ /* 0x000fea0003800000 */
[----:B------:R-:W2:Y:S01]  /*1a160*/  LDL R3, [R1+0x40] ;  /* 0x0000400001037983 */ /* 0x000ea20000100800 */
[----:B------:R-:W-:Y:S01]  /*1a170*/  IMAD R2, R20, c[0x0][0x4e8], RZ ;  /* 0x00013a0014027a24 */ /* 0x000fe200078e02ff */
[----:B--2---:R-:W-:-:S04]  /*1a180*/  IADD3 R11, R3, R4, RZ ;  /* 0x00000004030b7210 */ /* 0x004fc80007ffe0ff */
        /* <DEDUP_REMOVED lines=47> */
.L_x_684:
[----:B------:R-:W-:Y:S05]  /*1a480*/  BSYNC B0 ;  /* 0x0000000000007941 */ /* 0x000fea0003800000 */
.L_x_683:
        /* <DEDUP_REMOVED lines=17> */
[----:B----4-:R-:W-:-:S03]  /*1a5a0*/  IADD3 R4, R5, R9, RZ ;  /* 0x0000000905047210 */ /* 0x010fc60007ffe0ff */
        /* <DEDUP_REMOVED lines=24> */
[----:B------:R-:W-:Y:S02]  /*1a730*/  IADD3 R0, R8, R9, RZ ;  /* 0x0000000908007210 */ /* 0x000fe40007ffe0ff */
[----:B------:R-:W-:Y:S01]  /*1a740*/  LEA.HI.X R6, R2, c[0x0][0x384], R4, 0x1, P0 ;  /* 0x0000e10002067a11 */ /* 0x000fe200000f0c04 */
[----:B------:R-:W-:Y:S06]  /*1a750*/  BRA.DIV ~URZ, `(.L_x_685) ;  /* 0x00002d427f007947 */ /* 0x000fec000b800000 */
[----:B------:R1:W2:Y:S02]  /*1a760*/  SHFL.IDX PT, R8, R6, RZ, 0x181f ;  /* 0x00181fff06087589 */ /* 0x0002a400000e0000 */
.L_x_755:
[----:B------:R-:W-:Y:S05]  /*1a770*/  BRA.DIV ~URZ, `(.L_x_686) ;  /* 0x00002d927f007947 */ /* 0x000fea000b800000 */
[----:B------:R3:W4:Y:S02]  /*1a780*/  SHFL.IDX PT, R2, R7, RZ, 0x181f ;  /* 0x00181fff07027589 */ /* 0x00072400000e0000 */
.L_x_756:
        /* <DEDUP_REMOVED lines=9> */
.L_x_757:
        /* <DEDUP_REMOVED lines=8> */
.L_x_758:
[----:B------:R-:W-:Y:S05]  /*1a8a0*/  BRA.DIV ~URZ, `(.L_x_689) ;  /* 0x00002e127f007947 */ /* 0x000fea000b800000 */
[----:B-1----:R1:W2:Y:S02]  /*1a8b0*/  SHFL.IDX PT, R2, R7, 0x2, 0x181f ;  /* 0x00581f0007027f89 */ /* 0x0022a400000e0000 */
.L_x_759:
        /* <DEDUP_REMOVED lines=9> */
.L_x_760:
        /* <DEDUP_REMOVED lines=8> */
.L_x_761:
[----:B------:R-:W-:Y:S05]  /*1a9d0*/  BRA.DIV ~URZ, `(.L_x_692) ;  /* 0x00002e927f007947 */ /* 0x000fea000b800000 */
[----:B--2---:R2:W1:Y:S02]  /*1a9e0*/  SHFL.IDX PT, R2, R7, 0x4, 0x181f ;  /* 0x00981f0007027f89 */ /* 0x00446400000e0000 */
.L_x_762:
        /* <DEDUP_REMOVED lines=9> */
.L_x_763:
        /* <DEDUP_REMOVED lines=8> */
.L_x_764:
[----:B------:R-:W-:Y:S05]  /*1ab00*/  BRA.DIV ~URZ, `(.L_x_695) ;  /* 0x00002f127f007947 */ /* 0x000fea000b800000 */
[----:B--2---:R2:W3:Y:S02]  /*1ab10*/  SHFL.IDX PT, R2, R7, 0x6, 0x181f ;  /* 0x00d81f0007027f89 */ /* 0x0044e400000e0000 */
.L_x_765:
        /* <DEDUP_REMOVED lines=9> */
.L_x_766:
[----:B------:R-:W5:Y:S01]  /*1abb0*/  LDL.64 R8, [R1+0x38] ;  /* 0x0000380001087983 */ /* 0x000f620000100a00 */
[----:B------:R-:W-:-:S04]  /*1abc0*/  IADD3 R0, R0, 0x70, RZ ;  /* 0x0000007000007810 */ /* 0x000fc80007ffe0ff */
[----:B------:R-:W-:-:S13]  /*1abd0*/  ISETP.GE.OR P0, PT, R0, R4, P2 ;  /* 0x000000040000720c */ /* 0x000fda0001706670 */
[----:B----45:R-:W-:-:S04]  /*1abe0*/  @!P0 LEA R2, P1, R8, R2, 0x1 ;  /* 0x0000000208028211 */ /* 0x030fc800078208ff */
[----:B---3--:R-:W-:-:S05]  /*1abf0*/  @!P0 LEA.HI.X R3, R8, R6, R18, 0x1, P1 ;  /* 0x0000000608038211 */ /* 0x008fca00008f0c12 */
[----:B------:R3:W-:Y:S04]  /*1ac00*/  @!P0 ST.E.128 [R2.64], RZ ;  /* 0x000000ff02008985 */ /* 0x0007e8000c101d08 */
.L_x_669:
[----:B------:R-:W-:Y:S05]  /*1ac10*/  BSYNC B1 ;  /* 0x0000000000017941 */ /* 0x000fea0003800000 */
.L_x_653:
        /* <DEDUP_REMOVED lines=15> */
.L_x_767:
[----:B------:R-:W-:Y:S05]  /*1ad10*/  BRA.DIV ~URZ, `(.L_x_699) ;  /* 0x00002eb27f007947 */ /* 0x000fea000b800000 */
[----:B------:R3:W1:Y:S02]  /*1ad20*/  SHFL.IDX PT, R8, R70, 0x1, 0x1f ;  /* 0x00201f0046087f89 */ /* 0x00066400000e0000 */
.L_x_768:
[----:B------:R-:W5:Y:S01]  /*1ad30*/  LDL R0, [R1+0x54] ;  /* 0x0000540001007983 */ /* 0x000f620000100800 */
[----:B------:R-:W-:Y:S02]  /*1ad40*/  IMAD.MOV.U32 R6, RZ, RZ, RZ ;  /* 0x000000ffff067224 */ /* 0x000fe400078e00ff */
[----:B-----5:R-:W-:-:S05]  /*1ad50*/  IMAD.IADD R0, R0, 0x1, R14 ;  /* 0x0000000100007824 */ /* 0x020fca00078e020e */
[----:B------:R-:W-:-:S13]  /*1ad60*/  ISETP.GE.OR P0, PT, R0, c[0x0][0x53c], !P6 ;  /* 0x00014f0000007a0c */ /* 0x000fda0007706670 */
[----:B------:R-:W-:Y:S01]  /*1ad70*/  @!P0 IMAD.MOV.U32 R2, RZ, RZ, 0x4 ;  /* 0x00000004ff028424 */ /* 0x000fe200078e00ff */
[----:B----4-:R-:W-:-:S03]  /*1ad80*/  @!P0 MOV R3, 0x4 ;  /* 0x0000000400038802 */ /* 0x010fc60000000f00 */
        /* <DEDUP_REMOVED lines=13> */
.L_x_769:
        /* <DEDUP_REMOVED lines=16> */
.L_x_770:
[----:B----4-:R-:W-:Y:S01]  /*1af60*/  IMAD R0, R0, c[0x0][0x538], RZ ;  /* 0x00014e0000007a24 */ /* 0x010fe200078e02ff */
[----:B------:R-:W-:Y:S04]  /*1af70*/  BSSY B1, `(.L_x_702) ;  /* 0x00000ce000017945 */ /* 0x000fe80003800000 */
[----:B-1----:R-:W-:-:S04]  /*1af80*/  IADD3 R8, R0, R8, RZ ;  /* 0x0000000800087210 */ /* 0x002fc80007ffe0ff */
[----:B--2---:R-:W-:-:S13]  /*1af90*/  ISETP.GT.AND P0, PT, R8, R10, PT ;  /* 0x0000000a0800720c */ /* 0x004fda0003f04270 */
[----:B------:R-:W-:Y:S05]  /*1afa0*/  @P0 BRA `(.L_x_703) ;  /* 0x0000025000000947 */ /* 0x000fea0003800000 */
.L_x_707:
        /* <DEDUP_REMOVED lines=17> */
.L_x_771:
        /* <DEDUP_REMOVED lines=16> */
.L_x_772:
[----:B--2---:R-:W-:-:S05]  /*1b1c0*/  IMAD R0, R0, c[0x0][0x538], RZ ;  /* 0x00014e0000007a24 */ /* 0x004fca00078e02ff */
[----:B------:R-:W-:-:S04]  /*1b1d0*/  IADD3 R8, R0, R8, RZ ;  /* 0x0000000800087210 */ /* 0x000fc80007ffe0ff */
[----:B------:R-:W-:-:S13]  /*1b1e0*/  ISETP.GT.AND P0, PT, R8, R10, PT ;  /* 0x0000000a0800720c */ /* 0x000fda0003f04270 */
[----:B-1----:R-:W-:Y:S05]  /*1b1f0*/  @!P0 BRA `(.L_x_707) ;  /* 0xfffffdb000008947 */ /* 0x002fea000383ffff */
.L_x_703:
[----:B------:R-:W-:-:S05]  /*1b200*/  IADD3 R12, -R0, R8, RZ ;  /* 0x00000008000c7210 */ /* 0x000fca0007ffe1ff */
[----:B------:R-:W-:-:S05]  /*1b210*/  IMAD R0, R4, c[0x0][0x538], R12 ;  /* 0x00014e0004007a24 */ /* 0x000fca00078e020c */
[----:B------:R-:W-:Y:S01]  /*1b220*/  ISETP.GT.AND P0, PT, R0, R10, PT ;  /* 0x0000000a0000720c */ /* 0x000fe20003f04270 */
[----:B------:R-:W-:-:S12]  /*1b230*/  BRA.DIV ~URZ, `(.L_x_708) ;  /* 0x00002df27f007947 */ /* 0x000fd8000b800000 */
[----:B------:R-:W-:-:S03]  /*1b240*/  VOTE.ANY R8, PT, !P0 ;  /* 0x0000000000087806 */ /* 0x000fc600040e0100 */
.L_x_773:
[----:B------:R-:W2:Y:S01]  /*1b250*/  LDL.LU R2, [R1+0x54] ;  /* 0x0000540001027983 */ /* 0x000ea20000300800 */
[----:B------:R-:W2:Y:S02]  /*1b260*/  POPC R0, R8 ;  /* 0x0000000800007309 */ /* 0x000ea40000000000 */
[----:B--2---:R-:W-:-:S05]  /*1b270*/  IADD3 R2, R0, R2, RZ ;  /* 0x0000000200027210 */ /* 0x004fca0007ffe0ff */
[----:B------:R1:W-:Y:S01]  /*1b280*/  STL [R1+0x54], R2 ;  /* 0x0000540201007387 */ /* 0x0003e20000100800 */
[----:B------:R-:W-:Y:S05]  /*1b290*/  BRA.DIV ~URZ, `(.L_x_709) ;  /* 0x00002de27f007947 */ /* 0x000fea000b800000 */
[----:B------:R2:W4:Y:S04]  /*1b2a0*/  SHFL.IDX PT, R11, R6, R0, 0x1f ;  /* 0x00001f00060b7589 */ /* 0x00052800000e0000 */
[----:B------:R2:W1:Y:S02]  /*1b2b0*/  SHFL.IDX PT, R7, R7, R0, 0x1f ;  /* 0x00001f0007077589 */ /* 0x00046400000e0000 */
.L_x_774:
[----:B------:R-:W-:Y:S01]  /*1b2c0*/  ISETP.NE.AND P0, PT, R8, RZ, PT ;  /* 0x000000ff0800720c */ /* 0x000fe20003f05270 */
[----:B------:R-:W-:-:S12]  /*1b2d0*/  BSSY B0, `(.L_x_710) ;  /* 0x0000005000007945 */ /* 0x000fd80003800000 */
[----:B------:R-:W-:Y:S05]  /*1b2e0*/  @!P0 BRA `(.L_x_711) ;  /* 0x0000003000008947 */ /* 0x000fea0003800000 */
[----:B--2---:R-:W-:Y:S01]  /*1b2f0*/  IADD3 R0, R0, -0x1, RZ ;  /* 0xffffffff00007810 */ /* 0x004fe20007ffe0ff */
[----:B------:R-:W-:Y:S05]  /*1b300*/  BRA.DIV ~URZ, `(.L_x_712) ;  /* 0x00002e427f007947 */ /* 0x000fea000b800000 */
[----:B------:R2:W3:Y:S02]  /*1b310*/  SHFL.IDX PT, R13, R4, R0, 0x1f ;  /* 0x00001f00040d7589 */ /* 0x0004e400000e0000 */
.L_x_711:
[----:B------:R-:W-:Y:S05]  /*1b320*/  BSYNC B0 ;  /* 0x0000000000007941 */ /* 0x000fea0003800000 */
.L_x_710:
[----:B--23--:R-:W-:Y:S01]  /*1b330*/  IMAD R0, R13, c[0x0][0x538], R12 ;  /* 0x00014e000d007a24 */ /* 0x00cfe200078e020c */
[----:B-1----:R-:W-:Y:S01]  /*1b340*/  ISETP.NE.AND P0, PT, R7, 0x1, PT ;  /* 0x000000010700780c */ /* 0x002fe20003f05270 */
[----:B------:R-:W-:Y:S03]  /*1b350*/  BSSY B0, `(.L_x_713) ;  /* 0x0000086000007945 */ /* 0x000fe60003800000 */
[----:B------:R1:W-:Y:S01]  /*1b360*/  STL [R1+0x48], R0 ;  /* 0x0000480001007387 */ /* 0x0003e20000100800 */
[----:B------:R-:W-:-:S08]  /*1b370*/  IADD3 R8, -R0, R10, RZ ;  /* 0x0000000a00087210 */ /* 0x000fd00007ffe1ff */
[----:B------:R-:W-:Y:S05]  /*1b380*/  @!P0 BRA `(.L_x_714) ;  /* 0x000003e000008947 */ /* 0x000fea0003800000 */
[-C--:B----4-:R-:W-:Y:S02]  /*1b390*/  IABS R2, R11.reuse ;  /* 0x0000000b00027213 */ /* 0x090fe40000000000 */
[----:B------:R-:W-:Y:S02]  /*1b3a0*/  IABS R9, R11 ;  /* 0x0000000b00097213 */ /* 0x000fe40000000000 */
[----:B-1----:R-:W1:Y:S08]  /*1b3b0*/  I2F.RP R0, R2 ;  /* 0x0000000200007306 */ /* 0x002e700000209400 */
[----:B-1----:R-:W1:Y:S02]  /*1b3c0*/  MUFU.RCP R0, R0 ;  /* 0x0000000000007308 */ /* 0x002e640000001000 */
[----:B-1----:R-:W-:-:S06]  /*1b3d0*/  IADD3 R0, R0, 0xffffffe, RZ ;  /* 0x0ffffffe00007810 */ /* 0x002fcc0007ffe0ff */
[----:B------:R-:W1:Y:S02]  /*1b3e0*/  F2I.FTZ.U32.TRUNC.NTZ R5, R0 ;  /* 0x0000000000057305 */ /* 0x000e64000021f000 */
[----:B-1----:R-:W-:Y:S01]  /*1b3f0*/  IMAD.MOV R3, RZ, RZ, -R5 ;  /* 0x000000ffff037224 */ /* 0x002fe200078e0a05 */
[----:B------:R-:W-:-:S03]  /*1b400*/  IABS R0, R7 ;  /* 0x0000000700007213 */ /* 0x000fc60000000000 */
[----:B------:R-:W-:Y:S01]  /*1b410*/  IMAD.MOV.U32 R4, RZ, RZ, R3 ;  /* 0x000000ffff047224 */ /* 0x000fe200078e0003 */
[----:B------:R-:W-:Y:S01]  /*1b420*/  IABS R3, R8 ;  /* 0x0000000800037213 */ /* 0x000fe20000000000 */
[----:B------:R-:W-:Y:S02]  /*1b430*/  IMAD.MOV.U32 R6, RZ, RZ, R0 ;  /* 0x000000ffff067224 */ /* 0x000fe400078e0000 */
[----:B------:R-:W-:Y:S02]  /*1b440*/  IMAD R0, R4, R2, RZ ;  /* 0x0000000204007224 */ /* 0x000fe400078e02ff */
[----:B------:R-:W-:Y:S01]  /*1b450*/  IMAD.MOV.U32 R4, RZ, RZ, RZ ;  /* 0x000000ffff047224 */ /* 0x000fe200078e00ff */
[----:B------:R-:W1:Y:S03]  /*1b460*/  I2F.RP R10, R6 ;  /* 0x00000006000a7306 */ /* 0x000e660000209400 */
[----:B------:R-:W-:-:S04]  /*1b470*/  IMAD.HI.U32 R5, R5, R0, R4 ;  /* 0x0000000005057227 */ /* 0x000fc800078e0004 */
[----:B------:R-:W-:-:S05]  /*1b480*/  IMAD.MOV R0, RZ, RZ, -R9 ;  /* 0x000000ffff007224 */ /* 0x000fca00078e0a09 */
[----:B------:R-:W-:Y:S01]  /*1b490*/  MOV R4, R0 ;  /* 0x0000000000047202 */ /* 0x000fe20000000f00 */
[----:B------:R-:W-:-:S04]  /*1b4a0*/  IMAD.HI.U32 R0, R5, R3, RZ ;  /* 0x0000000305007227 */ /* 0x000fc800078e00ff */
[----:B------:R-:W-:Y:S02]  /*1b4b0*/  IMAD R3, R0, R4, R3 ;  /* 0x0000000400037224 */ /* 0x000fe400078e0203 */
[----:B-1----:R-:W1:Y:S03]  /*1b4c0*/  MUFU.RCP R4, R10 ;  /* 0x0000000a00047308 */ /* 0x002e660000001000 */
        /* <DEDUP_REMOVED lines=9> */
[----:B------:R-:W-:Y:S01]  /*1b560*/  @P2 IADD3 R0, R0, 0x1, RZ ;  /* 0x0000000100002810 */ /* 0x000fe20007ffe0ff */
[----:B-1----:R-:W-:-:S06]  /*1b570*/  IMAD.MOV R2, RZ, RZ, -R3 ;  /* 0x000000ffff027224 */ /* 0x002fcc00078e0a03 */
[----:B------:R-:W-:Y:S01]  /*1b580*/  @!P1 IMAD.MOV R0, RZ, RZ, -R0 ;  /* 0x000000ffff009224 */ /* 0x000fe200078e0a00 */
[----:B------:R-:W-:Y:S02]  /*1b590*/  @!P0 LOP3.LUT R0, RZ, R11, RZ, 0x33, !PT ;  /* 0x0000000bff008212 */ /* 0x000fe400078e33ff */
[----:B------:R-:W-:Y:S02]  /*1b5a0*/  MOV R4, R2 ;  /* 0x0000000200047202 */ /* 0x000fe40000000f00 */
[----:B------:R-:W-:Y:S02]  /*1b5b0*/  IABS R2, R7 ;  /* 0x0000000700027213 */ /* 0x000fe40000000000 */
[----:B------:R-:W-:Y:S01]  /*1b5c0*/  IABS R9, R0 ;  /* 0x0000000000097213 */ /* 0x000fe20000000000 */
[----:B------:R-:W-:Y:S02]  /*1b5d0*/  IMAD R4, R4, R6, RZ ;  /* 0x0000000604047224 */ /* 0x000fe400078e02ff */
[----:B------:R-:W-:-:S02]  /*1b5e0*/  IMAD.MOV R5, RZ, RZ, -R2 ;  /* 0x000000ffff057224 */ /* 0x000fc400078e0a02 */
[----:B------:R-:W-:-:S04]  /*1b5f0*/  IMAD.MOV.U32 R2, RZ, RZ, RZ ;  /* 0x000000ffff027224 */ /* 0x000fc800078e00ff */
[----:B------:R-:W-:Y:S01]  /*1b600*/  IMAD.HI.U32 R2, R3, R4, R2 ;  /* 0x0000000403027227 */ /* 0x000fe200078e0002 */
[----:B------:R-:W-:-:S03]  /*1b610*/  MOV R4, R5 ;  /* 0x0000000500047202 */ /* 0x000fc60000000f00 */
[----:B------:R-:W-:-:S04]  /*1b620*/  IMAD.MOV.U32 R3, RZ, RZ, R9 ;  /* 0x000000ffff037224 */ /* 0x000fc800078e0009 */
[----:B------:R-:W-:-:S04]  /*1b630*/  IMAD.HI.U32 R2, R2, R3, RZ ;  /* 0x0000000302027227 */ /* 0x000fc800078e00ff */
[----:B------:R-:W-:Y:S01]  /*1b640*/  IMAD R3, R2, R4, R3 ;  /* 0x0000000402037224 */ /* 0x000fe200078e0203 */
[----:B------:R-:W-:-:S04]  /*1b650*/  IADD3 R4, -R0, RZ, RZ ;  /* 0x000000ff00047210 */ /* 0x000fc80007ffe1ff */
        /* <DEDUP_REMOVED lines=9> */
[----:B------:R-:W-:-:S05]  /*1b6f0*/  @!P0 LOP3.LUT R2, RZ, R7, RZ, 0x33, !PT ;  /* 0x00000007ff028212 */ /* 0x000fca00078e33ff */
[----:B------:R-:W-:-:S04]  /*1b700*/  IMAD.MOV R3, RZ, RZ, -R2 ;  /* 0x000000ffff037224 */ /* 0x000fc800078e0a02 */
[C---:B------:R-:W-:Y:S02]  /*1b710*/  IMAD R3, R7.reuse, R3, R0 ;  /* 0x0000000307037224 */ /* 0x040fe400078e0200 */
[----:B------:R-:W-:Y:S02]  /*1b720*/  IMAD R0, R7, 0x1000000, R2 ;  /* 0x0100000007007824 */ /* 0x000fe400078e0202 */
[----:B------:R-:W-:Y:S02]  /*1b730*/  IMAD R2, R11, R4, R8 ;  /* 0x000000040b027224 */ /* 0x000fe400078e0208 */
[----:B------:R-:W-:-:S05]  /*1b740*/  IMAD R0, R3, 0x10000, R0 ;  /* 0x0001000003007824 */ /* 0x000fca00078e0200 */
[----:B------:R1:W-:Y:S01]  /*1b750*/  STL [R1+0x50], R0 ;  /* 0x0000500001007387 */ /* 0x0003e20000100800 */
[----:B------:R-:W-:Y:S05]  /*1b760*/  BRA `(.L_x_715) ;  /* 0x0000044000007947 */ /* 0x000fea0003800000 */
.L_x_714:
[----:B-1----:R-:W2:Y:S01]  /*1b770*/  LDL R0, [R1+0x54] ;  /* 0x0000540001007983 */ /* 0x002ea20000100800 */
[----:B------:R-:W-:-:S04]  /*1b780*/  IMAD.MOV.U32 R2, RZ, RZ, 0x4 ;  /* 0x00000004ff027424 */ /* 0x000fc800078e00ff */
[----:B--2---:R-:W-:-:S05]  /*1b790*/  IMAD.WIDE R2, R0, R2, c[0x0][0x590] ;  /* 0x0001640000027625 */ /* 0x004fca00078e0202 */
[----:B------:R-:W2:Y:S02]  /*1b7a0*/  LDG.E R4, [R2.64] ;  /* 0x0000000802047981 */ /* 0x000ea4000c1e1900 */
[----:B--2-4-:R-:W-:-:S05]  /*1b7b0*/  IMAD R9, R4, R11, RZ ;  /* 0x0000000b04097224 */ /* 0x014fca00078e02ff */
[-C--:B------:R-:W-:Y:S02]  /*1b7c0*/  IABS R0, R9.reuse ;  /* 0x0000000900007213 */ /* 0x080fe40000000000 */
        /* <DEDUP_REMOVED lines=27> */
[----:B------:R-:W-:Y:S02]  /*1b980*/  IMAD R10, R4, R2, RZ ;  /* 0x00000002040a7224 */ /* 0x000fe400078e02ff */
[----:B------:R-:W-:-:S03]  /*1b990*/  IMAD.MOV R2, RZ, RZ, -R2 ;  /* 0x000000ffff027224 */ /* 0x000fc600078e0a02 */
[----:B------:R-:W-:Y:S01]  /*1b9a0*/  IADD3 R0, -R10, c[0x0][0x538], RZ ;  /* 0x00014e000a007a10 */ /* 0x000fe20007ffe1ff */
[----:B------:R-:W-:-:S03]  /*1b9b0*/  IMAD R6, R9, R2, R8 ;  /* 0x0000000209067224 */ /* 0x000fc600078e0208 */
[----:B------:R-:W-:Y:S02]  /*1b9c0*/  IMNMX R0, R4, R0, PT ;  /* 0x0000000004007217 */ /* 0x000fe40003800200 */
[----:B------:R-:W-:Y:S02]  /*1b9d0*/  IABS R2, R6 ;  /* 0x0000000600027213 */ /* 0x000fe40000000000 */
[-C--:B------:R-:W-:Y:S02]  /*1b9e0*/  IABS R3, R0.reuse ;  /* 0x0000000000037213 */ /* 0x080fe40000000000 */
[----:B------:R-:W-:Y:S02]  /*1b9f0*/  IABS R9, R0 ;  /* 0x0000000000097213 */ /* 0x000fe40000000000 */
[----:B------:R-:W1:Y:S01]  /*1ba00*/  I2F.RP R4, R3 ;  /* 0x0000000300047306 */ /* 0x000e620000209400 */
[----:B------:R-:W-:Y:S02]  /*1ba10*/  MOV R7, R2 ;  /* 0x0000000200077202 */ /* 0x000fe40000000f00 */
[----:B------:R-:W-:-:S05]  /*1ba20*/  IMAD.MOV R2, RZ, RZ, -R9 ;  /* 0x000000ffff027224 */ /* 0x000fca00078e0a09 */
[----:B-1----:R-:W1:Y:S02]  /*1ba30*/  MUFU.RCP R4, R4 ;  /* 0x0000000400047308 */ /* 0x002e640000001000 */
[----:B-1----:R-:W-:-:S06]  /*1ba40*/  IADD3 R4, R4, 0xffffffe, RZ ;  /* 0x0ffffffe04047810 */ /* 0x002fcc0007ffe0ff */
[----:B------:R-:W1:Y:S02]  /*1ba50*/  F2I.FTZ.U32.TRUNC.NTZ R5, R4 ;  /* 0x0000000400057305 */ /* 0x000e64000021f000 */
[----:B-1----:R-:W-:-:S04]  /*1ba60*/  IMAD.MOV R4, RZ, RZ, -R5 ;  /* 0x000000ffff047224 */ /* 0x002fc800078e0a05 */
[----:B------:R-:W-:Y:S02]  /*1ba70*/  IMAD R8, R4, R3, RZ ;  /* 0x0000000304087224 */ /* 0x000fe400078e02ff */
[----:B------:R-:W-:-:S04]  /*1ba80*/  IMAD.MOV.U32 R4, RZ, RZ, RZ ;  /* 0x000000ffff047224 */ /* 0x000fc800078e00ff */
[----:B------:R-:W-:-:S04]  /*1ba90*/  IMAD.HI.U32 R5, R5, R8, R4 ;  /* 0x0000000805057227 */ /* 0x000fc800078e0004 */
[----:B------:R-:W-:Y:S02]  /*1baa0*/  IMAD.MOV.U32 R4, RZ, RZ, R2 ;  /* 0x000000ffff047224 */ /* 0x000fe400078e0002 */
[----:B------:R-:W-:-:S04]  /*1bab0*/  IMAD.HI.U32 R2, R5, R7, RZ ;  /* 0x0000000705027227 */ /* 0x000fc800078e00ff */
[----:B------:R-:W-:-:S05]  /*1bac0*/  IMAD R4, R2, R4, R7 ;  /* 0x0000000402047224 */ /* 0x000fca00078e0207 */
[----:B------:R-:W-:-:S13]  /*1bad0*/  ISETP.GT.U32.AND P0, PT, R3, R4, PT ;  /* 0x000000040300720c */ /* 0x000fda0003f04070 */
[-C--:B------:R-:W-:Y:S02]  /*1bae0*/  @!P0 IADD3 R4, R4, -R3.reuse, RZ ;  /* 0x8000000304048210 */ /* 0x080fe40007ffe0ff */
[----:B------:R-:W-:Y:S02]  /*1baf0*/  @!P0 IADD3 R2, R2, 0x1, RZ ;  /* 0x0000000102028810 */ /* 0x000fe40007ffe0ff */
[----:B------:R-:W-:Y:S02]  /*1bb00*/  ISETP.GE.U32.AND P2, PT, R4, R3, PT ;  /* 0x000000030400720c */ /* 0x000fe40003f46070 */
[----:B------:R-:W-:Y:S02]  /*1bb10*/  LOP3.LUT R3, R6, R0, RZ, 0x3c, !PT ;  /* 0x0000000006037212 */ /* 0x000fe400078e3cff */
[----:B------:R-:W-:Y:S02]  /*1bb20*/  ISETP.NE.AND P0, PT, R0, RZ, PT ;  /* 0x000000ff0000720c */ /* 0x000fe40003f05270 */
[----:B------:R-:W-:Y:S01]  /*1bb30*/  ISETP.GE.AND P1, PT, R3, RZ, PT ;  /* 0x000000ff0300720c */ /* 0x000fe20003f26270 */
[----:B------:R-:W-:Y:S01]  /*1bb40*/  IMAD.MOV R3, RZ, RZ, -R0 ;  /* 0x000000ffff037224 */ /* 0x000fe200078e0a00 */
[----:B------:R-:W-:-:S05]  /*1bb50*/  IADD3 R6, R10, 0x1000000, R6 ;  /* 0x010000000a067810 */ /* 0x000fca0007ffe006 */
[----:B------:R-:W-:-:S06]  /*1bb60*/  @P2 IADD3 R2, R2, 0x1, RZ ;  /* 0x0000000102022810 */ /* 0x000fcc0007ffe0ff */
[----:B------:R-:W-:Y:S01]  /*1bb70*/  @!P1 IMAD.MOV R2, RZ, RZ, -R2 ;  /* 0x000000ffff029224 */ /* 0x000fe200078e0a02 */
[----:B------:R-:W-:-:S05]  /*1bb80*/  @!P0 LOP3.LUT R2, RZ, R0, RZ, 0x33, !PT ;  /* 0x00000000ff028212 */ /* 0x000fca00078e33ff */
[----:B------:R-:W-:-:S05]  /*1bb90*/  IMAD R0, R2, R3, R6 ;  /* 0x0000000302007224 */ /* 0x000fca00078e0206 */
[----:B------:R1:W-:Y:S02]  /*1bba0*/  STL [R1+0x50], R0 ;  /* 0x0000500001007387 */ /* 0x0003e40000100800 */
.L_x_715:
[----:B------:R-:W-:Y:S05]  /*1bbb0*/  BSYNC B0 ;  /* 0x0000000000007941 */ /* 0x000fea0003800000 */
.L_x_713:
[----:B------:R-:W-:-:S04]  /*1bbc0*/  LOP3.LUT R2, RZ, R2, RZ, 0x33, !PT ;  /* 0x00000002ff027212 */ /* 0x000fc800078e33ff */
[----:B-1----:R-:W-:-:S05]  /*1bbd0*/  IADD3 R0, R2, R11, RZ ;  /* 0x0000000b02007210 */ /* 0x002fca0007ffe0ff */
[----:B------:R1:W-:Y:S01]  /*1bbe0*/  STL [R1+0x4c], R0 ;  /* 0x00004c0001007387 */ /* 0x0003e20000100800 */
[----:B------:R-:W-:Y:S05]  /*1bbf0*/  BRA `(.L_x_716) ;  /* 0x0000005000007947 */ /* 0x000fea0003800000 */
.L_x_704:
[----:B------:R-:W-:Y:S01]  /*1bc00*/  MOV R0, c[0x0][0x53c] ;  /* 0x00014f0000007a02 */ /* 0x000fe20000000f00 */
[----:B------:R1:W-:Y:S04]  /*1bc10*/  STL [R1+0x48], R10 ;  /* 0x0000480a01007387 */ /* 0x0003e80000100800 */
[----:B------:R1:W-:Y:S04]  /*1bc20*/  STL [R1+0x4c], RZ ;  /* 0x00004cff01007387 */ /* 0x0003e80000100800 */
[----:B------:R1:W-:Y:S04]  /*1bc30*/  STL [R1+0x50], RZ ;  /* 0x000050ff01007387 */ /* 0x0003e80000100800 */
[----:B------:R1:W-:Y:S02]  /*1bc40*/  STL [R1+0x54], R0 ;  /* 0x0000540001007387 */ /* 0x0003e40000100800 */
.L_x_716:
[----:B------:R-:W-:Y:S05]  /*1bc50*/  BSYNC B1 ;  /* 0x0000000000017941 */ /* 0x000fea0003800000 */
.L_x_702:
        /* <DEDUP_REMOVED lines=9> */
.L_x_697:
[----:B-1----:R-:W3:Y:S02]  /*1bcf0*/  LDL R0, [R1+0x54] ;  /* 0x0000540001007983 */ /* 0x002ee40000100800 */
[----:B---3--:R-:W-:-:S13]  /*1bd00*/  ISETP.GE.AND P0, PT, R0, c[0x0][0x53c], PT ;  /* 0x00014f0000007a0c */ /* 0x008fda0003f06270 */
[----:B--2-4-:R-:W-:Y:S01]  /*1bd10*/  @P0 CALL.REL.NOINC `(.L_x_717) ;  /* 0x0000001000000944 */ /* 0x014fe20003c00000 */
[----:B------:R-:W-:Y:S05]  /*1bd20*/  BRA `(.L_x_718) ;  /* 0xfffe5c5000007947 */ /* 0x000fea000383ffff */
.L_x_717:
[----:B------:R-:W-:Y:S05]  /*1bd30*/  EXIT ;  /* 0x000000000000794d */ /* 0x000fea0003800000 */
.L_x_533:
[----:B------:R-:W-:Y:S01]  /*1bd40*/  IMAD.MOV.U32 R0, RZ, RZ, R5 ;  /* 0x000000ffff007224 */ /* 0x000fe200078e0005 */
[----:B------:R-:W-:Y:S02]  /*1bd50*/  MOV R2, 0x1 ;  /* 0x0000000100027802 */ /* 0x000fe40000000f00 */
[----:B------:R-:W-:Y:S02]  /*1bd60*/  MOV R3, 0x1bd80 ;  /* 0x0001bd8000037802 */ /* 0x000fe40000000f00 */
[----:B------:R-:W-:Y:S05]  /*1bd70*/  CALL.REL.NOINC `($__internal_10_$__cuda_sm70_shflsync_up_p) ;  /* 0x000024e000007944 */ /* 0x000fea0003c00000 */
[----:B------:R-:W-:Y:S01]  /*1bd80*/  MOV R0, R4 ;  /* 0x0000000400007202 */ /* 0x000fe20000000f00 */
[----:B------:R-:W-:Y:S05]  /*1bd90*/  BRA `(.L_x_719) ;  /* 0xfffe46e000007947 */ /* 0x000fea000383ffff */
.L_x_534:
[----:B------:R-:W-:Y:S01]  /*1bda0*/  IMAD.MOV.U32 R0, RZ, RZ, R5 ;  /* 0x000000ffff007224 */ /* 0x000fe200078e0005 */
[----:B------:R-:W-:Y:S02]  /*1bdb0*/  MOV R2, 0x2 ;  /* 0x0000000200027802 */ /* 0x000fe40000000f00 */
[----:B------:R-:W-:Y:S02]  /*1bdc0*/  MOV R3, 0x1bde0 ;  /* 0x0001bde000037802 */ /* 0x000fe40000000f00 */
[----:B------:R-:W-:Y:S05]  /*1bdd0*/  CALL.REL.NOINC `($__internal_10_$__cuda_sm70_shflsync_up_p) ;  /* 0x0000248000007944 */ /* 0x000fea0003c00000 */
[----:B------:R-:W-:Y:S01]  /*1bde0*/  SEL R0, R4, RZ, P4 ;  /* 0x000000ff04007207 */ /* 0x000fe20002000000 */
[----:B------:R-:W-:Y:S01]  /*1bdf0*/  IMAD.MOV.U32 R2, RZ, RZ, 0x4 ;  /* 0x00000004ff027424 */ /* 0x000fe200078e00ff */
[----:B------:R-:W-:-:S03]  /*1be00*/  MOV R3, 0x1be30 ;  /* 0x0001be3000037802 */ /* 0x000fc60000000f00 */
[----:B------:R-:W-:Y:S02]  /*1be10*/  IMAD.IADD R0, R5, 0x1, R0 ;  /* 0x0000000105007824 */ /* 0x000fe400078e0200 */
        /* <DEDUP_REMOVED lines=13> */
[----:B------:R-:W-:Y:S02]  /*1bef0*/  MOV R3, 0x1f ;  /* 0x0000001f00037802 */ /* 0x000fe40000000f00 */
[----:B------:R-:W-:Y:S01]  /*1bf00*/  MOV R2, 0x1bf40 ;  /* 0x0001bf4000027802 */ /* 0x000fe20000000f00 */
[----:B------:R-:W-:-:S04]  /*1bf10*/  IMAD.IADD R4, R0, 0x1, R4 ;  /* 0x0000000100047824 */ /* 0x000fc800078e0204 */
[----:B------:R-:W-:Y:S02]  /*1bf20*/  IMAD.MOV.U32 R9, RZ, RZ, R4 ;  /* 0x000000ffff097224 */ /* 0x000fe400078e0004 */
[----:B------:R-:W-:Y:S05]  /*1bf30*/  CALL.REL.NOINC `($__internal_9_$__cuda_sm70_shflsync_idx_p) ;  /* 0x000022d000007944 */ /* 0x000fea0003c00000 */
[----:B------:R-:W-:Y:S01]  /*1bf40*/  MOV R0, R5 ;  /* 0x0000000500007202 */ /* 0x000fe20000000f00 */
[----:B------:R-:W-:Y:S05]  /*1bf50*/  BRA `(.L_x_720) ;  /* 0xfffe462000007947 */ /* 0x000fea000383ffff */
.L_x_536:
[----:B------:R-:W-:Y:S02]  /*1bf60*/  SEL R0, RZ, 0x1, P0 ;  /* 0x00000001ff007807 */ /* 0x000fe40000000000 */
[----:B------:R-:W-:Y:S02]  /*1bf70*/  MOV R2, 0x1bf90 ;  /* 0x0001bf9000027802 */ /* 0x000fe40000000f00 */
[----:B------:R-:W-:Y:S05]  /*1bf80*/  CALL.REL.NOINC `($__internal_11_$__cuda_sm70_votesync_ballot) ;  /* 0x0000234000007944 */ /* 0x000fea0003c00000 */
[----:B------:R-:W-:Y:S01]  /*1bf90*/  MOV R11, R0 ;  /* 0x00000000000b7202 */ /* 0x000fe20000000f00 */
[----:B------:R-:W-:Y:S05]  /*1bfa0*/  BRA `(.L_x_721) ;  /* 0xfffe466000007947 */ /* 0x000fea000383ffff */
.L_x_537:
[----:B------:R-:W-:Y:S01]  /*1bfb0*/  IMAD.MOV.U32 R9, RZ, RZ, R10 ;  /* 0x000000ffff097224 */ /* 0x000fe200078e000a */
[----:B------:R-:W-:Y:S01]  /*1bfc0*/  MOV R5, R0 ;  /* 0x0000000000057202 */ /* 0x000fe20000000f00 */
[----:B------:R-:W-:Y:S01]  /*1bfd0*/  IMAD.MOV.U32 R3, RZ, RZ, 0x1f ;  /* 0x0000001fff037424 */ /* 0x000fe200078e00ff */
[----:B-1----:R-:W-:Y:S02]  /*1bfe0*/  MOV R2, 0x1c000 ;  /* 0x0001c00000027802 */ /* 0x002fe40000000f00 */
[----:B------:R-:W-:Y:S05]  /*1bff0*/  CALL.REL.NOINC `($__internal_9_$__cuda_sm70_shflsync_idx_p) ;  /* 0x0000221000007944 */ /* 0x000fea0003c00000 */
[----:B------:R-:W-:Y:S01]  /*1c000*/  IMAD.MOV.U32 R13, RZ, RZ, R5 ;  /* 0x000000ffff0d7224 */ /* 0x000fe200078e0005 */
[----:B------:R-:W-:Y:S01]  /*1c010*/  MOV R9, R8 ;  /* 0x0000000800097202 */ /* 0x000fe20000000f00 */
[----:B------:R-:W-:Y:S01]  /*1c020*/  IMAD.MOV.U32 R6, RZ, RZ, RZ ;  /* 0x000000ffff067224 */ /* 0x000fe200078e00ff */
[----:B------:R-:W-:Y:S01]  /*1c030*/  MOV R5, R0 ;  /* 0x0000000000057202 */ /* 0x000fe20000000f00 */
[----:B------:R-:W-:Y:S01]  /*1c040*/  IMAD.MOV.U32 R3, RZ, RZ, 0x1f ;  /* 0x0000001fff037424 */ /* 0x000fe200078e00ff */
[----:B------:R-:W-:-:S02]  /*1c050*/  MOV R2, 0x1c070 ;  /* 0x0001c07000027802 */ /* 0x000fc40000000f00 */
[----:B------:R-:W-:Y:S05]  /*1c060*/  CALL.REL.NOINC `($__internal_9_$__cuda_sm70_shflsync_idx_p) ;  /* 0x000021a000007944 */ /* 0x000fea0003c00000 */
[----:B------:R-:W-:Y:S01]  /*1c070*/  MOV R10, R5 ;  /* 0x00000005000a7202 */ /* 0x000fe20000000f00 */
[----:B------:R-:W-:Y:S05]  /*1c080*/  BRA `(.L_x_722) ;  /* 0xfffe45f000007947 */ /* 0x000fea000383ffff */
.L_x_540:
[----:B------:R-:W-:Y:S01]  /*1c090*/  IMAD.MOV.U32 R9, RZ, RZ, R4 ;  /* 0x000000ffff097224 */ /* 0x000fe200078e0004 */
[----:B------:R-:W-:-:S02]  /*1c0a0*/  MOV R3, 0x1f ;  /* 0x0000001f00037802 */ /* 0x000fc40000000f00 */
[----:B-1----:R-:W-:Y:S02]  /*1c0b0*/  MOV R2, 0x1c0d0 ;  /* 0x0001c0d000027802 */ /* 0x002fe40000000f00 */
[----:B--234-:R-:W-:Y:S05]  /*1c0c0*/  CALL.REL.NOINC `($__internal_9_$__cuda_sm70_shflsync_idx_p) ;  /* 0x0000214000007944 */ /* 0x01cfea0003c00000 */
[----:B------:R-:W-:Y:S01]  /*1c0d0*/  MOV R6, R5 ;  /* 0x0000000500067202 */ /* 0x000fe20000000f00 */
[----:B------:R-:W-:Y:S05]  /*1c0e0*/  BRA `(.L_x_539) ;  /* 0xfffe45f000007947 */ /* 0x000fea000383ffff */
.L_x_559:
[----:B-1----:R-:W-:Y:S01]  /*1c0f0*/  IMAD.MOV.U32 R9, RZ, RZ, R6 ;  /* 0x000000ffff097224 */ /* 0x002fe200078e0006 */
[----:B------:R-:W-:Y:S01]  /*1c100*/  MOV R5, RZ ;  /* 0x000000ff00057202 */ /* 0x000fe20000000f00 */
[----:B------:R-:W-:Y:S01]  /*1c110*/  IMAD.MOV.U32 R3, RZ, RZ, 0x181f ;  /* 0x0000181fff037424 */ /* 0x000fe200078e00ff */
[----:B------:R-:W-:Y:S02]  /*1c120*/  MOV R2, 0x1c140 ;  /* 0x0001c14000027802 */ /* 0x000fe40000000f00 */
[----:B------:R-:W-:Y:S05]  /*1c130*/  CALL.REL.NOINC `($__internal_9_$__cuda_sm70_shflsync_idx_p) ;  /* 0x000020d000007944 */ /* 0x000fea0003c00000 */
[----:B------:R-:W-:Y:S01]  /*1c140*/  MOV R8, R5 ;  /* 0x0000000500087202 */ /* 0x000fe20000000f00 */
[----:B------:R-:W-:Y:S05]  /*1c150*/  BRA `(.L_x_723) ;  /* 0xfffe6a1000007947 */ /* 0x000fea000383ffff */
.L_x_560:
[----:B------:R-:W-:Y:S01]  /*1c160*/  IMAD.MOV.U32 R9, RZ, RZ, R7 ;  /* 0x000000ffff097224 */ /* 0x000fe200078e0007 */
[----:B------:R-:W-:Y:S01]  /*1c170*/  MOV R5, RZ ;  /* 0x000000ff00057202 */ /* 0x000fe20000000f00 */
[----:B------:R-:W-:Y:S01]  /*1c180*/  IMAD.MOV.U32 R3, RZ, RZ, 0x181f ;  /* 0x0000181fff037424 */ /* 0x000fe200078e00ff */
[----:B------:R-:W-:Y:S02]  /*1c190*/  MOV R2, 0x1c1b0 ;  /* 0x0001c1b000027802 */ /* 0x000fe40000000f00 */
[----:B-12---:R-:W-:Y:S05]  /*1c1a0*/  CALL.REL.NOINC `($__internal_9_$__cuda_sm70_shflsync_idx_p) ;  /* 0x0000206000007944 */ /* 0x006fea0003c00000 */
[----:B------:R-:W-:Y:S01]  /*1c1b0*/  MOV R2, R5 ;  /* 0x0000000500027202 */ /* 0x000fe20000000f00 */
[----:B------:R-:W-:Y:S05]  /*1c1c0*/  BRA `(.L_x_724) ;  /* 0xfffe69c000007947 */ /* 0x000fea000383ffff */
.L_x_563:
[----:B------:R-:W-:Y:S01]  /*1c1d0*/  IMAD.MOV.U32 R9, RZ, RZ, R6 ;  /* 0x000000ffff097224 */ /* 0x000fe200078e0006 */
[----:B------:R-:W-:Y:S01]  /*1c1e0*/  MOV R5, 0x1 ;  /* 0x0000000100057802 */ /* 0x000fe20000000f00 */
[----:B--2---:R-:W-:Y:S01]  /*1c1f0*/  IMAD.MOV.U32 R3, RZ, RZ, 0x181f ;  /* 0x0000181fff037424 */ /* 0x004fe200078e00ff */
[----:B----4-:R-:W-:-:S02]  /*1c200*/  MOV R2, 0x1c220 ;  /* 0x0001c22000027802 */ /* 0x010fc40000000f00 */
[----:B-1-3--:R-:W-:Y:S05]  /*1c210*/  CALL.REL.NOINC `($__internal_9_$__cuda_sm70_shflsync_idx_p) ;  /* 0x00001ff000007944 */ /* 0x00afea0003c00000 */
[----:B------:R-:W-:Y:S01]  /*1c220*/  IMAD.MOV.U32 R8, RZ, RZ, R5 ;  /* 0x000000ffff087224 */ /* 0x000fe200078e0005 */
[----:B------:R-:W-:Y:S01]  /*1c230*/  MOV R5, 0x1 ;  /* 0x0000000100057802 */ /* 0x000fe20000000f00 */
[----:B------:R-:W-:Y:S01]  /*1c240*/  IMAD.MOV.U32 R9, RZ, RZ, R7 ;  /* 0x000000ffff097224 */ /* 0x000fe200078e0007 */
[----:B------:R-:W-:-:S02]  /*1c250*/  MOV R3, 0x181f ;  /* 0x0000181f00037802 */ /* 0x000fc40000000f00 */
[----:B------:R-:W-:Y:S02]  /*1c260*/  MOV R2, 0x1c280 ;  /* 0x0001c28000027802 */ /* 0x000fe40000000f00 */
[----:B------:R-:W-:Y:S05]  /*1c270*/  CALL.REL.NOINC `($__internal_9_$__cuda_sm70_shflsync_idx_p) ;  /* 0x00001f9000007944 */ /* 0x000fea0003c00000 */
[----:B------:R-:W-:Y:S01]  /*1c280*/  MOV R2, R5 ;  /* 0x0000000500027202 */ /* 0x000fe20000000f00 */
[----:B------:R-:W-:Y:S05]  /*1c290*/  BRA `(.L_x_725) ;  /* 0xfffe69e000007947 */ /* 0x000fea000383ffff */
.L_x_566:
[----:B------:R-:W-:Y:S01]  /*1c2a0*/  IMAD.MOV.U32 R9, RZ, RZ, R6 ;  /* 0x000000ffff097224 */ /* 0x000fe200078e0006 */
[----:B------:R-:W-:Y:S01]  /*1c2b0*/  MOV R5, 0x2 ;  /* 0x0000000200057802 */ /* 0x000fe20000000f00 */
[----:B-1----:R-:W-:Y:S01]  /*1c2c0*/  IMAD.MOV.U32 R3, RZ, RZ, 0x181f ;  /* 0x0000181fff037424 */ /* 0x002fe200078e00ff */
[----:B----4-:R-:W-:Y:S02]  /*1c2d0*/  MOV R2, 0x1c2f0 ;  /* 0x0001c2f000027802 */ /* 0x010fe40000000f00 */
[----:B--23--:R-:W-:Y:S05]  /*1c2e0*/  CALL.REL.NOINC `($__internal_9_$__cuda_sm70_shflsync_idx_p) ;  /* 0x00001f2000007944 */ /* 0x00cfea0003c00000 */
[----:B------:R-:W-:Y:S01]  /*1c2f0*/  MOV R8, R5 ;  /* 0x0000000500087202 */ /* 0x000fe20000000f00 */
[----:B------:R-:W-:Y:S05]  /*1c300*/  BRA `(.L_x_726) ;  /* 0xfffe6a5000007947 */ /* 0x000fea000383ffff */
.L_x_567:
[----:B------:R-:W-:Y:S01]  /*1c310*/  IMAD.MOV.U32 R9, RZ, RZ, R7 ;  /* 0x000000ffff097224 */ /* 0x000fe200078e0007 */
[----:B------:R-:W-:Y:S01]  /*1c320*/  MOV R5, 0x2 ;  /* 0x0000000200057802 */ /* 0x000fe20000000f00 */
[----:B------:R-:W-:Y:S01]  /*1c330*/  IMAD.MOV.U32 R3, RZ, RZ, 0x181f ;  /* 0x0000181fff037424 */ /* 0x000fe200078e00ff */
[----:B----4-:R-:W-:Y:S02]  /*1c340*/  MOV R2, 0x1c360 ;  /* 0x0001c36000027802 */ /* 0x010fe40000000f00 */
[----:B-123--:R-:W-:Y:S05]  /*1c350*/  CALL.REL.NOINC `($__internal_9_$__cuda_sm70_shflsync_idx_p) ;  /* 0x00001eb000007944 */ /* 0x00efea0003c00000 */
[----:B------:R-:W-:Y:S01]  /*1c360*/  MOV R2, R5 ;  /* 0x0000000500027202 */ /* 0x000fe20000000f00 */
[----:B------:R-:W-:Y:S05]  /*1c370*/  BRA `(.L_x_727) ;  /* 0xfffe6a0000007947 */ /* 0x000fea000383ffff */
.L_x_570:
[----:B------:R-:W-:Y:S01]  /*1c380*/  IMAD.MOV.U32 R9, RZ, RZ, R6 ;  /* 0x000000ffff097224 */ /* 0x000fe200078e0006 */
[----:B------:R-:W-:Y:S01]  /*1c390*/  MOV R5, 0x3 ;  /* 0x0000000300057802 */ /* 0x000fe20000000f00 */
[----:B-1----:R-:W-:Y:S01]  /*1c3a0*/  IMAD.MOV.U32 R3, RZ, RZ, 0x181f ;  /* 0x0000181fff037424 */ /* 0x002fe200078e00ff */
[----:B------:R-:W-:-:S02]  /*1c3b0*/  MOV R2, 0x1c3d0 ;  /* 0x0001c3d000027802 */ /* 0x000fc40000000f00 */
[----:B--234-:R-:W-:Y:S05]  /*1c3c0*/  CALL.REL.NOINC `($__internal_9_$__cuda_sm70_shflsync_idx_p) ;  /* 0x00001e4000007944 */ /* 0x01cfea0003c00000 */
        /* <DEDUP_REMOVED lines=8> */
.L_x_573:
[----:B------:R-:W-:Y:S01]  /*1c450*/  IMAD.MOV.U32 R9, RZ, RZ, R6 ;  /* 0x000000ffff097224 */ /* 0x000fe200078e0006 */
[----:B------:R-:W-:Y:S01]  /*1c460*/  MOV R5, 0x4 ;  /* 0x0000000400057802 */ /* 0x000fe20000000f00 */
[----:B-1----:R-:W-:Y:S01]  /*1c470*/  IMAD.MOV.U32 R3, RZ, RZ, 0x181f ;  /* 0x0000181fff037424 */ /* 0x002fe200078e00ff */
[----:B------:R-:W-:Y:S02]  /*1c480*/  MOV R2, 0x1c4a0 ;  /* 0x0001c4a000027802 */ /* 0x000fe40000000f00 */
[----:B--234-:R-:W-:Y:S05]  /*1c490*/  CALL.REL.NOINC `($__internal_9_$__cuda_sm70_shflsync_idx_p) ;  /* 0x00001d7000007944 */ /* 0x01cfea0003c00000 */
[----:B------:R-:W-:Y:S01]  /*1c4a0*/  MOV R8, R5 ;  /* 0x0000000500087202 */ /* 0x000fe20000000f00 */
[----:B------:R-:W-:Y:S05]  /*1c4b0*/  BRA `(.L_x_729) ;  /* 0xfffe6a9000007947 */ /* 0x000fea000383ffff */
.L_x_574:
[----:B------:R-:W-:Y:S01]  /*1c4c0*/  IMAD.MOV.U32 R9, RZ, RZ, R7 ;  /* 0x000000ffff097224 */ /* 0x000fe200078e0007 */
[----:B------:R-:W-:Y:S01]  /*1c4d0*/  MOV R5, 0x4 ;  /* 0x0000000400057802 */ /* 0x000fe20000000f00 */
[----:B-1----:R-:W-:Y:S01]  /*1c4e0*/  IMAD.MOV.U32 R3, RZ, RZ, 0x181f ;  /* 0x0000181fff037424 */ /* 0x002fe200078e00ff */
[----:B------:R-:W-:Y:S02]  /*1c4f0*/  MOV R2, 0x1c510 ;  /* 0x0001c51000027802 */ /* 0x000fe40000000f00 */
[----:B--234-:R-:W-:Y:S05]  /*1c500*/  CALL.REL.NOINC `($__internal_9_$__cuda_sm70_shflsync_idx_p) ;  /* 0x00001d0000007944 */ /* 0x01cfea0003c00000 */
[----:B------:R-:W-:Y:S01]  /*1c510*/  MOV R2, R5 ;  /* 0x0000000500027202 */ /* 0x000fe20000000f00 */
[----:B------:R-:W-:Y:S05]  /*1c520*/  BRA `(.L_x_730) ;  /* 0xfffe6a4000007947 */ /* 0x000fea000383ffff */
.L_x_577:
[----:B------:R-:W-:Y:S01]  /*1c530*/  IMAD.MOV.U32 R9, RZ, RZ, R6 ;  /* 0x000000ffff097224 */ /* 0x000fe200078e0006 */
[----:B------:R-:W-:Y:S01]  /*1c540*/  MOV R5, 0x5 ;  /* 0x0000000500057802 */ /* 0x000fe20000000f00 */
[----:B--2---:R-:W-:Y:S01]  /*1c550*/  IMAD.MOV.U32 R3, RZ, RZ, 0x181f ;  /* 0x0000181fff037424 */ /* 0x004fe200078e00ff */
[----:B---3--:R-:W-:-:S02]  /*1c560*/  MOV R2, 0x1c580 ;  /* 0x0001c58000027802 */ /* 0x008fc40000000f00 */
[----:B-1--4-:R-:W-:Y:S05]  /*1c570*/  CALL.REL.NOINC `($__internal_9_$__cuda_sm70_shflsync_idx_p) ;  /* 0x00001c9000007944 */ /* 0x012fea0003c00000 */
        /* <DEDUP_REMOVED lines=8> */
.L_x_580:
[----:B------:R-:W-:Y:S01]  /*1c600*/  IMAD.MOV.U32 R9, RZ, RZ, R6 ;  /* 0x000000ffff097224 */ /* 0x000fe200078e0006 */
[----:B------:R-:W-:Y:S01]  /*1c610*/  MOV R5, 0x6 ;  /* 0x0000000600057802 */ /* 0x000fe20000000f00 */
[----:B-1----:R-:W-:Y:S01]  /*1c620*/  IMAD.MOV.U32 R3, RZ, RZ, 0x181f ;  /* 0x0000181fff037424 */ /* 0x002fe200078e00ff */
[----:B---3--:R-:W-:Y:S02]  /*1c630*/  MOV R2, 0x1c650 ;  /* 0x0001c65000027802 */ /* 0x008fe40000000f00 */
[----:B--2-4-:R-:W-:Y:S05]  /*1c640*/  CALL.REL.NOINC `($__internal_9_$__cuda_sm70_shflsync_idx_p) ;  /* 0x00001bc000007944 */ /* 0x014fea0003c00000 */
[----:B------:R-:W-:Y:S01]  /*1c650*/  MOV R8, R5 ;  /* 0x0000000500087202 */ /* 0x000fe20000000f00 */
[----:B------:R-:W-:Y:S05]  /*1c660*/  BRA `(.L_x_732) ;  /* 0xfffe6ad000007947 */ /* 0x000fea000383ffff */
.L_x_581:
[----:B------:R-:W-:Y:S01]  /*1c670*/  IMAD.MOV.U32 R9, RZ, RZ, R7 ;  /* 0x000000ffff097224 */ /* 0x000fe200078e0007 */
[----:B------:R-:W-:Y:S01]  /*1c680*/  MOV R5, 0x6 ;  /* 0x0000000600057802 */ /* 0x000fe20000000f00 */
[----:B------:R-:W-:Y:S01]  /*1c690*/  IMAD.MOV.U32 R3, RZ, RZ, 0x181f ;  /* 0x0000181fff037424 */ /* 0x000fe200078e00ff */
[----:B---3--:R-:W-:Y:S02]  /*1c6a0*/  MOV R2, 0x1c6c0 ;  /* 0x0001c6c000027802 */ /* 0x008fe40000000f00 */
[----:B-12-4-:R-:W-:Y:S05]  /*1c6b0*/  CALL.REL.NOINC `($__internal_9_$__cuda_sm70_shflsync_idx_p) ;  /* 0x00001b5000007944 */ /* 0x016fea0003c00000 */
[----:B------:R-:W-:Y:S01]  /*1c6c0*/  MOV R2, R5 ;  /* 0x0000000500027202 */ /* 0x000fe20000000f00 */
[----:B------:R-:W-:Y:S05]  /*1c6d0*/  BRA `(.L_x_733) ;  /* 0xfffe6a8000007947 */ /* 0x000fea000383ffff */
.L_x_584:
        /* <DEDUP_REMOVED lines=13> */
.L_x_649:
[----:B--2---:R2:W5:Y:S01]  /*1c7b0*/  LDL R2, [R1+0xc] ;  /* 0x00000c0001027983 */ /* 0x0045620000100800 */
[----:B------:R-:W-:Y:S02]  /*1c7c0*/  MOV R8, 0x2 ;  /* 0x0000000200087802 */ /* 0x000fe40000000f00 */
[----:B------:R-:W-:Y:S02]  /*1c7d0*/  MOV R3, 0x1c7f0 ;  /* 0x0001c7f000037802 */ /* 0x000fe40000000f00 */
[----:B-12--5:R-:W-:Y:S05]  /*1c7e0*/  CALL.REL.NOINC `($__internal_8_$__cuda_sm70_shflsync_bfly_p) ;  /* 0x000019d000007944 */ /* 0x026fea0003c00000 */
[----:B------:R-:W-:Y:S01]  /*1c7f0*/  MOV R2, R8 ;  /* 0x0000000800027202 */ /* 0x000fe20000000f00 */
[----:B------:R-:W-:Y:S05]  /*1c800*/  BRA `(.L_x_735) ;  /* 0xffffae2000007947 */ /* 0x000fea000383ffff */
.L_x_650:
[----:B------:R-:W-:Y:S01]  /*1c810*/  IMAD.MOV.U32 R2, RZ, RZ, R4 ;  /* 0x000000ffff027224 */ /* 0x000fe200078e0004 */
[----:B------:R-:W-:Y:S02]  /*1c820*/  MOV R8, 0x1 ;  /* 0x0000000100087802 */ /* 0x000fe40000000f00 */
[----:B------:R-:W-:Y:S02]  /*1c830*/  MOV R3, 0x1c850 ;  /* 0x0001c85000037802 */ /* 0x000fe40000000f00 */
[----:B------:R-:W-:Y:S05]  /*1c840*/  CALL.REL.NOINC `($__internal_8_$__cuda_sm70_shflsync_bfly_p) ;  /* 0x0000197000007944 */ /* 0x000fea0003c00000 */
[----:B------:R1:W5:Y:S01]  /*1c850*/  LDL R2, [R1+0x10] ;  /* 0x0000100001027983 */ /* 0x0003620000100800 */
[----:B------:R-:W-:Y:S01]  /*1c860*/  FADD.FTZ R4, R4, R8 ;  /* 0x0000000804047221 */ /* 0x000fe20000010000 */
[----:B------:R-:W-:-:S02]  /*1c870*/  MOV R8, 0x2 ;  /* 0x0000000200087802 */ /* 0x000fc40000000f00 */
[----:B------:R-:W-:Y:S02]  /*1c880*/  MOV R3, 0x1c8a0 ;  /* 0x0001c8a000037802 */ /* 0x000fe40000000f00 */
[----:B-1---5:R-:W-:Y:S05]  /*1c890*/  CALL.REL.NOINC `($__internal_8_$__cuda_sm70_shflsync_bfly_p) ;  /* 0x0000192000007944 */ /* 0x022fea0003c00000 */
[----:B------:R-:W2:Y:S01]  /*1c8a0*/  LDL.LU R2, [R1+0x10] ;  /* 0x0000100001027983 */ /* 0x000ea20000300800 */
[----:B------:R-:W-:Y:S01]  /*1c8b0*/  MOV R3, 0x1c900 ;  /* 0x0001c90000037802 */ /* 0x000fe20000000f00 */
[----:B--2---:R-:W-:Y:S01]  /*1c8c0*/  FADD.FTZ R5, R2, R8 ;  /* 0x0000000802057221 */ /* 0x004fe20000010000 */
[----:B------:R-:W-:-:S04]  /*1c8d0*/  MOV R8, 0x1 ;  /* 0x0000000100087802 */ /* 0x000fc80000000f00 */
[----:B------:R-:W-:Y:S02]  /*1c8e0*/  MOV R2, R5 ;  /* 0x0000000500027202 */ /* 0x000fe40000000f00 */
[----:B------:R-:W-:Y:S05]  /*1c8f0*/  CALL.REL.NOINC `($__internal_8_$__cuda_sm70_shflsync_bfly_p) ;  /* 0x000018c000007944 */ /* 0x000fea0003c00000 */
[----:B------:R1:W5:Y:S01]  /*1c900*/  LDL R2, [R1+0x14] ;  /* 0x0000140001027983 */ /* 0x0003620000100800 */
[----:B------:R-:W-:Y:S01]  /*1c910*/  FADD.FTZ R6, R5, R8 ;  /* 0x0000000805067221 */ /* 0x000fe20000010000 */
[----:B------:R-:W-:Y:S02]  /*1c920*/  MOV R8, 0x2 ;  /* 0x0000000200087802 */ /* 0x000fe40000000f00 */
        /* <DEDUP_REMOVED lines=19> */
[----:B------:R-:W-:Y:S01]  /*1ca60*/  MOV R9, R8 ;  /* 0x0000000800097202 */ /* 0x000fe20000000f00 */
[----:B------:R-:W-:Y:S05]  /*1ca70*/  BRA `(.L_x_736) ;  /* 0xfffface000007947 */ /* 0x000fea000383ffff */
.L_x_657:
[----:B-1234-:R-:W-:Y:S01]  /*1ca80*/  IMAD.MOV.U32 R9, RZ, RZ, R6 ;  /* 0x000000ffff097224 */ /* 0x01efe200078e0006 */
[----:B------:R-:W-:Y:S01]  /*1ca90*/  MOV R5, RZ ;  /* 0x000000ff00057202 */ /* 0x000fe20000000f00 */
[----:B------:R-:W-:Y:S01]  /*1caa0*/  IMAD.MOV.U32 R3, RZ, RZ, 0x181f ;  /* 0x0000181fff037424 */ /* 0x000fe200078e00ff */
[----:B------:R-:W-:Y:S02]  /*1cab0*/  MOV R2, 0x1cad0 ;  /* 0x0001cad000027802 */ /* 0x000fe40000000f00 */
[----:B------:R-:W-:Y:S05]  /*1cac0*/  CALL.REL.NOINC `($__internal_9_$__cuda_sm70_shflsync_idx_p) ;  /* 0x0000174000007944 */ /* 0x000fea0003c00000 */
[----:B------:R-:W-:Y:S01]  /*1cad0*/  MOV R8, R5 ;  /* 0x0000000500087202 */ /* 0x000fe20000000f00 */
[----:B------:R-:W-:Y:S05]  /*1cae0*/  BRA `(.L_x_737) ;  /* 0xffffc2e000007947 */ /* 0x000fea000383ffff */
.L_x_658:
[----:B------:R-:W-:Y:S01]  /*1caf0*/  IMAD.MOV.U32 R9, RZ, RZ, R7 ;  /* 0x000000ffff097224 */ /* 0x000fe200078e0007 */
[----:B------:R-:W-:Y:S01]  /*1cb00*/  MOV R5, RZ ;  /* 0x000000ff00057202 */ /* 0x000fe20000000f00 */
[----:B------:R-:W-:Y:S01]  /*1cb10*/  IMAD.MOV.U32 R3, RZ, RZ, 0x181f ;  /* 0x0000181fff037424 */ /* 0x000fe200078e00ff */
[----:B------:R-:W-:Y:S02]  /*1cb20*/  MOV R2, 0x1cb40 ;  /* 0x0001cb4000027802 */ /* 0x000fe40000000f00 */
[----:B-12---:R-:W-:Y:S05]  /*1cb30*/  CALL.REL.NOINC `($__internal_9_$__cuda_sm70_shflsync_idx_p) ;  /* 0x000016d000007944 */ /* 0x006fea0003c00000 */
[----:B------:R-:W-:Y:S01]  /*1cb40*/  MOV R2, R5 ;  /* 0x0000000500027202 */ /* 0x000fe20000000f00 */
[----:B------:R-:W-:Y:S05]  /*1cb50*/  BRA `(.L_x_738) ;  /* 0xffffc29000007947 */ /* 0x000fea000383ffff */
.L_x_659:
[----:B------:R-:W-:Y:S01]  /*1cb60*/  IMAD.MOV.U32 R9, RZ, RZ, R6 ;  /* 0x000000ffff097224 */ /* 0x000fe200078e0006 */
[----:B------:R-:W-:Y:S01]  /*1cb70*/  MOV R5, 0x1 ;  /* 0x0000000100057802 */ /* 0x000fe20000000f00 */
[----:B--2---:R-:W-:Y:S01]  /*1cb80*/  IMAD.MOV.U32 R3, RZ, RZ, 0x181f ;  /* 0x0000181fff037424 */ /* 0x004fe200078e00ff */
[----:B------:R-:W-:-:S02]  /*1cb90*/  MOV R2, 0x1cbb0 ;  /* 0x0001cbb000027802 */ /* 0x000fc40000000f00 */
        /* <DEDUP_REMOVED lines=9> */
.L_x_660:
[----:B------:R-:W-:Y:S01]  /*1cc30*/  IMAD.MOV.U32 R9, RZ, RZ, R6 ;  /* 0x000000ffff097224 */ /* 0x000fe200078e0006 */
[----:B------:R-:W-:Y:S01]  /*1cc40*/  MOV R5, 0x2 ;  /* 0x0000000200057802 */ /* 0x000fe20000000f00 */
[----:B-1----:R-:W-:Y:S01]  /*1cc50*/  IMAD.MOV.U32 R3, RZ, RZ, 0x181f ;  /* 0x0000181fff037424 */ /* 0x002fe200078e00ff */
[----:B------:R-:W-:Y:S02]  /*1cc60*/  MOV R2, 0x1cc80 ;  /* 0x0001cc8000027802 */ /* 0x000fe40000000f00 */
[----:B---34-:R-:W-:Y:S05]  /*1cc70*/  CALL.REL.NOINC `($__internal_9_$__cuda_sm70_shflsync_idx_p) ;  /* 0x0000159000007944 */ /* 0x018fea0003c00000 */
[----:B------:R-:W-:Y:S01]  /*1cc80*/  MOV R8, R5 ;  /* 0x0000000500087202 */ /* 0x000fe20000000f00 */
[----:B------:R-:W-:Y:S05]  /*1cc90*/  BRA `(.L_x_740) ;  /* 0xffffc26000007947 */ /* 0x000fea000383ffff */
.L_x_661:
[----:B------:R-:W-:Y:S01]  /*1cca0*/  IMAD.MOV.U32 R9, RZ, RZ, R7 ;  /* 0x000000ffff097224 */ /* 0x000fe200078e0007 */
[----:B------:R-:W-:Y:S01]  /*1ccb0*/  MOV R5, 0x2 ;  /* 0x0000000200057802 */ /* 0x000fe20000000f00 */
[----:B-1----:R-:W-:Y:S01]  /*1ccc0*/  IMAD.MOV.U32 R3, RZ, RZ, 0x181f ;  /* 0x0000181fff037424 */ /* 0x002fe200078e00ff */
[----:B------:R-:W-:Y:S02]  /*1ccd0*/  MOV R2, 0x1ccf0 ;  /* 0x0001ccf000027802 */ /* 0x000fe40000000f00 */
[----:B--234-:R-:W-:Y:S05]  /*1cce0*/  CALL.REL.NOINC `($__internal_9_$__cuda_sm70_shflsync_idx_p) ;  /* 0x0000152000007944 */ /* 0x01cfea0003c00000 */
[----:B------:R-:W-:Y:S01]  /*1ccf0*/  MOV R2, R5 ;  /* 0x0000000500027202 */ /* 0x000fe20000000f00 */
[----:B------:R-:W-:Y:S05]  /*1cd00*/  BRA `(.L_x_741) ;  /* 0xffffc21000007947 */ /* 0x000fea000383ffff */
.L_x_662:
[----:B------:R-:W-:Y:S01]  /*1cd10*/  IMAD.MOV.U32 R9, RZ, RZ, R6 ;  /* 0x000000ffff097224 */ /* 0x000fe200078e0006 */
[----:B------:R-:W-:Y:S01]  /*1cd20*/  MOV R5, 0x3 ;  /* 0x0000000300057802 */ /* 0x000fe20000000f00 */
[----:B--2---:R-:W-:Y:S01]  /*1cd30*/  IMAD.MOV.U32 R3, RZ, RZ, 0x181f ;  /* 0x0000181fff037424 */ /* 0x004fe200078e00ff */
[----:B------:R-:W-:-:S02]  /*1cd40*/  MOV R2, 0x1cd60 ;  /* 0x0001cd6000027802 */ /* 0x000fc40000000f00 */
[----:B-1-34-:R-:W-:Y:S05]  /*1cd50*/  CALL.REL.NOINC `($__internal_9_$__cuda_sm70_shflsync_idx_p) ;  /* 0x000014b000007944 */ /* 0x01afea0003c00000 */
        /* <DEDUP_REMOVED lines=8> */
.L_x_663:
[----:B------:R-:W-:Y:S01]  /*1cde0*/  IMAD.MOV.U32 R9, RZ, RZ, R6 ;  /* 0x000000ffff097224 */ /* 0x000fe200078e0006 */
[----:B------:R-:W-:Y:S01]  /*1cdf0*/  MOV R5, 0x4 ;  /* 0x0000000400057802 */ /* 0x000fe20000000f00 */
[----:B--2---:R-:W-:Y:S01]  /*1ce00*/  IMAD.MOV.U32 R3, RZ, RZ, 0x181f ;  /* 0x0000181fff037424 */ /* 0x004fe200078e00ff */
[----:B------:R-:W-:Y:S02]  /*1ce10*/  MOV R2, 0x1ce30 ;  /* 0x0001ce3000027802 */ /* 0x000fe40000000f00 */
[----:B-1-34-:R-:W-:Y:S05]  /*1ce20*/  CALL.REL.NOINC `($__internal_9_$__cuda_sm70_shflsync_idx_p) ;  /* 0x000013e000007944 */ /* 0x01afea0003c00000 */
[----:B------:R-:W-:Y:S01]  /*1ce30*/  MOV R8, R5 ;  /* 0x0000000500087202 */ /* 0x000fe20000000f00 */
[----:B------:R-:W-:Y:S05]  /*1ce40*/  BRA `(.L_x_743) ;  /* 0xffffc1e000007947 */ /* 0x000fea000383ffff */
.L_x_664:
[----:B------:R-:W-:Y:S01]  /*1ce50*/  IMAD.MOV.U32 R9, RZ, RZ, R7 ;  /* 0x000000ffff097224 */ /* 0x000fe200078e0007 */
[----:B------:R-:W-:Y:S01]  /*1ce60*/  MOV R5, 0x4 ;  /* 0x0000000400057802 */ /* 0x000fe20000000f00 */
[----:B--2---:R-:W-:Y:S01]  /*1ce70*/  IMAD.MOV.U32 R3, RZ, RZ, 0x181f ;  /* 0x0000181fff037424 */ /* 0x004fe200078e00ff */
[----:B------:R-:W-:Y:S02]  /*1ce80*/  MOV R2, 0x1cea0 ;  /* 0x0001cea000027802 */ /* 0x000fe40000000f00 */
[----:B-1-34-:R-:W-:Y:S05]  /*1ce90*/  CALL.REL.NOINC `($__internal_9_$__cuda_sm70_shflsync_idx_p) ;  /* 0x0000137000007944 */ /* 0x01afea0003c00000 */
[----:B------:R-:W-:Y:S01]  /*1cea0*/  MOV R2, R5 ;  /* 0x0000000500027202 */ /* 0x000fe20000000f00 */
[----:B------:R-:W-:Y:S05]  /*1ceb0*/  BRA `(.L_x_744) ;  /* 0xffffc19000007947 */ /* 0x000fea000383ffff */
.L_x_665:
        /* <DEDUP_REMOVED lines=13> */
.L_x_666:
[----:B------:R-:W-:Y:S01]  /*1cf90*/  IMAD.MOV.U32 R9, RZ, RZ, R6 ;  /* 0x000000ffff097224 */ /* 0x000fe200078e0006 */
[----:B------:R-:W-:Y:S01]  /*1cfa0*/  MOV R5, 0x6 ;  /* 0x0000000600057802 */ /* 0x000fe20000000f00 */
[----:B--2---:R-:W-:Y:S01]  /*1cfb0*/  IMAD.MOV.U32 R3, RZ, RZ, 0x181f ;  /* 0x0000181fff037424 */ /* 0x004fe200078e00ff */
[----:B------:R-:W-:Y:S02]  /*1cfc0*/  MOV R2, 0x1cfe0 ;  /* 0x0001cfe000027802 */ /* 0x000fe40000000f00 */
[----:B-1--4-:R-:W-:Y:S05]  /*1cfd0*/  CALL.REL.NOINC `($__internal_9_$__cuda_sm70_shflsync_idx_p) ;  /* 0x0000123000007944 */ /* 0x012fea0003c00000 */
[----:B------:R-:W-:Y:S01]  /*1cfe0*/  MOV R8, R5 ;  /* 0x0000000500087202 */ /* 0x000fe20000000f00 */
[----:B------:R-:W-:Y:S05]  /*1cff0*/  BRA `(.L_x_746) ;  /* 0xffffc16000007947 */ /* 0x000fea000383ffff */
.L_x_667:
[----:B------:R-:W-:Y:S01]  /*1d000*/  IMAD.MOV.U32 R9, RZ, RZ, R7 ;  /* 0x000000ffff097224 */ /* 0x000fe200078e0007 */
[----:B------:R-:W-:Y:S01]  /*1d010*/  MOV R5, 0x6 ;  /* 0x0000000600057802 */ /* 0x000fe20000000f00 */
[----:B--2---:R-:W-:Y:S01]  /*1d020*/  IMAD.MOV.U32 R3, RZ, RZ, 0x181f ;  /* 0x0000181fff037424 */ /* 0x004fe200078e00ff */
[----:B------:R-:W-:Y:S02]  /*1d030*/  MOV R2, 0x1d050 ;  /* 0x0001d05000027802 */ /* 0x000fe40000000f00 */
[----:B-1-34-:R-:W-:Y:S05]  /*1d040*/  CALL.REL.NOINC `($__internal_9_$__cuda_sm70_shflsync_idx_p) ;  /* 0x000011c000007944 */ /* 0x01afea0003c00000 */
[----:B------:R-:W-:Y:S01]  /*1d050*/  MOV R2, R5 ;  /* 0x0000000500027202 */ /* 0x000fe20000000f00 */
[----:B------:R-:W-:Y:S05]  /*1d060*/  BRA `(.L_x_747) ;  /* 0xffffc11000007947 */ /* 0x000fea000383ffff */
.L_x_668:
[----:B------:R-:W-:Y:S01]  /*1d070*/  IMAD.MOV.U32 R9, RZ, RZ, R6 ;  /* 0x000000ffff097224 */ /* 0x000fe200078e0006 */
[----:B------:R-:W-:Y:S01]  /*1d080*/  MOV R5, 0x7 ;  /* 0x0000000700057802 */ /* 0x000fe20000000f00 */
[----:B-1----:R-:W-:Y:S01]  /*1d090*/  IMAD.MOV.U32 R3, RZ, RZ, 0x181f ;  /* 0x0000181fff037424 */ /* 0x002fe200078e00ff */
[----:B------:R-:W-:-:S02]  /*1d0a0*/  MOV R2, 0x1d0c0 ;  /* 0x0001d0c000027802 */ /* 0x000fc40000000f00 */
[----:B--2-4-:R-:W-:Y:S05]  /*1d0b0*/  CALL.REL.NOINC `($__internal_9_$__cuda_sm70_shflsync_idx_p) ;  /* 0x0000115000007944 */ /* 0x014fea0003c00000 */
        /* <DEDUP_REMOVED lines=8> */
.L_x_670:
[----:B------:R-:W-:Y:S01]  /*1d140*/  IMAD.MOV.U32 R9, RZ, RZ, R13 ;  /* 0x000000ffff097224 */ /* 0x000fe200078e000d */
[----:B------:R-:W-:Y:S01]  /*1d150*/  MOV R5, RZ ;  /* 0x000000ff00057202 */ /* 0x000fe20000000f00 */
[----:B------:R-:W-:Y:S01]  /*1d160*/  IMAD.MOV.U32 R3, RZ, RZ, 0x1c1f ;  /* 0x00001c1fff037424 */ /* 0x000fe200078e00ff */
[----:B------:R-:W-:Y:S02]  /*1d170*/  MOV R2, 0x1d190 ;  /* 0x0001d19000027802 */ /* 0x000fe40000000f00 */
[----:B------:R-:W-:Y:S05]  /*1d180*/  CALL.REL.NOINC `($__internal_9_$__cuda_sm70_shflsync_idx_p) ;  /* 0x0000108000007944 */ /* 0x000fea0003c00000 */
[----:B------:R-:W-:Y:S01]  /*1d190*/  MOV R12, R5 ;  /* 0x00000005000c7202 */ /* 0x000fe20000000f00 */
[----:B------:R-:W-:Y:S05]  /*1d1a0*/  BRA `(.L_x_749) ;  /* 0xffffc30000007947 */ /* 0x000fea000383ffff */
.L_x_671:
[----:B------:R-:W-:Y:S01]  /*1d1b0*/  IMAD.MOV.U32 R9, RZ, RZ, R21 ;  /* 0x000000ffff097224 */ /* 0x000fe200078e0015 */
[----:B------:R-:W-:Y:S01]  /*1d1c0*/  MOV R5, RZ ;  /* 0x000000ff00057202 */ /* 0x000fe20000000f00 */
[----:B------:R-:W-:Y:S01]  /*1d1d0*/  IMAD.MOV.U32 R3, RZ, RZ, 0x1c1f ;  /* 0x00001c1fff037424 */ /* 0x000fe200078e00ff */
[----:B------:R-:W-:Y:S02]  /*1d1e0*/  MOV R2, 0x1d200 ;  /* 0x0001d20000027802 */ /* 0x000fe40000000f00 */
[----:B-12---:R-:W-:Y:S05]  /*1d1f0*/  CALL.REL.NOINC `($__internal_9_$__cuda_sm70_shflsync_idx_p) ;  /* 0x0000101000007944 */ /* 0x006fea0003c00000 */
[----:B------:R-:W-:Y:S01]  /*1d200*/  MOV R2, R5 ;  /* 0x0000000500027202 */ /* 0x000fe20000000f00 */
[----:B------:R-:W-:Y:S05]  /*1d210*/  BRA `(.L_x_750) ;  /* 0xffffc2b000007947 */ /* 0x000fea000383ffff */
.L_x_674:
[----:B------:R-:W-:Y:S01]  /*1d220*/  IMAD.MOV.U32 R9, RZ, RZ, R13 ;  /* 0x000000ffff097224 */ /* 0x000fe200078e000d */
[----:B------:R-:W-:Y:S01]  /*1d230*/  MOV R5, 0x1 ;  /* 0x0000000100057802 */ /* 0x000fe20000000f00 */
[----:B----4-:R-:W-:Y:S01]  /*1d240*/  IMAD.MOV.U32 R3, RZ, RZ, 0x1c1f ;  /* 0x00001c1fff037424 */ /* 0x010fe200078e00ff */
[----:B------:R-:W-:-:S02]  /*1d250*/  MOV R2, 0x1d270 ;  /* 0x0001d27000027802 */ /* 0x000fc40000000f00 */
[----:B-123--:R-:W-:Y:S05]  /*1d260*/  CALL.REL.NOINC `($__internal_9_$__cuda_sm70_shflsync_idx_p) ;  /* 0x00000fa000007944 */ /* 0x00efea0003c00000 */
        /* <DEDUP_REMOVED lines=8> */
.L_x_677:
[----:B------:R-:W-:Y:S01]  /*1d2f0*/  IMAD.MOV.U32 R9, RZ, RZ, R13 ;  /* 0x000000ffff097224 */ /* 0x000fe200078e000d */
[----:B------:R-:W-:Y:S01]  /*1d300*/  MOV R5, 0x2 ;  /* 0x0000000200057802 */ /* 0x000fe20000000f00 */
[----:B----4-:R-:W-:Y:S01]  /*1d310*/  IMAD.MOV.U32 R3, RZ, RZ, 0x1c1f ;  /* 0x00001c1fff037424 */ /* 0x010fe200078e00ff */
[----:B------:R-:W-:Y:S02]  /*1d320*/  MOV R2, 0x1d340 ;  /* 0x0001d34000027802 */ /* 0x000fe40000000f00 */
[----:B-123--:R-:W-:Y:S05]  /*1d330*/  CALL.REL.NOINC `($__internal_9_$__cuda_sm70_shflsync_idx_p) ;  /* 0x00000ed000007944 */ /* 0x00efea0003c00000 */
[----:B------:R-:W-:Y:S01]  /*1d340*/  MOV R12, R5 ;  /* 0x00000005000c7202 */ /* 0x000fe20000000f00 */
[----:B------:R-:W-:Y:S05]  /*1d350*/  BRA `(.L_x_752) ;  /* 0xffffc73000007947 */ /* 0x000fea000383ffff */
.L_x_678:
[----:B------:R-:W-:Y:S01]  /*1d360*/  IMAD.MOV.U32 R9, RZ, RZ, R21 ;  /* 0x000000ffff097224 */ /* 0x000fe200078e0015 */
[----:B------:R-:W-:Y:S01]  /*1d370*/  MOV R5, 0x2 ;  /* 0x0000000200057802 */ /* 0x000fe20000000f00 */
[----:B----4-:R-:W-:Y:S01]  /*1d380*/  IMAD.MOV.U32 R3, RZ, RZ, 0x1c1f ;  /* 0x00001c1fff037424 */ /* 0x010fe200078e00ff */
[----:B------:R-:W-:Y:S02]  /*1d390*/  MOV R2, 0x1d3b0 ;  /* 0x0001d3b000027802 */ /* 0x000fe40000000f00 */
[----:B-123--:R-:W-:Y:S05]  /*1d3a0*/  CALL.REL.NOINC `($__internal_9_$__cuda_sm70_shflsync_idx_p) ;  /* 0x00000e6000007944 */ /* 0x00efea0003c00000 */
[----:B------:R-:W-:Y:S01]  /*1d3b0*/  MOV R2, R5 ;  /* 0x0000000500027202 */ /* 0x000fe20000000f00 */
[----:B------:R-:W-:Y:S05]  /*1d3c0*/  BRA `(.L_x_753) ;  /* 0xffffc6e000007947 */ /* 0x000fea000383ffff */
.L_x_681:
[----:B------:R-:W-:Y:S01]  /*1d3d0*/  IMAD.MOV.U32 R9, RZ, RZ, R13 ;  /* 0x000000ffff097224 */ /* 0x000fe200078e000d */
[----:B------:R-:W-:Y:S01]  /*1d3e0*/  MOV R5, 0x3 ;  /* 0x0000000300057802 */ /* 0x000fe20000000f00 */
[----:B--2---:R-:W-:Y:S01]  /*1d3f0*/  IMAD.MOV.U32 R3, RZ, RZ, 0x1c1f ;  /* 0x00001c1fff037424 */ /* 0x004fe200078e00ff */
[----:B-1----:R-:W-:-:S02]  /*1d400*/  MOV R2, 0x1d420 ;  /* 0x0001d42000027802 */ /* 0x002fc40000000f00 */
[----:B---34-:R-:W-:Y:S05]  /*1d410*/  CALL.REL.NOINC `($__internal_9_$__cuda_sm70_shflsync_idx_p) ;  /* 0x00000df000007944 */ /* 0x018fea0003c00000 */
        /* <DEDUP_REMOVED lines=8> */
.L_x_685:
[----:B------:R-:W-:Y:S01]  /*1d4a0*/  IMAD.MOV.U32 R9, RZ, RZ, R6 ;  /* 0x000000ffff097224 */ /* 0x000fe200078e0006 */
[----:B------:R-:W-:Y:S01]  /*1d4b0*/  MOV R5, RZ ;  /* 0x000000ff00057202 */ /* 0x000fe20000000f00 */
[----:B------:R-:W-:Y:S01]  /*1d4c0*/  IMAD.MOV.U32 R3, RZ, RZ, 0x181f ;  /* 0x0000181fff037424 */ /* 0x000fe200078e00ff */
[----:B------:R-:W-:Y:S02]  /*1d4d0*/  MOV R2, 0x1d4f0 ;  /* 0x0001d4f000027802 */ /* 0x000fe40000000f00 */
[----:B------:R-:W-:Y:S05]  /*1d4e0*/  CALL.REL.NOINC `($__internal_9_$__cuda_sm70_shflsync_idx_p) ;  /* 0x00000d2000007944 */ /* 0x000fea0003c00000 */
[----:B------:R-:W-:Y:S01]  /*1d4f0*/  MOV R8, R5 ;  /* 0x0000000500087202 */ /* 0x000fe20000000f00 */
[----:B------:R-:W-:Y:S05]  /*1d500*/  BRA `(.L_x_755) ;  /* 0xffffd26000007947 */ /* 0x000fea000383ffff */
.L_x_686:
[----:B------:R-:W-:Y:S01]  /*1d510*/  IMAD.MOV.U32 R9, RZ, RZ, R7 ;  /* 0x000000ffff097224 */ /* 0x000fe200078e0007 */
[----:B------:R-:W-:Y:S01]  /*1d520*/  MOV R5, RZ ;  /* 0x000000ff00057202 */ /* 0x000fe20000000f00 */
[----:B------:R-:W-:Y:S01]  /*1d530*/  IMAD.MOV.U32 R3, RZ, RZ, 0x181f ;  /* 0x0000181fff037424 */ /* 0x000fe200078e00ff */
[----:B------:R-:W-:Y:S02]  /*1d540*/  MOV R2, 0x1d560 ;  /* 0x0001d56000027802 */ /* 0x000fe40000000f00 */
[----:B-12---:R-:W-:Y:S05]  /*1d550*/  CALL.REL.NOINC `($__internal_9_$__cuda_sm70_shflsync_idx_p) ;  /* 0x00000cb000007944 */ /* 0x006fea0003c00000 */
[----:B------:R-:W-:Y:S01]  /*1d560*/  MOV R2, R5 ;  /* 0x0000000500027202 */ /* 0x000fe20000000f00 */
[----:B------:R-:W-:Y:S05]  /*1d570*/  BRA `(.L_x_756) ;  /* 0xffffd21000007947 */ /* 0x000fea000383ffff */
.L_x_687:
        /* <DEDUP_REMOVED lines=13> */
.L_x_688:
[----:B------:R-:W-:Y:S01]  /*1d650*/  IMAD.MOV.U32 R9, RZ, RZ, R6 ;  /* 0x000000ffff097224 */ /* 0x000fe200078e0006 */
[----:B------:R-:W-:Y:S01]  /*1d660*/  MOV R5, 0x2 ;  /* 0x0000000200057802 */ /* 0x000fe20000000f00 */
[----:B-1----:R-:W-:Y:S01]  /*1d670*/  IMAD.MOV.U32 R3, RZ, RZ, 0x181f ;  /* 0x0000181fff037424 */ /* 0x002fe200078e00ff */
[----:B------:R-:W-:Y:S02]  /*1d680*/  MOV R2, 0x1d6a0 ;  /* 0x0001d6a000027802 */ /* 0x000fe40000000f00 */
[----:B---34-:R-:W-:Y:S05]  /*1d690*/  CALL.REL.NOINC `($__internal_9_$__cuda_sm70_shflsync_idx_p) ;  /* 0x00000b7000007944 */ /* 0x018fea0003c00000 */
[----:B------:R-:W-:Y:S01]  /*1d6a0*/  MOV R8, R5 ;  /* 0x0000000500087202 */ /* 0x000fe20000000f00 */
[----:B------:R-:W-:Y:S05]  /*1d6b0*/  BRA `(.L_x_758) ;  /* 0xffffd1e000007947 */ /* 0x000fea000383ffff */
.L_x_689:
[----:B------:R-:W-:Y:S01]  /*1d6c0*/  IMAD.MOV.U32 R9, RZ, RZ, R7 ;  /* 0x000000ffff097224 */ /* 0x000fe200078e0007 */
[----:B------:R-:W-:Y:S01]  /*1d6d0*/  MOV R5, 0x2 ;  /* 0x0000000200057802 */ /* 0x000fe20000000f00 */
[----:B-1----:R-:W-:Y:S01]  /*1d6e0*/  IMAD.MOV.U32 R3, RZ, RZ, 0x181f ;  /* 0x0000181fff037424 */ /* 0x002fe200078e00ff */
[----:B------:R-:W-:Y:S02]  /*1d6f0*/  MOV R2, 0x1d710 ;  /* 0x0001d71000027802 */ /* 0x000fe40000000f00 */
[----:B--234-:R-:W-:Y:S05]  /*1d700*/  CALL.REL.NOINC `($__internal_9_$__cuda_sm70_shflsync_idx_p) ;  /* 0x00000b0000007944 */ /* 0x01cfea0003c00000 */
[----:B------:R-:W-:Y:S01]  /*1d710*/  MOV R2, R5 ;  /* 0x0000000500027202 */ /* 0x000fe20000000f00 */
[----:B------:R-:W-:Y:S05]  /*1d720*/  BRA `(.L_x_759) ;  /* 0xffffd19000007947 */ /* 0x000fea000383ffff */
.L_x_690:
        /* <DEDUP_REMOVED lines=13> */
.L_x_691:
[----:B------:R-:W-:Y:S01]  /*1d800*/  IMAD.MOV.U32 R9, RZ, RZ, R6 ;  /* 0x000000ffff097224 */ /* 0x000fe200078e0006 */
[----:B------:R-:W-:Y:S01]  /*1d810*/  MOV R5, 0x4 ;  /* 0x0000000400057802 */ /* 0x000fe20000000f00 */
[----:B--2---:R-:W-:Y:S01]  /*1d820*/  IMAD.MOV.U32 R3, RZ, RZ, 0x181f ;  /* 0x0000181fff037424 */ /* 0x004fe200078e00ff */
[----:B------:R-:W-:Y:S02]  /*1d830*/  MOV R2, 0x1d850 ;  /* 0x0001d85000027802 */ /* 0x000fe40000000f00 */
[----:B-1-34-:R-:W-:Y:S05]  /*1d840*/  CALL.REL.NOINC `($__internal_9_$__cuda_sm70_shflsync_idx_p) ;  /* 0x000009c000007944 */ /* 0x01afea0003c00000 */
[----:B------:R-:W-:Y:S01]  /*1d850*/  MOV R8, R5 ;  /* 0x0000000500087202 */ /* 0x000fe20000000f00 */
[----:B------:R-:W-:Y:S05]  /*1d860*/  BRA `(.L_x_761) ;  /* 0xffffd16000007947 */ /* 0x000fea000383ffff */
.L_x_692:
[----:B------:R-:W-:Y:S01]  /*1d870*/  IMAD.MOV.U32 R9, RZ, RZ, R7 ;  /* 0x000000ffff097224 */ /* 0x000fe200078e0007 */
[----:B------:R-:W-:Y:S01]  /*1d880*/  MOV R5, 0x4 ;  /* 0x0000000400057802 */ /* 0x000fe20000000f00 */
[----:B--2---:R-:W-:Y:S01]  /*1d890*/  IMAD.MOV.U32 R3, RZ, RZ, 0x181f ;  /* 0x0000181fff037424 */ /* 0x004fe200078e00ff */
[----:B------:R-:W-:Y:S02]  /*1d8a0*/  MOV R2, 0x1d8c0 ;  /* 0x0001d8c000027802 */ /* 0x000fe40000000f00 */
[----:B-1-34-:R-:W-:Y:S05]  /*1d8b0*/  CALL.REL.NOINC `($__internal_9_$__cuda_sm70_shflsync_idx_p) ;  /* 0x0000095000007944 */ /* 0x01afea0003c00000 */
[----:B------:R-:W-:Y:S01]  /*1d8c0*/  MOV R2, R5 ;  /* 0x0000000500027202 */ /* 0x000fe20000000f00 */
[----:B------:R-:W-:Y:S05]  /*1d8d0*/  BRA `(.L_x_762) ;  /* 0xffffd11000007947 */ /* 0x000fea000383ffff */
.L_x_693:
        /* <DEDUP_REMOVED lines=13> */
.L_x_694:
[----:B------:R-:W-:Y:S01]  /*1d9b0*/  IMAD.MOV.U32 R9, RZ, RZ, R6 ;  /* 0x000000ffff097224 */ /* 0x000fe200078e0006 */
[----:B------:R-:W-:Y:S01]  /*1d9c0*/  MOV R5, 0x6 ;  /* 0x0000000600057802 */ /* 0x000fe20000000f00 */
[----:B--2---:R-:W-:Y:S01]  /*1d9d0*/  IMAD.MOV.U32 R3, RZ, RZ, 0x181f ;  /* 0x0000181fff037424 */ /* 0x004fe200078e00ff */
[----:B------:R-:W-:Y:S02]  /*1d9e0*/  MOV R2, 0x1da00 ;  /* 0x0001da0000027802 */ /* 0x000fe40000000f00 */
[----:B-1--4-:R-:W-:Y:S05]  /*1d9f0*/  CALL.REL.NOINC `($__internal_9_$__cuda_sm70_shflsync_idx_p) ;  /* 0x0000081000007944 */ /* 0x012fea0003c00000 */
[----:B------:R-:W-:Y:S01]  /*1da00*/  MOV R8, R5 ;  /* 0x0000000500087202 */ /* 0x000fe20000000f00 */
[----:B------:R-:W-:Y:S05]  /*1da10*/  BRA `(.L_x_764) ;  /* 0xffffd0e000007947 */ /* 0x000fea000383ffff */
.L_x_695:
[----:B------:R-:W-:Y:S01]  /*1da20*/  IMAD.MOV.U32 R9, RZ, RZ, R7 ;  /* 0x000000ffff097224 */ /* 0x000fe200078e0007 */
[----:B------:R-:W-:Y:S01]  /*1da30*/  MOV R5, 0x6 ;  /* 0x0000000600057802 */ /* 0x000fe20000000f00 */
[----:B--2---:R-:W-:Y:S01]  /*1da40*/  IMAD.MOV.U32 R3, RZ, RZ, 0x181f ;  /* 0x0000181fff037424 */ /* 0x004fe200078e00ff */
[----:B------:R-:W-:Y:S02]  /*1da50*/  MOV R2, 0x1da70 ;  /* 0x0001da7000027802 */ /* 0x000fe40000000f00 */
[----:B-1-34-:R-:W-:Y:S05]  /*1da60*/  CALL.REL.NOINC `($__internal_9_$__cuda_sm70_shflsync_idx_p) ;  /* 0x000007a000007944 */ /* 0x01afea0003c00000 */
[----:B------:R-:W-:Y:S01]  /*1da70*/  MOV R2, R5 ;  /* 0x0000000500027202 */ /* 0x000fe20000000f00 */
[----:B------:R-:W-:Y:S05]  /*1da80*/  BRA `(.L_x_765) ;  /* 0xffffd09000007947 */ /* 0x000fea000383ffff */
.L_x_696:
        /* <DEDUP_REMOVED lines=13> */
.L_x_698:
[----:B------:R-:W-:Y:S01]  /*1db60*/  IMAD.MOV.U32 R9, RZ, RZ, R70 ;  /* 0x000000ffff097224 */ /* 0x000fe200078e0046 */
[----:B------:R-:W-:Y:S01]  /*1db70*/  MOV R5, RZ ;  /* 0x000000ff00057202 */ /* 0x000fe20000000f00 */
[----:B----4-:R-:W-:Y:S01]  /*1db80*/  IMAD.MOV.U32 R3, RZ, RZ, 0x1f ;  /* 0x0000001fff037424 */ /* 0x010fe200078e00ff */
[----:B------:R-:W-:Y:S02]  /*1db90*/  MOV R2, 0x1dbb0 ;  /* 0x0001dbb000027802 */ /* 0x000fe40000000f00 */
[----:B------:R-:W-:Y:S05]  /*1dba0*/  CALL.REL.NOINC `($__internal_9_$__cuda_sm70_shflsync_idx_p) ;  /* 0x0000066000007944 */ /* 0x000fea0003c00000 */
[----:B------:R-:W-:Y:S01]  /*1dbb0*/  MOV R10, R5 ;  /* 0x00000005000a7202 */ /* 0x000fe20000000f00 */
[----:B------:R-:W-:Y:S05]  /*1dbc0*/  BRA `(.L_x_767) ;  /* 0xffffd14000007947 */ /* 0x000fea000383ffff */
.L_x_699:
[----:B------:R-:W-:Y:S01]  /*1dbd0*/  IMAD.MOV.U32 R9, RZ, RZ, R70 ;  /* 0x000000ffff097224 */ /* 0x000fe200078e0046 */
[----:B------:R-:W-:Y:S01]  /*1dbe0*/  MOV R5, 0x1 ;  /* 0x0000000100057802 */ /* 0x000fe20000000f00 */
[----:B----4-:R-:W-:Y:S01]  /*1dbf0*/  IMAD.MOV.U32 R3, RZ, RZ, 0x1f ;  /* 0x0000001fff037424 */ /* 0x010fe200078e00ff */
[----:B------:R-:W-:Y:S02]  /*1dc00*/  MOV R2, 0x1dc20 ;  /* 0x0001dc2000027802 */ /* 0x000fe40000000f00 */
[----:B-12---:R-:W-:Y:S05]  /*1dc10*/  CALL.REL.NOINC `($__internal_9_$__cuda_sm70_shflsync_idx_p) ;  /* 0x000005f000007944 */ /* 0x006fea0003c00000 */
[----:B------:R-:W-:Y:S01]  /*1dc20*/  MOV R8, R5 ;  /* 0x0000000500087202 */ /* 0x000fe20000000f00 */
[----:B------:R-:W-:Y:S05]  /*1dc30*/  BRA `(.L_x_768) ;  /* 0xffffd0f000007947 */ /* 0x000fea000383ffff */
.L_x_700:
[----:B------:R-:W-:Y:S02]  /*1dc40*/  MOV R2, 0x1 ;  /* 0x0000000100027802 */ /* 0x000fe40000000f00 */
[----:B------:R-:W-:-:S02]  /*1dc50*/  MOV R3, 0x1dc70 ;  /* 0x0001dc7000037802 */ /* 0x000fc40000000f00 */
[----:B-123--:R-:W-:Y:S05]  /*1dc60*/  CALL.REL.NOINC `($__internal_10_$__cuda_sm70_shflsync_up_p) ;  /* 0x000005f000007944 */ /* 0x00efea0003c00000 */
[----:B------:R-:W-:Y:S05]  /*1dc70*/  BRA `(.L_x_769) ;  /* 0xffffd1e000007947 */ /* 0x000fea000383ffff */
.L_x_701:
[----:B------:R-:W-:Y:S02]  /*1dc80*/  MOV R2, 0x2 ;  /* 0x0000000200027802 */ /* 0x000fe40000000f00 */
[----:B------:R-:W-:-:S02]  /*1dc90*/  MOV R3, 0x1dcb0 ;  /* 0x0001dcb000037802 */ /* 0x000fc40000000f00 */
[----:B-12---:R-:W-:Y:S05]  /*1dca0*/  CALL.REL.NOINC `($__internal_10_$__cuda_sm70_shflsync_up_p) ;  /* 0x000005b000007944 */ /* 0x006fea0003c00000 */
        /* <DEDUP_REMOVED lines=24> */
.L_x_705:
[----:B------:R-:W-:Y:S02]  /*1de30*/  MOV R2, 0x1 ;  /* 0x0000000100027802 */ /* 0x000fe40000000f00 */
[----:B------:R-:W-:Y:S02]  /*1de40*/  MOV R3, 0x1de60 ;  /* 0x0001de6000037802 */ /* 0x000fe40000000f00 */
[----:B------:R-:W-:Y:S05]  /*1de50*/  CALL.REL.NOINC `($__internal_10_$__cuda_sm70_shflsync_up_p) ;  /* 0x0000040000007944 */ /* 0x000fea0003c00000 */
[----:B------:R-:W-:Y:S01]  /*1de60*/  MOV R2, R4 ;  /* 0x0000000400027202 */ /* 0x000fe20000000f00 */
[----:B------:R-:W-:Y:S05]  /*1de70*/  BRA `(.L_x_771) ;  /* 0xffffd24000007947 */ /* 0x000fea000383ffff */
.L_x_706:
        /* <DEDUP_REMOVED lines=27> */
.L_x_708:
[----:B------:R-:W-:Y:S02]  /*1e030*/  SEL R0, RZ, 0x1, P0 ;  /* 0x00000001ff007807 */ /* 0x000fe40000000000 */
[----:B------:R-:W-:Y:S02]  /*1e040*/  MOV R2, 0x1e060 ;  /* 0x0001e06000027802 */ /* 0x000fe40000000f00 */
[----:B---3--:R-:W-:Y:S05]  /*1e050*/  CALL.REL.NOINC `($__internal_11_$__cuda_sm70_votesync_ballot) ;  /* 0x0000027000007944 */ /* 0x008fea0003c00000 */
[----:B------:R-:W-:Y:S01]  /*1e060*/  MOV R8, R0 ;  /* 0x0000000000087202 */ /* 0x000fe20000000f00 */
[----:B------:R-:W-:Y:S05]  /*1e070*/  BRA `(.L_x_773) ;  /* 0xffffd1d000007947 */ /* 0x000fea000383ffff */
.L_x_709:
[----:B------:R-:W-:Y:S01]  /*1e080*/  IMAD.MOV.U32 R9, RZ, RZ, R6 ;  /* 0x000000ffff097224 */ /* 0x000fe200078e0006 */
[----:B------:R-:W-:Y:S01]  /*1e090*/  MOV R5, R0 ;  /* 0x0000000000057202 */ /* 0x000fe20000000f00 */
[----:B------:R-:W-:Y:S01]  /*1e0a0*/  IMAD.MOV.U32 R3, RZ, RZ, 0x1f ;  /* 0x0000001fff037424 */ /* 0x000fe200078e00ff */
[----:B-1----:R-:W-:Y:S02]  /*1e0b0*/  MOV R2, 0x1e0d0 ;  /* 0x0001e0d000027802 */ /* 0x002fe40000000f00 */
[----:B---3--:R-:W-:Y:S05]  /*1e0c0*/  CALL.REL.NOINC `($__internal_9_$__cuda_sm70_shflsync_idx_p) ;  /* 0x0000014000007944 */ /* 0x008fea0003c00000 */
[----:B------:R-:W-:Y:S01]  /*1e0d0*/  IMAD.MOV.U32 R11, RZ, RZ, R5 ;  /* 0x000000ffff0b7224 */ /* 0x000fe200078e0005 */
[----:B------:R-:W-:Y:S01]  /*1e0e0*/  MOV R5, R0 ;  /* 0x0000000000057202 */ /* 0x000fe20000000f00 */
[----:B------:R-:W-:Y:S01]  /*1e0f0*/  IMAD.MOV.U32 R9, RZ, RZ, R7 ;  /* 0x000000ffff097224 */ /* 0x000fe200078e0007 */
[----:B------:R-:W-:-:S02]  /*1e100*/  MOV R3, 0x1f ;  /* 0x0000001f00037802 */ /* 0x000fc40000000f00 */
[----:B------:R-:W-:Y:S02]  /*1e110*/  MOV R2, 0x1e130 ;  /* 0x0001e13000027802 */ /* 0x000fe40000000f00 */
[----:B------:R-:W-:Y:S05]  /*1e120*/  CALL.REL.NOINC `($__internal_9_$__cuda_sm70_shflsync_idx_p) ;  /* 0x000000e000007944 */ /* 0x000fea0003c00000 */
[----:B------:R-:W-:Y:S01]  /*1e130*/  MOV R7, R5 ;  /* 0x0000000500077202 */ /* 0x000fe20000000f00 */
[----:B------:R-:W-:Y:S05]  /*1e140*/  BRA `(.L_x_774) ;  /* 0xffffd17000007947 */ /* 0x000fea000383ffff */
.L_x_712:
[----:B------:R-:W-:Y:S01]  /*1e150*/  IMAD.MOV.U32 R9, RZ, RZ, R4 ;  /* 0x000000ffff097224 */ /* 0x000fe200078e0004 */
[----:B------:R-:W-:Y:S01]  /*1e160*/  MOV R5, R0 ;  /* 0x0000000000057202 */ /* 0x000fe20000000f00 */
[----:B------:R-:W-:Y:S01]  /*1e170*/  IMAD.MOV.U32 R3, RZ, RZ, 0x1f ;  /* 0x0000001fff037424 */ /* 0x000fe200078e00ff */
[----:B-1----:R-:W-:Y:S02]  /*1e180*/  MOV R2, 0x1e1a0 ;  /* 0x0001e1a000027802 */ /* 0x002fe40000000f00 */
[----:B---34-:R-:W-:Y:S05]  /*1e190*/  CALL.REL.NOINC `($__internal_9_$__cuda_sm70_shflsync_idx_p) ;  /* 0x0000007000007944 */ /* 0x018fea0003c00000 */
[----:B------:R-:W-:Y:S01]  /*1e1a0*/  MOV R13, R5 ;  /* 0x00000005000d7202 */ /* 0x000fe20000000f00 */
[----:B------:R-:W-:Y:S05]  /*1e1b0*/  BRA `(.L_x_711) ;  /* 0xffffd16000007947 */ /* 0x000fea000383ffff */
        .weak           $__internal_8_$__cuda_sm70_shflsync_bfly_p
        .type           $__internal_8_$__cuda_sm70_shflsync_bfly_p,@function
        .size           $__internal_8_$__cuda_sm70_shflsync_bfly_p,($__internal_9_$__cuda_sm70_shflsync_idx_p - $__internal_8_$__cuda_sm70_shflsync_bfly_p)
$__internal_8_$__cuda_sm70_shflsync_bfly_p:
[----:B------:R-:W-:Y:S04]  /*1e1c0*/  WARPSYNC R9 ;  /* 0x0000000900007348 */ /* 0x000fe80003800000 */
[----:B------:R1:W2:Y:S02]  /*1e1d0*/  SHFL.BFLY PT, R8, R2, R8, R10 ;  /* 0x0c00000802087389 */ /* 0x0002a400000e000a */
[----:B-1----:R-:W-:-:S02]  /*1e1e0*/  MOV R2, R3 ;  /* 0x0000000300027202 */ /* 0x002fc40000000f00 */
[----:B------:R-:W-:-:S04]  /*1e1f0*/  MOV R3, 0x0 ;  /* 0x0000000000037802 */ /* 0x000fc80000000f00 */
[----:B--2---:R-:W-:Y:S05]  /*1e200*/  RET.REL.NODEC R2 `(_ZN7cutlass13device_kernelIN5flash19enable_sm80_to_sm89INS1_16FlashAttnFwdSm80INS1_25CollectiveMainloopFwdSm80ILi4ELi1ELb0EN4cute5tupleIJNS5_1CILi128EEENS7_ILi80EEENS7_ILi64EEEEEELi64ENS_10bfloat16_tEfNS_4arch4Sm80ELb0ELb1ELb1ELb1ELb0ELb0ELb1ELb1EEENS1_21CollectiveEpilogueFwdINS6_IJS8_SA_S9_EEENS6_IJNS7_ILi1EEESI_SI_EEESC_SE_Li128ELb1ELb1ELb1ELb0EEENS1_36VarlenDynamicPersistentTileSchedulerILi128ELi80ELi128ELi128ELb1ELb1ELb0ELb1ELb0ELb1EEEEEEEEEvNT_6ParamsE) ;  /* 0xfffe1df002007950 */ /* 0x004fea0003c3ffff */
        .weak           $__internal_9_$__cuda_sm70_shflsync_idx_p
        .type           $__internal_9_$__cuda_sm70_shflsync_idx_p,@function
        .size           $__internal_9_$__cuda_sm70_shflsync_idx_p,($__internal_10_$__cuda_sm70_shflsync_up_p - $__internal_9_$__cuda_sm70_shflsync_idx_p)
$__internal_9_$__cuda_sm70_shflsync_idx_p:
[----:B------:R-:W-:-:S04]  /*1e210*/  MOV R16, 0xffffffff ;  /* 0xffffffff00107802 */ /* 0x000fc80000000f00 */
[----:B------:R-:W-:Y:S04]  /*1e220*/  WARPSYNC R16 ;  /* 0x0000001000007348 */ /* 0x000fe80003800000 */
[----:B------:R1:W2:Y:S02]  /*1e230*/  SHFL.IDX PT, R5, R9, R5, R3 ;  /* 0x0000000509057389 */ /* 0x0002a400000e0003 */
[----:B-1----:R-:W-:-:S04]  /*1e240*/  MOV R3, 0x0 ;  /* 0x0000000000037802 */ /* 0x002fc80000000f00 */
[----:B--2---:R-:W-:Y:S05]  /*1e250*/  RET.REL.NODEC R2 `(_ZN7cutlass13device_kernelIN5flash19enable_sm80_to_sm89INS1_16FlashAttnFwdSm80INS1_25CollectiveMainloopFwdSm80ILi4ELi1ELb0EN4cute5tupleIJNS5_1CILi128EEENS7_ILi80EEENS7_ILi64EEEEEELi64ENS_10bfloat16_tEfNS_4arch4Sm80ELb0ELb1ELb1ELb1ELb0ELb0ELb1ELb1EEENS1_21CollectiveEpilogueFwdINS6_IJS8_SA_S9_EEENS6_IJNS7_ILi1EEESI_SI_EEESC_SE_Li128ELb1ELb1ELb1ELb0EEENS1_36VarlenDynamicPersistentTileSchedulerILi128ELi80ELi128ELi128ELb1ELb1ELb0ELb1ELb0ELb1EEEEEEEEEvNT_6ParamsE) ;  /* 0xfffe1da002007950 */ /* 0x004fea0003c3ffff */
        .weak           $__internal_10_$__cuda_sm70_shflsync_up_p
        .type           $__internal_10_$__cuda_sm70_shflsync_up_p,@function
        .size           $__internal_10_$__cuda_sm70_shflsync_up_p,($__internal_11_$__cuda_sm70_votesync_ballot - $__internal_10_$__cuda_sm70_shflsync_up_p)
$__internal_10_$__cuda_sm70_shflsync_up_p:
[----:B------:R-:W-:Y:S02]  /*1e260*/  IMAD.MOV.U32 R4, RZ, RZ, RZ ;  /* 0x000000ffff047224 */ /* 0x000fe400078e00ff */
[----:B------:R-:W-:-:S04]  /*1e270*/  IMAD.MOV.U32 R9, RZ, RZ, -0x1 ;  /* 0xffffffffff097424 */ /* 0x000fc800078e00ff */
[----:B------:R-:W-:Y:S04]  /*1e280*/  WARPSYNC R9 ;  /* 0x0000000900007348 */ /* 0x000fe80003800000 */
[----:B------:R1:W2:Y:S02]  /*1e290*/  SHFL.UP PT, R4, R0, R2, R4 ;  /* 0x0400000200047389 */ /* 0x0002a400000e0004 */
[----:B-1----:R-:W-:Y:S02]  /*1e2a0*/  MOV R2, R3 ;  /* 0x0000000300027202 */ /* 0x002fe40000000f00 */
[----:B------:R-:W-:-:S04]  /*1e2b0*/  MOV R3, 0x0 ;  /* 0x0000000000037802 */ /* 0x000fc80000000f00 */
[----:B--2---:R-:W-:Y:S05]  /*1e2c0*/  RET.REL.NODEC R2 `(_ZN7cutlass13device_kernelIN5flash19enable_sm80_to_sm89INS1_16FlashAttnFwdSm80INS1_25CollectiveMainloopFwdSm80ILi4ELi1ELb0EN4cute5tupleIJNS5_1CILi128EEENS7_ILi80EEENS7_ILi64EEEEEELi64ENS_10bfloat16_tEfNS_4arch4Sm80ELb0ELb1ELb1ELb1ELb0ELb0ELb1ELb1EEENS1_21CollectiveEpilogueFwdINS6_IJS8_SA_S9_EEENS6_IJNS7_ILi1EEESI_SI_EEESC_SE_Li128ELb1ELb1ELb1ELb0EEENS1_36VarlenDynamicPersistentTileSchedulerILi128ELi80ELi128ELi128ELb1ELb1ELb0ELb1ELb0ELb1EEEEEEEEEvNT_6ParamsE) ;  /* 0xfffe1d3002007950 */ /* 0x004fea0003c3ffff */
        .weak           $__internal_11_$__cuda_sm70_votesync_ballot
        .type           $__internal_11_$__cuda_sm70_votesync_ballot,@function
        .size           $__internal_11_$__cuda_sm70_votesync_ballot,(.L_x_1626 - $__internal_11_$__cuda_sm70_votesync_ballot)
$__internal_11_$__cuda_sm70_votesync_ballot:
[----:B------:R-:W-:Y:S01]  /*1e2d0*/  ISETP.NE.U32.AND P0, PT, R0, 0x1, PT ;  /* 0x000000010000780c */ /* 0x000fe20003f05070 */
[----:B------:R-:W-:-:S04]  /*1e2e0*/  IMAD.MOV.U32 R3, RZ, RZ, -0x1 ;  /* 0xffffffffff037424 */ /* 0x000fc800078e00ff */
[----:B------:R-:W-:Y:S08]  /*1e2f0*/  WARPSYNC R3 ;  /* 0x0000000300007348 */ /* 0x000ff00003800000 */
[----:B------:R-:W-:-:S04]  /*1e300*/  VOTE.ANY R0, PT, !P0 ;  /* 0x0000000000007806 */ /* 0x000fc800040e0100 */
[----:B------:R-:W-:Y:S01]  /*1e310*/  LOP3.LUT R0, R0, R3, RZ, 0xc0, !PT ;  /* 0x0000000300007212 */ /* 0x000fe200078ec0ff */
[----:B------:R-:W-:-:S04]  /*1e320*/  IMAD.MOV.U32 R3, RZ, RZ, 0x0 ;  /* 0x00000000ff037424 */ /* 0x000fc800078e00ff */
[----:B------:R-:W-:Y:S05]  /*1e330*/  RET.REL.NODEC R2 `(_ZN7cutlass13device_kernelIN5flash19enable_sm80_to_sm89INS1_16FlashAttnFwdSm80INS1_25CollectiveMainloopFwdSm80ILi4ELi1ELb0EN4cute5tupleIJNS5_1CILi128EEENS7_ILi80EEENS7_ILi64EEEEEELi64ENS_10bfloat16_tEfNS_4arch4Sm80ELb0ELb1ELb1ELb1ELb0ELb0ELb1ELb1EEENS1_21CollectiveEpilogueFwdINS6_IJS8_SA_S9_EEENS6_IJNS7_ILi1EEESI_SI_EEESC_SE_Li128ELb1ELb1ELb1ELb0EEENS1_36VarlenDynamicPersistentTileSchedulerILi128ELi80ELi128ELi128ELb1ELb1ELb0ELb1ELb0ELb1EEEEEEEEEvNT_6ParamsE) ;  /* 0xfffe1cc002007950 */ /* 0x000fea0003c3ffff */
.L_x_775:
        /* <DEDUP_REMOVED lines=12> */
.L_x_1626:


//--------------------- .text._ZN7cutlass13device_kernelIN5flash19enable_sm80_to_sm89INS1_16FlashAttnFwdSm80INS1_25CollectiveMainloopFwdSm80ILi4ELi1ELb0EN4cute5tupleIJNS5_1CILi128EEENS7_ILi80EEENS7_ILi64EEEEEELi64ENS_10bfloat16_tEfNS_4arch4Sm80ELb0ELb1ELb1ELb1ELb0ELb1ELb1ELb1EEENS1_21CollectiveEpilogueFwdINS6_IJS8_SA_S9_EEENS6_IJNS7_ILi1EEESI_SI_EEESC_SE_Li128ELb1ELb1ELb1ELb0EEENS1_36VarlenDynamicPersistentTileSchedulerILi128ELi80ELi128ELi128ELb1ELb1ELb0ELb1ELb0ELb1EEEEEEEEEvNT_6ParamsE --------------------------
	.section	.text._ZN7cutlass13device_kernelIN5flash19enable_sm80_to_sm89INS1_16FlashAttnFwdSm80INS1_25CollectiveMainloopFwdSm80ILi4ELi1ELb0EN4cute5tupleIJNS5_1CILi128EEENS7_ILi80EEENS7_ILi64EEEEEELi64ENS_10bfloat16_tEfNS_4arch4Sm80ELb0ELb1ELb1ELb1ELb0ELb1ELb1ELb1EEENS1_21CollectiveEpilogueFwdINS6_IJS8_SA_S9_EEENS6_IJNS7_ILi1EEESI_SI_EEESC_SE_Li128ELb1ELb1ELb1ELb0EEENS1_36VarlenDynamicPersistentTileSchedulerILi128ELi80ELi128ELi128ELb1ELb1ELb0ELb1ELb0ELb1EEEEEEEEEvNT_6ParamsE,"ax",@progbits
	.sectioninfo	@"SHI_REGISTERS=255"
	.align	128
.text._ZN7cutlass13device_kernelIN5flash19enable_sm80_to_sm89INS1_16FlashAttnFwdSm80INS1_25CollectiveMainloopFwdSm80ILi4ELi1ELb0EN4cute5tupleIJNS5_1CILi128EEENS7_ILi80EEENS7_ILi64EEEEEELi64ENS_10bfloat16_tEfNS_4arch4Sm80ELb0ELb1ELb1ELb1ELb0ELb1ELb1ELb1EEENS1_21CollectiveEpilogueFwdINS6_IJS8_SA_S9_EEENS6_IJNS7_ILi1EEESI_SI_EEESC_SE_Li128ELb1ELb1ELb1ELb0EEENS1_36VarlenDynamicPersistentTileSchedulerILi128ELi80ELi128ELi128ELb1ELb1ELb0ELb1ELb0ELb1EEEEEEEEEvNT_6ParamsE:
        .type           _ZN7cutlass13device_kernelIN5flash19enable_sm80_to_sm89INS1_16FlashAttnFwdSm80INS1_25CollectiveMainloopFwdSm80ILi4ELi1ELb0EN4cute5tupleIJNS5_1CILi128EEENS7_ILi80EEENS7_ILi64EEEEEELi64ENS_10bfloat16_tEfNS_4arch4Sm80ELb0ELb1ELb1ELb1ELb0ELb1ELb1ELb1EEENS1_21CollectiveEpilogueFwdINS6_IJS8_SA_S9_EEENS6_IJNS7_ILi1EEESI_SI_EEESC_SE_Li128ELb1ELb1ELb1ELb0EEENS1_36VarlenDynamicPersistentTileSchedulerILi128ELi80ELi128ELi128ELb1ELb1ELb0ELb1ELb0ELb1EEEEEEEEEvNT_6ParamsE,@function
        .size           _ZN7cutlass13device_kernelIN5flash19enable_sm80_to_sm89INS1_16FlashAttnFwdSm80INS1_25CollectiveMainloopFwdSm80ILi4ELi1ELb0EN4cute5tupleIJNS5_1CILi128EEENS7_ILi80EEENS7_ILi64EEEEEELi64ENS_10bfloat16_tEfNS_4arch4Sm80ELb0ELb1ELb1ELb1ELb0ELb1ELb1ELb1EEENS1_21CollectiveEpilogueFwdINS6_IJS8_SA_S9_EEENS6_IJNS7_ILi1EEESI_SI_EEESC_SE_Li128ELb1ELb1ELb1ELb0EEENS1_36VarlenDynamicPersistentTileSchedulerILi128ELi80ELi128ELi128ELb1ELb1ELb0ELb1ELb0ELb1EEEEEEEEEvNT_6ParamsE,(.L_x_1631 - _ZN7cutlass13device_kernelIN5flash19enable_sm80_to_sm89INS1_16FlashAttnFwdSm80INS1_25CollectiveMainloopFwdSm80ILi4ELi1ELb0EN4cute5tupleIJNS5_1CILi128EEENS7_ILi80EEENS7_ILi64EEEEEELi64ENS_10bfloat16_tEfNS_4arch4Sm80ELb0ELb1ELb1ELb1ELb0ELb1ELb1ELb1EEENS1_21CollectiveEpilogueFwdINS6_IJS8_SA_S9_EEENS6_IJNS7_ILi1EEESI_SI_EEESC_SE_Li128ELb1ELb1ELb1ELb0EEENS1_36VarlenDynamicPersistentTileSchedulerILi128ELi80ELi128ELi128ELb1ELb1ELb0ELb1ELb0ELb1EEEEEEEEEvNT_6ParamsE)
        .other          _ZN7cutlass13device_kernelIN5flash19enable_sm80_to_sm89INS1_16FlashAttnFwdSm80INS1_25CollectiveMainloopFwdSm80ILi4ELi1ELb0EN4cute5tupleIJNS5_1CILi128EEENS7_ILi80EEENS7_ILi64EEEEEELi64ENS_10bfloat16_tEfNS_4arch4Sm80ELb0ELb1ELb1ELb1ELb0ELb1ELb1ELb1EEENS1_21CollectiveEpilogueFwdINS6_IJS8_SA_S9_EEENS6_IJNS7_ILi1EEESI_SI_EEESC_SE_Li128ELb1ELb1ELb1ELb0EEENS1_36VarlenDynamicPersistentTileSchedulerILi128ELi80ELi128ELi128ELb1ELb1ELb0ELb1ELb0ELb1EEEEEEEEEvNT_6ParamsE,@"STO_CUDA_ENTRY STV_DEFAULT"
_ZN7cutlass13device_kernelIN5flash19enable_sm80_to_sm89INS1_16FlashAttnFwdSm80INS1_25CollectiveMainloopFwdSm80ILi4ELi1ELb0EN4cute5tupleIJNS5_1CILi128EEENS7_ILi80EEENS7_ILi64EEEEEELi64ENS_10bfloat16_tEfNS_4arch4Sm80ELb0ELb1ELb1ELb1ELb0ELb1ELb1ELb1EEENS1_21CollectiveEpilogueFwdINS6_IJS8_SA_S9_EEENS6_IJNS7_ILi1EEESI_SI_EEESC_SE_Li128ELb1ELb1ELb1ELb0EEENS1_36VarlenDynamicPersistentTileSchedulerILi128ELi80ELi128ELi128ELb1ELb1ELb0ELb1ELb0ELb1EEEEEEEEEvNT_6ParamsE:
        /* <DEDUP_REMOVED lines=15> */
[----:B------:R-:W-:-:S03]  /*00f0*/  CS2R R8, SRZ ;  /* 0x0000000000087805 */ /* 0x000fc6000001ff00 */
        /* <DEDUP_REMOVED lines=10> */
[C---:B------:R-:W-:Y:S01]  /*01a0*/  ISETP.GE.U32.AND P4, PT, R14.reuse, 0x2, PT ;  /* 0x000000020e00780c */ /* 0x040fe20003f86070 */
[----:B------:R-:W-:Y:S01]  /*01b0*/  IMAD.MOV.U32 R7, RZ, RZ, RZ ;  /* 0x000000ffff077224 */ /* 0x000fe200078e00ff */
        /* <DEDUP_REMOVED lines=26> */
.L_x_781:
[----:B------:R-:W-:-:S04]  /*0360*/  IADD3 R0, R7, 0x1f, RZ ;  /* 0x0000001f07007810 */ /* 0x000fc80007ffe0ff */
[----:B------:R-:W-:-:S13]  /*0370*/  ISETP.GE.AND P0, PT, R0, c[0x0][0x53c], PT ;  /* 0x00014f0000007a0c */ /* 0x000fda0003f06270 */
[----:B------:R-:W-:Y:S05]  /*0380*/  @P0 BRA `(.L_x_778) ;  /* 0x00000c4000000947 */ /* 0x000fea0003800000 */
[----:B------:R-:W-:Y:S01]  /*0390*/  MOV R7, R0 ;  /* 0x0000000000077202 */ /* 0x000fe20000000f00 */
[----:B------:R-:W-:-:S03]  /*03a0*/  CS2R R8, SRZ ;  /* 0x0000000000087805 */ /* 0x000fc6000001ff00 */
[----:B------:R-:W-:-:S04]  /*03b0*/  IADD3 R0, R14, R7, RZ ;  /* 0x000000070e007210 */ /* 0x000fc80007ffe0ff */
[----:B------:R-:W-:-:S13]  /*03c0*/  ISETP.GE.OR P0, PT, R0, c[0x0][0x53c], !P6 ;  /* 0x00014f0000007a0c */ /* 0x000fda0007706670 */
[----:B------:R-:W-:Y:S02]  /*03d0*/  @!P0 MOV R2, 0x4 ;  /* 0x0000000400028802 */ /* 0x000fe40000000f00 */
[----:B------:R-:W-:-:S03]  /*03e0*/  @!P0 MOV R3, 0x4 ;  /* 0x0000000400038802 */ /* 0x000fc60000000f00 */
[----:B------:R-:W-:-:S04]  /*03f0*/  @!P0 IMAD.WIDE R4, R0, R2, c[0x0][0x580] ;  /* 0x0001600000048625 */ /* 0x000fc800078e0202 */
[----:B------:R-:W-:Y:S01]  /*0400*/  @!P0 IMAD.WIDE R2, R0, R3, c[0x0][0x578] ;  /* 0x00015e0000028625 */ /* 0x000fe200078e0203 */
[----:B------:R-:W2:Y:S04]  /*0410*/  @!P0 LDG.E R9, [R4.64] ;  /* 0x0000000804098981 */ /* 0x000ea8000c1e1900 */
[----:B------:R-:W2:Y:S02]  /*0420*/  @!P0 LDG.E R8, [R2.64] ;  /* 0x0000000802088981 */ /* 0x000ea4000c1e1900 */
[----:B--2---:R-:W-:Y:S01]  /*0430*/  IMAD R5, R9, R8, RZ ;  /* 0x0000000809057224 */ /* 0x004fe200078e02ff */
[----:B------:R-:W-:Y:S05]  /*0440*/  BRA.DIV ~URZ, `(.L_x_779) ;  /* 0x000262e27f007947 */ /* 0x000fea000b800000 */
[----:B------:R1:W2:Y:S02]  /*0450*/  SHFL.UP PT, R0, R5, 0x1, RZ ;  /* 0x0420000005007989 */ /* 0x0002a400000e00ff */
.L_x_1049:
        /* <DEDUP_REMOVED lines=16> */
.L_x_1050:
[----:B--2---:R-:W-:-:S05]  /*0560*/  IMAD R0, R0, c[0x0][0x538], RZ ;  /* 0x00014e0000007a24 */ /* 0x004fca00078e02ff */
[----:B------:R-:W-:-:S04]  /*0570*/  IADD3 R6, R0, R6, RZ ;  /* 0x0000000600067210 */ /* 0x000fc80007ffe0ff */
[----:B------:R-:W-:-:S13]  /*0580*/  ISETP.GT.AND P0, PT, R6, UR4, PT ;  /* 0x0000000406007c0c */ /* 0x000fda000bf04270 */
[----:B-1----:R-:W-:Y:S05]  /*0590*/  @!P0 BRA `(.L_x_781) ;  /* 0xfffffdc000008947 */ /* 0x002fea000383ffff */
.L_x_777:
[----:B------:R-:W-:-:S05]  /*05a0*/  IADD3 R12, -R0, R6, RZ ;  /* 0x00000006000c7210 */ /* 0x000fca0007ffe1ff */
[----:B------:R-:W-:-:S05]  /*05b0*/  IMAD R0, R4, c[0x0][0x538], R12 ;  /* 0x00014e0004007a24 */ /* 0x000fca00078e020c */
[----:B------:R-:W-:Y:S01]  /*05c0*/  ISETP.GT.AND P0, PT, R0, UR4, PT ;  /* 0x0000000400007c0c */ /* 0x000fe2000bf04270 */
[----:B------:R-:W-:-:S12]  /*05d0*/  BRA.DIV ~URZ, `(.L_x_782) ;  /* 0x000263727f007947 */ /* 0x000fd8000b800000 */
[----:B------:R-:W-:-:S04]  /*05e0*/  VOTE.ANY R6, PT, !P0 ;  /* 0x0000000000067806 */ /* 0x000fc800040e0100 */
.L_x_1051:
[----:B------:R-:W1:Y:S02]  /*05f0*/  POPC R0, R6 ;  /* 0x0000000600007309 */ /* 0x000e640000000000 */
[----:B-1----:R-:W-:-:S05]  /*0600*/  IADD3 R2, R0, R7, RZ ;  /* 0x0000000700027210 */ /* 0x002fca0007ffe0ff */
[----:B------:R1:W-:Y:S01]  /*0610*/  STL [R1+0x64], R2 ;  /* 0x0000640201007387 */ /* 0x0003e20000100800 */
[----:B------:R-:W-:Y:S05]  /*0620*/  BRA.DIV ~URZ, `(.L_x_783) ;  /* 0x000263727f007947 */ /* 0x000fea000b800000 */
[----:B------:R2:W3:Y:S01]  /*0630*/  SHFL.IDX PT, R13, R9, R0, 0x1f ;  /* 0x00001f00090d7589 */ /* 0x0004e200000e0000 */
[----:B------:R-:W-:-:S03]  /*0640*/  MOV R5, RZ ;  /* 0x000000ff00057202 */ /* 0x000fc60000000f00 */
[----:B------:R2:W4:Y:S04]  /*0650*/  SHFL.IDX PT, R9, R8, R0, 0x1f ;  /* 0x00001f0008097589 */ /* 0x00052800000e0000 */
.L_x_1052:
[----:B------:R-:W-:Y:S01]  /*0660*/  ISETP.NE.AND P0, PT, R6, RZ, PT ;  /* 0x000000ff0600720c */ /* 0x000fe20003f05270 */
[----:B------:R-:W-:-:S12]  /*0670*/  BSSY B0, `(.L_x_784) ;  /* 0x0000005000007945 */ /* 0x000fd80003800000 */
[----:B------:R-:W-:Y:S05]  /*0680*/  @!P0 BRA `(.L_x_785) ;  /* 0x0000003000008947 */ /* 0x000fea0003800000 */
[----:B------:R-:W-:Y:S01]  /*0690*/  IADD3 R10, R0, -0x1, RZ ;  /* 0xffffffff000a7810 */ /* 0x000fe20007ffe0ff */
[----:B------:R-:W-:Y:S05]  /*06a0*/  BRA.DIV ~URZ, `(.L_x_786) ;  /* 0x000263d27f007947 */ /* 0x000fea000b800000 */
[----:B------:R1:W2:Y:S02]  /*06b0*/  SHFL.IDX PT, R5, R4, R10, 0x1f ;  /* 0x00001f0a04057589 */ /* 0x0002a400000e0000 */
.L_x_785:
[----:B------:R-:W-:Y:S05]  /*06c0*/  BSYNC B0 ;  /* 0x0000000000007941 */ /* 0x000fea0003800000 */
.L_x_784:
        /* <DEDUP_REMOVED lines=8> */
[----:B------:R-:W-:Y:S01]  /*0750*/  IMAD.MOV.U32 R5, RZ, RZ, R0 ;  /* 0x000000ffff057224 */ /* 0x000fe200078e0000 */
[----:B------:R-:W-:-:S03]  /*0760*/  IABS R0, R9 ;  /* 0x0000000900007213 */ /* 0x000fc60000000000 */
[----:B-1----:R-:W1:Y:S02]  /*0770*/  I2F.RP R2, R5 ;  /* 0x0000000500027306 */ /* 0x002e640000209400 */
        /* <DEDUP_REMOVED lines=58> */
.L_x_788:
        /* <DEDUP_REMOVED lines=70> */
.L_x_789:
[----:B------:R-:W-:Y:S05]  /*0f80*/  BSYNC B0 ;  /* 0x0000000000007941 */ /* 0x000fea0003800000 */
.L_x_787:
[----:B------:R-:W-:-:S04]  /*0f90*/  LOP3.LUT R0, RZ, R0, RZ, 0x33, !PT ;  /* 0x00000000ff007212 */ /* 0x000fc800078e33ff */
[----:B------:R-:W-:-:S05]  /*0fa0*/  IADD3 R0, R0, R13, RZ ;  /* 0x0000000d00007210 */ /* 0x000fca0007ffe0ff */
[----:B------:R2:W-:Y:S01]  /*0fb0*/  STL [R1+0x5c], R0 ;  /* 0x00005c0001007387 */ /* 0x0005e20000100800 */
[----:B------:R-:W-:Y:S05]  /*0fc0*/  BRA `(.L_x_790) ;  /* 0x0000006000007947 */ /* 0x000fea0003800000 */
.L_x_778:
[----:B------:R-:W-:Y:S01]  /*0fd0*/  MOV R0, UR4 ;  /* 0x0000000400007c02 */ /* 0x000fe20008000f00 */
[----:B------:R-:W-:Y:S04]  /*0fe0*/  STL [R1+0x5c], RZ ;  /* 0x00005cff01007387 */ /* 0x000fe80000100800 */
[----:B------:R-:W-:Y:S04]  /*0ff0*/  STL [R1+0x60], RZ ;  /* 0x000060ff01007387 */ /* 0x000fe80000100800 */
[----:B------:R1:W-:Y:S02]  /*1000*/  STL [R1+0x58], R0 ;  /* 0x0000580001007387 */ /* 0x0003e40000100800 */
[----:B-1----:R-:W-:-:S05]  /*1010*/  MOV R0, c[0x0][0x53c] ;  /* 0x00014f0000007a02 */ /* 0x002fca0000000f00 */
[----:B------:R1:W-:Y:S02]  /*1020*/  STL [R1+0x64], R0 ;  /* 0x0000640001007387 */ /* 0x0003e40000100800 */
.L_x_790:
        /* <DEDUP_REMOVED lines=8> */
.L_x_776:
[----:B-12---:R-:W2:Y:S02]  /*10b0*/  LDL R0, [R1+0x64] ;  /* 0x0000640001007983 */ /* 0x006ea40000100800 */
[----:B--2---:R-:W-:-:S13]  /*10c0*/  ISETP.GE.AND P0, PT, R0, c[0x0][0x53c], PT ;  /* 0x00014f0000007a0c */ /* 0x004fda0003f06270 */
[----:B------:R-:W-:Y:S05]  /*10d0*/  @P0 EXIT ;  /* 0x000000000000094d */ /* 0x000fea0003800000 */
[----:B---3--:R-:W-:-:S04]  /*10e0*/  SHF.R.S32.HI R5, RZ, 0x1f, R16 ;  /* 0x0000001fff057819 */ /* 0x008fc80000011410 */
[CC--:B------:R-:W-:Y:S02]  /*10f0*/  LEA.HI R0, R5.reuse, R16.reuse, RZ, 0x2 ;  /* 0x0000001005007211 */ /* 0x0c0fe400078f10ff */
[CC--:B------:R-:W-:Y:S02]  /*1100*/  LEA.HI R12, R5.reuse, R16.reuse, RZ, 0x3 ;  /* 0x00000010050c7211 */ /* 0x0c0fe400078f18ff */
[----:B------:R-:W-:Y:S02]  /*1110*/  LOP3.LUT R3, R0, 0xfffffffc, RZ, 0xc0, !PT ;  /* 0xfffffffc00037812 */ /* 0x000fe400078ec0ff */
[----:B------:R-:W-:Y:S02]  /*1120*/  LOP3.LUT R0, R12, 0xfffffff8, RZ, 0xc0, !PT ;  /* 0xfffffff80c007812 */ /* 0x000fe400078ec0ff */
[CC--:B------:R-:W-:Y:S01]  /*1130*/  LEA.HI R15, R5.reuse, R16.reuse, RZ, 0x6 ;  /* 0x00000010050f7211 */ /* 0x0c0fe200078f30ff */
[C---:B------:R-:W-:Y:S01]  /*1140*/  IMAD.IADD R7, R16.reuse, 0x1, -R3 ;  /* 0x0000000110077824 */ /* 0x040fe200078e0a03 */
[----:B------:R-:W-:Y:S01]  /*1150*/  LEA.HI R14, R5, R16, RZ, 0x5 ;  /* 0x00000010050e7211 */ /* 0x000fe200078f28ff */
[----:B------:R-:W-:Y:S01]  /*1160*/  IMAD.IADD R0, R16, 0x1, -R0 ;  /* 0x0000000110007824 */ /* 0x000fe200078e0a00 */
[----:B------:R-:W-:-:S02]  /*1170*/  SHF.R.S32.HI R2, RZ, 0x3, R12 ;  /* 0x00000003ff027819 */ /* 0x000fc4000001140c */
[----:B------:R-:W-:Y:S01]  /*1180*/  LEA.HI R5, R5, R16, RZ, 0x4 ;  /* 0x0000001005057211 */ /* 0x000fe200078f20ff */
[C---:B------:R-:W-:Y:S01]  /*1190*/  IMAD.SHL.U32 R3, R0.reuse, 0x40, RZ ;  /* 0x0000004000037824 */ /* 0x040fe200078e00ff */
[----:B------:R-:W-:Y:S01]  /*11a0*/  LOP3.LUT P1, RZ, R0, 0x2, RZ, 0xc0, !PT ;  /* 0x0000000200ff7812 */ /* 0x000fe2000782c0ff */
[----:B------:R-:W-:Y:S01]  /*11b0*/  IMAD.SHL.U32 R2, R2, 0x40, RZ ;  /* 0x0000004002027824 */ /* 0x000fe200078e00ff */
[----:B------:R-:W-:Y:S01]  /*11c0*/  SHF.R.S32.HI R10, RZ, 0x4, R5 ;  /* 0x00000004ff0a7819 */ /* 0x000fe20000011405 */
[C---:B------:R-:W-:Y:S01]  /*11d0*/  IMAD.SHL.U32 R4, R0.reuse, 0x8, RZ ;  /* 0x0000000800047824 */ /* 0x040fe200078e00ff */
[----:B------:R-:W-:Y:S02]  /*11e0*/  LOP3.LUT P0, RZ, R0, 0x4, RZ, 0xc0, !PT ;  /* 0x0000000400ff7812 */ /* 0x000fe4000780c0ff */
[----:B------:R-:W-:Y:S02]  /*11f0*/  LOP3.LUT R8, R5, 0xfffffff0, RZ, 0xc0, !PT ;  /* 0xfffffff005087812 */ /* 0x000fe400078ec0ff */
[----:B------:R-:W-:-:S02]  /*1200*/  LOP3.LUT R0, R3, 0x1c0, RZ, 0xc0, !PT ;  /* 0x000001c003007812 */ /* 0x000fc400078ec0ff */
[----:B------:R-:W-:Y:S01]  /*1210*/  LEA.HI R5, R5, R10, RZ, 0x1 ;  /* 0x0000000a05057211 */ /* 0x000fe200078f08ff */
[----:B------:R-:W-:Y:S01]  /*1220*/  IMAD.IADD R8, R16, 0x1, -R8 ;  /* 0x0000000110087824 */ /* 0x000fe200078e0a08 */
[----:B------:R-:W-:Y:S02]  /*1230*/  LOP3.LUT R2, R2, 0x1c0, RZ, 0xc0, !PT ;  /* 0x000001c002027812 */ /* 0x000fe400078ec0ff */
[----:B------:R-:W-:Y:S02]  /*1240*/  LEA.HI R6, R7, R7, RZ, 0x1 ;  /* 0x0000000707067211 */ /* 0x000fe400078f08ff */
[----:B------:R-:W-:Y:S02]  /*1250*/  LOP3.LUT R3, R0, 0x8, R12, 0xf8, !PT ;  /* 0x0000000800037812 */ /* 0x000fe400078ef80c */
[----:B------:R-:W-:Y:S02]  /*1260*/  LOP3.LUT R9, R5, 0xfffffffe, RZ, 0xc0, !PT ;  /* 0xfffffffe05097812 */ /* 0x000fe400078ec0ff */
[----:B------:R-:W-:-:S02]  /*1270*/  SHF.R.U32.HI R0, RZ, 0x3, R0 ;  /* 0x00000003ff007819 */ /* 0x000fc40000011600 */
[----:B------:R-:W-:Y:S01]  /*1280*/  LOP3.LUT R5, R2, 0x38, R4, 0xf8, !PT ;  /* 0x0000003802057812 */ /* 0x000fe200078ef804 */
[----:B------:R-:W-:Y:S01]  /*1290*/  IMAD.IADD R12, R10, 0x1, -R9 ;  /* 0x000000010a0c7824 */ /* 0x000fe200078e0a09 */
[----:B------:R-:W-:Y:S02]  /*12a0*/  SHF.R.U32.HI R4, RZ, 0x3, R2 ;  /* 0x00000003ff047819 */ /* 0x000fe40000011602 */
[----:B------:R-:W-:Y:S02]  /*12b0*/  LOP3.LUT R2, R6, 0x1ffffffe, RZ, 0xc0, !PT ;  /* 0x1ffffffe06027812 */ /* 0x000fe400078ec0ff */
[----:B------:R-:W-:Y:S02]  /*12c0*/  LOP3.LUT R11, R14, 0xffffffe0, RZ, 0xc0, !PT ;  /* 0xffffffe00e0b7812 */ /* 0x000fe400078ec0ff */
[----:B------:R-:W-:Y:S01]  /*12d0*/  LOP3.LUT R13, R3, R0, RZ, 0x3c, !PT ;  /* 0x00000000030d7212 */ /* 0x000fe200078e3cff */
[----:B------:R-:W-:Y:S01]  /*12e0*/  IMAD.SHL.U32 R0, R15, 0x8, RZ ;  /* 0x000000080f007824 */ /* 0x000fe200078e00ff */
[----:B------:R-:W-:Y:S01]  /*12f0*/  LOP3.LUT R4, R5, R4, RZ, 0x3c, !PT ;  /* 0x0000000405047212 */ /* 0x000fe200078e3cff */
[----:B------:R-:W-:Y:S01]  /*1300*/  IMAD.IADD R7, R7, 0x1, -R2 ;  /* 0x0000000107077824 */ /* 0x000fe200078e0a02 */
[----:B------:R-:W-:Y:S01]  /*1310*/  SHF.R.S32.HI R10, RZ, 0x1f, R8 ;  /* 0x0000001fff0a7819 */ /* 0x000fe20000011408 */
[----:B------:R-:W-:Y:S01]  /*1320*/  IMAD.IADD R11, R16, 0x1, -R11 ;  /* 0x00000001100b7824 */ /* 0x000fe200078e0a0b */
[----:B------:R-:W-:-:S02]  /*1330*/  SHF.R.S32.HI R9, RZ, 0x5, R14 ;  /* 0x00000005ff097819 */ /* 0x000fc4000001140e */
[----:B------:R-:W-:Y:S02]  /*1340*/  SHF.R.S32.HI R2, RZ, 0x1f, R14 ;  /* 0x0000001fff027819 */ /* 0x000fe4000001140e */
[----:B------:R-:W-:Y:S01]  /*1350*/  LOP3.LUT R219, R4, 0x7ffffe00, R0, 0xf8, !PT ;  /* 0x7ffffe0004db7812 */ /* 0x000fe200078ef800 */
[----:B------:R-:W-:Y:S01]  /*1360*/  IMAD.SHL.U32 R0, R6, 0x20, RZ ;  /* 0x0000002006007824 */ /* 0x000fe200078e00ff */
[----:B------:R-:W-:Y:S02]  /*1370*/  LEA.HI R10, R10, R8, RZ, 0x3 ;  /* 0x000000080a0a7211 */ /* 0x000fe400078f18ff */
[----:B------:R-:W-:Y:S01]  /*1380*/  LEA.HI R2, R2, R9, RZ, 0x2 ;  /* 0x0000000902027211 */ /* 0x000fe200078f10ff */
[----:B------:R-:W-:Y:S01]  /*1390*/  IMAD.SHL.U32 R219, R219, 0x2, RZ ;  /* 0x00000002dbdb7824 */ /* 0x000fe200078e00ff */
[----:B------:R-:W-:Y:S02]  /*13a0*/  SHF.R.S32.HI R5, RZ, 0x1f, R11 ;  /* 0x0000001fff057819 */ /* 0x000fe4000001140b */
[----:B------:R-:W-:-:S02]  /*13b0*/  LOP3.LUT R3, R10, 0xfffffff8, RZ, 0xc0, !PT ;  /* 0xfffffff80a037812 */ /* 0x000fc400078ec0ff */
[----:B------:R-:W-:Y:S02]  /*13c0*/  LOP3.LUT R4, R0, 0xffffffc0, RZ, 0xc0, !PT ;  /* 0xffffffc000047812 */ /* 0x000fe400078ec0ff */
[----:B------:R-:W-:Y:S01]  /*13d0*/  LOP3.LUT R2, R2, 0xffffffc, RZ, 0xc0, !PT ;  /* 0x0ffffffc02027812 */ /* 0x000fe200078ec0ff */
[----:B------:R-:W-:Y:S01]  /*13e0*/  IMAD.IADD R3, R8, 0x1, -R3 ;  /* 0x0000000108037824 */ /* 0x000fe200078e0a03 */
[----:B------:R-:W-:Y:S01]  /*13f0*/  LEA.HI R0, R5, R11, RZ, 0x2 ;  /* 0x0000000b05007211 */ /* 0x000fe200078f10ff */
[----:B------:R-:W-:Y:S02]  /*1400*/  IMAD R8, R7, 0x8, R4 ;  /* 0x0000000807087824 */ /* 0x000fe400078e0204 */
[----:B------:R-:W-:Y:S01]  /*1410*/  IMAD.IADD R7, R9, 0x1, -R2 ;  /* 0x0000000109077824 */ /* 0x000fe200078e0a02 */
[----:B------:R-:W-:Y:S01]  /*1420*/  SHF.R.S32.HI R6, RZ, 0x2, R0 ;  /* 0x00000002ff067819 */ /* 0x000fe20000011400 */
[C---:B------:R-:W-:Y:S01]  /*1430*/  IMAD.SHL.U32 R5, R3.reuse, 0x40, RZ ;  /* 0x0000004003057824 */ /* 0x040fe200078e00ff */
[----:B------:R-:W-:Y:S01]  /*1440*/  LOP3.LUT R2, R0, 0x7ffffffc, RZ, 0xc0, !PT ;  /* 0x7ffffffc00027812 */ /* 0x000fe200078ec0ff */
[----:B------:R-:W-:Y:S01]  /*1450*/  IMAD.SHL.U32 R4, R12, 0x8, RZ ;  /* 0x000000080c047824 */ /* 0x000fe200078e00ff */
[----:B------:R-:W-:Y:S01]  /*1460*/  LOP3.LUT P3, RZ, R3, 0x2, RZ, 0xc0, !PT ;  /* 0x0000000203ff7812 */ /* 0x000fe2000786c0ff */
[----:B------:R-:W-:Y:S01]  /*1470*/  IMAD R6, R7, 0x10, R6 ;  /* 0x0000001007067824 */ /* 0x000fe200078e0206 */
[----:B------:R-:W-:Y:S01]  /*1480*/  LOP3.LUT R0, R5, 0x1c0, RZ, 0xc0, !PT ;  /* 0x000001c005007812 */ /* 0x000fe200078ec0ff */
[----:B------:R-:W-:Y:S01]  /*1490*/  IMAD.IADD R11, R11, 0x1, -R2 ;  /* 0x000000010b0b7824 */ /* 0x000fe200078e0a02 */
[----:B------:R-:W-:Y:S01]  /*14a0*/  LOP3.LUT P2, RZ, R3, 0x4, RZ, 0xc0, !PT ;  /* 0x0000000403ff7812 */ /* 0x000fe2000784c0ff */
[----:B------:R-:W-:Y:S01]  /*14b0*/  IMAD.IADD R5, R6, 0x1, R8 ;  /* 0x0000000106057824 */ /* 0x000fe200078e0208 */
[----:B------:R-:W-:Y:S01]  /*14c0*/  LOP3.LUT R4, R0, 0x8, R4, 0xf8, !PT ;  /* 0x0000000800047812 */ /* 0x000fe200078ef804 */
[----:B------:R-:W-:Y:S01]  /*14d0*/  IMAD.SHL.U32 R7, R11, 0x2, RZ ;  /* 0x000000020b077824 */ /* 0x000fe200078e00ff */
[----:B------:R-:W-:Y:S01]  /*14e0*/  SHF.R.U32.HI R2, RZ, 0x3, R0 ;  /* 0x00000003ff027819 */ /* 0x000fe20000011600 */
[----:B------:R-:W-:Y:S01]  /*14f0*/  IMAD.SHL.U32 R3, R10, 0x40, RZ ;  /* 0x000000400a037824 */ /* 0x000fe200078e00ff */
[----:B------:R1:W-:Y:S01]  /*1500*/  STL [R1+0x4c], R5 ;  /* 0x00004c0501007387 */ /* 0x0003e20000100800 */
[----:B------:R-:W-:Y:S01]  /*1510*/  IMAD R0, R12, 0x200, R13 ;  /* 0x000002000c007824 */ /* 0x000fe200078e020d */
[----:B------:R-:W-:Y:S01]  /*1520*/  LOP3.LUT R2, R4, R2, RZ, 0x3c, !PT ;  /* 0x0000000204027212 */ /* 0x000fe200078e3cff */
[----:B------:R-:W-:Y:S01]  /*1530*/  IMAD.SHL.U32 R4, R9, 0x400, RZ ;  /* 0x0000040009047824 */ /* 0x000fe200078e00ff */
[----:B------:R2:W-:Y:S01]  /*1540*/  STL [R1+0x24], R7 ;  /* 0x0000240701007387 */ /* 0x0005e20000100800 */
[----:B------:R-:W-:Y:S01]  /*1550*/  LOP3.LUT R3, R3, 0xfffffe00, RZ, 0xc0, !PT ;  /* 0xfffffe0003037812 */ /* 0x000fe200078ec0ff */
[----:B------:R-:W-:Y:S01]  /*1560*/  IMAD.MOV.U32 R6, RZ, RZ, 0x40 ;  /* 0x00000040ff067424 */ /* 0x000fe200078e00ff */
[----:B------:R-:W-:-:S02]  /*1570*/  LEA R200, R0, 0x2900, 0x1 ;  /* 0x0000290000c87811 */ /* 0x000fc400078e08ff */
[----:B------:R-:W-:Y:S02]  /*1580*/  IADD3 R4, R2, R3, R4 ;  /* 0x0000000302047210 */ /* 0x000fe40007ffe004 */
[----:B------:R-:W-:Y:S02]  /*1590*/  IADD3 R211, R200, 0x20, RZ ;  /* 0x00000020c8d37810 */ /* 0x000fe40007ffe0ff */
[----:B------:R-:W-:Y:S02]  /*15a0*/  LEA R207, R4, 0x5100, 0x1 ;  /* 0x0000510004cf7811 */ /* 0x000fe400078e08ff */
[----:B------:R-:W-:Y:S02]  /*15b0*/  SEL R0, R6, 0xffffffc0, !P0 ;  /* 0xffffffc006007807 */ /* 0x000fe40004000000 */
[----:B------:R-:W-:-:S03]  /*15c0*/  @P1 IADD3 R211, R200, -0x20, RZ ;  /* 0xffffffe0c8d31810 */ /* 0x000fc60007ffe0ff */
[----:B------:R-:W-:Y:S01]  /*15d0*/  IMAD.IADD R206, R200, 0x1, R0 ;  /* 0x00000001c8ce7824 */ /* 0x000fe200078e0200 */
[C---:B------:R-:W-:Y:S01]  /*15e0*/  IADD3 R215, R211.reuse, 0x800, RZ ;  /* 0x00000800d3d77810 */ /* 0x040fe20007ffe0ff */
[----:B------:R-:W-:Y:S01]  /*15f0*/  IMAD.IADD R203, R0, 0x1, R211 ;  /* 0x0000000100cb7824 */ /* 0x000fe200078e02d3 */
[----:B------:R-:W-:Y:S02]  /*1600*/  IADD3 R214, R211, 0x1000, RZ ;  /* 0x00001000d3d67810 */ /* 0x000fe40007ffe0ff */
[----:B-1----:R-:W-:Y:S01]  /*1610*/  LOP3.LUT R5, R2, R3, RZ, 0xfc, !PT ;  /* 0x0000000302057212 */ /* 0x002fe200078efcff */
[----:B------:R-:W-:Y:S01]  /*1620*/  IMAD.MOV.U32 R2, RZ, RZ, 0x20 ;  /* 0x00000020ff027424 */ /* 0x000fe200078e00ff */
[----:B------:R-:W-:Y:S02]  /*1630*/  SEL R3, R6, 0xffffffc0, !P2 ;  /* 0xffffffc006037807 */ /* 0x000fe40005000000 */
[----:B------:R-:W-:Y:S02]  /*1640*/  LEA R201, R5, 0x100, 0x1 ;  /* 0x0000010005c97811 */ /* 0x000fe400078e08ff */
[----:B------:R-:W-:Y:S01]  /*1650*/  SEL R2, R2, 0xffffffe0, !P3 ;  /* 0xffffffe002027807 */ /* 0x000fe20005800000 */
[----:B------:R-:W-:Y:S01]  /*1660*/  IMAD.IADD R208, R207, 0x1, R3 ;  /* 0x00000001cfd07824 */ /* 0x000fe200078e0203 */
[----:B------:R-:W-:Y:S01]  /*1670*/  IADD3 R213, R211, 0x1800, RZ ;  /* 0x00001800d3d57810 */ /* 0x000fe20007ffe0ff */
[----:B------:R-:W-:Y:S01]  /*1680*/  IMAD.IADD R202, R3, 0x1, R201 ;  /* 0x0000000103ca7824 */ /* 0x000fe200078e02c9 */
[----:B------:R-:W-:Y:S01]  /*1690*/  IADD3 R212, R211, 0x2000, RZ ;  /* 0x00002000d3d47810 */ /* 0x000fe20007ffe0ff */
[----:B------:R-:W-:-:S02]  /*16a0*/  IMAD.IADD R210, R207, 0x1, R2 ;  /* 0x00000001cfd27824 */ /* 0x000fc400078e0202 */
[C---:B------:R-:W-:Y:S02]  /*16b0*/  IMAD.IADD R205, R2.reuse, 0x1, R201 ;  /* 0x0000000102cd7824 */ /* 0x040fe400078e02c9 */
[C---:B------:R-:W-:Y:S02]  /*16c0*/  IMAD.IADD R209, R2.reuse, 0x1, R208 ;  /* 0x0000000102d17824 */ /* 0x040fe400078e02d0 */
[----:B--2---:R-:W-:Y:S02]  /*16d0*/  IMAD.IADD R204, R2, 0x1, R202 ;  /* 0x0000000102cc7824 */ /* 0x004fe400078e02ca */
.L_x_1048:
[----:B------:R-:W2:Y:S01]  /*16e0*/  LDL R34, [R1+0x64] ;  /* 0x0000640001227983 */ /* 0x000ea20000100800 */
[----:B------:R-:W-:Y:S02]  /*16f0*/  ISETP.NE.U32.AND P0, PT, RZ, c[0x0][0x370], PT ;  /* 0x0000dc00ff007a0c */ /* 0x000fe40003f05070 */
[----:B------:R-:W-:Y:S01]  /*1700*/  ISETP.NE.U32.AND P1, PT, RZ, c[0x0][0x360], PT ;  /* 0x0000d800ff007a0c */ /* 0x000fe20003f25070 */
[----:B------:R-:W3:Y:S01]  /*1710*/  LDL R15, [R1+0x60] ;  /* 0x00006000010f7983 */ /* 0x000ee20000100800 */
[----:B------:R-:W-:Y:S02]  /*1720*/  ISETP.NE.AND.EX P2, PT, RZ, c[0x0][0x374], PT, P0 ;  /* 0x0000dd00ff007a0c */ /* 0x000fe40003f45300 */
[----:B------:R-:W-:Y:S01]  /*1730*/  ISETP.NE.AND.EX P0, PT, RZ, c[0x0][0x364], PT, P1 ;  /* 0x0000d900ff007a0c */ /* 0x000fe20003f05310 */
[----:B------:R-:W-:Y:S01]  /*1740*/  IMAD.MOV.U32 R172, RZ, RZ, 0x4 ;  /* 0x00000004ffac7424 */ /* 0x000fe200078e00ff */
[----:B------:R-:W-:-:S02]  /*1750*/  ISETP.NE.U32.AND P1, PT, RZ, c[0x0][0x348], PT ;  /* 0x0000d200ff007a0c */ /* 0x000fc40003f25070 */
[----:B------:R-:W-:Y:S02]  /*1760*/  ISETP.NE.U32.AND P4, PT, RZ, c[0x0][0x350], PT ;  /* 0x0000d400ff007a0c */ /* 0x000fe40003f85070 */
[----:B------:R-:W-:Y:S02]  /*1770*/  ISETP.NE.U32.AND P3, PT, RZ, c[0x0][0x358], PT ;  /* 0x0000d600ff007a0c */ /* 0x000fe40003f65070 */
[----:B------:R-:W-:Y:S02]  /*1780*/  ISETP.NE.AND.EX P1, PT, RZ, c[0x0][0x34c], PT, P1 ;  /* 0x0000d300ff007a0c */ /* 0x000fe40003f25310 */
[----:B------:R-:W-:Y:S02]  /*1790*/  ISETP.NE.AND.EX P4, PT, RZ, c[0x0][0x354], PT, P4 ;  /* 0x0000d500ff007a0c */ /* 0x000fe40003f85340 */
[----:B------:R-:W-:Y:S01]  /*17a0*/  ISETP.NE.AND.EX P3, PT, RZ, c[0x0][0x35c], PT, P3 ;  /* 0x0000d700ff007a0c */ /* 0x000fe20003f65330 */
[----:B------:R-:W-:Y:S01]  /*17b0*/  IMAD.MOV.U32 R160, RZ, RZ, RZ ;  /* 0x000000ffffa07224 */ /* 0x000fe200078e00ff */
[----:B------:R-:W-:Y:S01]  /*17c0*/  CS2R R158, SRZ ;  /* 0x00000000009e7805 */ /* 0x000fe2000001ff00 */
[----:B------:R-:W-:-:S02]  /*17d0*/  IMAD.MOV.U32 R14, RZ, RZ, RZ ;  /* 0x000000ffff0e7224 */ /* 0x000fc400078e00ff */
[----:B--2---:R-:W-:-:S05]  /*17e0*/  @P0 IMAD.WIDE R8, R34, R172, c[0x0][0x360] ;  /* 0x0000d80022080625 */ /* 0x004fca00078e02ac */
[----:B------:R-:W2:Y:S01]  /*17f0*/  @P0 LDG.E R0, [R8.64] ;  /* 0x0000000808000981 */ /* 0x000ea2000c1e1900 */
[----:B------:R-:W-:-:S04]  /*1800*/  @P2 IMAD.WIDE R10, R34, R172, c[0x0][0x370] ;  /* 0x0000dc00220a2625 */ /* 0x000fc800078e02ac */
[CC--:B------:R-:W-:Y:S01]  /*1810*/  IMAD.WIDE R6, R34.reuse, R172.reuse, c[0x0][0x348] ;  /* 0x0000d20022067625 */ /* 0x0c0fe200078e02ac */
[----:B------:R1:W5:Y:S03]  /*1820*/  @P2 LDG.E R160, [R10.64] ;  /* 0x000000080aa02981 */ /* 0x000366000c1e1900 */
[CC--:B------:R-:W-:Y:S01]  /*1830*/  IMAD.WIDE R4, R34.reuse, R172.reuse, c[0x0][0x350] ;  /* 0x0000d40022047625 */ /* 0x0c0fe200078e02ac */
[----:B------:R1:W5:Y:S03]  /*1840*/  @P1 LDG.E R158, [R6.64] ;  /* 0x00000008069e1981 */ /* 0x000366000c1e1900 */
[----:B------:R-:W-:Y:S01]  /*1850*/  IMAD.WIDE R2, R34, R172, c[0x0][0x358] ;  /* 0x0000d60022027625 */ /* 0x000fe200078e02ac */
[----:B------:R1:W5:Y:S04]  /*1860*/  @P4 LDG.E R159, [R4.64] ;  /* 0x00000008049f4981 */ /* 0x000368000c1e1900 */
[----:B------:R1:W5:Y:S01]  /*1870*/  @P3 LDG.E R14, [R2.64] ;  /* 0x00000008020e3981 */ /* 0x000362000c1e1900 */
[----:B---3--:R-:W-:-:S05]  /*1880*/  LOP3.LUT R32, R15, 0xffff, RZ, 0xc0, !PT ;  /* 0x0000ffff0f207812 */ /* 0x008fca00078ec0ff */
[----:B------:R1:W-:Y:S01]  /*1890*/  STL [R1+0x50], R32 ;  /* 0x0000502001007387 */ /* 0x0003e20000100800 */
[----:B------:R-:W-:Y:S03]  /*18a0*/  YIELD ;  /* 0x0000000000007946 */ /* 0x000fe60003800000 */
[----:B--2---:R1:W-:Y:S01]  /*18b0*/  @P0 STL [R1+0x1c], R0 ;  /* 0x00001c0001000387 */ /* 0x0043e20000100800 */
[----:B------:R-:W-:Y:S05]  /*18c0*/  @P0 BRA `(.L_x_791) ;  /* 0x0000007000000947 */ /* 0x000fea0003800000 */
[----:B-1----:R-:W-:-:S05]  /*18d0*/  MOV R0, c[0x0][0x168] ;  /* 0x00005a0000007a02 */ /* 0x002fca0000000f00 */
[----:B------:R1:W-:Y:S01]  /*18e0*/  STL [R1+0x1c], R0 ;  /* 0x00001c0001007387 */ /* 0x0003e20000100800 */
[----:B------:R-:W-:Y:S05]  /*18f0*/  @!P1 BRA `(.L_x_791) ;  /* 0x0000004000009947 */ /* 0x000fea0003800000 */
[----:B------:R-:W2:Y:S04]  /*1900*/  LDG.E R8, [R6.64] ;  /* 0x0000000806087981 */ /* 0x000ea8000c1e1900 */
[----:B-1----:R-:W2:Y:S02]  /*1910*/  LDG.E R0, [R6.64+0x4] ;  /* 0x0000040806007981 */ /* 0x002ea4000c1e1900 */
[----:B--2---:R-:W-:-:S05]  /*1920*/  IADD3 R0, -R8, R0, RZ ;  /* 0x0000000008007210 */ /* 0x004fca0007ffe1ff */
[----:B------:R1:W-:Y:S02]  /*1930*/  STL [R1+0x1c], R0 ;  /* 0x00001c0001007387 */ /* 0x0003e40000100800 */
.L_x_791:
[----:B------:R-:W-:-:S04]  /*1940*/  ISETP.NE.U32.AND P0, PT, RZ, c[0x0][0x368], PT ;  /* 0x0000da00ff007a0c */ /* 0x000fc80003f05070 */
[----:B------:R-:W-:-:S13]  /*1950*/  ISETP.NE.AND.EX P0, PT, RZ, c[0x0][0x36c], PT, P0 ;  /* 0x0000db00ff007a0c */ /* 0x000fda0003f05300 */
[----:B------:R-:W-:Y:S05]  /*1960*/  @!P0 BRA `(.L_x_792) ;  /* 0x0000003000008947 */ /* 0x000fea0003800000 */
[----:B-1----:R-:W-:-:S05]  /*1970*/  IMAD.WIDE R4, R34, R172, c[0x0][0x368] ;  /* 0x0000da0022047625 */ /* 0x002fca00078e02ac */
[----:B------:R1:W5:Y:S01]  /*1980*/  LDG.E R13, [R4.64] ;  /* 0x00000008040d7981 */ /* 0x000362000c1e1900 */
[----:B------:R-:W-:Y:S05]  /*1990*/  BRA `(.L_x_793) ;  /* 0x0000005000007947 */ /* 0x000fea0003800000 */
.L_x_792:
[----:B------:R-:W-:Y:S01]  /*19a0*/  MOV R13, c[0x0][0x1d0] ;  /* 0x00007400000d7a02 */ /* 0x000fe20000000f00 */
[----:B------:R-:W-:Y:S05]  /*19b0*/  @!P4 BRA `(.L_x_793) ;  /* 0x000000300000c947 */ /* 0x000fea0003800000 */
[----:B-1----:R-:W2:Y:S04]  /*19c0*/  LDG.E R6, [R4.64] ;  /* 0x0000000804067981 */ /* 0x002ea8000c1e1900 */
[----:B------:R-:W2:Y:S02]  /*19d0*/  LDG.E R0, [R4.64+0x4] ;  /* 0x0000040804007981 */ /* 0x000ea4000c1e1900 */
[----:B--2---:R-:W-:Y:S02]  /*19e0*/  IADD3 R13, -R6, R0, RZ ;  /* 0x00000000060d7210 */ /* 0x004fe40007ffe1ff */
.L_x_793:
[----:B-1----:R-:W2:Y:S04]  /*19f0*/  LDL R0, [R1+0x1c] ;  /* 0x00001c0001007983 */ /* 0x002ea80000100800 */
[----:B------:R-:W3:Y:S04]  /*1a00*/  LDL.LU R6, [R1+0x5c] ;  /* 0x00005c0001067983 */ /* 0x000ee80000300800 */
[----:B------:R-:W4:Y:S04]  /*1a10*/  LDL.LU R10, [R1+0x54] ;  /* 0x00005400010a7983 */ /* 0x000f280000300800 */
[----:B------:R1:W4:Y:S04]  /*1a20*/  @P3 LDG.E R5, [R2.64] ;  /* 0x0000000802053981 */ /* 0x000328000c1e1900 */
[----:B------:R1:W4:Y:S01]  /*1a30*/  @P3 LDG.E R4, [R2.64+0x4] ;  /* 0x0000040802043981 */ /* 0x000322000c1e1900 */
[----:B------:R-:W-:Y:S01]  /*1a40*/  IMAD.MOV.U32 R7, RZ, RZ, c[0x0][0x2c4] ;  /* 0x0000b100ff077624 */ /* 0x000fe200078e00ff */
[----:B------:R-:W-:-:S04]  /*1a50*/  ISETP.NE.U32.AND P0, PT, RZ, c[0x0][0x378], PT ;  /* 0x0000de00ff007a0c */ /* 0x000fc80003f05070 */
[----:B------:R-:W-:Y:S02]  /*1a60*/  ISETP.NE.AND P2, PT, R7, 0x1, PT ;  /* 0x000000010700780c */ /* 0x000fe40003f45270 */
[----:B------:R-:W-:Y:S01]  /*1a70*/  ISETP.NE.AND.EX P0, PT, RZ, c[0x0][0x37c], PT, P0 ;  /* 0x0000df00ff007a0c */ /* 0x000fe20003f05300 */
[----:B-----5:R-:W-:Y:S02]  /*1a80*/  IMAD.IADD R12, R13, 0x1, -R160 ;  /* 0x000000010d0c7824 */ /* 0x020fe400078e0aa0 */
[----:B------:R-:W-:-:S10]  /*1a90*/  IMAD.MOV.U32 R137, RZ, RZ, R13 ;  /* 0x000000ffff897224 */ /* 0x000fd400078e000d */
[----:B-1----:R-:W-:-:S05]  /*1aa0*/  @P0 IMAD.WIDE R2, R34, R172, c[0x0][0x378] ;  /* 0x0000de0022020625 */ /* 0x002fca00078e02ac */
[----:B------:R1:W5:Y:S01]  /*1ab0*/  @P0 LDG.E R137, [R2.64] ;  /* 0x0000000802890981 */ /* 0x000362000c1e1900 */
[----:B--2---:R-:W-:Y:S02]  /*1ac0*/  IMAD.MOV.U32 R8, RZ, RZ, R0 ;  /* 0x000000ffff087224 */ /* 0x004fe400078e0000 */
[----:B---3--:R-:W-:Y:S02]  /*1ad0*/  IMAD.SHL.U32 R9, R6, 0x80, RZ ;  /* 0x0000008006097824 */ /* 0x008fe400078e00ff */
[----:B------:R-:W-:Y:S01]  /*1ae0*/  IMAD.MOV.U32 R6, RZ, RZ, c[0x0][0x32c] ;  /* 0x0000cb00ff067624 */ /* 0x000fe200078e00ff */
[----:B----4-:R-:W-:-:S04]  /*1af0*/  LOP3.LUT R10, R10, 0xfffeffff, RZ, 0xc0, !PT ;  /* 0xfffeffff0a0a7812 */ /* 0x010fc800078ec0ff */
[----:B------:R-:W-:Y:S02]  /*1b00*/  ISETP.GE.AND P1, PT, R6, 0x1, PT ;  /* 0x000000010600780c */ /* 0x000fe40003f26270 */
[----:B------:R-:W-:Y:S01]  /*1b10*/  @P2 LOP3.LUT R10, R10, 0x10000, RZ, 0xfc, !PT ;  /* 0x000100000a0a2812 */ /* 0x000fe200078efcff */
[----:B------:R-:W-:Y:S02]  /*1b20*/  IMAD.MOV.U32 R0, RZ, RZ, c[0x0][0x228] ;  /* 0x00008a00ff007624 */ /* 0x000fe400078e00ff */
[----:B------:R-:W-:Y:S01]  /*1b30*/  @P3 IMAD.IADD R0, R4, 0x1, -R5 ;  /* 0x0000000104003824 */ /* 0x000fe200078e0a05 */
[----:B------:R-:W-:-:S03]  /*1b40*/  LOP3.LUT R10, R10, 0xffff7fff, RZ, 0xc0, !PT ;  /* 0xffff7fff0a0a7812 */ /* 0x000fc600078ec0ff */
[----:B------:R-:W-:Y:S01]  /*1b50*/  IMAD.IADD R7, R12, 0x1, R0 ;  /* 0x000000010c077824 */ /* 0x000fe200078e0200 */
[----:B------:R2:W-:Y:S03]  /*1b60*/  STL [R1+0x48], R9 ;  /* 0x0000480901007387 */ /* 0x0005e60000100800 */
[----:B------:R-:W-:Y:S01]  /*1b70*/  @P1 LOP3.LUT R10, R10, 0x8000, RZ, 0xfc, !PT ;  /* 0x000080000a0a1812 */ /* 0x000fe200078efcff */
[----:B------:R2:W-:Y:S01]  /*1b80*/  STL [R1+0x20], R7 ;  /* 0x0000200701007387 */ /* 0x0005e20000100800 */
[----:B-1----:R-:W-:-:S03]  /*1b90*/  IADD3 R2, R9, 0x7f, RZ ;  /* 0x0000007f09027810 */ /* 0x002fc60007ffe0ff */
[----:B------:R2:W-:Y:S02]  /*1ba0*/  STL [R1+0x54], R10 ;  /* 0x0000540a01007387 */ /* 0x0005e40000100800 */
[----:B------:R-:W-:Y:S01]  /*1bb0*/  @P2 IMAD.HI.U32 R4, R2, c[0x0][0x2c8], RZ ;  /* 0x0000b20002042a27 */ /* 0x000fe200078e00ff */
[----:B------:R-:W-:-:S04]  /*1bc0*/  IADD3 R3, R7, 0x4f, RZ ;  /* 0x0000004f07037810 */ /* 0x000fc80007ffe0ff */
[----:B------:R-:W-:Y:S01]  /*1bd0*/  @P2 SHF.R.U32.HI R2, RZ, c[0x0][0x2cc], R4 ;  /* 0x0000b300ff022a19 */ /* 0x000fe20000011604 */
[----:B------:R-:W-:Y:S01]  /*1be0*/  IMAD.HI R3, R3, 0x66666667, RZ ;  /* 0x6666666703037827 */ /* 0x000fe200078e02ff */
[----:B------:R-:W-:-:S04]  /*1bf0*/  IADD3 R4, R7, 0x1, -R8 ;  /* 0x0000000107047810 */ /* 0x000fc80007ffe808 */
[----:B------:R-:W-:Y:S01]  /*1c00*/  SHF.R.U32.HI R5, RZ, 0x1f, R3 ;  /* 0x0000001fff057819 */ /* 0x000fe20000011603 */
[----:B------:R-:W-:-:S03]  /*1c10*/  IMAD.IADD R2, R4, 0x1, R2 ;  /* 0x0000000104027824 */ /* 0x000fc600078e0202 */
[----:B------:R-:W-:Y:S02]  /*1c20*/  LEA.HI.SX32 R170, R3, R5, 0x1b ;  /* 0x0000000503aa7211 */ /* 0x000fe400078fdaff */
        /* <DEDUP_REMOVED lines=12> */
.L_x_796:
[----:B------:R-:W-:-:S13]  /*1cf0*/  ISETP.NE.AND P0, PT, R6, 0x1, PT ;  /* 0x000000010600780c */ /* 0x000fda0003f05270 */
[----:B------:R-:W-:-:S05]  /*1d00*/  @P0 IMAD.HI.U32 R2, R3, c[0x0][0x330], RZ ;  /* 0x0000cc0003020a27 */ /* 0x000fca00078e00ff */
[----:B------:R-:W-:Y:S02]  /*1d10*/  @P0 SHF.R.U32.HI R3, RZ, c[0x0][0x334], R2 ;  /* 0x0000cd00ff030a19 */ /* 0x000fe40000011602 */
.L_x_797:
[----:B------:R-:W-:Y:S05]  /*1d20*/  BSYNC B0 ;  /* 0x0000000000007941 */ /* 0x000fea0003800000 */
.L_x_795:
[----:B------:R-:W-:-:S05]  /*1d30*/  IMAD R3, R3, R6, c[0x0][0x32c] ;  /* 0x0000cb0003037624 */ /* 0x000fca00078e0206 */
[----:B------:R-:W-:-:S03]  /*1d40*/  IMNMX R4, R4, R3, PT ;  /* 0x0000000304047217 */ /* 0x000fc60003800200 */
.L_x_794:
[----:B------:R-:W-:Y:S01]  /*1d50*/  IMAD.IADD R5, R7, 0x1, -R8 ;  /* 0x0000000107057824 */ /* 0x000fe200078e0a08 */
[----:B------:R-:W-:Y:S01]  /*1d60*/  IADD3 R4, R4, 0x4f, RZ ;  /* 0x0000004f04047810 */ /* 0x000fe20007ffe0ff */
[----:B------:R-:W-:-:S03]  /*1d70*/  @P2 IMAD.HI.U32 R3, R9, c[0x0][0x2c8], RZ ;  /* 0x0000b20009032a27 */ /* 0x000fc600078e00ff */
[----:B------:R1:W-:Y:S01]  /*1d80*/  STL [R1+0x4], R5 ;  /* 0x0000040501007387 */ /* 0x0003e20000100800 */
[----:B------:R-:W-:-:S04]  /*1d90*/  IMAD.HI R4, R4, 0x66666667, RZ ;  /* 0x6666666704047827 */ /* 0x000fc800078e02ff */
[----:B------:R-:W-:Y:S01]  /*1da0*/  IMAD.MOV.U32 R2, RZ, RZ, R9 ;  /* 0x000000ffff027224 */ /* 0x000fe200078e0009 */
[----:B------:R-:W-:Y:S02]  /*1db0*/  @P2 SHF.R.U32.HI R2, RZ, c[0x0][0x2cc], R3 ;  /* 0x0000b300ff022a19 */ /* 0x000fe40000011603 */
[----:B------:R-:W-:-:S03]  /*1dc0*/  SHF.R.U32.HI R3, RZ, 0x1f, R4 ;  /* 0x0000001fff037819 */ /* 0x000fc60000011604 */
[----:B------:R-:W-:Y:S01]  /*1dd0*/  IMAD.IADD R2, R5, 0x1, R2 ;  /* 0x0000000105027824 */ /* 0x000fe200078e0202 */
[----:B------:R-:W-:-:S04]  /*1de0*/  LEA.HI.SX32 R4, R4, R3, 0x1b ;  /* 0x0000000304047211 */ /* 0x000fc800078fdaff */
[----:B------:R-:W-:Y:S02]  /*1df0*/  IADD3 R3, R2, -c[0x0][0x324], RZ ;  /* 0x8000c90002037a10 */ /* 0x000fe40007ffe0ff */
[----:B--2---:R-:W-:Y:S01]  /*1e00*/  IMNMX R9, R170, R4, PT ;  /* 0x00000004aa097217 */ /* 0x004fe20003800200 */
        /* <DEDUP_REMOVED lines=10> */
.L_x_800:
[----:B------:R-:W-:-:S13]  /*1eb0*/  ISETP.NE.AND P0, PT, R6, 0x1, PT ;  /* 0x000000010600780c */ /* 0x000fda0003f05270 */
[----:B------:R-:W-:-:S05]  /*1ec0*/  @P0 IMAD.HI.U32 R4, R2, c[0x0][0x330], RZ ;  /* 0x0000cc0002040a27 */ /* 0x000fca00078e00ff */
[----:B------:R-:W-:Y:S02]  /*1ed0*/  @P0 SHF.R.U32.HI R2, RZ, c[0x0][0x334], R4 ;  /* 0x0000cd00ff020a19 */ /* 0x000fe40000011604 */
.L_x_801:
[----:B------:R-:W-:Y:S05]  /*1ee0*/  BSYNC B0 ;  /* 0x0000000000007941 */ /* 0x000fea0003800000 */
.L_x_799:
[----:B------:R-:W-:-:S05]  /*1ef0*/  IMAD R2, R2, c[0x0][0x32c], RZ ;  /* 0x0000cb0002027a24 */ /* 0x000fca00078e02ff */
[----:B------:R-:W-:-:S04]  /*1f00*/  IMNMX R3, R3, R2, !PT ;  /* 0x0000000203037217 */ /* 0x000fc80007800200 */
.L_x_798:
[----:B------:R-:W-:Y:S01]  /*1f10*/  LOP3.LUT R4, R15, 0xff000000, RZ, 0xc0, !PT ;  /* 0xff0000000f047812 */ /* 0x000fe200078ec0ff */
[----:B------:R-:W-:Y:S01]  /*1f20*/  IMAD.HI R3, R3, 0x66666667, RZ ;  /* 0x6666666703037827 */ /* 0x000fe200078e02ff */
[----:B-1----:R-:W-:Y:S01]  /*1f30*/  LOP3.LUT R5, R15, 0xff0000, RZ, 0xc0, !PT ;  /* 0x00ff00000f057812 */ /* 0x002fe200078ec0ff */
[----:B------:R-:W-:Y:S01]  /*1f40*/  BSSY B0, `(.L_x_802) ;  /* 0x000002c000007945 */ /* 0x000fe20003800000 */
[----:B------:R-:W-:Y:S02]  /*1f50*/  SHF.R.U32.HI R4, RZ, 0x8, R4 ;  /* 0x00000008ff047819 */ /* 0x000fe40000011604 */
[----:B------:R-:W-:Y:S02]  /*1f60*/  SHF.R.U32.HI R2, RZ, 0x1f, R3 ;  /* 0x0000001fff027819 */ /* 0x000fe40000011603 */
[----:B------:R-:W-:Y:S02]  /*1f70*/  LEA.HI R5, R5, R4, RZ, 0x10 ;  /* 0x0000000405057211 */ /* 0x000fe400078f80ff */
[----:B------:R-:W-:Y:S01]  /*1f80*/  LEA.HI.SX32 R3, R3, R2, 0x1b ;  /* 0x0000000203037211 */ /* 0x000fe200078fdaff */
[----:B------:R-:W-:Y:S01]  /*1f90*/  IMAD.MOV.U32 R2, RZ, RZ, RZ ;  /* 0x000000ffff027224 */ /* 0x000fe200078e00ff */
[----:B------:R-:W-:-:S02]  /*1fa0*/  SHF.R.U32.HI R7, RZ, 0x10, R5 ;  /* 0x00000010ff077819 */ /* 0x000fc40000011605 */
[----:B------:R-:W-:Y:S02]  /*1fb0*/  LOP3.LUT R15, R5, 0xff, RZ, 0xc0, !PT ;  /* 0x000000ff050f7812 */ /* 0x000fe400078ec0ff */
[----:B------:R-:W-:Y:S01]  /*1fc0*/  IMNMX R6, RZ, R3, !PT ;  /* 0x00000003ff067217 */ /* 0x000fe20007800200 */
[----:B------:R1:W-:Y:S01]  /*1fd0*/  STL [R1+0x5c], R7 ;  /* 0x00005c0701007387 */ /* 0x0003e20000100800 */
[----:B------:R-:W-:Y:S02]  /*1fe0*/  ISETP.NE.AND P1, PT, R7, RZ, PT ;  /* 0x000000ff0700720c */ /* 0x000fe40003f25270 */
[----:B------:R-:W-:Y:S01]  /*1ff0*/  ISETP.GT.AND P0, PT, R9, R6, PT ;  /* 0x000000060900720c */ /* 0x000fe20003f04270 */
[----:B------:R1:W-:Y:S01]  /*2000*/  STL [R1+0x60], R15 ;  /* 0x0000600f01007387 */ /* 0x0003e20000100800 */
[----:B------:R-:W-:-:S11]  /*2010*/  SEL R136, R7, c[0x0][0x338], P1 ;  /* 0x0000ce0007887a07 */ /* 0x000fd60000800000 */
[----:B------:R-:W-:Y:S05]  /*2020*/  @!P0 BRA `(.L_x_803) ;  /* 0x000001d000008947 */ /* 0x000fea0003800000 */
[----:B------:R-:W-:Y:S02]  /*2030*/  IABS R3, R136 ;  /* 0x0000008800037213 */ /* 0x000fe40000000000 */
[----:B-1----:R-:W-:Y:S02]  /*2040*/  IADD3 R7, R136, -0x1, R9 ;  /* 0xffffffff88077810 */ /* 0x002fe40007ffe009 */
[----:B------:R-:W1:Y:S03]  /*2050*/  I2F.RP R2, R3 ;  /* 0x0000000300027306 */ /* 0x000e660000209400 */
[----:B------:R-:W-:-:S05]  /*2060*/  IMAD.IADD R7, R7, 0x1, -R6 ;  /* 0x0000000107077824 */ /* 0x000fca00078e0a06 */
[----:B------:R-:W-:Y:S01]  /*2070*/  IABS R11, R7 ;  /* 0x00000007000b7213 */ /* 0x000fe20000000000 */
[----:B-1----:R-:W1:Y:S02]  /*2080*/  MUFU.RCP R2, R2 ;  /* 0x0000000200027308 */ /* 0x002e640000001000 */
[----:B-1----:R-:W-:-:S06]  /*2090*/  IADD3 R2, R2, 0xffffffe, RZ ;  /* 0x0ffffffe02027810 */ /* 0x002fcc0007ffe0ff */
[----:B------:R-:W1:Y:S02]  /*20a0*/  F2I.FTZ.U32.TRUNC.NTZ R5, R2 ;  /* 0x0000000200057305 */ /* 0x000e64000021f000 */
        /* <DEDUP_REMOVED lines=21> */
.L_x_803:
[----:B------:R-:W-:Y:S05]  /*2200*/  BSYNC B0 ;  /* 0x0000000000007941 */ /* 0x000fea0003800000 */
.L_x_802:
[----:B------:R-:W-:Y:S01]  /*2210*/  IMAD R3, R15, R2, R6 ;  /* 0x000000020f037224 */ /* 0x000fe200078e0206 */
[----:B------:R-:W2:Y:S03]  /*2220*/  S2R R11, SR_TID.X ;  /* 0x00000000000b7919 */ /* 0x000ea60000002100 */
[C---:B------:R-:W-:Y:S02]  /*2230*/  IMAD.IADD R2, R3.reuse, 0x1, R2 ;  /* 0x0000000103027824 */ /* 0x040fe400078e0202 */
[----:B------:R-:W-:-:S03]  /*2240*/  IMAD R3, R3, 0x50, -R12 ;  /* 0x0000005003037824 */ /* 0x000fc600078e0a0c */
[----:B------:R-:W-:Y:S02]  /*2250*/  IMNMX R2, R9, R2, PT ;  /* 0x0000000209027217 */ /* 0x000fe40003800200 */
[----:B------:R-:W-:-:S03]  /*2260*/  IMNMX R3, RZ, R3, !PT ;  /* 0x00000003ff037217 */ /* 0x000fc60007800200 */
[----:B------:R-:W-:Y:S02]  /*2270*/  IMAD R2, R2, 0x50, -R12 ;  /* 0x0000005002027824 */ /* 0x000fe400078e0a0c */
[----:B------:R-:W-:-:S03]  /*2280*/  IMAD.WIDE.U32 R4, R3, -0x33333333, RZ ;  /* 0xcccccccd03047825 */ /* 0x000fc600078e00ff */
[----:B------:R-:W-:Y:S02]  /*2290*/  IMNMX R2, R2, R0, PT ;  /* 0x0000000002027217 */ /* 0x000fe40003800200 */
[----:B------:R-:W-:Y:S02]  /*22a0*/  SHF.R.U32.HI R129, RZ, 0x6, R5 ;  /* 0x00000006ff817819 */ /* 0x000fe40000011605 */
[----:B------:R-:W-:Y:S02]  /*22b0*/  ISETP.GT.AND P0, PT, R2, R3, PT ;  /* 0x000000030200720c */ /* 0x000fe40003f04270 */
[----:B--2---:R-:W-:Y:S01]  /*22c0*/  SHF.R.S32.HI R10, RZ, 0x1f, R11 ;  /* 0x0000001fff0a7819 */ /* 0x004fe2000001140b */
[----:B------:R-:W-:-:S03]  /*22d0*/  IMAD.MOV.U32 R4, RZ, RZ, R129 ;  /* 0x000000ffff047224 */ /* 0x000fc600078e0081 */
[CC--:B------:R-:W-:Y:S02]  /*22e0*/  LEA.HI R5, R10.reuse, R11.reuse, RZ, 0x5 ;  /* 0x0000000b0a057211 */ /* 0x0c0fe400078f28ff */
[----:B-1----:R-:W-:-:S04]  /*22f0*/  LEA.HI R7, R10, R11, RZ, 0x3 ;  /* 0x0000000b0a077211 */ /* 0x002fc800078f18ff */
[----:B------:R-:W-:Y:S02]  /*2300*/  LOP3.LUT R8, R7, 0xfffffff8, RZ, 0xc0, !PT ;  /* 0xfffffff807087812 */ /* 0x000fe400078ec0ff */
[----:B------:R-:W-:Y:S02]  /*2310*/  @P0 IADD3 R3, R2, 0x4f, RZ ;  /* 0x0000004f02030810 */ /* 0x000fe40007ffe0ff */
[----:B------:R-:W-:Y:S01]  /*2320*/  LEA.HI R2, R10, R11, RZ, 0x2 ;  /* 0x0000000b0a027211 */ /* 0x000fe200078f10ff */
[----:B------:R-:W-:Y:S01]  /*2330*/  IMAD.IADD R164, R11, 0x1, -R8 ;  /* 0x000000010ba47824 */ /* 0x000fe200078e0a08 */
[----:B------:R-:W-:Y:S01]  /*2340*/  SHF.R.S32.HI R138, RZ, 0x3, R7 ;  /* 0x00000003ff8a7819 */ /* 0x000fe20000011407 */
[----:B------:R-:W-:Y:S01]  /*2350*/  @P0 IMAD.HI R3, R3, 0x66666667, RZ ;  /* 0x6666666703030827 */ /* 0x000fe200078e02ff */
[----:B------:R-:W-:Y:S02]  /*2360*/  LOP3.LUT R9, R2, 0xfffffffc, RZ, 0xc0, !PT ;  /* 0xfffffffc02097812 */ /* 0x000fe400078ec0ff */
[--C-:B------:R-:W-:Y:S01]  /*2370*/  SHF.R.S32.HI R82, RZ, 0x2, R2.reuse ;  /* 0x00000002ff527819 */ /* 0x100fe20000011402 */
[----:B------:R-:W-:Y:S01]  /*2380*/  IMAD.SHL.U32 R134, R164, 0x8, RZ ;  /* 0x00000008a4867824 */ /* 0x000fe200078e00ff */
[----:B------:R-:W-:Y:S01]  /*2390*/  SHF.R.S32.HI R2, RZ, 0x1f, R2 ;  /* 0x0000001fff027819 */ /* 0x000fe20000011402 */
[----:B------:R-:W-:Y:S01]  /*23a0*/  IMAD.IADD R163, R11, 0x1, -R9 ;  /* 0x000000010ba37824 */ /* 0x000fe200078e0a09 */
[----:B------:R-:W-:Y:S01]  /*23b0*/  @P0 SHF.R.U32.HI R6, RZ, 0x1f, R3 ;  /* 0x0000001fff060819 */ /* 0x000fe20000011603 */
[----:B------:R-:W-:Y:S01]  /*23c0*/  IMAD.MOV.U32 R9, RZ, RZ, 0x40 ;  /* 0x00000040ff097424 */ /* 0x000fe200078e00ff */
[----:B------:R-:W-:Y:S01]  /*23d0*/  LEA.HI R2, R2, R82, RZ, 0x3 ;  /* 0x0000005202027211 */ /* 0x000fe200078f18ff */
[----:B------:R-:W-:Y:S01]  /*23e0*/  IMAD.SHL.U32 R28, R163, 0x8, RZ ;  /* 0x00000008a31c7824 */ /* 0x000fe200078e00ff */
[----:B------:R-:W-:Y:S01]  /*23f0*/  @P0 LEA.HI.SX32 R4, R3, R6, 0x1b ;  /* 0x0000000603040211 */ /* 0x000fe200078fdaff */
[----:B------:R-:W-:Y:S01]  /*2400*/  IMAD.SHL.U32 R24, R163, 0x4, RZ ;  /* 0x00000004a3187824 */ /* 0x000fe200078e00ff */
[----:B------:R-:W-:-:S02]  /*2410*/  LOP3.LUT R2, R2, 0xfffffff8, RZ, 0xc0, !PT ;  /* 0xfffffff802027812 */ /* 0x000fc400078ec0ff */
[----:B------:R-:W-:Y:S02]  /*2420*/  SHF.R.S32.HI R3, RZ, 0x5, R5 ;  /* 0x00000005ff037819 */ /* 0x000fe40000011405 */
[C---:B------:R-:W-:Y:S01]  /*2430*/  IADD3 R139, R82.reuse, 0x20, RZ ;  /* 0x00000020528b7810 */ /* 0x040fe20007ffe0ff */
[C---:B------:R-:W-:Y:S01]  /*2440*/  IMAD.IADD R2, R82.reuse, 0x1, -R2 ;  /* 0x0000000152027824 */ /* 0x040fe200078e0a02 */
[----:B------:R-:W-:Y:S01]  /*2450*/  IADD3 R146, R82, 0x40, RZ ;  /* 0x0000004052927810 */ /* 0x000fe20007ffe0ff */
[----:B------:R-:W-:Y:S01]  /*2460*/  IMAD.SHL.U32 R157, R3, 0x200, RZ ;  /* 0x00000200039d7824 */ /* 0x000fe200078e00ff */
[----:B------:R-:W-:Y:S01]  /*2470*/  SHF.R.S32.HI R3, RZ, 0x1f, R139 ;  /* 0x0000001fff037819 */ /* 0x000fe2000001148b */
[----:B------:R-:W-:Y:S01]  /*2480*/  IMAD.SHL.U32 R6, R139, 0x40, RZ ;  /* 0x000000408b067824 */ /* 0x000fe200078e00ff */
[C---:B------:R-:W-:Y:S01]  /*2490*/  LOP3.LUT P0, RZ, R2.reuse, 0x4, RZ, 0xc0, !PT ;  /* 0x0000000402ff7812 */ /* 0x040fe2000780c0ff */
[----:B------:R-:W-:Y:S01]  /*24a0*/  IMAD.SHL.U32 R2, R2, 0x40, RZ ;  /* 0x0000004002027824 */ /* 0x000fe200078e00ff */
[----:B------:R-:W-:Y:S01]  /*24b0*/  SHF.R.S32.HI R8, RZ, 0x1f, R146 ;  /* 0x0000001fff087819 */ /* 0x000fe20000011492 */
[----:B------:R-:W-:Y:S01]  /*24c0*/  IMAD.SHL.U32 R5, R146, 0x40, RZ ;  /* 0x0000004092057824 */ /* 0x000fe200078e00ff */
[----:B------:R-:W-:-:S02]  /*24d0*/  ISETP.GT.AND P1, PT, R4, R129, PT ;  /* 0x000000810400720c */ /* 0x000fc40003f24270 */
[----:B------:R-:W-:Y:S02]  /*24e0*/  LOP3.LUT R147, R2, 0x1c0, RZ, 0xc0, !PT ;  /* 0x000001c002937812 */ /* 0x000fe400078ec0ff */
[----:B------:R-:W-:Y:S02]  /*24f0*/  LEA.HI R7, R3, R139, RZ, 0x3 ;  /* 0x0000008b03077211 */ /* 0x000fe400078f18ff */
[----:B------:R-:W-:Y:S02]  /*2500*/  SHF.R.U32.HI R156, RZ, 0x3, R147 ;  /* 0x00000003ff9c7819 */ /* 0x000fe40000011693 */
[----:B------:R-:W-:Y:S02]  /*2510*/  LOP3.LUT R2, R147, 0x18, R28, 0xf8, !PT ;  /* 0x0000001893027812 */ /* 0x000fe400078ef81c */
[----:B------:R-:W-:Y:S02]  /*2520*/  LEA.HI R3, R8, R146, RZ, 0x3 ;  /* 0x0000009208037211 */ /* 0x000fe400078f18ff */
[----:B------:R-:W-:-:S02]  /*2530*/  LOP3.LUT R2, R157, R2, R156, 0xf6, !PT ;  /* 0x000000029d027212 */ /* 0x000fc400078ef69c */
[----:B------:R-:W-:Y:S01]  /*2540*/  LOP3.LUT R151, R5, 0x1c0, RZ, 0xc0, !PT ;  /* 0x000001c005977812 */ /* 0x000fe200078ec0ff */
[----:B------:R-:W-:Y:S01]  /*2550*/  IMAD.SHL.U32 R5, R3, 0x40, RZ ;  /* 0x0000004003057824 */ /* 0x000fe200078e00ff */
[----:B------:R-:W-:Y:S01]  /*2560*/  LOP3.LUT R150, R6, 0x1c0, RZ, 0xc0, !PT ;  /* 0x000001c006967812 */ /* 0x000fe200078ec0ff */
[----:B------:R-:W-:Y:S01]  /*2570*/  IMAD.SHL.U32 R6, R7, 0x40, RZ ;  /* 0x0000004007067824 */ /* 0x000fe200078e00ff */
[----:B------:R-:W-:Y:S02]  /*2580*/  SEL R3, R9, 0xffffffc0, !P0 ;  /* 0xffffffc009037807 */ /* 0x000fe40004000000 */
[----:B------:R-:W-:Y:S02]  /*2590*/  LEA R80, R2, 0x100, 0x1 ;  /* 0x0000010002507811 */ /* 0x000fe400078e08ff */
[----:B------:R-:W-:Y:S02]  /*25a0*/  SHF.R.S32.HI R186, RZ, 0x1f, R138 ;  /* 0x0000001fffba7819 */ /* 0x000fe4000001148a */
[----:B------:R-:W-:Y:S01]  /*25b0*/  SHF.R.S32.HI R29, RZ, 0x1f, R28 ;  /* 0x0000001fff1d7819 */ /* 0x000fe2000001141c */
[----:B------:R-:W-:Y:S01]  /*25c0*/  IMAD.IADD R81, R80, 0x1, R3 ;  /* 0x0000000150517824 */ /* 0x000fe200078e0203 */
[----:B------:R-:W-:-:S02]  /*25d0*/  SHF.R.S32.HI R25, RZ, 0x1f, R24 ;  /* 0x0000001fff197819 */ /* 0x000fc40000011418 */
[----:B------:R-:W-:Y:S02]  /*25e0*/  IADD3 R26, R24, 0x10, RZ ;  /* 0x00000010181a7810 */ /* 0x000fe40007ffe0ff */
[----:B------:R-:W-:Y:S02]  /*25f0*/  SHF.R.S32.HI R135, RZ, 0x1f, R134 ;  /* 0x0000001fff877819 */ /* 0x000fe40000011486 */
[----:B------:R-:W-:Y:S02]  /*2600*/  SHF.R.U32.HI R187, RZ, 0x3, R150 ;  /* 0x00000003ffbb7819 */ /* 0x000fe40000011696 */
[----:B------:R-:W-:Y:S02]  /*2610*/  SHF.R.U32.HI R188, RZ, 0x3, R151 ;  /* 0x00000003ffbc7819 */ /* 0x000fe40000011697 */
[----:B------:R-:W-:Y:S02]  /*2620*/  LOP3.LUT R161, R6, 0xfffffe00, RZ, 0xc0, !PT ;  /* 0xfffffe0006a17812 */ /* 0x000fe400078ec0ff */
[----:B------:R-:W-:Y:S01]  /*2630*/  LOP3.LUT R162, R5, 0xfffffe00, RZ, 0xc0, !PT ;  /* 0xfffffe0005a27812 */ /* 0x000fe200078ec0ff */
[----:B------:R-:W-:Y:S05]  /*2640*/  @!P1 BRA `(.L_x_804) ;  /* 0x0000548000009947 */ /* 0x000fea0003800000 */
[----:B------:R-:W-:-:S04]  /*2650*/  ISETP.NE.U32.AND P0, PT, RZ, c[0x0][0x340], PT ;  /* 0x0000d000ff007a0c */ /* 0x000fc80003f05070 */
[----:B------:R-:W-:-:S13]  /*2660*/  ISETP.NE.AND.EX P2, PT, RZ, c[0x0][0x344], PT, P0 ;  /* 0x0000d100ff007a0c */ /* 0x000fda0003f45300 */
[----:B------:R-:W-:-:S05]  /*2670*/  @P2 IMAD.WIDE R2, R34, R172, c[0x0][0x340] ;  /* 0x0000d00022022625 */ /* 0x000fca00078e02ac */
[----:B------:R1:W2:Y:S01]  /*2680*/  @P2 LDG.E R22, [R2.64] ;  /* 0x0000000802162981 */ /* 0x0002a2000c1e1900 */
[----:B------:R-:W-:Y:S01]  /*2690*/  IADD3 R123, P0, R138, R14, RZ ;  /* 0x0000000e8a7b7210 */ /* 0x000fe20007f1e0ff */
[----:B------:R-:W-:Y:S01]  /*26a0*/  IMAD.MOV.U32 R142, RZ, RZ, 0x50 ;  /* 0x00000050ff8e7424 */ /* 0x000fe200078e00ff */
[----:B------:R-:W-:Y:S01]  /*26b0*/  SHF.R.S32.HI R21, RZ, 0x1f, R34 ;  /* 0x0000001fff157819 */ /* 0x000fe20000011422 */
[----:B------:R-:W-:Y:S01]  /*26c0*/  IMAD.MOV.U32 R20, RZ, RZ, c[0x0][0x238] ;  /* 0x00008e00ff147624 */ /* 0x000fe200078e00ff */
[----:B------:R-:W-:Y:S01]  /*26d0*/  LEA.HI.X.SX32 R132, R14, R186, 0x1, P0 ;  /* 0x000000ba0e847211 */ /* 0x000fe200000f0eff */
[C---:B------:R-:W-:Y:S01]  /*26e0*/  IMAD R171, R142.reuse, c[0x0][0x23c], RZ ;  /* 0x00008f008eab7a24 */ /* 0x040fe200078e02ff */
[----:B------:R-:W-:Y:S01]  /*26f0*/  SEL R30, R21, RZ, !P3 ;  /* 0x000000ff151e7207 */ /* 0x000fe20005800000 */
[----:B------:R-:W-:Y:S01]  /*2700*/  IMAD.WIDE.U32 R148, R142, c[0x0][0x238], RZ ;  /* 0x00008e008e947a25 */ /* 0x000fe200078e00ff */
[----:B------:R-:W-:Y:S02]  /*2710*/  IADD3 R33, R4, -0x1, RZ ;  /* 0xffffffff04217810 */ /* 0x000fe40007ffe0ff */
[----:B------:R-:W-:Y:S01]  /*2720*/  IADD3 R113, -R138, R0, RZ ;  /* 0x000000008a717210 */ /* 0x000fe20007ffe1ff */
[----:B------:R-:W-:Y:S01]  /*2730*/  IMAD R5, R132, c[0x0][0x238], RZ ;  /* 0x00008e0084057a24 */ /* 0x000fe200078e02ff */
[----:B------:R-:W-:Y:S01]  /*2740*/  SEL R27, R34, RZ, !P3 ;  /* 0x000000ff221b7207 */ /* 0x000fe20005800000 */
[----:B------:R-:W-:Y:S01]  /*2750*/  IMAD R4, R30, c[0x0][0x248], RZ ;  /* 0x000092001e047a24 */ /* 0x000fe200078e02ff */
[----:B------:R-:W-:Y:S01]  /*2760*/  ISETP.GE.AND P5, PT, R134, c[0x0][0x1d4], PT ;  /* 0x0000750086007a0c */ /* 0x000fe20003fa6270 */
[----:B------:R-:W-:Y:S01]  /*2770*/  IMAD R5, R123, c[0x0][0x23c], R5 ;  /* 0x00008f007b057a24 */ /* 0x000fe200078e0205 */
[C---:B------:R-:W-:Y:S01]  /*2780*/  SHF.L.U32 R177, R20.reuse, 0x4, RZ ;  /* 0x0000000414b17819 */ /* 0x040fe200000006ff */
[----:B------:R-:W-:Y:S01]  /*2790*/  IMAD R10, R33, -0x50, R113 ;  /* 0xffffffb0210a7824 */ /* 0x000fe200078e0271 */
[----:B------:R-:W-:Y:S01]  /*27a0*/  SHF.L.U64.HI R172, R20, R172, c[0x0][0x23c] ;  /* 0x00008f0014ac7619 */ /* 0x000fe200000102ac */
[----:B------:R-:W-:Y:S01]  /*27b0*/  IMAD R4, R27, c[0x0][0x24c], R4 ;  /* 0x000093001b047a24 */ /* 0x000fe200078e0204 */
[----:B------:R-:W-:Y:S01]  /*27c0*/  SHF.R.S32.HI R31, RZ, 0x1f, R82 ;  /* 0x0000001fff1f7819 */ /* 0x000fe20000011452 */
[----:B------:R-:W-:Y:S01]  /*27d0*/  IMAD.IADD R171, R149, 0x1, R171 ;  /* 0x0000000195ab7824 */ /* 0x000fe200078e02ab */
[----:B------:R-:W-:Y:S01]  /*27e0*/  ISETP.GE.AND P0, PT, R10, 0x1, PT ;  /* 0x000000010a00780c */ /* 0x000fe20003f06270 */
[----:B------:R-:W-:Y:S01]  /*27f0*/  IMAD.WIDE.U32 R182, R82, c[0x0][0x1e0], RZ ;  /* 0x0000780052b67a25 */ /* 0x000fe200078e00ff */
[----:B------:R-:W-:-:S02]  /*2800*/  IADD3 R19, R13, R159, RZ ;  /* 0x0000009f0d137210 */ /* 0x000fc40007ffe0ff */
[----:B------:R-:W-:Y:S01]  /*2810*/  IADD3 R102, R28, 0x20, RZ ;  /* 0x000000201c667810 */ /* 0x000fe20007ffe0ff */
[----:B-1----:R-:W-:Y:S01]  /*2820*/  IMAD.WIDE.U32 R2, R123, c[0x0][0x238], R134 ;  /* 0x00008e007b027a25 */ /* 0x002fe200078e0086 */
[----:B------:R-:W-:Y:S02]  /*2830*/  SHF.R.S32.HI R23, RZ, 0x1f, R19 ;  /* 0x0000001fff177819 */ /* 0x000fe40000011413 */
[----:B------:R-:W-:Y:S01]  /*2840*/  MOV R189, c[0x0][0x27c] ;  /* 0x00009f0000bd7a02 */ /* 0x000fe20000000f00 */
[----:B------:R-:W-:Y:S01]  /*2850*/  IMAD.IADD R3, R3, 0x1, R5 ;  /* 0x0000000103037824 */ /* 0x000fe200078e0205 */
[----:B------:R-:W-:Y:S01]  /*2860*/  MOV R169, 0x5 ;  /* 0x0000000500a97802 */ /* 0x000fe20000000f00 */
[----:B------:R-:W-:Y:S01]  /*2870*/  IMAD R9, R31, c[0x0][0x280], RZ ;  /* 0x0000a0001f097a24 */ /* 0x000fe200078e02ff */
[----:B------:R-:W-:Y:S01]  /*2880*/  P2R R133, PR, RZ, 0x20 ;  /* 0x00000020ff857803 */ /* 0x000fe20000000000 */
[----:B------:R-:W-:Y:S01]  /*2890*/  IMAD.WIDE.U32 R2, R32, c[0x0][0x240], R2 ;  /* 0x0000900020027a25 */ /* 0x000fe200078e0002 */
[----:B------:R-:W-:-:S03]  /*28a0*/  ISETP.GE.AND P6, PT, R28, c[0x0][0x1d4], PT ;  /* 0x000075001c007a0c */ /* 0x000fc60003fc6270 */
[----:B------:R-:W-:Y:S02]  /*28b0*/  IMAD R3, R32, c[0x0][0x244], R3 ;  /* 0x0000910020037a24 */ /* 0x000fe400078e0203 */
[----:B------:R-:W-:Y:S02]  /*28c0*/  IMAD R12, R82, c[0x0][0x284], R9 ;  /* 0x0000a100520c7a24 */ /* 0x000fe400078e0209 */
[----:B------:R-:W-:Y:S01]  /*28d0*/  IMAD.WIDE.U32 R116, R27, c[0x0][0x248], R2 ;  /* 0x000092001b747a25 */ /* 0x000fe200078e0002 */
[----:B------:R-:W-:-:S03]  /*28e0*/  SHF.R.S32.HI R3, RZ, 0x1f, R33 ;  /* 0x0000001fff037819 */ /* 0x000fc60000011421 */
[----:B------:R-:W-:Y:S01]  /*28f0*/  IMAD R2, R171, R33, RZ ;  /* 0x00000021ab027224 */ /* 0x000fe200078e02ff */
[----:B------:R-:W-:Y:S01]  /*2900*/  IADD3 R115, R117, R4, RZ ;  /* 0x0000000475737210 */ /* 0x000fe20007ffe0ff */
[----:B------:R-:W-:Y:S02]  /*2910*/  IMAD.MOV.U32 R114, RZ, RZ, R116 ;  /* 0x000000ffff727224 */ /* 0x000fe400078e0074 */
[-C--:B------:R-:W-:Y:S02]  /*2920*/  IMAD R4, R3, R148.reuse, R2 ;  /* 0x0000009403047224 */ /* 0x080fe400078e0202 */
[----:B------:R-:W-:-:S04]  /*2930*/  IMAD.WIDE.U32 R2, R33, R148, R114 ;  /* 0x0000009421027225 */ /* 0x000fc800078e0072 */
[----:B------:R-:W-:Y:S01]  /*2940*/  IMAD.MOV.U32 R152, RZ, RZ, c[0x0][0x280] ;  /* 0x0000a000ff987624 */ /* 0x000fe200078e00ff */
[----:B------:R-:W-:Y:S01]  /*2950*/  IADD3 R3, R3, R4, RZ ;  /* 0x0000000403037210 */ /* 0x000fe20007ffe0ff */
[----:B------:R-:W-:Y:S01]  /*2960*/  IMAD.MOV.U32 R153, RZ, RZ, c[0x0][0x290] ;  /* 0x0000a400ff997624 */ /* 0x000fe200078e00ff */
[----:B------:R-:W-:Y:S01]  /*2970*/  @P0 LEA R4, P1, R2, c[0x0][0x220], 0x1 ;  /* 0x0000880002040a11 */ /* 0x000fe200078208ff */
[C---:B------:R-:W-:Y:S01]  /*2980*/  IMAD.SHL.U32 R175, R152.reuse, 0x20, RZ ;  /* 0x0000002098af7824 */ /* 0x040fe200078e00ff */
[-C--:B------:R-:W-:Y:S02]  /*2990*/  SHF.L.U64.HI R154, R152, R169.reuse, c[0x0][0x284] ;  /* 0x0000a100989a7619 */ /* 0x080fe400000102a9 */
[----:B------:R-:W-:Y:S02]  /*29a0*/  @P0 LEA.HI.X R5, R2, c[0x0][0x224], R3, 0x1, P1 ;  /* 0x0000890002050a11 */ /* 0x000fe400008f0c03 */
[----:B------:R-:W-:Y:S02]  /*29b0*/  ISETP.GE.AND P1, PT, R10, 0x11, PT ;  /* 0x000000110a00780c */ /* 0x000fe40003f26270 */
[C---:B------:R-:W-:Y:S01]  /*29c0*/  SHF.L.U64.HI R155, R153.reuse, R169, c[0x0][0x294] ;  /* 0x0000a500999b7619 */ /* 0x040fe200000102a9 */
[----:B------:R-:W-:Y:S01]  /*29d0*/  @!PT LDS RZ, [RZ] ;  /* 0x00000000fffff984 */ /* 0x000fe20000000800 */
[----:B------:R-:W-:Y:S01]  /*29e0*/  @!PT LDS RZ, [RZ] ;  /* 0x00000000fffff984 */ /* 0x000fe20000000800 */
[----:B------:R-:W-:Y:S01]  /*29f0*/  @!PT LDS RZ, [RZ] ;  /* 0x00000000fffff984 */ /* 0x000fe20000000800 */
[----:B------:R1:W-:Y:S01]  /*2a00*/  @P0 LDGSTS.E.BYPASS.LTC128B.128 [R219+0x2900], [R4.64], !P5 ;  /* 0x0290000004db0fae */ /* 0x0003e2000e901d48 */
[----:B------:R-:W-:-:S09]  /*2a10*/  SHF.L.U32 R176, R153, 0x5, RZ ;  /* 0x0000000599b07819 */ /* 0x000fd200000006ff */
[----:B-1----:R-:W-:-:S05]  /*2a20*/  @P1 IADD3 R5, P0, R177, R2, RZ ;  /* 0x00000002b1051210 */ /* 0x002fca0007f1e0ff */
[----:B------:R-:W-:Y:S01]  /*2a30*/  @P1 IMAD.X R6, R3, 0x1, R172, P0 ;  /* 0x0000000103061824 */ /* 0x000fe200000e06ac */
[----:B------:R-:W-:-:S04]  /*2a40*/  @P1 LEA R4, P0, R5, c[0x0][0x220], 0x1 ;  /* 0x0000880005041a11 */ /* 0x000fc800078008ff */
[----:B------:R-:W-:Y:S02]  /*2a50*/  @P1 LEA.HI.X R5, R5, c[0x0][0x224], R6, 0x1, P0 ;  /* 0x0000890005051a11 */ /* 0x000fe400000f0c06 */
[----:B------:R-:W-:-:S03]  /*2a60*/  ISETP.GE.AND P0, PT, R10, 0x21, PT ;  /* 0x000000210a00780c */ /* 0x000fc60003f06270 */
[----:B------:R1:W-:Y:S10]  /*2a70*/  @P1 LDGSTS.E.BYPASS.LTC128B.128 [R219+0x3100], [R4.64], !P5 ;  /* 0x0310000004db1fae */ /* 0x0003f4000e901d48 */
[----:B------:R-:W-:-:S02]  /*2a80*/  @P0 MOV R6, c[0x0][0x23c] ;  /* 0x00008f0000060a02 */ /* 0x000fc40000000f00 */
[----:B-1----:R-:W-:-:S04]  /*2a90*/  @P0 LEA R4, P1, R20, R2, 0x5 ;  /* 0x0000000214040211 */ /* 0x002fc800078228ff */
[----:B------:R-:W-:Y:S02]  /*2aa0*/  @P0 LEA.HI.X R5, R20, R3, R6, 0x5, P1 ;  /* 0x0000000314050211 */ /* 0x000fe400008f2c06 */
[----:B------:R-:W-:-:S04]  /*2ab0*/  @P0 LEA R6, P1, R4, c[0x0][0x220], 0x1 ;  /* 0x0000880004060a11 */ /* 0x000fc800078208ff */
[----:B------:R-:W-:Y:S02]  /*2ac0*/  @P0 LEA.HI.X R7, R4, c[0x0][0x224], R5, 0x1, P1 ;  /* 0x0000890004070a11 */ /* 0x000fe400008f0c05 */
[----:B------:R-:W-:-:S03]  /*2ad0*/  ISETP.GE.AND P1, PT, R10, 0x31, PT ;  /* 0x000000310a00780c */ /* 0x000fc60003f26270 */
[----:B------:R1:W-:Y:S10]  /*2ae0*/  @P0 LDGSTS.E.BYPASS.LTC128B.128 [R219+0x3900], [R6.64], !P5 ;  /* 0x0390000006db0fae */ /* 0x0003f4000e901d48 */
[----:B------:R-:W-:-:S04]  /*2af0*/  @P1 IMAD.MOV.U32 R4, RZ, RZ, c[0x0][0x23c] ;  /* 0x00008f00ff041624 */ /* 0x000fc800078e00ff */
[----:B------:R-:W-:Y:S02]  /*2b00*/  @P1 IMAD R8, R4, 0x30, RZ ;  /* 0x0000003004081824 */ /* 0x000fe400078e02ff */
[----:B------:R-:W-:-:S04]  /*2b10*/  @P1 IMAD.WIDE.U32 R4, R20, 0x30, R2 ;  /* 0x0000003014041825 */ /* 0x000fc800078e0002 */
[----:B------:R-:W-:Y:S01]  /*2b20*/  @P1 IMAD.IADD R5, R5, 0x1, R8 ;  /* 0x0000000105051824 */ /* 0x000fe200078e0208 */
[----:B------:R-:W-:-:S04]  /*2b30*/  @P1 LEA R8, P0, R4, c[0x0][0x220], 0x1 ;  /* 0x0000880004081a11 */ /* 0x000fc800078008ff */
[----:B------:R-:W-:Y:S01]  /*2b40*/  @P1 LEA.HI.X R9, R4, c[0x0][0x224], R5, 0x1, P0 ;  /* 0x0000890004091a11 */ /* 0x000fe200000f0c05 */
[----:B------:R-:W-:Y:S01]  /*2b50*/  IMAD.WIDE.U32 R4, R19, c[0x0][0x1e0], RZ ;  /* 0x0000780013047a25 */ /* 0x000fe200078e00ff */
[----:B------:R-:W-:-:S03]  /*2b60*/  ISETP.GE.AND P0, PT, R10, 0x41, PT ;  /* 0x000000410a00780c */ /* 0x000fc60003f06270 */
[----:B-1----:R-:W-:Y:S01]  /*2b70*/  IMAD.WIDE.U32 R6, R82, c[0x0][0x280], R24 ;  /* 0x0000a00052067a25 */ /* 0x002fe200078e0018 */
[----:B------:R1:W-:Y:S03]  /*2b80*/  @P1 LDGSTS.E.BYPASS.LTC128B.128 [R219+0x4100], [R8.64], !P5 ;  /* 0x0410000008db1fae */ /* 0x0003e6000e901d48 */
[----:B------:R-:W-:Y:S01]  /*2b90*/  IMAD.MOV.U32 R14, RZ, RZ, R6 ;  /* 0x000000ffff0e7224 */ /* 0x000fe200078e0006 */
[----:B------:R-:W-:Y:S01]  /*2ba0*/  IADD3 R15, R7, R12, RZ ;  /* 0x0000000c070f7210 */ /* 0x000fe20007ffe0ff */
[----:B------:R-:W-:-:S04]  /*2bb0*/  IMAD R7, R23, c[0x0][0x1e0], RZ ;  /* 0x0000780017077a24 */ /* 0x000fc800078e02ff */
[----:B------:R-:W-:Y:S01]  /*2bc0*/  @P0 LEA R18, P1, R20, R2, 0x6 ;  /* 0x0000000214120211 */ /* 0x000fe200078230ff */
[----:B------:R-:W-:Y:S02]  /*2bd0*/  IMAD R10, R19, c[0x0][0x1e4], R7 ;  /* 0x00007900130a7a24 */ /* 0x000fe400078e0207 */
[----:B------:R-:W-:Y:S02]  /*2be0*/  @P0 IMAD.MOV.U32 R2, RZ, RZ, c[0x0][0x23c] ;  /* 0x00008f00ff020624 */ /* 0x000fe400078e00ff */
[----:B------:R-:W-:Y:S01]  /*2bf0*/  IMAD.WIDE.U32 R6, R82, c[0x0][0x290], R24 ;  /* 0x0000a40052067a25 */ /* 0x000fe200078e0018 */
[----:B------:R-:W-:Y:S02]  /*2c00*/  IADD3 R5, R5, R10, RZ ;  /* 0x0000000a05057210 */ /* 0x000fe40007ffe0ff */
[----:B------:R-:W-:Y:S01]  /*2c10*/  @P0 LEA.HI.X R20, R20, R3, R2, 0x6, P1 ;  /* 0x0000000314140211 */ /* 0x000fe200008f3402 */
[----:B------:R-:W-:Y:S01]  /*2c20*/  IMAD.WIDE.U32 R2, R82, c[0x0][0x290], R28 ;  /* 0x0000a40052027a25 */ /* 0x000fe200078e001c */
[----:B------:R-:W-:-:S02]  /*2c30*/  @P0 LEA R16, P1, R18, c[0x0][0x220], 0x1 ;  /* 0x0000880012100a11 */ /* 0x000fc400078208ff */
[----:B------:R-:W-:Y:S01]  /*2c40*/  MOV R10, R6 ;  /* 0x00000006000a7202 */ /* 0x000fe20000000f00 */
[----:B-----5:R-:W-:-:S04]  /*2c50*/  IMAD.WIDE.U32 R100, R137, c[0x0][0x280], R14 ;  /* 0x0000a00089647a25 */ /* 0x020fc800078e000e */
[----:B-1----:R-:W-:-:S04]  /*2c60*/  IMAD R8, R31, c[0x0][0x290], RZ ;  /* 0x0000a4001f087a24 */ /* 0x002fc800078e02ff */
[C---:B------:R-:W-:Y:S02]  /*2c70*/  IMAD R17, R82.reuse, c[0x0][0x294], R8 ;  /* 0x0000a50052117a24 */ /* 0x040fe400078e0208 */
[----:B------:R-:W-:-:S03]  /*2c80*/  IMAD.WIDE.U32 R8, R82, c[0x0][0x280], R28 ;  /* 0x0000a00052087a25 */ /* 0x000fc600078e001c */
[----:B------:R-:W-:Y:S01]  /*2c90*/  IADD3 R11, R7, R17, RZ ;  /* 0x00000011070b7210 */ /* 0x000fe20007ffe0ff */
[----:B------:R-:W-:Y:S02]  /*2ca0*/  IMAD.IADD R9, R12, 0x1, R9 ;  /* 0x000000010c097824 */ /* 0x000fe400078e0209 */
[----:B------:R-:W-:Y:S01]  /*2cb0*/  IMAD.WIDE.U32 R12, R32, c[0x0][0x1e8], R4 ;  /* 0x00007a00200c7a25 */ /* 0x000fe200078e0004 */
[----:B------:R-:W-:-:S03]  /*2cc0*/  MOV R4, R2 ;  /* 0x0000000200047202 */ /* 0x000fc60000000f00 */
[----:B------:R-:W-:Y:S01]  /*2cd0*/  IMAD.IADD R5, R17, 0x1, R3 ;  /* 0x0000000111057824 */ /* 0x000fe200078e0203 */
[----:B------:R-:W-:Y:S01]  /*2ce0*/  @P0 LEA.HI.X R17, R18, c[0x0][0x224], R20, 0x1, P1 ;  /* 0x0000890012110a11 */ /* 0x000fe200008f0c14 */
[----:B------:R-:W-:Y:S02]  /*2cf0*/  IMAD R7, R32, c[0x0][0x1ec], R13 ;  /* 0x00007b0020077a24 */ /* 0x000fe400078e020d */
[----:B------:R-:W-:Y:S02]  /*2d00*/  IMAD.MOV.U32 R6, RZ, RZ, R12 ;  /* 0x000000ffff067224 */ /* 0x000fe400078e000c */
[----:B------:R1:W-:Y:S01]  /*2d10*/  @P0 LDGSTS.E.BYPASS.LTC128B.128 [R219+0x4900], [R16.64], !P5 ;  /* 0x0490000010db0fae */ /* 0x0003e2000e901d48 */
[----:B------:R-:W-:Y:S01]  /*2d20*/  ISETP.GE.AND P0, PT, R102, c[0x0][0x1d4], PT ;  /* 0x0000750066007a0c */ /* 0x000fe20003f06270 */
[C---:B------:R-:W-:Y:S02]  /*2d30*/  IMAD.WIDE.U32 R98, R137.reuse, c[0x0][0x290], R10 ;  /* 0x0000a40089627a25 */ /* 0x040fe400078e000a */
[----:B------:R-:W0:Y:S01]  /*2d40*/  LDGDEPBAR ;  /* 0x00000000000079af */ /* 0x000e220000000000 */
[----:B------:R-:W-:Y:S01]  /*2d50*/  P2R R91, PR, RZ, 0x1 ;  /* 0x00000001ff5b7803 */ /* 0x000fe20000000000 */
[C---:B------:R-:W-:Y:S01]  /*2d60*/  IMAD.WIDE.U32 R96, R137.reuse, c[0x0][0x280], R8 ;  /* 0x0000a00089607a25 */ /* 0x040fe200078e0008 */
[----:B------:R-:W-:Y:S03]  /*2d70*/  WARPSYNC 0xffffffff ;  /* 0xffffffff00007948 */ /* 0x000fe60003800000 */
[----:B------:R-:W-:-:S04]  /*2d80*/  IMAD.WIDE.U32 R94, R137, c[0x0][0x290], R4 ;  /* 0x0000a400895e7a25 */ /* 0x000fc800078e0004 */
[----:B------:R-:W-:Y:S01]  /*2d90*/  IMAD.SHL.U32 R12, R189, 0x2, RZ ;  /* 0x00000002bd0c7824 */ /* 0x000fe200078e00ff */
[----:B--2---:R-:W-:Y:S01]  /*2da0*/  @P2 MOV R2, R22 ;  /* 0x0000001600022202 */ /* 0x004fe20000000f00 */
[----:B------:R-:W-:Y:S01]  /*2db0*/  @!P2 IMAD.MOV.U32 R2, RZ, RZ, R34 ;  /* 0x000000ffff02a224 */ /* 0x000fe200078e0022 */
[----:B------:R-:W-:Y:S02]  /*2dc0*/  @P2 SHF.R.S32.HI R3, RZ, 0x1f, R22 ;  /* 0x0000001fff032819 */ /* 0x000fe40000011416 */
[----:B------:R-:W-:Y:S02]  /*2dd0*/  @!P2 MOV R3, R21 ;  /* 0x000000150003a202 */ /* 0x000fe40000000f00 */
[----:B------:R-:W-:Y:S02]  /*2de0*/  SEL R18, R2, RZ, !P4 ;  /* 0x000000ff02127207 */ /* 0x000fe40006000000 */
[----:B------:R-:W-:Y:S02]  /*2df0*/  SHF.R.S32.HI R2, RZ, 0x1f, R137 ;  /* 0x0000001fff027819 */ /* 0x000fe40000011489 */
[----:B-1----:R-:W-:Y:S01]  /*2e00*/  SEL R17, R3, RZ, !P4 ;  /* 0x000000ff03117207 */ /* 0x002fe20006000000 */
[----:B------:R-:W-:-:S04]  /*2e10*/  IMAD.WIDE.U32 R84, R18, c[0x0][0x1f0], R6 ;  /* 0x00007c0012547a25 */ /* 0x000fc800078e0006 */
[----:B------:R-:W-:Y:S01]  /*2e20*/  IMAD R3, R2, c[0x0][0x280], RZ ;  /* 0x0000a00002037a24 */ /* 0x000fe200078e02ff */
[----:B------:R-:W-:Y:S01]  /*2e30*/  IADD3 R111, P1, P0, R84, R182, R28 ;  /* 0x000000b6546f7210 */ /* 0x000fe2000783e01c */
[----:B------:R-:W-:Y:S02]  /*2e40*/  IMAD R16, R2, c[0x0][0x290], RZ ;  /* 0x0000a40002107a24 */ /* 0x000fe400078e02ff */
[----:B------:R-:W-:Y:S02]  /*2e50*/  IMAD R2, R31, c[0x0][0x1e0], RZ ;  /* 0x000078001f027a24 */ /* 0x000fe400078e02ff */
[C---:B------:R-:W-:Y:S02]  /*2e60*/  IMAD R3, R137.reuse, c[0x0][0x284], R3 ;  /* 0x0000a10089037a24 */ /* 0x040fe400078e0203 */
[----:B------:R-:W-:Y:S02]  /*2e70*/  IMAD R13, R82, c[0x0][0x1e4], R2 ;  /* 0x00007900520d7a24 */ /* 0x000fe400078e0202 */
[----:B------:R-:W-:-:S02]  /*2e80*/  IMAD R2, R137, c[0x0][0x294], R16 ;  /* 0x0000a50089027a24 */ /* 0x000fc400078e0210 */
[----:B------:R-:W-:Y:S01]  /*2e90*/  IMAD.IADD R112, R101, 0x1, R3 ;  /* 0x0000000165707824 */ /* 0x000fe200078e0203 */
[----:B------:R-:W-:Y:S01]  /*2ea0*/  IADD3 R119, R183, R13, RZ ;  /* 0x0000000db7777210 */ /* 0x000fe20007ffe0ff */
[----:B------:R-:W-:Y:S01]  /*2eb0*/  IMAD R13, R17, c[0x0][0x1f0], RZ ;  /* 0x00007c00110d7a24 */ /* 0x000fe200078e02ff */
[----:B------:R-:W-:Y:S01]  /*2ec0*/  IADD3 R110, R99, R2, RZ ;  /* 0x00000002636e7210 */ /* 0x000fe20007ffe0ff */
[----:B------:R-:W-:Y:S02]  /*2ed0*/  IMAD.IADD R109, R3, 0x1, R97 ;  /* 0x00000001036d7824 */ /* 0x000fe400078e0261 */
[----:B------:R-:W-:Y:S02]  /*2ee0*/  IMAD R6, R18, c[0x0][0x1f4], R13 ;  /* 0x00007d0012067a24 */ /* 0x000fe400078e020d */
[----:B------:R-:W-:-:S03]  /*2ef0*/  IMAD.IADD R108, R2, 0x1, R95 ;  /* 0x00000001026c7824 */ /* 0x000fc600078e025f */
[----:B------:R-:W-:-:S04]  /*2f00*/  IADD3 R88, R85, R6, RZ ;  /* 0x0000000655587210 */ /* 0x000fc80007ffe0ff */
[----:B------:R-:W-:Y:S02]  /*2f10*/  IADD3.X R107, R88, R119, R29, P1, P0 ;  /* 0x00000077586b7210 */ /* 0x000fe40000fe041d */
[----:B------:R-:W-:Y:S01]  /*2f20*/  ISETP.GE.AND P0, PT, R28, c[0x0][0x27c], PT ;  /* 0x00009f001c007a0c */ /* 0x000fe20003f06270 */
[----:B------:R-:W-:Y:S01]  /*2f30*/  IMAD.WIDE.U32 R2, R32, c[0x0][0x260], R134 ;  /* 0x0000980020027a25 */ /* 0x000fe200078e0086 */
[----:B------:R-:W-:Y:S01]  /*2f40*/  BAR.SYNC.DEFER_BLOCKING 0x0 ;  /* 0x0000000000007b1d */ /* 0x000fe20000010000 */
[----:B------:R-:W-:Y:S02]  /*2f50*/  SHF.L.U32 R173, R152, 0x6, RZ ;  /* 0x0000000698ad7819 */ /* 0x000fe400000006ff */
[----:B------:R-:W-:Y:S01]  /*2f60*/  IMAD.WIDE.U32 R6, R32, c[0x0][0x210], R28 ;  /* 0x0000840020067a25 */ /* 0x000fe200078e001c */
[----:B------:R-:W-:Y:S02]  /*2f70*/  IADD3 R131, P1, R82, R19, RZ ;  /* 0x0000001352837210 */ /* 0x000fe40007f3e0ff */
[----:B------:R-:W-:Y:S01]  /*2f80*/  ULDC.U8 UR4, c[0x0][0x298] ;  /* 0x0000a60000047ab9 */ /* 0x000fe20000000000 */
[C---:B------:R-:W-:Y:S02]  /*2f90*/  IMAD R5, R32.reuse, c[0x0][0x264], R3 ;  /* 0x0000990020057a24 */ /* 0x040fe400078e0203 */
[----:B------:R-:W-:Y:S01]  /*2fa0*/  IMAD R3, R32, c[0x0][0x214], R7 ;  /* 0x0000850020037a24 */ /* 0x000fe200078e0207 */
[----:B------:R-:W-:Y:S01]  /*2fb0*/  SEL R7, RZ, c[0x0][0x27c], !P0 ;  /* 0x00009f00ff077a07 */ /* 0x000fe20004000000 */
[----:B------:R-:W-:Y:S01]  /*2fc0*/  IMAD.MOV.U32 R4, RZ, RZ, R2 ;  /* 0x000000ffff047224 */ /* 0x000fe200078e0002 */
[----:B------:R-:W-:Y:S01]  /*2fd0*/  @P0 IADD3 R12, -R12, c[0x0][0x1d4], RZ ;  /* 0x000075000c0c0a10 */ /* 0x000fe20007ffe1ff */
[----:B------:R-:W-:Y:S01]  /*2fe0*/  IMAD.MOV.U32 R2, RZ, RZ, R6 ;  /* 0x000000ffff027224 */ /* 0x000fe200078e0006 */
[----:B------:R-:W-:Y:S01]  /*2ff0*/  IADD3 R6, R28, R7, RZ ;  /* 0x000000071c067210 */ /* 0x000fe20007ffe0ff */
[----:B------:R-:W-:Y:S01]  /*3000*/  IMAD.WIDE.U32 R86, R27, c[0x0][0x268], R4 ;  /* 0x00009a001b567a25 */ /* 0x000fe200078e0004 */
[----:B------:R-:W-:-:S02]  /*3010*/  SHF.R.S32.HI R4, RZ, 0x1f, R12 ;  /* 0x0000001fff047819 */ /* 0x000fc4000001140c */
        /* <DEDUP_REMOVED lines=10> */
[----:B------:R-:W-:-:S02]  /*30c0*/  ISETP.NE.AND P0, PT, RZ, UR4, PT ;  /* 0x00000004ff007c0c */ /* 0x000fc4000bf05270 */
[----:B------:R-:W-:Y:S01]  /*30d0*/  SHF.R.S32.HI R106, RZ, 0x1f, R104 ;  /* 0x0000001fff6a7819 */ /* 0x000fe20000011468 */
[----:B------:R-:W-:Y:S01]  /*30e0*/  IMAD R3, R6, c[0x0][0x1e0], RZ ;  /* 0x0000780006037a24 */ /* 0x000fe200078e02ff */
[----:B------:R-:W-:Y:S01]  /*30f0*/  P2R R128, PR, RZ, 0x1 ;  /* 0x00000001ff807803 */ /* 0x000fe20000000000 */
[----:B------:R-:W-:Y:S02]  /*3100*/  IMAD R4, R139, c[0x0][0x1e4], R4 ;  /* 0x000079008b047a24 */ /* 0x000fe400078e0204 */
[----:B------:R-:W-:Y:S02]  /*3110*/  IMAD R3, R146, c[0x0][0x1e4], R3 ;  /* 0x0000790092037a24 */ /* 0x000fe400078e0203 */
[----:B------:R-:W-:Y:S01]  /*3120*/  IMAD.IADD R127, R181, 0x1, R4 ;  /* 0x00000001b57f7824 */ /* 0x000fe200078e0204 */
[----:B------:R-:W-:Y:S01]  /*3130*/  SHF.R.S32.HI R4, RZ, 0x4, R5 ;  /* 0x00000004ff047819 */ /* 0x000fe20000011405 */
[----:B------:R-:W-:Y:S01]  /*3140*/  IMAD.IADD R126, R179, 0x1, R3 ;  /* 0x00000001b37e7824 */ /* 0x000fe200078e0203 */
[--C-:B------:R-:W-:Y:S01]  /*3150*/  LOP3.LUT R3, R151, 0x38, R2.reuse, 0xf8, !PT ;  /* 0x0000003897037812 */ /* 0x100fe200078ef802 */
[----:B------:R-:W-:Y:S01]  /*3160*/  IMAD.MOV.U32 R168, RZ, RZ, 0x6 ;  /* 0x00000006ffa87424 */ /* 0x000fe200078e00ff */
[----:B------:R-:W-:Y:S01]  /*3170*/  LEA.HI.SX32 R6, R2, R4, 0x1d ;  /* 0x0000000402067211 */ /* 0x000fe200078feaff */
[----:B------:R-:W-:Y:S01]  /*3180*/  IMAD.MOV.U32 R7, RZ, RZ, c[0x0][0x1e0] ;  /* 0x00007800ff077624 */ /* 0x000fe200078e00ff */
[--C-:B------:R-:W-:Y:S01]  /*3190*/  LOP3.LUT R5, R147, 0x38, R2.reuse, 0xf8, !PT ;  /* 0x0000003893057812 */ /* 0x100fe200078ef802 */
[----:B------:R-:W-:Y:S01]  /*31a0*/  IMAD.SHL.U32 R174, R153, 0x40, RZ ;  /* 0x0000004099ae7824 */ /* 0x000fe200078e00ff */
[----:B------:R-:W-:Y:S01]  /*31b0*/  LOP3.LUT R4, R150, 0x38, R2, 0xf8, !PT ;  /* 0x0000003896047812 */ /* 0x000fe200078ef802 */
[----:B------:R-:W-:Y:S01]  /*31c0*/  IMAD.SHL.U32 R83, R6, 0x8, RZ ;  /* 0x0000000806537824 */ /* 0x000fe200078e00ff */
[----:B------:R-:W-:Y:S01]  /*31d0*/  LOP3.LUT R3, R3, R188, RZ, 0x3c, !PT ;  /* 0x000000bc03037212 */ /* 0x000fe200078e3cff */
[----:B------:R-:W-:Y:S01]  /*31e0*/  IMAD.WIDE.U32 R144, R153, 0x50, RZ ;  /* 0x0000005099907825 */ /* 0x000fe200078e00ff */
[----:B------:R-:W-:-:S02]  /*31f0*/  LOP3.LUT R5, R5, R156, RZ, 0x3c, !PT ;  /* 0x0000009c05057212 */ /* 0x000fc400078e3cff */
[----:B------:R-:W-:Y:S01]  /*3200*/  LOP3.LUT R2, R4, R187, RZ, 0x3c, !PT ;  /* 0x000000bb04027212 */ /* 0x000fe200078e3cff */
[----:B------:R-:W-:Y:S01]  /*3210*/  IMAD.WIDE.U32 R140, R7, 0x50, RZ ;  /* 0x00000050078c7825 */ /* 0x000fe200078e00ff */
[-C--:B------:R-:W-:Y:S02]  /*3220*/  SHF.L.U64.HI R152, R152, R168.reuse, c[0x0][0x284] ;  /* 0x0000a10098987619 */ /* 0x080fe400000102a8 */
[-C--:B------:R-:W-:Y:S01]  /*3230*/  SHF.L.U64.HI R153, R153, R168.reuse, c[0x0][0x294] ;  /* 0x0000a50099997619 */ /* 0x080fe200000102a8 */
[C---:B------:R-:W-:Y:S01]  /*3240*/  IMAD.SHL.U32 R185, R7.reuse, 0x40, RZ ;  /* 0x0000004007b97824 */ /* 0x040fe200078e00ff */
[C---:B------:R-:W-:Y:S01]  /*3250*/  SHF.L.U64.HI R169, R7.reuse, R169, c[0x0][0x1e4] ;  /* 0x0000790007a97619 */ /* 0x040fe200000102a9 */
[C---:B------:R-:W-:Y:S01]  /*3260*/  IMAD.SHL.U32 R184, R7.reuse, 0x20, RZ ;  /* 0x0000002007b87824 */ /* 0x040fe200078e00ff */
[----:B------:R-:W-:Y:S01]  /*3270*/  SHF.L.U64.HI R168, R7, R168, c[0x0][0x1e4] ;  /* 0x0000790007a87619 */ /* 0x000fe200000102a8 */
[----:B------:R-:W-:Y:S01]  /*3280*/  IMAD.IADD R7, R162, 0x1, R3 ;  /* 0x00000001a2077824 */ /* 0x000fe200078e0203 */
[----:B------:R-:W-:Y:S01]  /*3290*/  IADD3 R5, R157, R5, RZ ;  /* 0x000000059d057210 */ /* 0x000fe20007ffe0ff */
[----:B------:R-:W-:Y:S01]  /*32a0*/  IMAD.IADD R6, R161, 0x1, R2 ;  /* 0x00000001a1067824 */ /* 0x000fe200078e0202 */
[--C-:B------:R-:W-:Y:S01]  /*32b0*/  LOP3.LUT R3, R147, 0x38, R83.reuse, 0xf8, !PT ;  /* 0x0000003893037812 */ /* 0x100fe200078ef853 */
[----:B------:R-:W-:Y:S01]  /*32c0*/  IMAD R8, R30, c[0x0][0x268], RZ ;  /* 0x00009a001e087a24 */ /* 0x000fe200078e02ff */
[--C-:B------:R-:W-:Y:S01]  /*32d0*/  LOP3.LUT R2, R150, 0x38, R83.reuse, 0xf8, !PT ;  /* 0x0000003896027812 */ /* 0x100fe200078ef853 */
[----:B------:R-:W-:Y:S01]  /*32e0*/  IMAD R9, R17, c[0x0][0x218], RZ ;  /* 0x0000860011097a24 */ /* 0x000fe200078e02ff */
[----:B------:R-:W-:Y:S01]  /*32f0*/  LOP3.LUT R4, R151, 0x38, R83, 0xf8, !PT ;  /* 0x0000003897047812 */ /* 0x000fe200078ef853 */
[C---:B------:R-:W-:Y:S01]  /*3300*/  IMAD R166, R142.reuse, c[0x0][0x294], RZ ;  /* 0x0000a5008ea67a24 */ /* 0x040fe200078e02ff */
[----:B------:R-:W-:Y:S01]  /*3310*/  SHF.L.U32 R125, R5, 0x1, RZ ;  /* 0x00000001057d7819 */ /* 0x000fe200000006ff */
[C---:B------:R-:W-:Y:S01]  /*3320*/  IMAD R167, R142.reuse, c[0x0][0x284], RZ ;  /* 0x0000a1008ea77a24 */ /* 0x040fe200078e02ff */
[----:B------:R-:W-:Y:S01]  /*3330*/  LOP3.LUT R5, R3, R156, RZ, 0x3c, !PT ;  /* 0x0000009c03057212 */ /* 0x000fe200078e3cff */
[----:B------:R-:W-:Y:S01]  /*3340*/  IMAD R165, R142, c[0x0][0x1e4], RZ ;  /* 0x000079008ea57a24 */ /* 0x000fe200078e02ff */
[----:B------:R-:W-:Y:S01]  /*3350*/  LOP3.LUT R3, R2, R187, RZ, 0x3c, !PT ;  /* 0x000000bb02037212 */ /* 0x000fe200078e3cff */
[----:B------:R-:W-:Y:S01]  /*3360*/  IMAD R8, R27, c[0x0][0x26c], R8 ;  /* 0x00009b001b087a24 */ /* 0x000fe200078e0208 */
[----:B------:R-:W-:Y:S01]  /*3370*/  LOP3.LUT R2, R4, R188, RZ, 0x3c, !PT ;  /* 0x000000bc04027212 */ /* 0x000fe200078e3cff */
[----:B------:R-:W-:Y:S01]  /*3380*/  IMAD.WIDE.U32 R142, R142, c[0x0][0x280], RZ ;  /* 0x0000a0008e8e7a25 */ /* 0x000fe200078e00ff */
[----:B------:R-:W-:-:S02]  /*3390*/  IADD3 R3, R161, R3, RZ ;  /* 0x00000003a1037210 */ /* 0x000fc40007ffe0ff */
[----:B------:R-:W-:Y:S01]  /*33a0*/  IADD3 R165, R141, R165, RZ ;  /* 0x000000a58da57210 */ /* 0x000fe20007ffe0ff */
[----:B------:R-:W-:Y:S01]  /*33b0*/  IMAD.IADD R4, R157, 0x1, R5 ;  /* 0x000000019d047824 */ /* 0x000fe200078e0205 */
[----:B------:R-:W-:Y:S01]  /*33c0*/  IADD3 R167, R143, R167, RZ ;  /* 0x000000a78fa77210 */ /* 0x000fe20007ffe0ff */
[----:B------:R-:W-:Y:S01]  /*33d0*/  IMAD.IADD R2, R162, 0x1, R2 ;  /* 0x00000001a2027824 */ /* 0x000fe200078e0202 */
[----:B------:R-:W-:Y:S01]  /*33e0*/  IADD3 R90, R87, R8, RZ ;  /* 0x00000008575a7210 */ /* 0x000fe20007ffe0ff */
[----:B------:R-:W-:Y:S01]  /*33f0*/  IMAD R9, R18, c[0x0][0x21c], R9 ;  /* 0x0000870012097a24 */ /* 0x000fe200078e0209 */
[----:B------:R-:W-:Y:S01]  /*3400*/  SHF.R.S32.HI R105, RZ, 0x1f, R83 ;  /* 0x0000001fff697819 */ /* 0x000fe20000011453 */
[----:B------:R-:W-:Y:S01]  /*3410*/  IMAD.X R130, R23, 0x1, R31, P1 ;  /* 0x0000000117827824 */ /* 0x000fe200008e061f */
[----:B------:R-:W-:Y:S01]  /*3420*/  ISETP.GE.AND P1, PT, R189, 0x1, PT ;  /* 0x00000001bd00780c */ /* 0x000fe20003f26270 */
[----:B------:R-:W-:Y:S01]  /*3430*/  IMAD.IADD R166, R145, 0x1, R166 ;  /* 0x0000000191a67824 */ /* 0x000fe200078e02a6 */
[----:B------:R-:W-:Y:S01]  /*3440*/  SHF.L.U32 R121, R4, 0x1, RZ ;  /* 0x0000000104797819 */ /* 0x000fe200000006ff */
[----:B------:R-:W-:Y:S01]  /*3450*/  IMAD.IADD R103, R93, 0x1, R9 ;  /* 0x000000015d677824 */ /* 0x000fe200078e0209 */
[----:B------:R-:W-:Y:S01]  /*3460*/  SHF.L.U32 R118, R2, 0x1, RZ ;  /* 0x0000000102767819 */ /* 0x000fe200000006ff */
[----:B------:R-:W-:-:S02]  /*3470*/  IMAD.SHL.U32 R124, R6, 0x2, RZ ;  /* 0x00000002067c7824 */ /* 0x000fc400078e00ff */
[----:B------:R-:W-:Y:S02]  /*3480*/  IMAD.SHL.U32 R122, R7, 0x2, RZ ;  /* 0x00000002077a7824 */ /* 0x000fe400078e00ff */
[----:B------:R-:W-:Y:S02]  /*3490*/  IMAD.SHL.U32 R120, R3, 0x2, RZ ;  /* 0x0000000203787824 */ /* 0x000fe400078e00ff */
.L_x_839:
[----:B------:R-:W-:Y:S01]  /*34a0*/  SHF.R.S32.HI R89, RZ, 0x1f, R33 ;  /* 0x0000001fff597819 */ /* 0x000fe20000011421 */
[-C--:B-1----:R-:W-:Y:S01]  /*34b0*/  IMAD R2, R165, R33.reuse, RZ ;  /* 0x00000021a5027224 */ /* 0x082fe200078e02ff */
[----:B------:R-:W-:Y:S01]  /*34c0*/  ISETP.GE.AND P2, PT, R189, 0x1, PT ;  /* 0x00000001bd00780c */ /* 0x000fe20003f46270 */
[----:B------:R-:W-:Y:S01]  /*34d0*/  IMAD.WIDE.U32 R64, R140, R33, RZ ;  /* 0x000000218c407225 */ /* 0x000fe200078e00ff */
[----:B------:R-:W-:Y:S04]  /*34e0*/  DEPBAR.LE SB0, 0x0 ;  /* 0x000080000000791a */ /* 0x000fe80000000000 */
[----:B------:R-:W-:Y:S01]  /*34f0*/  IADD3 R3, P1, P0, R111, R64, R184 ;  /* 0x000000406f037210 */ /* 0x000fe2000783e0b8 */
[----:B------:R-:W-:Y:S01]  /*3500*/  IMAD R2, R89, R140, R2 ;  /* 0x0000008c59027224 */ /* 0x000fe200078e0202 */
[----:B------:R-:W-:Y:S01]  /*3510*/  WARPSYNC 0xffffffff ;  /* 0xffffffff00007948 */ /* 0x000fe20003800000 */
[----:B------:R-:W-:Y:S02]  /*3520*/  BAR.SYNC.DEFER_BLOCKING 0x0 ;  /* 0x0000000000007b1d */ /* 0x000fe40000010000 */
[----:B------:R-:W-:Y:S05]  /*3530*/  IMAD.IADD R68, R65, 0x1, R2 ;  /* 0x0000000141447824 */ /* 0x000fea00078e0202 */
[----:B------:R-:W-:Y:S02]  /*3540*/  IADD3.X R6, R107, R68, R169, P1, P0 ;  /* 0x000000446b067210 */ /* 0x000fe40000fe04a9 */
[----:B------:R-:W-:Y:S04]  /*3550*/  IADD3 R4, P1, P0, R111, R64, R185 ;  /* 0x000000406f047210 */ /* 0x000fe8000783e0b9 */
[----:B------:R-:W-:Y:S02]  /*3560*/  IADD3.X R7, R107, R68, R168, P1, P0 ;  /* 0x000000446b077210 */ /* 0x000fe40000fe04a8 */
[----:B------:R-:W-:Y:S05]  /*3570*/  IADD3 R2, P0, R111, R64, RZ ;  /* 0x000000406f027210 */ /* 0x000fea0007f1e0ff */
[----:B------:R-:W-:Y:S01]  /*3580*/  IMAD.X R5, R68, 0x1, R107, P0 ;  /* 0x0000000144057824 */ /* 0x000fe200000e066b */
[C---:B------:R-:W-:Y:S04]  /*3590*/  LEA R54, P0, R2.reuse, c[0x0][0x1c8], 0x1 ;  /* 0x0000720002367a11 */ /* 0x040fe800078008ff */
[----:B------:R-:W-:Y:S01]  /*35a0*/  LEA.HI.X R55, R2, c[0x0][0x1cc], R5, 0x1, P0 ;  /* 0x0000730002377a11 */ /* 0x000fe200000f0c05 */
[----:B------:R-:W-:Y:S01]  /*35b0*/  BSSY B2, `(.L_x_805) ;  /* 0x00003a2000027945 */ /* 0x000fe20003800000 */
[C---:B------:R-:W-:Y:S04]  /*35c0*/  LEA R60, P0, R3.reuse, c[0x0][0x1c8], 0x1 ;  /* 0x00007200033c7a11 */ /* 0x040fe800078008ff */
[----:B------:R-:W-:Y:S02]  /*35d0*/  LEA.HI.X R61, R3, c[0x0][0x1cc], R6, 0x1, P0 ;  /* 0x00007300033d7a11 */ /* 0x000fe400000f0c06 */
[C---:B------:R-:W-:Y:S04]  /*35e0*/  LEA R62, P0, R4.reuse, c[0x0][0x1c8], 0x1 ;  /* 0x00007200043e7a11 */ /* 0x040fe800078008ff */
        /* <DEDUP_REMOVED lines=34> */
[----:B------:R-:W-:Y:S11]  /*3810*/  CS2R R2, SRZ ;  /* 0x0000000000027805 */ /* 0x000ff6000001ff00 */
[----:B------:R-:W-:Y:S01]  /*3820*/  @!UPT UIADD3 URZ, URZ, URZ, URZ ;  /* 0x0000003f3f3ff290 */ /* 0x000fe2000fffe03f */
[----:B------:R1:W5:Y:S04]  /*3830*/  @!P0 LDG.E.64 R2, [R8.64] ;  /* 0x0000000808028981 */ /* 0x000368000c1e1b00 */
[----:B------:R1:W5:Y:S01]  /*3840*/  @!P0 LDG.E.64 R34, [R4.64] ;  /* 0x0000000804228981 */ /* 0x000362000c1e1b00 */
[----:B------:R-:W-:Y:S11]  /*3850*/  ISETP.GE.AND P0, PT, R26, c[0x0][0x27c], PT ;  /* 0x00009f001a007a0c */ /* 0x000ff60003f06270 */
[----:B------:R-:W-:Y:S02]  /*3860*/  @!UPT UIADD3 URZ, URZ, URZ, URZ ;  /* 0x0000003f3f3ff290 */ /* 0x000fe4000fffe03f */
[----:B------:R1:W5:Y:S04]  /*3870*/  @!P0 LDG.E.64 R6, [R8.64+0x20] ;  /* 0x0000200808068981 */ /* 0x000368000c1e1b00 */
[----:B------:R1:W5:Y:S02]  /*3880*/  @!P0 LDG.E.64 R40, [R4.64+0x20] ;  /* 0x0000200804288981 */ /* 0x000364000c1e1b00 */
.L_x_809:
[----:B------:R-:W-:Y:S05]  /*3890*/  BSYNC B0 ;  /* 0x0000000000007941 */ /* 0x000fea0003800000 */
.L_x_808:
        /* <DEDUP_REMOVED lines=38> */
.L_x_811:
[----:B------:R-:W-:Y:S05]  /*3b00*/  BSYNC B0 ;  /* 0x0000000000007941 */ /* 0x000fea0003800000 */
.L_x_810:
        /* <DEDUP_REMOVED lines=29> */
[----:B------:R-:W-:Y:S11]  /*3ce0*/  ISETP.GE.AND P0, PT, R24, c[0x0][0x27c], PT ;  /* 0x00009f0018007a0c */ /* 0x000ff60003f06270 */
[----:B------:R-:W-:Y:S02]  /*3cf0*/  @!UPT UIADD3 URZ, URZ, URZ, URZ ;  /* 0x0000003f3f3ff290 */ /* 0x000fe4000fffe03f */
[----:B------:R1:W5:Y:S04]  /*3d00*/  @!P0 LDG.E.64 R18, [R8.64] ;  /* 0x0000000808128981 */ /* 0x000368000c1e1b00 */
[----:B------:R1:W5:Y:S01]  /*3d10*/  @!P0 LDG.E.64 R46, [R4.64] ;  /* 0x00000008042e8981 */ /* 0x000362000c1e1b00 */
[----:B------:R-:W-:Y:S11]  /*3d20*/  ISETP.GE.AND P0, PT, R26, c[0x0][0x27c], PT ;  /* 0x00009f001a007a0c */ /* 0x000ff60003f06270 */
[----:B------:R-:W-:Y:S02]  /*3d30*/  @!UPT UIADD3 URZ, URZ, URZ, URZ ;  /* 0x0000003f3f3ff290 */ /* 0x000fe4000fffe03f */
[----:B------:R1:W5:Y:S04]  /*3d40*/  @!P0 LDG.E.64 R20, [R8.64+0x20] ;  /* 0x0000200808148981 */ /* 0x000368000c1e1b00 */
[----:B------:R1:W5:Y:S02]  /*3d50*/  @!P0 LDG.E.64 R48, [R4.64+0x20] ;  /* 0x0000200804308981 */ /* 0x000364000c1e1b00 */
.L_x_813:
[----:B------:R-:W-:Y:S05]  /*3d60*/  BSYNC B0 ;  /* 0x0000000000007941 */ /* 0x000fea0003800000 */
.L_x_812:
        /* <DEDUP_REMOVED lines=17> */
[----:B------:R-:W1:Y:S11]  /*3e80*/  LDS.128 R8, [R80+0x2800] ;  /* 0x0028000050087984 */ /* 0x000e760000000c00 */
[----:B------:R-:W-:Y:S01]  /*3e90*/  @!UPT UIADD3 URZ, URZ, URZ, URZ ;  /* 0x0000003f3f3ff290 */ /* 0x000fe2000fffe03f */
        /* <DEDUP_REMOVED lines=49> */
.L_x_817:
[----:B------:R-:W-:Y:S05]  /*41b0*/  BSYNC B0 ;  /* 0x0000000000007941 */ /* 0x000fea0003800000 */
.L_x_816:
[----:B------:R-:W-:Y:S11]  /*41c0*/  ISETP.NE.AND P0, PT, R91, RZ, PT ;  /* 0x000000ff5b00720c */ /* 0x000ff60003f05270 */
[----:B------:R-:W-:Y:S02]  /*41d0*/  @!UPT UIADD3 URZ, URZ, URZ, URZ ;  /* 0x0000003f3f3ff290 */ /* 0x000fe4000fffe03f */
[----:B------:R-:W-:-:S05]  /*41e0*/  @P0 BRA `(.L_x_815) ;  /* 0x0000034000000947 */ /* 0x000fca0003800000 */
[----:B------:R-:W-:Y:S01]  /*41f0*/  ISETP.GE.AND P0, PT, R26, c[0x0][0x27c], PT ;  /* 0x00009f001a007a0c */ /* 0x000fe20003f06270 */
[----:B-1----:R-:W1:Y:S11]  /*4200*/  LDS.128 R8, [R81+0x2800] ;  /* 0x0028000051087984 */ /* 0x002e760000000c00 */
        /* <DEDUP_REMOVED lines=50> */
.L_x_815:
[----:B------:R-:W-:Y:S05]  /*4530*/  BSYNC B1 ;  /* 0x0000000000017941 */ /* 0x000fea0003800000 */
.L_x_814:
[----:B------:R-:W-:Y:S01]  /*4540*/  BSSY B1, `(.L_x_818) ;  /* 0x0000070000017945 */ /* 0x000fe20003800000 */
[----:B------:R-:W-:-:S05]  /*4550*/  @P3 BRA `(.L_x_819) ;  /* 0x000006e000003947 */ /* 0x000fca0003800000 */
[----:B------:R-:W-:Y:S01]  /*4560*/  BSSY B0, `(.L_x_820) ;  /* 0x0000036000007945 */ /* 0x000fe20003800000 */
        /* <DEDUP_REMOVED lines=53> */
.L_x_821:
[----:B------:R-:W-:Y:S05]  /*48c0*/  BSYNC B0 ;  /* 0x0000000000007941 */ /* 0x000fea0003800000 */
.L_x_820:
        /* <DEDUP_REMOVED lines=55> */
.L_x_819:
[----:B------:R-:W-:Y:S05]  /*4c40*/  BSYNC B1 ;  /* 0x0000000000017941 */ /* 0x000fea0003800000 */
.L_x_818:
        /* <DEDUP_REMOVED lines=55> */
.L_x_824:
[----:B------:R-:W-:Y:S05]  /*4fc0*/  BSYNC B0 ;  /* 0x0000000000007941 */ /* 0x000fea0003800000 */
.L_x_823:
        /* <DEDUP_REMOVED lines=56> */
.L_x_807:
        /* <DEDUP_REMOVED lines=13> */
[C---:B------:R-:W-:Y:S02]  /*5420*/  @!P2 IADD3.X R5, R109.reuse, R32, R154, P1, P0 ;  /* 0x000000206d05a210 */ /* 0x040fe40000fe049a */
[----:B------:R-:W-:Y:S04]  /*5430*/  @!P2 IADD3 R3, P1, P0, R94, R10, R176 ;  /* 0x0000000a5e03a210 */ /* 0x000fe8000783e0b0 */
[----:B------:R-:W-:Y:S02]  /*5440*/  @!P2 IADD3.X R8, R108, R36, R155, P1, P0 ;  /* 0x000000246c08a210 */ /* 0x000fe40000fe049b */
[----:B------:R-:W-:Y:S04]  /*5450*/  ISETP.GE.AND P0, PT, R146, R66, PT ;  /* 0x000000429200720c */ /* 0x000fe80003f06270 */
[----:B------:R-:W-:Y:S11]  /*5460*/  ISETP.GE.OR P1, PT, R28, c[0x0][0x27c], P0 ;  /* 0x00009f001c007a0c */ /* 0x000ff60000726670 */
[----:B------:R-:W-:Y:S02]  /*5470*/  @!UPT UIADD3 URZ, URZ, URZ, URZ ;  /* 0x0000003f3f3ff290 */ /* 0x000fe4000fffe03f */
        /* <DEDUP_REMOVED lines=17> */
[----:B------:R1:W4:Y:S08]  /*5590*/  @!P1 LDG.E.128 R56, [R6.64] ;  /* 0x0000000806389981 */ /* 0x000330000c1e1d00 */
[----:B---3--:R-:W-:Y:S05]  /*55a0*/  @!P0 IADD3 R2, P1, R96, R30, RZ ;  /* 0x0000001e60028210 */ /* 0x008fea0007f3e0ff */
[----:B------:R-:W-:Y:S01]  /*55b0*/  @!P0 IMAD.X R3, R32, 0x1, R109, P1 ;  /* 0x0000000120038824 */ /* 0x000fe200008e066d */
[C---:B-1----:R-:W-:Y:S04]  /*55c0*/  @!P0 LEA R8, P1, R2.reuse, c[0x0][0x270], 0x1 ;  /* 0x00009c0002088a11 */ /* 0x042fe800078208ff */
[----:B------:R-:W-:Y:S02]  /*55d0*/  @!P0 LEA.HI.X R9, R2, c[0x0][0x274], R3, 0x1, P1 ;  /* 0x00009d0002098a11 */ /* 0x000fe400008f0c03 */
[----:B------:R-:W-:Y:S01]  /*55e0*/  @!P0 IADD3 R3, P1, R94, R10, RZ ;  /* 0x0000000a5e038210 */ /* 0x000fe20007f3e0ff */
[----:B------:R-:W-:Y:S04]  /*55f0*/  CS2R R6, SRZ ;  /* 0x0000000000067805 */ /* 0x000fe8000001ff00 */
[----:B------:R-:W-:Y:S01]  /*5600*/  @!P0 IMAD.X R4, R36, 0x1, R108, P1 ;  /* 0x0000000124048824 */ /* 0x000fe200008e066c */
[C---:B------:R-:W-:Y:S01]  /*5610*/  @!P0 LEA R2, P1, R3.reuse, c[0x0][0x288], 0x1 ;  /* 0x0000a20003028a11 */ /* 0x040fe200078208ff */
[----:B------:R-:W-:Y:S03]  /*5620*/  CS2R R36, SRZ ;  /* 0x0000000000247805 */ /* 0x000fe6000001ff00 */
[----:B------:R-:W-:Y:S02]  /*5630*/  @!P0 LEA.HI.X R3, R3, c[0x0][0x28c], R4, 0x1, P1 ;  /* 0x0000a30003038a11 */ /* 0x000fe400008f0c04 */
[----:B------:R-:W-:Y:S01]  /*5640*/  CS2R R4, SRZ ;  /* 0x0000000000047805 */ /* 0x000fe2000001ff00 */
[----:B------:R-:W-:Y:S02]  /*5650*/  ISETP.GE.AND P1, PT, R28, c[0x0][0x27c], PT ;  /* 0x00009f001c007a0c */ /* 0x000fe40003f26270 */
[----:B------:R1:W5:Y:S08]  /*5660*/  @!P0 LDG.E.128 R36, [R2.64] ;  /* 0x0000000802248981 */ /* 0x000370000c1e1d00 */
[----:B------:R2:W5:Y:S01]  /*5670*/  @!P0 LDG.E.128 R4, [R8.64] ;  /* 0x0000000808048981 */ /* 0x000562000c1e1d00 */
[----:B------:R-:W-:Y:S01]  /*5680*/  ISETP.GE.OR P0, PT, R82, R66, P6 ;  /* 0x000000425200720c */ /* 0x000fe20003706670 */
        /* <DEDUP_REMOVED lines=25> */
[----:B------:R-:W-:Y:S01]  /*5820*/  IADD3 R2, P0, R182, R64, RZ ;  /* 0x00000040b6027210 */ /* 0x000fe20007f1e0ff */
        /* <DEDUP_REMOVED lines=117> */
.L_x_826:
[----:B------:R-:W-:Y:S05]  /*5f80*/  BSYNC B0 ;  /* 0x0000000000007941 */ /* 0x000fea0003800000 */
.L_x_825:
[----:B------:R-:W-:Y:S01]  /*5f90*/  ISETP.GE.OR P0, PT, R139, R66, P6 ;  /* 0x000000428b00720c */ /* 0x000fe20003706670 */
[----:B------:R-:W-:Y:S01]  /*5fa0*/  @!UPT UIADD3 URZ, URZ, URZ, URZ ;  /* 0x0000003f3f3ff290 */ /* 0x000fe2000fffe03f */
[----:B------:R-:W-:Y:S11]  /*5fb0*/  BSSY B0, `(.L_x_827) ;  /* 0x0000071000007945 */ /* 0x000ff60003800000 */
        /* <DEDUP_REMOVED lines=112> */
.L_x_828:
[----:B------:R-:W-:Y:S05]  /*66c0*/  BSYNC B0 ;  /* 0x0000000000007941 */ /* 0x000fea0003800000 */
.L_x_827:
[----:B-1----:R-:W-:Y:S05]  /*66d0*/  IADD3 R51, P0, R178, R64, RZ ;  /* 0x00000040b2337210 */ /* 0x002fea0007f1e0ff */
[----:B------:R-:W-:Y:S01]  /*66e0*/  IMAD.X R50, R68, 0x1, R126, P0 ;  /* 0x0000000144327824 */ /* 0x000fe200000e067e */
[----:B------:R-:W-:Y:S11]  /*66f0*/  ISETP.GE.OR P0, PT, R146, R66, P6 ;  /* 0x000000429200720c */ /* 0x000ff60003706670 */
[----:B------:R-:W-:Y:S02]  /*6700*/  @!UPT UIADD3 URZ, URZ, URZ, URZ ;  /* 0x0000003f3f3ff290 */ /* 0x000fe4000fffe03f */
[----:B------:R-:W-:-:S05]  /*6710*/  @P0 BRA `(.L_x_822) ;  /* 0x000008b000000947 */ /* 0x000fca0003800000 */
[----:B------:R-:W-:Y:S01]  /*6720*/  IADD3 R2, P2, P0, R84, R51, R104 ;  /* 0x0000003354027210 */ /* 0x000fe2000785e068 */
[----:B------:R-:W1:Y:S01]  /*6730*/  LDS.128 R12, [R118+0x2900] ;  /* 0x00290000760c7984 */ /* 0x000e620000000c00 */
[----:B-----5:R-:W-:Y:S02]  /*6740*/  @!P1 SHF.R.U64 R6, R56, 0x10, R57 ;  /* 0x0000001038069819 */ /* 0x020fe40000001239 */
[----:B------:R-:W-:Y:S02]  /*6750*/  IADD3.X R3, R88, R50, R106, P2, P0 ;  /* 0x0000003258037210 */ /* 0x000fe400017e046a */
[----:B------:R-:W-:Y:S02]  /*6760*/  LEA R48, P0, R2, c[0x0][0x1c8], 0x1 ;  /* 0x0000720002307a11 */ /* 0x000fe400078008ff */
[----:B------:R-:W-:Y:S01]  /*6770*/  @!P1 PRMT R17, R62, 0x5410, R6 ;  /* 0x000054103e119816 */ /* 0x000fe20000000006 */
[----:B------:R-:W2:Y:S01]  /*6780*/  LDS.128 R36, [R122+0x2900] ;  /* 0x002900007a247984 */ /* 0x000ea20000000c00 */
[----:B------:R-:W-:Y:S02]  /*6790*/  LEA.HI.X R49, R2, c[0x0][0x1cc], R3, 0x1, P0 ;  /* 0x0000730002317a11 */ /* 0x000fe400000f0c03 */
[----:B------:R-:W-:Y:S02]  /*67a0*/  @!P1 SHF.R.U32.HI R9, RZ, 0x10, R59 ;  /* 0x00000010ff099819 */ /* 0x000fe4000001163b */
[----:B------:R-:W-:Y:S02]  /*67b0*/  @!P1 SHF.R.U32.HI R7, RZ, 0x10, R57 ;  /* 0x00000010ff079819 */ /* 0x000fe40000011639 */
[--C-:B------:R-:W-:Y:S02]  /*67c0*/  @!P1 SHF.R.U64 R2, R20, 0x10, R21.reuse ;  /* 0x0000001014029819 */ /* 0x100fe40000001215 */
[----:B------:R-:W-:Y:S02]  /*67d0*/  @!P1 SHF.R.U32.HI R3, RZ, 0x10, R21 ;  /* 0x00000010ff039819 */ /* 0x000fe40000011615 */
[----:B------:R-:W-:Y:S01]  /*67e0*/  @!P1 PRMT R16, R62, 0x5432, R7 ;  /* 0x000054323e109816 */ /* 0x000fe20000000007 */
[----:B------:R-:W-:Y:S01]  /*67f0*/  @!P1 IMAD.U32 R7, R17, 0x10000, RZ ;  /* 0x0001000011079824 */ /* 0x000fe200078e00ff */
[----:B------:R-:W-:Y:S02]  /*6800*/  @!P1 SHF.R.U64 R11, R58, 0x10, R59 ;  /* 0x000000103a0b9819 */ /* 0x000fe4000000123b */
[----:B------:R-:W-:Y:S01]  /*6810*/  @!P1 SHF.R.U64 R4, R22, 0x10, R23 ;  /* 0x0000001016049819 */ /* 0x000fe20000001217 */
[----:B------:R-:W-:Y:S01]  /*6820*/  @!P1 IMAD.U32 R18, R16, 0x10000, RZ ;  /* 0x0001000010129824 */ /* 0x000fe200078e00ff */
[C---:B------:R-:W-:Y:S02]  /*6830*/  @!P1 PRMT R22, R63.reuse, 0x5410, R9 ;  /* 0x000054103f169816 */ /* 0x040fe40000000009 */
[----:B------:R-:W-:Y:S02]  /*6840*/  @!P1 SHF.R.U32.HI R5, RZ, 0x10, R23 ;  /* 0x00000010ff059819 */ /* 0x000fe40000011617 */
[----:B------:R-:W-:Y:S02]  /*6850*/  @!P1 PRMT R27, R63, 0x5432, R11 ;  /* 0x000054323f1b9816 */ /* 0x000fe4000000000b */
[C---:B------:R-:W-:Y:S02]  /*6860*/  @!P1 PRMT R11, R32.reuse, 0x5432, R4 ;  /* 0x00005432200b9816 */ /* 0x040fe40000000004 */
[----:B------:R-:W-:Y:S02]  /*6870*/  @!P1 PRMT R10, R32, 0x5410, R5 ;  /* 0x00005410200a9816 */ /* 0x000fe40000000005 */
[----:B------:R-:W-:Y:S02]  /*6880*/  @!P1 LOP3.LUT R34, R22, 0xffff0000, RZ, 0xc0, !PT ;  /* 0xffff000016229812 */ /* 0x000fe400078ec0ff */
[C---:B------:R-:W-:Y:S02]  /*6890*/  @!P1 PRMT R8, R31.reuse, 0x5432, R2 ;  /* 0x000054321f089816 */ /* 0x040fe40000000002 */
[----:B------:R-:W-:Y:S01]  /*68a0*/  @!P1 PRMT R6, R31, 0x5410, R3 ;  /* 0x000054101f069816 */ /* 0x000fe20000000003 */
[----:B-1----:R-:W-:Y:S01]  /*68b0*/  @!P1 IMAD.U32 R2, R12, 0x10000, RZ ;  /* 0x000100000c029824 */ /* 0x002fe200078e00ff */
[C---:B------:R-:W-:Y:S01]  /*68c0*/  @!P1 SHF.L.U32 R3, R8.reuse, 0x10, RZ ;  /* 0x0000001008039819 */ /* 0x040fe200000006ff */
[----:B------:R-:W-:Y:S01]  /*68d0*/  @!P1 IMAD.U32 R4, R13, 0x10000, RZ ;  /* 0x000100000d049824 */ /* 0x000fe200078e00ff */
[----:B------:R-:W-:Y:S01]  /*68e0*/  @!P1 LOP3.LUT R8, R8, 0xffff0000, RZ, 0xc0, !PT ;  /* 0xffff000008089812 */ /* 0x000fe200078ec0ff */
[----:B------:R-:W-:Y:S01]  /*68f0*/  @!P1 FMUL.FTZ R20, R2, R7 ;  /* 0x0000000702149220 */ /* 0x000fe20000410000 */
[----:B------:R-:W-:Y:S01]  /*6900*/  @!P1 SHF.L.U32 R31, R22, 0x10, RZ ;  /* 0x00000010161f9819 */ /* 0x000fe200000006ff */
[C---:B------:R-:W-:Y:S01]  /*6910*/  @!P1 IMAD.U32 R5, R6.reuse, 0x10000, RZ ;  /* 0x0001000006059824 */ /* 0x040fe200078e00ff */
[----:B------:R-:W-:Y:S01]  /*6920*/  @!P1 LOP3.LUT R6, R6, 0xffff0000, RZ, 0xc0, !PT ;  /* 0xffff000006069812 */ /* 0x000fe200078ec0ff */
[----:B--2---:R-:W-:Y:S01]  /*6930*/  @!P1 IMAD.U32 R9, R36, 0x10000, RZ ;  /* 0x0001000024099824 */ /* 0x004fe200078e00ff */
[----:B------:R-:W-:Y:S01]  /*6940*/  @!P1 SHF.L.U32 R19, R37, 0x10, RZ ;  /* 0x0000001025139819 */ /* 0x000fe200000006ff */
[-C--:B------:R-:W-:Y:S01]  /*6950*/  @!P1 FMUL.FTZ R2, R2, R3.reuse ;  /* 0x0000000302029220 */ /* 0x080fe20000410000 */
[----:B------:R-:W-:Y:S01]  /*6960*/  @!P1 LOP3.LUT R35, R39, 0xffff0000, RZ, 0xc0, !PT ;  /* 0xffff000027239812 */ /* 0x000fe200078ec0ff */
[----:B------:R-:W-:Y:S01]  /*6970*/  @!P1 FMUL.FTZ R21, R4, R18 ;  /* 0x0000001204159220 */ /* 0x000fe20000410000 */
[----:B------:R-:W-:Y:S01]  /*6980*/  @!P1 LOP3.LUT R30, R38, 0xffff0000, RZ, 0xc0, !PT ;  /* 0xffff0000261e9812 */ /* 0x000fe200078ec0ff */
        /* <DEDUP_REMOVED lines=8> */
[----:B------:R-:W-:Y:S01]  /*6a10*/  @!P1 IMAD.U32 R32, R39, 0x10000, RZ ;  /* 0x0001000027209824 */ /* 0x000fe200078e00ff */
[----:B------:R-:W-:Y:S02]  /*6a20*/  @!P1 LOP3.LUT R7, R12, 0xffff0000, RZ, 0xc0, !PT ;  /* 0xffff00000c079812 */ /* 0x000fe400078ec0ff */
[----:B------:R-:W-:Y:S02]  /*6a30*/  @!P1 LOP3.LUT R3, R13, 0xffff0000, RZ, 0xc0, !PT ;  /* 0xffff00000d039812 */ /* 0x000fe400078ec0ff */
[----:B------:R-:W-:Y:S01]  /*6a40*/  ISETP.GE.AND P0, PT, R83, c[0x0][0x1d4], PT ;  /* 0x0000750053007a0c */ /* 0x000fe20003f06270 */
[----:B------:R-:W-:Y:S02]  /*6a50*/  @!P1 FMUL.FTZ R23, R7, R16 ;  /* 0x0000001007179220 */ /* 0x000fe40000410000 */
[C---:B------:R-:W-:Y:S02]  /*6a60*/  @!P1 FMUL.FTZ R9, R3.reuse, R20 ;  /* 0x0000001403099220 */ /* 0x040fe40000410000 */
[-C--:B------:R-:W-:Y:S02]  /*6a70*/  @!P1 FMUL.FTZ R5, R3, R6.reuse ;  /* 0x0000000603059220 */ /* 0x080fe40000410000 */
[----:B------:R-:W-:Y:S01]  /*6a80*/  @!P1 FFMA.FTZ R46, R21, R6, -R9 ;  /* 0x00000006152e9223 */ /* 0x000fe20000010809 */
[C---:B------:R-:W-:Y:S01]  /*6a90*/  @!P1 LOP3.LUT R9, R15.reuse, 0xffff0000, RZ, 0xc0, !PT ;  /* 0xffff00000f099812 */ /* 0x040fe200078ec0ff */
[----:B------:R-:W-:Y:S02]  /*6aa0*/  @!P1 IMAD.U32 R6, R15, 0x10000, RZ ;  /* 0x000100000f069824 */ /* 0x000fe400078e00ff */
[-C--:B------:R-:W-:Y:S02]  /*6ab0*/  @!P1 FMUL.FTZ R3, R7, R8.reuse ;  /* 0x0000000807039220 */ /* 0x080fe40000410000 */
[C---:B------:R-:W-:Y:S01]  /*6ac0*/  @!P1 IMAD.U32 R7, R10.reuse, 0x10000, RZ ;  /* 0x000100000a079824 */ /* 0x040fe200078e00ff */
[----:B------:R-:W-:Y:S01]  /*6ad0*/  @!P1 LOP3.LUT R10, R10, 0xffff0000, RZ, 0xc0, !PT ;  /* 0xffff00000a0a9812 */ /* 0x000fe200078ec0ff */
[----:B------:R-:W-:Y:S02]  /*6ae0*/  @!P1 FFMA.FTZ R45, R17, R8, -R23 ;  /* 0x00000008112d9223 */ /* 0x000fe40000010817 */
[C---:B------:R-:W-:Y:S02]  /*6af0*/  @!P1 FMUL.FTZ R22, R6.reuse, R31 ;  /* 0x0000001f06169220 */ /* 0x040fe40000410000 */
[C---:B------:R-:W-:Y:S02]  /*6b00*/  @!P1 FMUL.FTZ R23, R9.reuse, R34 ;  /* 0x0000002209179220 */ /* 0x040fe40000410000 */
[-C--:B------:R-:W-:Y:S01]  /*6b10*/  @!P1 FMUL.FTZ R8, R6, R7.reuse ;  /* 0x0000000706089220 */ /* 0x080fe20000410000 */
[----:B------:R-:W-:Y:S01]  /*6b20*/  @!P1 SHF.L.U32 R6, R14, 0x10, RZ ;  /* 0x000000100e069819 */ /* 0x000fe200000006ff */
        /* <DEDUP_REMOVED lines=11> */
[----:B------:R-:W-:Y:S01]  /*6be0*/  @!P1 FFMA.FTZ R43, R23, R7, -R40 ;  /* 0x00000007172b9223 */ /* 0x000fe20000010828 */
[----:B------:R-:W-:Y:S01]  /*6bf0*/  @!P1 F2FP.BF16.PACK_AB R40, R46, R47 ;  /* 0x0000002f2e28923e */ /* 0x000fe200000010ff */
[----:B------:R-:W-:Y:S02]  /*6c00*/  @!P1 FFMA.FTZ R41, R30, R11, -R41 ;  /* 0x0000000b1e299223 */ /* 0x000fe40000010829 */
[----:B------:R-:W-:Y:S02]  /*6c10*/  @!P1 FMUL.FTZ R6, R6, R7 ;  /* 0x0000000706069220 */ /* 0x000fe40000410000 */
[----:B------:R-:W-:Y:S01]  /*6c20*/  @!P1 FMUL.FTZ R7, R10, R11 ;  /* 0x0000000b0a079220 */ /* 0x000fe20000410000 */
[----:B------:R-:W-:Y:S01]  /*6c30*/  @!P1 F2FP.BF16.PACK_AB R11, R41, R43 ;  /* 0x0000002b290b923e */ /* 0x000fe200000010ff */
[----:B------:R-:W-:Y:S01]  /*6c40*/  @!P1 FFMA.FTZ R3, R16, R17, R3 ;  /* 0x0000001110039223 */ /* 0x000fe20000010003 */
[----:B------:R-:W-:Y:S01]  /*6c50*/  @!P1 F2FP.BF16.PACK_AB R17, R45, R52 ;  /* 0x000000342d11923e */ /* 0x000fe200000010ff */
[----:B------:R-:W-:Y:S01]  /*6c60*/  @!P1 IMAD.MOV.U32 R37, RZ, RZ, R40 ;  /* 0x000000ffff259224 */ /* 0x000fe200078e0028 */
[----:B------:R-:W-:Y:S01]  /*6c70*/  @!P1 F2FP.BF16.PACK_AB R16, R42, R44 ;  /* 0x0000002c2a10923e */ /* 0x000fe200000010ff */
[----:B------:R-:W-:Y:S01]  /*6c80*/  @!P1 IMAD.MOV.U32 R38, RZ, RZ, R11 ;  /* 0x000000ffff269224 */ /* 0x000fe200078e000b */
[----:B------:R-:W-:Y:S01]  /*6c90*/  @!P1 MOV R36, R17 ;  /* 0x0000001100249202 */ /* 0x000fe20000000f00 */
[----:B------:R-:W-:Y:S01]  /*6ca0*/  @!P1 FFMA.FTZ R4, R18, R19, R4 ;  /* 0x0000001312049223 */ /* 0x000fe20000010004 */
[----:B------:R-:W-:Y:S01]  /*6cb0*/  @!P1 MOV R39, R16 ;  /* 0x0000001000279202 */ /* 0x000fe20000000f00 */
[----:B------:R-:W-:Y:S01]  /*6cc0*/  @!P1 FFMA.FTZ R5, R20, R21, R5 ;  /* 0x0000001514059223 */ /* 0x000fe20000010005 */
[----:B------:R-:W-:Y:S01]  /*6cd0*/  @!P1 F2FP.BF16.PACK_AB R10, R3, R2 ;  /* 0x00000002030a923e */ /* 0x000fe200000010ff */
[----:B------:R-:W-:Y:S02]  /*6ce0*/  @!P1 FFMA.FTZ R6, R22, R23, R6 ;  /* 0x0000001716069223 */ /* 0x000fe40000010006 */
[----:B------:R-:W-:Y:S01]  /*6cf0*/  @!P1 FFMA.FTZ R7, R27, R30, R7 ;  /* 0x0000001e1b079223 */ /* 0x000fe20000010007 */
[----:B------:R1:W-:Y:S01]  /*6d00*/  STG.E.128 [R48.64], R36 ;  /* 0x0000002430007986 */ /* 0x0003e2000c101d08 */
[----:B------:R-:W-:Y:S01]  /*6d10*/  @!P1 FFMA.FTZ R8, R31, R32, R8 ;  /* 0x000000201f089223 */ /* 0x000fe20000010008 */
[----:B------:R-:W-:Y:S01]  /*6d20*/  @!P1 F2FP.BF16.PACK_AB R4, R5, R4 ;  /* 0x000000040504923e */ /* 0x000fe200000010ff */
        /* <DEDUP_REMOVED lines=14> */
.L_x_806:
[----:B------:R-:W-:Y:S01]  /*6e10*/  ISETP.NE.AND P1, PT, R91, RZ, PT ;  /* 0x000000ff5b00720c */ /* 0x000fe20003f25270 */
[----:B------:R-:W-:Y:S01]  /*6e20*/  IMAD R2, R33, -0x50, R0 ;  /* 0xffffffb021027824 */ /* 0x000fe200078e0200 */
[----:B------:R-:W-:Y:S04]  /*6e30*/  BSSY B0, `(.L_x_829) ;  /* 0x0000009000007945 */ /* 0x000fe80003800000 */
[----:B------:R-:W-:Y:S04]  /*6e40*/  IMNMX R2, R2, 0x50, PT ;  /* 0x0000005002027817 */ /* 0x000fe80003800200 */
[----:B------:R-:W-:Y:S11]  /*6e50*/  ISETP.GE.AND P0, PT, R82, R2, PT ;  /* 0x000000025200720c */ /* 0x000ff60003f06270 */
[----:B------:R-:W-:Y:S02]  /*6e60*/  @!UPT UIADD3 URZ, URZ, URZ, URZ ;  /* 0x0000003f3f3ff290 */ /* 0x000fe4000fffe03f */
[----:B------:R-:W-:-:S05]  /*6e70*/  @P0 BRA `(.L_x_830) ;  /* 0x0000004000000947 */ /* 0x000fca0003800000 */
[----:B------:R-:W1:Y:S04]  /*6e80*/  @!P6 LDS.128 R8, [R80+0x2800] ;  /* 0x002800005008e984 */ /* 0x000e680000000c00 */
[----:B------:R-:W2:Y:S04]  /*6e90*/  @!P1 LDS.128 R4, [R81+0x2800] ;  /* 0x0028000051049984 */ /* 0x000ea80000000c00 */
[----:B-1----:R1:W-:Y:S04]  /*6ea0*/  @!P6 STG.E.128 [R54.64], R8 ;  /* 0x000000083600e986 */ /* 0x0023e8000c101d08 */
[----:B--2---:R1:W-:Y:S02]  /*6eb0*/  @!P1 STG.E.128 [R54.64+0x40], R4 ;  /* 0x0000400436009986 */ /* 0x0043e4000c101d08 */
.L_x_830:
[----:B------:R-:W-:Y:S05]  /*6ec0*/  BSYNC B0 ;  /* 0x0000000000007941 */ /* 0x000fea0003800000 */
.L_x_829:
[----:B------:R-:W-:Y:S01]  /*6ed0*/  ISETP.GE.AND P0, PT, R139, R2, PT ;  /* 0x000000028b00720c */ /* 0x000fe20003f06270 */
[----:B------:R-:W-:Y:S01]  /*6ee0*/  @!UPT UIADD3 URZ, URZ, URZ, URZ ;  /* 0x0000003f3f3ff290 */ /* 0x000fe2000fffe03f */
[----:B------:R-:W-:Y:S11]  /*6ef0*/  BSSY B0, `(.L_x_831) ;  /* 0x0000006000007945 */ /* 0x000ff60003800000 */
[----:B------:R-:W-:-:S05]  /*6f00*/  @P0 BRA `(.L_x_832) ;  /* 0x0000004000000947 */ /* 0x000fca0003800000 */
[----:B-1----:R-:W1:Y:S04]  /*6f10*/  @!P6 LDS.128 R8, [R80+0x3800] ;  /* 0x003800005008e984 */ /* 0x002e680000000c00 */
[----:B------:R-:W2:Y:S04]  /*6f20*/  @!P1 LDS.128 R4, [R81+0x3800] ;  /* 0x0038000051049984 */ /* 0x000ea80000000c00 */
[----:B-1----:R1:W-:Y:S04]  /*6f30*/  @!P6 STG.E.128 [R60.64], R8 ;  /* 0x000000083c00e986 */ /* 0x0023e8000c101d08 */
[----:B--2---:R1:W-:Y:S02]  /*6f40*/  @!P1 STG.E.128 [R60.64+0x40], R4 ;  /* 0x000040043c009986 */ /* 0x0043e4000c101d08 */
.L_x_832:
[----:B------:R-:W-:Y:S05]  /*6f50*/  BSYNC B0 ;  /* 0x0000000000007941 */ /* 0x000fea0003800000 */
.L_x_831:
[----:B------:R-:W-:Y:S11]  /*6f60*/  ISETP.GE.AND P0, PT, R146, R2, PT ;  /* 0x000000029200720c */ /* 0x000ff60003f06270 */
[----:B------:R-:W-:Y:S02]  /*6f70*/  @!UPT UIADD3 URZ, URZ, URZ, URZ ;  /* 0x0000003f3f3ff290 */ /* 0x000fe4000fffe03f */
[----:B------:R-:W-:-:S05]  /*6f80*/  @P0 BRA `(.L_x_822) ;  /* 0x0000004000000947 */ /* 0x000fca0003800000 */
[----:B-1----:R-:W1:Y:S04]  /*6f90*/  @!P6 LDS.128 R8, [R80+0x4800] ;  /* 0x004800005008e984 */ /* 0x002e680000000c00 */
[----:B------:R-:W2:Y:S04]  /*6fa0*/  @!P1 LDS.128 R4, [R81+0x4800] ;  /* 0x0048000051049984 */ /* 0x000ea80000000c00 */
[----:B-1----:R1:W-:Y:S04]  /*6fb0*/  @!P6 STG.E.128 [R62.64], R8 ;  /* 0x000000083e00e986 */ /* 0x0023e8000c101d08 */
[----:B--2---:R1:W-:Y:S02]  /*6fc0*/  @!P1 STG.E.128 [R62.64+0x40], R4 ;  /* 0x000040043e009986 */ /* 0x0043e4000c101d08 */
.L_x_822:
[----:B------:R-:W-:Y:S05]  /*6fd0*/  BSYNC B2 ;  /* 0x0000000000027941 */ /* 0x000fea0003800000 */
.L_x_805:
[----:B--2---:R-:W-:Y:S01]  /*6fe0*/  IMAD R2, R89, 0x50, RZ ;  /* 0x0000005059027824 */ /* 0x004fe200078e02ff */
[----:B------:R-:W-:Y:S01]  /*6ff0*/  BSSY B0, `(.L_x_833) ;  /* 0x000005e000007945 */ /* 0x000fe20003800000 */
[----:B------:R-:W-:Y:S04]  /*7000*/  IMAD.WIDE.U32 R16, R33, 0x50, RZ ;  /* 0x0000005021107825 */ /* 0x000fe800078e00ff */
[----:B------:R-:W-:Y:S01]  /*7010*/  IMAD.IADD R18, R17, 0x1, R2 ;  /* 0x0000000111127824 */ /* 0x000fe200078e0202 */
[----:B------:R-:W-:Y:S01]  /*7020*/  IADD3 R2, P0, R123, R16, RZ ;  /* 0x000000107b027210 */ /* 0x000fe20007f1e0ff */
[----:B------:R-:W-:Y:S04]  /*7030*/  IMAD R17, R33, -0x50, RZ ;  /* 0xffffffb021117824 */ /* 0x000fe800078e02ff */
[----:B------:R-:W-:Y:S01]  /*7040*/  IMAD.X R3, R18, 0x1, R132, P0 ;  /* 0x0000000112037824 */ /* 0x000fe200000e0684 */
[----:B-1---5:R-:W-:Y:S04]  /*7050*/  IADD3 R4, R113, R17, RZ ;  /* 0x0000001171047210 */ /* 0x022fe80007ffe0ff */
[C---:B------:R-:W-:Y:S02]  /*7060*/  ISETP.GE.AND P3, PT, R4.reuse, 0x11, PT ;  /* 0x000000110400780c */ /* 0x040fe40003f66270 */
[C---:B------:R-:W-:Y:S02]  /*7070*/  ISETP.GE.AND P4, PT, R4.reuse, 0x1, PT ;  /* 0x000000010400780c */ /* 0x040fe40003f86270 */
[C---:B------:R-:W-:Y:S02]  /*7080*/  ISETP.GE.AND P2, PT, R4.reuse, 0x21, PT ;  /* 0x000000210400780c */ /* 0x040fe40003f46270 */
[----:B------:R-:W-:Y:S07]  /*7090*/  ISETP.GE.AND P1, PT, R4, 0x31, PT ;  /* 0x000000310400780c */ /* 0x000fee0003f26270 */
        /* <DEDUP_REMOVED lines=22> */
[----:B------:R-:W-:Y:S03]  /*7200*/  @P2 MOV R6, R86 ;  /* 0x0000005600062202 */ /* 0x000fe60000000f00 */
        /* <DEDUP_REMOVED lines=15> */
[C---:B------:R-:W-:Y:S03]  /*7300*/  @P1 LEA R8, P5, R2.reuse, c[0x0][0x250], 0x1 ;  /* 0x0000940002081a11 */ /* 0x040fe600078a08ff */
        /* <DEDUP_REMOVED lines=9> */
[----:B------:R-:W-:Y:S02]  /*73a0*/  @P0 LEA.HI.X R5, R2, c[0x0][0x254], R3, 0x1, P5 ;  /* 0x0000950002050a11 */ /* 0x000fe400028f0c03 */
[----:B------:R-:W-:Y:S02]  /*73b0*/  ISETP.NE.AND P5, PT, R133, RZ, PT ;  /* 0x000000ff8500720c */ /* 0x000fe40003fa5270 */
[----:B------:R-:W-:Y:S04]  /*73c0*/  IADD3 R2, R17, R0, RZ ;  /* 0x0000000011027210 */ /* 0x000fe80007ffe0ff */
[----:B------:R-:W-:Y:S07]  /*73d0*/  IMNMX R7, R2, 0x50, PT ;  /* 0x0000005002077817 */ /* 0x000fee0003800200 */
[----:B------:R-:W-:Y:S01]  /*73e0*/  @!PT LDS RZ, [RZ] ;  /* 0x00000000fffff984 */ /* 0x000fe20000000800 */
[----:B------:R-:W-:Y:S01]  /*73f0*/  @!PT LDS RZ, [RZ] ;  /* 0x00000000fffff984 */ /* 0x000fe20000000800 */
[----:B------:R-:W-:Y:S01]  /*7400*/  @!PT LDS RZ, [RZ] ;  /* 0x00000000fffff984 */ /* 0x000fe20000000800 */
[----:B------:R1:W-:Y:S08]  /*7410*/  @P4 LDGSTS.E.BYPASS.LTC128B.128 [R219+0x100], [R14.64], !P5 ;  /* 0x001000000edb4fae */ /* 0x0003f0000e901d48 */
[----:B------:R2:W-:Y:S08]  /*7420*/  @P3 LDGSTS.E.BYPASS.LTC128B.128 [R219+0x900], [R12.64], !P5 ;  /* 0x009000000cdb3fae */ /* 0x0005f0000e901d48 */
[----:B------:R1:W-:Y:S01]  /*7430*/  @P2 LDGSTS.E.BYPASS.LTC128B.128 [R219+0x1100], [R10.64], !P5 ;  /* 0x011000000adb2fae */ /* 0x0003e2000e901d48 */
[----:B------:R-:W-:Y:S07]  /*7440*/  IADD3 R6, P2, R131, R16, RZ ;  /* 0x0000001083067210 */ /* 0x000fee0007f5e0ff */
[----:B------:R1:W-:Y:S08]  /*7450*/  @P1 LDGSTS.E.BYPASS.LTC128B.128 [R219+0x1900], [R8.64], !P5 ;  /* 0x0190000008db1fae */ /* 0x0003f0000e901d48 */
[----:B------:R1:W-:Y:S01]  /*7460*/  @P0 LDGSTS.E.BYPASS.LTC128B.128 [R219+0x2100], [R4.64], !P5 ;  /* 0x0210000004db0fae */ /* 0x0003e2000e901d48 */
[----:B------:R-:W-:Y:S01]  /*7470*/  ISETP.GE.AND P0, PT, R82, R7, PT ;  /* 0x000000075200720c */ /* 0x000fe20003f06270 */
[----:B--2---:R-:W-:Y:S06]  /*7480*/  IMAD.X R12, R18, 0x1, R130, P2 ;  /* 0x00000001120c7824 */ /* 0x004fec00010e0682 */
[----:B------:R-:W0:Y:S01]  /*7490*/  LDGDEPBAR ;  /* 0x00000000000079af */ /* 0x000e220000000000 */
[----:B------:R-:W-:Y:S07]  /*74a0*/  DEPBAR.LE SB0, 0x0 ;  /* 0x000080000000791a */ /* 0x000fee0000000000 */
[----:B------:R-:W-:Y:S06]  /*74b0*/  BAR.SYNC.DEFER_BLOCKING 0x0 ;  /* 0x0000000000007b1d */ /* 0x000fec0000010000 */
[----:B------:R-:W-:-:S05]  /*74c0*/  @P0 BRA `(.L_x_834) ;  /* 0x0000010000000947 */ /* 0x000fca0003800000 */
[----:B-1----:R-:W-:Y:S01]  /*74d0*/  MOV R5, R103 ;  /* 0x0000006700057202 */ /* 0x002fe20000000f00 */
[----:B------:R-:W-:Y:S02]  /*74e0*/  IMAD R2, R12, c[0x0][0x208], RZ ;  /* 0x000082000c027a24 */ /* 0x000fe400078e02ff */
[----:B------:R-:W-:Y:S02]  /*74f0*/  IMAD.MOV.U32 R4, RZ, RZ, R92 ;  /* 0x000000ffff047224 */ /* 0x000fe400078e005c */
[C---:B------:R-:W-:Y:S02]  /*7500*/  IMAD R2, R6.reuse, c[0x0][0x20c], R2 ;  /* 0x0000830006027a24 */ /* 0x040fe400078e0202 */
[----:B------:R-:W-:Y:S04]  /*7510*/  IMAD.WIDE.U32 R4, R6, c[0x0][0x208], R4 ;  /* 0x0000820006047a25 */ /* 0x000fe800078e0004 */
[----:B------:R-:W-:Y:S01]  /*7520*/  IMAD.IADD R3, R5, 0x1, R2 ;  /* 0x0000000105037824 */ /* 0x000fe200078e0202 */
[C---:B------:R-:W-:Y:S04]  /*7530*/  LEA R2, P0, R4.reuse, c[0x0][0x1f8], 0x1 ;  /* 0x00007e0004027a11 */ /* 0x040fe800078008ff */
[----:B------:R-:W-:Y:S02]  /*7540*/  LEA.HI.X R3, R4, c[0x0][0x1fc], R3, 0x1, P0 ;  /* 0x00007f0004037a11 */ /* 0x000fe400000f0c03 */
[----:B------:R-:W-:Y:S11]  /*7550*/  ISETP.GE.AND P0, PT, R28, c[0x0][0x1d4], PT ;  /* 0x000075001c007a0c */ /* 0x000ff60003f06270 */
[----:B------:R-:W-:Y:S02]  /*7560*/  @!UPT UIADD3 URZ, URZ, URZ, URZ ;  /* 0x0000003f3f3ff290 */ /* 0x000fe4000fffe03f */
[----:B------:R-:W1:Y:S04]  /*7570*/  @!P0 LDS.128 R8, [R80] ;  /* 0x0000000050088984 */ /* 0x000e680000000c00 */
[----:B-1----:R-:W-:Y:S01]  /*7580*/  @!P0 STG.E.128 [R2.64], R8 ;  /* 0x0000000802008986 */ /* 0x002fe2000c101d08 */
[----:B------:R-:W-:Y:S11]  /*7590*/  ISETP.GE.AND P0, PT, R102, c[0x0][0x1d4], PT ;  /* 0x0000750066007a0c */ /* 0x000ff60003f06270 */
[----:B------:R-:W-:Y:S02]  /*75a0*/  @!UPT UIADD3 URZ, URZ, URZ, URZ ;  /* 0x0000003f3f3ff290 */ /* 0x000fe4000fffe03f */
[----:B------:R-:W1:Y:S04]  /*75b0*/  @!P0 LDS.128 R8, [R81] ;  /* 0x0000000051088984 */ /* 0x000e680000000c00 */
[----:B-1----:R1:W-:Y:S02]  /*75c0*/  @!P0 STG.E.128 [R2.64+0x40], R8 ;  /* 0x0000400802008986 */ /* 0x0023e4000c101d08 */
.L_x_834:
[----:B-1----:R-:W-:Y:S05]  /*75d0*/  BSYNC B0 ;  /* 0x0000000000007941 */ /* 0x002fea0003800000 */
.L_x_833:
[----:B------:R-:W-:Y:S01]  /*75e0*/  ISETP.GE.AND P0, PT, R139, R7, PT ;  /* 0x000000078b00720c */ /* 0x000fe20003f06270 */
[----:B------:R-:W-:Y:S01]  /*75f0*/  @!UPT UIADD3 URZ, URZ, URZ, URZ ;  /* 0x0000003f3f3ff290 */ /* 0x000fe2000fffe03f */
[----:B------:R-:W-:Y:S11]  /*7600*/  BSSY B0, `(.L_x_835) ;  /* 0x0000014000007945 */ /* 0x000ff60003800000 */
[----:B------:R-:W-:-:S05]  /*7610*/  @P0 BRA `(.L_x_836) ;  /* 0x0000012000000947 */ /* 0x000fca0003800000 */
[----:B------:R-:W-:Y:S01]  /*7620*/  IADD3 R2, P0, R6, 0x20, RZ ;  /* 0x0000002006027810 */ /* 0x000fe20007f1e0ff */
[----:B------:R-:W-:Y:S01]  /*7630*/  IMAD.MOV.U32 R4, RZ, RZ, R92 ;  /* 0x000000ffff047224 */ /* 0x000fe200078e005c */
[----:B------:R-:W-:Y:S03]  /*7640*/  MOV R5, R103 ;  /* 0x0000006700057202 */ /* 0x000fe60000000f00 */
[----:B------:R-:W-:Y:S02]  /*7650*/  IMAD.X R3, RZ, RZ, R12, P0 ;  /* 0x000000ffff037224 */ /* 0x000fe400000e060c */
[C---:B------:R-:W-:Y:S04]  /*7660*/  IMAD.WIDE.U32 R4, R2.reuse, c[0x0][0x208], R4 ;  /* 0x0000820002047a25 */ /* 0x040fe800078e0004 */
[----:B------:R-:W-:Y:S04]  /*7670*/  IMAD R3, R3, c[0x0][0x208], RZ ;  /* 0x0000820003037a24 */ /* 0x000fe800078e02ff */
[----:B------:R-:W-:Y:S01]  /*7680*/  IMAD R3, R2, c[0x0][0x20c], R3 ;  /* 0x0000830002037a24 */ /* 0x000fe200078e0203 */
[C---:B------:R-:W-:Y:S03]  /*7690*/  LEA R2, P0, R4.reuse, c[0x0][0x1f8], 0x1 ;  /* 0x00007e0004027a11 */ /* 0x040fe600078008ff */
[----:B------:R-:W-:Y:S05]  /*76a0*/  IMAD.IADD R3, R5, 0x1, R3 ;  /* 0x0000000105037824 */ /* 0x000fea00078e0203 */
[----:B------:R-:W-:Y:S02]  /*76b0*/  LEA.HI.X R3, R4, c[0x0][0x1fc], R3, 0x1, P0 ;  /* 0x00007f0004037a11 */ /* 0x000fe400000f0c03 */
[----:B------:R-:W-:Y:S11]  /*76c0*/  ISETP.GE.AND P0, PT, R28, c[0x0][0x1d4], PT ;  /* 0x000075001c007a0c */ /* 0x000ff60003f06270 */
[----:B------:R-:W-:Y:S02]  /*76d0*/  @!UPT UIADD3 URZ, URZ, URZ, URZ ;  /* 0x0000003f3f3ff290 */ /* 0x000fe4000fffe03f */
[----:B------:R-:W1:Y:S04]  /*76e0*/  @!P0 LDS.128 R8, [R80+0x1000] ;  /* 0x0010000050088984 */ /* 0x000e680000000c00 */
[----:B-1----:R-:W-:Y:S01]  /*76f0*/  @!P0 STG.E.128 [R2.64], R8 ;  /* 0x0000000802008986 */ /* 0x002fe2000c101d08 */
[----:B------:R-:W-:Y:S11]  /*7700*/  ISETP.GE.AND P0, PT, R102, c[0x0][0x1d4], PT ;  /* 0x0000750066007a0c */ /* 0x000ff60003f06270 */
[----:B------:R-:W-:Y:S02]  /*7710*/  @!UPT UIADD3 URZ, URZ, URZ, URZ ;  /* 0x0000003f3f3ff290 */ /* 0x000fe4000fffe03f */
[----:B------:R-:W1:Y:S04]  /*7720*/  @!P0 LDS.128 R8, [R81+0x1000] ;  /* 0x0010000051088984 */ /* 0x000e680000000c00 */
[----:B-1----:R1:W-:Y:S02]  /*7730*/  @!P0 STG.E.128 [R2.64+0x40], R8 ;  /* 0x0000400802008986 */ /* 0x0023e4000c101d08 */
.L_x_836:
[----:B------:R-:W-:Y:S05]  /*7740*/  BSYNC B0 ;  /* 0x0000000000007941 */ /* 0x000fea0003800000 */
.L_x_835:
[----:B------:R-:W-:Y:S01]  /*7750*/  ISETP.GE.AND P0, PT, R146, R7, PT ;  /* 0x000000079200720c */ /* 0x000fe20003f06270 */
[----:B------:R-:W-:Y:S01]  /*7760*/  @!UPT UIADD3 URZ, URZ, URZ, URZ ;  /* 0x0000003f3f3ff290 */ /* 0x000fe2000fffe03f */
[----:B------:R-:W-:Y:S11]  /*7770*/  BSSY B0, `(.L_x_837) ;  /* 0x0000014000007945 */ /* 0x000ff60003800000 */
[----:B------:R-:W-:-:S05]  /*7780*/  @P0 BRA `(.L_x_838) ;  /* 0x0000012000000947 */ /* 0x000fca0003800000 */
[----:B-1----:R-:W-:Y:S01]  /*7790*/  IADD3 R2, P0, R6, 0x40, RZ ;  /* 0x0000004006027810 */ /* 0x002fe20007f1e0ff */
        /* <DEDUP_REMOVED lines=17> */
.L_x_838:
[----:B------:R-:W-:Y:S05]  /*78b0*/  BSYNC B0 ;  /* 0x0000000000007941 */ /* 0x000fea0003800000 */
.L_x_837:
[C---:B------:R-:W-:Y:S02]  /*78c0*/  ISETP.GT.AND P0, PT, R33.reuse, R129, PT ;  /* 0x000000812100720c */ /* 0x040fe40003f04270 */
[----:B------:R-:W-:Y:S11]  /*78d0*/  IADD3 R33, R33, -0x1, RZ ;  /* 0xffffffff21217810 */ /* 0x000ff60007ffe0ff */
[----:B-1----:R-:W-:Y:S01]  /*78e0*/  @P0 SHF.R.S32.HI R5, RZ, 0x1f, R33 ;  /* 0x0000001fff050819 */ /* 0x002fe20000011421 */
[----:B------:R-:W-:Y:S01]  /*78f0*/  @P0 IMAD R4, R171, R33, RZ ;  /* 0x00000021ab040224 */ /* 0x000fe200078e02ff */
[----:B------:R-:W-:Y:S01]  /*7900*/  @P0 SHF.L.U64.HI R10, R177, 0x1, R172 ;  /* 0x00000001b10a0819 */ /* 0x000fe200000102ac */
[----:B------:R-:W-:Y:S02]  /*7910*/  @P0 IMAD.MOV.U32 R2, RZ, RZ, R116 ;  /* 0x000000ffff020224 */ /* 0x000fe400078e0074 */
[----:B------:R-:W-:Y:S02]  /*7920*/  @P0 IMAD.MOV.U32 R3, RZ, RZ, R115 ;  /* 0x000000ffff030224 */ /* 0x000fe400078e0073 */
[-C--:B------:R-:W-:Y:S02]  /*7930*/  @P0 IMAD R4, R5, R148.reuse, R4 ;  /* 0x0000009405040224 */ /* 0x080fe400078e0204 */
[----:B------:R-:W-:Y:S04]  /*7940*/  @P0 IMAD.WIDE.U32 R2, R33, R148, R2 ;  /* 0x0000009421020225 */ /* 0x000fe800078e0002 */
[----:B------:R-:W-:Y:S01]  /*7950*/  @P0 IMAD.IADD R3, R3, 0x1, R4 ;  /* 0x0000000103030824 */ /* 0x000fe200078e0204 */
[C---:B------:R-:W-:Y:S01]  /*7960*/  @P0 LEA R8, P1, R2.reuse, c[0x0][0x220], 0x1 ;  /* 0x0000880002080a11 */ /* 0x040fe200078208ff */
[----:B------:R-:W-:Y:S03]  /*7970*/  @P0 IMAD.SHL.U32 R11, R177, 0x2, RZ ;  /* 0x00000002b10b0824 */ /* 0x000fe600078e00ff */
        /* <DEDUP_REMOVED lines=21> */
.L_x_804:
[----:B------:R-:W2:Y:S01]  /*7ad0*/  LDL R18, [R1+0x48] ;  /* 0x0000480001127983 */ /* 0x000ea20000100800 */
[----:B------:R-:W-:-:S03]  /*7ae0*/  IMAD.MOV.U32 R0, RZ, RZ, c[0x0][0x2c4] ;  /* 0x0000b100ff007624 */ /* 0x000fc600078e00ff */
[----:B-1----:R-:W3:Y:S04]  /*7af0*/  LDL R5, [R1+0x1c] ;  /* 0x00001c0001057983 */ /* 0x002ee80000100800 */
[----:B------:R-:W3:Y:S01]  /*7b00*/  LDL R2, [R1+0x20] ;  /* 0x0000200001027983 */ /* 0x000ee20000100800 */
[----:B------:R-:W-:Y:S01]  /*7b10*/  ISETP.NE.AND P3, PT, R0, 0x1, PT ;  /* 0x000000010000780c */ /* 0x000fe20003f65270 */
[----:B------:R-:W-:-:S05]  /*7b20*/  IMAD.MOV.U32 R4, RZ, RZ, c[0x0][0x32c] ;  /* 0x0000cb00ff047624 */ /* 0x000fca00078e00ff */
[----:B------:R-:W-:Y:S01]  /*7b30*/  ISETP.GE.AND P1, PT, R4, 0x1, PT ;  /* 0x000000010400780c */ /* 0x000fe20003f26270 */
[----:B------:R-:W-:Y:S01]  /*7b40*/  IMAD.IADD R11, R159, 0x1, R160 ;  /* 0x000000019f0b7824 */ /* 0x000fe200078e02a0 */
[----:B--2---:R-:W-:-:S05]  /*7b50*/  IADD3 R0, R18, 0x7f, RZ ;  /* 0x0000007f12007810 */ /* 0x004fca0007ffe0ff */
[----:B------:R-:W-:Y:S01]  /*7b60*/  @P3 IMAD.HI.U32 R3, R0, c[0x0][0x2c8], RZ ;  /* 0x0000b20000033a27 */ /* 0x000fe200078e00ff */
[----:B---3--:R-:W-:-:S04]  /*7b70*/  IADD3 R2, R2, 0x1, -R5 ;  /* 0x0000000102027810 */ /* 0x008fc80007ffe805 */
[----:B------:R-:W-:-:S05]  /*7b80*/  @P3 SHF.R.U32.HI R0, RZ, c[0x0][0x2cc], R3 ;  /* 0x0000b300ff003a19 */ /* 0x000fca0000011603 */
[----:B------:R-:W-:-:S05]  /*7b90*/  IMAD.IADD R0, R2, 0x1, R0 ;  /* 0x0000000102007824 */ /* 0x000fca00078e0200 */
[----:B------:R-:W-:Y:S01]  /*7ba0*/  IADD3 R3, R0, c[0x0][0x328], RZ ;  /* 0x0000ca0000037a10 */ /* 0x000fe20007ffe0ff */
[----:B------:R-:W-:Y:S05]  /*7bb0*/  @!P1 BRA `(.L_x_840) ;  /* 0x0000011000009947 */ /* 0x000fea0003800000 */
[C---:B------:R-:W-:Y:S01]  /*7bc0*/  ISETP.GT.AND P0, PT, R0.reuse, RZ, PT ;  /* 0x000000ff0000720c */ /* 0x040fe20003f04270 */
[----:B------:R-:W-:Y:S01]  /*7bd0*/  BSSY B0, `(.L_x_841) ;  /* 0x000000d000007945 */ /* 0x000fe20003800000 */
[----:B------:R-:W-:Y:S01]  /*7be0*/  IADD3 R2, R0, -0x1, RZ ;  /* 0xffffffff00027810 */ /* 0x000fe20007ffe0ff */
        /* <DEDUP_REMOVED lines=8> */
.L_x_842:
[----:B------:R-:W-:-:S13]  /*7c70*/  ISETP.NE.AND P0, PT, R4, 0x1, PT ;  /* 0x000000010400780c */ /* 0x000fda0003f05270 */
[----:B------:R-:W-:-:S05]  /*7c80*/  @P0 IMAD.HI.U32 R0, R2, c[0x0][0x330], RZ ;  /* 0x0000cc0002000a27 */ /* 0x000fca00078e00ff */
[----:B------:R-:W-:Y:S02]  /*7c90*/  @P0 SHF.R.U32.HI R2, RZ, c[0x0][0x334], R0 ;  /* 0x0000cd00ff020a19 */ /* 0x000fe40000011600 */
.L_x_843:
[----:B------:R-:W-:Y:S05]  /*7ca0*/  BSYNC B0 ;  /* 0x0000000000007941 */ /* 0x000fea0003800000 */
.L_x_841:
[----:B------:R-:W-:-:S05]  /*7cb0*/  IMAD R2, R2, R4, c[0x0][0x32c] ;  /* 0x0000cb0002027624 */ /* 0x000fca00078e0204 */
[----:B------:R-:W-:-:S03]  /*7cc0*/  IMNMX R3, R3, R2, PT ;  /* 0x0000000203037217 */ /* 0x000fc60003800200 */
.L_x_840:
[----:B------:R-:W2:Y:S01]  /*7cd0*/  LDL R4, [R1+0x4] ;  /* 0x0000040001047983 */ /* 0x000ea20000100800 */
[----:B------:R-:W-:Y:S01]  /*7ce0*/  IADD3 R3, R3, 0x4f, RZ ;  /* 0x0000004f03037810 */ /* 0x000fe20007ffe0ff */
[----:B------:R-:W-:-:S04]  /*7cf0*/  @P3 IMAD.HI.U32 R2, R18, c[0x0][0x2c8], RZ ;  /* 0x0000b20012023a27 */ /* 0x000fc800078e00ff */
[----:B------:R-:W-:-:S04]  /*7d00*/  IMAD.HI R3, R3, 0x66666667, RZ ;  /* 0x6666666703037827 */ /* 0x000fc800078e02ff */
[----:B------:R-:W-:Y:S01]  /*7d10*/  IMAD.MOV.U32 R0, RZ, RZ, R18 ;  /* 0x000000ffff007224 */ /* 0x000fe200078e0012 */
[----:B------:R-:W-:Y:S02]  /*7d20*/  @P3 SHF.R.U32.HI R0, RZ, c[0x0][0x2cc], R2 ;  /* 0x0000b300ff003a19 */ /* 0x000fe40000011602 */
[----:B------:R-:W-:-:S04]  /*7d30*/  SHF.R.U32.HI R2, RZ, 0x1f, R3 ;  /* 0x0000001fff027819 */ /* 0x000fc80000011603 */
[----:B------:R-:W-:-:S04]  /*7d40*/  LEA.HI.SX32 R3, R3, R2, 0x1b ;  /* 0x0000000203037211 */ /* 0x000fc800078fdaff */
[----:B------:R-:W-:Y:S01]  /*7d50*/  IMNMX R7, R170, R3, PT ;  /* 0x00000003aa077217 */ /* 0x000fe20003800200 */
[----:B--2---:R-:W-:-:S05]  /*7d60*/  IMAD.IADD R0, R4, 0x1, R0 ;  /* 0x0000000104007824 */ /* 0x004fca00078e0200 */
        /* <DEDUP_REMOVED lines=12> */
.L_x_846:
[----:B------:R-:W-:-:S04]  /*7e30*/  MOV R3, c[0x0][0x32c] ;  /* 0x0000cb0000037a02 */ /* 0x000fc80000000f00 */
[----:B------:R-:W-:-:S13]  /*7e40*/  ISETP.NE.AND P0, PT, R3, 0x1, PT ;  /* 0x000000010300780c */ /* 0x000fda0003f05270 */
[----:B------:R-:W-:-:S05]  /*7e50*/  @P0 IMAD.HI.U32 R3, R0, c[0x0][0x330], RZ ;  /* 0x0000cc0000030a27 */ /* 0x000fca00078e00ff */
[----:B------:R-:W-:Y:S02]  /*7e60*/  @P0 SHF.R.U32.HI R0, RZ, c[0x0][0x334], R3 ;  /* 0x0000cd00ff000a19 */ /* 0x000fe40000011603 */
.L_x_847:
[----:B------:R-:W-:Y:S05]  /*7e70*/  BSYNC B0 ;  /* 0x0000000000007941 */ /* 0x000fea0003800000 */
.L_x_845:
[----:B------:R-:W-:-:S05]  /*7e80*/  IMAD R0, R0, c[0x0][0x32c], RZ ;  /* 0x0000cb0000007a24 */ /* 0x000fca00078e02ff */
[----:B------:R-:W-:-:S05]  /*7e90*/  IMNMX R2, R2, R0, !PT ;  /* 0x0000000002027217 */ /* 0x000fca0007800200 */
.L_x_844:
[----:B------:R-:W-:Y:S01]  /*7ea0*/  IMAD.HI R2, R2, 0x66666667, RZ ;  /* 0x6666666702027827 */ /* 0x000fe200078e02ff */
[----:B------:R-:W-:Y:S04]  /*7eb0*/  BSSY B0, `(.L_x_848) ;  /* 0x0000024000007945 */ /* 0x000fe80003800000 */
[----:B------:R-:W-:-:S04]  /*7ec0*/  SHF.R.U32.HI R0, RZ, 0x1f, R2 ;  /* 0x0000001fff007819 */ /* 0x000fc80000011602 */
[----:B------:R-:W-:Y:S01]  /*7ed0*/  LEA.HI.SX32 R2, R2, R0, 0x1b ;  /* 0x0000000002027211 */ /* 0x000fe200078fdaff */
[----:B------:R-:W-:-:S03]  /*7ee0*/  IMAD.MOV.U32 R0, RZ, RZ, RZ ;  /* 0x000000ffff007224 */ /* 0x000fc600078e00ff */
[----:B------:R-:W-:-:S04]  /*7ef0*/  IMNMX R6, RZ, R2, !PT ;  /* 0x00000002ff067217 */ /* 0x000fc80007800200 */
[----:B------:R-:W-:-:S13]  /*7f00*/  ISETP.GT.AND P0, PT, R7, R6, PT ;  /* 0x000000060700720c */ /* 0x000fda0003f04270 */
[----:B------:R-:W-:Y:S05]  /*7f10*/  @!P0 BRA `(.L_x_849) ;  /* 0x000001d000008947 */ /* 0x000fea0003800000 */
[----:B------:R-:W-:Y:S02]  /*7f20*/  IABS R2, R136 ;  /* 0x0000008800027213 */ /* 0x000fe40000000000 */
[----:B------:R-:W-:Y:S02]  /*7f30*/  IADD3 R3, R136, -0x1, R7 ;  /* 0xffffffff88037810 */ /* 0x000fe40007ffe007 */
        /* <DEDUP_REMOVED lines=27> */
.L_x_849:
[----:B------:R-:W-:Y:S05]  /*80f0*/  BSYNC B0 ;  /* 0x0000000000007941 */ /* 0x000fea0003800000 */
.L_x_848:
[----:B------:R-:W2:Y:S01]  /*8100*/  LDL R3, [R1+0x60] ;  /* 0x0000600001037983 */ /* 0x000ea20000100800 */
[----:B------:R-:W-:Y:S01]  /*8110*/  PRMT R2, RZ, 0x7610, R2 ;  /* 0x00007610ff027816 */ /* 0x000fe20000000002 */
[----:B------:R-:W-:Y:S01]  /*8120*/  IMAD.MOV.U32 R27, RZ, RZ, RZ ;  /* 0x000000ffff1b7224 */ /* 0x000fe200078e00ff */
[----:B------:R-:W-:Y:S01]  /*8130*/  MOV R19, RZ ;  /* 0x000000ff00137202 */ /* 0x000fe20000000f00 */
        /* <DEDUP_REMOVED lines=33> */
[----:B--2---:R-:W-:-:S04]  /*8350*/  IMAD R3, R3, R0, R6 ;  /* 0x0000000003037224 */ /* 0x004fc800078e0206 */
[----:B------:R-:W-:Y:S01]  /*8360*/  IMAD.IADD R0, R3, 0x1, R0 ;  /* 0x0000000103007824 */ /* 0x000fe200078e0200 */
[----:B------:R1:W-:Y:S04]  /*8370*/  STL [R1+0x8], R3 ;  /* 0x0000080301007387 */ /* 0x0003e80000100800 */
[----:B------:R-:W-:-:S04]  /*8380*/  IMNMX R229, R7, R0, PT ;  /* 0x0000000007e57217 */ /* 0x000fc80003800200 */
[----:B------:R-:W-:-:S13]  /*8390*/  ISETP.GT.AND P0, PT, R229, R3, PT ;  /* 0x00000003e500720c */ /* 0x000fda0003f04270 */
[----:B------:R-:W-:Y:S05]  /*83a0*/  @!P0 BRA `(.L_x_850) ;  /* 0x0001a36000008947 */ /* 0x000fea0003800000 */
[----:B------:R-:W2:Y:S01]  /*83b0*/  LDL R17, [R1+0x64] ;  /* 0x0000640001117983 */ /* 0x000ea20000100800 */
[----:B------:R-:W-:-:S03]  /*83c0*/  ISETP.NE.U32.AND P0, PT, RZ, c[0x0][0x340], PT ;  /* 0x0000d000ff007a0c */ /* 0x000fc60003f05070 */
[----:B------:R-:W3:Y:S01]  /*83d0*/  LDL R20, [R1+0x50] ;  /* 0x0000500001147983 */ /* 0x000ee20000100800 */
[----:B------:R-:W-:-:S13]  /*83e0*/  ISETP.NE.AND.EX P1, PT, RZ, c[0x0][0x344], PT, P0 ;  /* 0x0000d100ff007a0c */ /* 0x000fda0003f25300 */
[----:B------:R-:W-:Y:S02]  /*83f0*/  @P1 MOV R2, 0x4 ;  /* 0x0000000400021802 */ /* 0x000fe40000000f00 */
[----:B------:R-:W-:Y:S01]  /*8400*/  SHF.R.S32.HI R0, RZ, 0x1f, R158 ;  /* 0x0000001fff007819 */ /* 0x000fe2000001149e */
[----:B------:R-:W-:-:S04]  /*8410*/  IMAD.WIDE.U32 R4, R158, c[0x0][0x178], RZ ;  /* 0x00005e009e047a25 */ /* 0x000fc800078e00ff */
[----:B------:R-:W-:Y:S02]  /*8420*/  IMAD R0, R0, c[0x0][0x178], RZ ;  /* 0x00005e0000007a24 */ /* 0x000fe400078e02ff */
[----:B------:R-:W-:Y:S02]  /*8430*/  IMAD.MOV.U32 R7, RZ, RZ, R135 ;  /* 0x000000ffff077224 */ /* 0x000fe400078e0087 */
[----:B-12---:R-:W-:-:S05]  /*8440*/  @P1 IMAD.WIDE R2, R17, R2, c[0x0][0x340] ;  /* 0x0000d00011021625 */ /* 0x006fca00078e0202 */
[----:B------:R1:W2:Y:S01]  /*8450*/  @P1 LDG.E R16, [R2.64] ;  /* 0x0000000802101981 */ /* 0x0002a2000c1e1900 */
[----:B------:R-:W-:Y:S02]  /*8460*/  SHF.R.S32.HI R15, RZ, 0x1f, R17 ;  /* 0x0000001fff0f7819 */ /* 0x000fe40000011411 */
[----:B-1----:R-:W-:Y:S01]  /*8470*/  LEA R2, R164, R138, 0x4 ;  /* 0x0000008aa4027211 */ /* 0x002fe200078e20ff */
[----:B------:R-:W-:-:S03]  /*8480*/  IMAD R3, R158, c[0x0][0x17c], R0 ;  /* 0x00005f009e037a24 */ /* 0x000fc600078e0200 */
[----:B------:R-:W-:Y:S02]  /*8490*/  IADD3 R12, R2, R18, RZ ;  /* 0x00000012020c7210 */ /* 0x000fe40007ffe0ff */
[----:B------:R-:W-:-:S03]  /*84a0*/  IADD3 R2, P0, R138, R11, RZ ;  /* 0x0000000b8a027210 */ /* 0x000fc60007f1e0ff */
[----:B------:R-:W-:Y:S01]  /*84b0*/  @P3 IMAD.HI.U32 R6, R12, c[0x0][0x2c8], RZ ;  /* 0x0000b2000c063a27 */ /* 0x000fe200078e00ff */
[----:B------:R-:W-:Y:S02]  /*84c0*/  IADD3 R5, R5, R3, RZ ;  /* 0x0000000305057210 */ /* 0x000fe40007ffe0ff */
[----:B------:R-:W-:Y:S01]  /*84d0*/  LEA.HI.X.SX32 R3, R11, R186, 0x1, P0 ;  /* 0x000000ba0b037211 */ /* 0x000fe200000f0eff */
[----:B------:R-:W-:Y:S01]  /*84e0*/  IMAD.MOV.U32 R0, RZ, RZ, R12 ;  /* 0x000000ffff007224 */ /* 0x000fe200078e000c */
[----:B------:R-:W-:Y:S02]  /*84f0*/  @P3 SHF.R.U32.HI R0, RZ, c[0x0][0x2cc], R6 ;  /* 0x0000b300ff003a19 */ /* 0x000fe40000011606 */
[----:B------:R-:W-:Y:S02]  /*8500*/  ISETP.NE.U32.AND P0, PT, RZ, c[0x0][0x348], PT ;  /* 0x0000d200ff007a0c */ /* 0x000fe40003f05070 */
[----:B------:R-:W-:Y:S02]  /*8510*/  MOV R6, R134 ;  /* 0x0000008600067202 */ /* 0x000fe40000000f00 */
[----:B------:R-:W-:Y:S01]  /*8520*/  ISETP.NE.AND.EX P0, PT, RZ, c[0x0][0x34c], PT, P0 ;  /* 0x0000d300ff007a0c */ /* 0x000fe20003f05300 */
[----:B------:R-:W-:-:S02]  /*8530*/  IMAD R13, R3, c[0x0][0x1e0], RZ ;  /* 0x00007800030d7a24 */ /* 0x000fc400078e02ff */
[----:B------:R-:W-:-:S04]  /*8540*/  IMAD.WIDE.U32 R10, R2, c[0x0][0x1e0], R6 ;  /* 0x00007800020a7a25 */ /* 0x000fc800078e0006 */
[----:B------:R-:W-:Y:S01]  /*8550*/  IMAD.WIDE.U32 R8, R2, c[0x0][0x208], R6 ;  /* 0x0000820002087a25 */ /* 0x000fe200078e0006 */
[----:B------:R-:W-:-:S03]  /*8560*/  SEL R6, R15, RZ, !P0 ;  /* 0x000000ff0f067207 */ /* 0x000fc60004000000 */
[----:B---3--:R-:W-:-:S04]  /*8570*/  IMAD.WIDE.U32 R4, R20, c[0x0][0x1b8], R4 ;  /* 0x00006e0014047a25 */ /* 0x008fc800078e0004 */
[----:B------:R-:W-:Y:S02]  /*8580*/  IMAD R7, R3, c[0x0][0x208], RZ ;  /* 0x0000820003077a24 */ /* 0x000fe400078e02ff */
[----:B------:R-:W-:Y:S02]  /*8590*/  IMAD R14, R2, c[0x0][0x1e4], R13 ;  /* 0x00007900020e7a24 */ /* 0x000fe400078e020d */
[----:B------:R-:W-:Y:S01]  /*85a0*/  IMAD R3, R20, c[0x0][0x1bc], R5 ;  /* 0x00006f0014037a24 */ /* 0x000fe200078e0205 */
[----:B------:R-:W-:Y:S01]  /*85b0*/  SEL R5, R17, RZ, !P0 ;  /* 0x000000ff11057207 */ /* 0x000fe20004000000 */
[----:B------:R-:W-:Y:S01]  /*85c0*/  IMAD R13, R2, c[0x0][0x20c], R7 ;  /* 0x00008300020d7a24 */ /* 0x000fe200078e0207 */
[----:B------:R-:W-:Y:S01]  /*85d0*/  MOV R2, R4 ;  /* 0x0000000400027202 */ /* 0x000fe20000000f00 */
[----:B------:R-:W-:-:S04]  /*85e0*/  IMAD R6, R6, c[0x0][0x1c0], RZ ;  /* 0x0000700006067a24 */ /* 0x000fc800078e02ff */
[C---:B------:R-:W-:Y:S02]  /*85f0*/  IMAD R6, R5.reuse, c[0x0][0x1c4], R6 ;  /* 0x0000710005067a24 */ /* 0x040fe400078e0206 */
[----:B------:R-:W-:-:S04]  /*8600*/  IMAD.WIDE.U32 R2, R5, c[0x0][0x1c0], R2 ;  /* 0x0000700005027a25 */ /* 0x000fc800078e0002 */
[----:B------:R-:W-:Y:S01]  /*8610*/  IMAD.IADD R5, R9, 0x1, R13 ;  /* 0x0000000109057824 */ /* 0x000fe200078e020d */
[----:B------:R-:W-:Y:S01]  /*8620*/  SHF.R.S32.HI R9, RZ, 0x1f, R0 ;  /* 0x0000001fff097819 */ /* 0x000fe20000011400 */
[----:B------:R-:W-:Y:S01]  /*8630*/  IMAD.MOV.U32 R4, RZ, RZ, R8 ;  /* 0x000000ffff047224 */ /* 0x000fe200078e0008 */
[----:B------:R-:W-:-:S03]  /*8640*/  IADD3 R3, R3, R6, RZ ;  /* 0x0000000603037210 */ /* 0x000fc60007ffe0ff */
[----:B------:R-:W-:Y:S01]  /*8650*/  IMAD R8, R9, c[0x0][0x1b0], RZ ;  /* 0x00006c0009087a24 */ /* 0x000fe200078e02ff */
[C---:B------:R-:W-:Y:S02]  /*8660*/  IADD3 R9, -R0.reuse, RZ, RZ ;  /* 0x000000ff00097210 */ /* 0x040fe40007ffe1ff */
[----:B------:R-:W-:Y:S01]  /*8670*/  IADD3 R7, R11, R14, RZ ;  /* 0x0000000e0b077210 */ /* 0x000fe20007ffe0ff */
[C---:B------:R-:W-:Y:S01]  /*8680*/  IMAD R8, R0.reuse, c[0x0][0x1b4], R8 ;  /* 0x00006d0000087a24 */ /* 0x040fe200078e0208 */
[----:B------:R-:W-:Y:S01]  /*8690*/  MOV R6, R10 ;  /* 0x0000000a00067202 */ /* 0x000fe20000000f00 */
[----:B------:R-:W-:Y:S01]  /*86a0*/  IMAD.WIDE.U32 R10, R0, c[0x0][0x1b0], R2 ;  /* 0x00006c00000a7a25 */ /* 0x000fe200078e0002 */
[----:B------:R-:W-:-:S03]  /*86b0*/  ISETP.NE.U32.AND P0, PT, RZ, c[0x0][0x350], PT ;  /* 0x0000d400ff007a0c */ /* 0x000fc60003f05070 */
[----:B------:R-:W-:-:S04]  /*86c0*/  IMAD.WIDE.U32 R2, R20, c[0x0][0x210], R4 ;  /* 0x0000840014027a25 */ /* 0x000fc800078e0004 */
[----:B------:R-:W-:Y:S01]  /*86d0*/  IMAD R0, R9, c[0x0][0x2c4], R12 ;  /* 0x0000b10009007a24 */ /* 0x000fe200078e020c */
[----:B------:R-:W-:Y:S01]  /*86e0*/  IADD3 R5, R11, R8, RZ ;  /* 0x000000080b057210 */ /* 0x000fe20007ffe0ff */
[----:B------:R-:W-:Y:S01]  /*86f0*/  IMAD R9, R20, c[0x0][0x214], R3 ;  /* 0x0000850014097a24 */ /* 0x000fe200078e0203 */
[----:B------:R-:W-:Y:S02]  /*8700*/  ISETP.NE.AND.EX P0, PT, RZ, c[0x0][0x354], PT, P0 ;  /* 0x0000d500ff007a0c */ /* 0x000fe40003f05300 */
[----:B------:R-:W-:Y:S02]  /*8710*/  SHF.R.S32.HI R11, RZ, 0x1f, R0 ;  /* 0x0000001fff0b7819 */ /* 0x000fe40000011400 */
[----:B------:R-:W-:Y:S01]  /*8720*/  MOV R8, R2 ;  /* 0x0000000200087202 */ /* 0x000fe20000000f00 */
[----:B------:R-:W-:Y:S02]  /*8730*/  IMAD.MOV.U32 R4, RZ, RZ, R10 ;  /* 0x000000ffff047224 */ /* 0x000fe400078e000a */
[----:B------:R-:W-:-:S02]  /*8740*/  IMAD R12, R11, c[0x0][0x1a8], RZ ;  /* 0x00006a000b0c7a24 */ /* 0x000fc400078e02ff */
[----:B------:R-:W-:-:S04]  /*8750*/  IMAD.WIDE.U32 R6, R20, c[0x0][0x1e8], R6 ;  /* 0x00007a0014067a25 */ /* 0x000fc800078e0006 */
[----:B------:R-:W-:Y:S02]  /*8760*/  IMAD R12, R0, c[0x0][0x1ac], R12 ;  /* 0x00006b00000c7a24 */ /* 0x000fe400078e020c */
[----:B------:R-:W-:Y:S01]  /*8770*/  IMAD R7, R20, c[0x0][0x1ec], R7 ;  /* 0x00007b0014077a24 */ /* 0x000fe200078e0207 */
[----:B------:R-:W-:Y:S02]  /*8780*/  ISETP.GE.AND P2, PT, R134, c[0x0][0x198], PT ;  /* 0x0000660086007a0c */ /* 0x000fe40003f46270 */
[----:B------:R-:W-:Y:S02]  /*8790*/  IADD3 R116, R229, -0x1, RZ ;  /* 0xffffffffe5747810 */ /* 0x000fe40007ffe0ff */
[----:B--2---:R-:W-:Y:S02]  /*87a0*/  @P1 SHF.R.S32.HI R3, RZ, 0x1f, R16 ;  /* 0x0000001fff031819 */ /* 0x004fe40000011410 */
[----:B------:R-:W-:Y:S02]  /*87b0*/  @!P1 MOV R3, R15 ;  /* 0x0000000f00039202 */ /* 0x000fe40000000f00 */
[----:B------:R-:W-:-:S02]  /*87c0*/  @P1 MOV R2, R16 ;  /* 0x0000001000021202 */ /* 0x000fc40000000f00 */
[----:B------:R-:W-:Y:S02]  /*87d0*/  @!P1 MOV R2, R17 ;  /* 0x0000001100029202 */ /* 0x000fe40000000f00 */
[----:B------:R-:W-:Y:S02]  /*87e0*/  SEL R10, R3, RZ, !P0 ;  /* 0x000000ff030a7207 */ /* 0x000fe40004000000 */
[----:B------:R-:W-:Y:S01]  /*87f0*/  SEL R11, R2, RZ, !P0 ;  /* 0x000000ff020b7207 */ /* 0x000fe20004000000 */
[----:B------:R-:W-:-:S04]  /*8800*/  IMAD.WIDE.U32 R2, R0, c[0x0][0x1a8], R4 ;  /* 0x00006a0000027a25 */ /* 0x000fc800078e0004 */
[C---:B------:R-:W-:Y:S02]  /*8810*/  IMAD R0, R10.reuse, c[0x0][0x218], RZ ;  /* 0x000086000a007a24 */ /* 0x040fe400078e02ff */
[----:B------:R-:W-:Y:S02]  /*8820*/  IMAD R4, R10, c[0x0][0x1f0], RZ ;  /* 0x00007c000a047a24 */ /* 0x000fe400078e02ff */
[----:B------:R-:W-:Y:S01]  /*8830*/  IMAD.WIDE.U32 R16, R11, c[0x0][0x1f0], R6 ;  /* 0x00007c000b107a25 */ /* 0x000fe200078e0006 */
[----:B------:R-:W-:-:S03]  /*8840*/  LEA R6, P0, R2, c[0x0][0x160], 0x1 ;  /* 0x0000580002067a11 */ /* 0x000fc600078008ff */
[----:B------:R-:W-:Y:S02]  /*8850*/  IMAD.IADD R5, R3, 0x1, R12 ;  /* 0x0000000103057824 */ /* 0x000fe400078e020c */
[----:B------:R-:W-:-:S04]  /*8860*/  IMAD.WIDE.U32 R8, R11, c[0x0][0x218], R8 ;  /* 0x000086000b087a25 */ /* 0x000fc800078e0008 */
[C---:B------:R-:W-:Y:S02]  /*8870*/  IMAD R0, R11.reuse, c[0x0][0x21c], R0 ;  /* 0x000087000b007a24 */ /* 0x040fe400078e0200 */
[----:B------:R-:W-:Y:S01]  /*8880*/  IMAD R3, R11, c[0x0][0x1f4], R4 ;  /* 0x00007d000b037a24 */ /* 0x000fe200078e0204 */
[----:B------:R-:W-:Y:S02]  /*8890*/  LEA.HI.X R5, R2, c[0x0][0x164], R5, 0x1, P0 ;  /* 0x0000590002057a11 */ /* 0x000fe400000f0c05 */
[----:B------:R-:W-:Y:S02]  /*88a0*/  IADD3 R0, R9, R0, RZ ;  /* 0x0000000009007210 */ /* 0x000fe40007ffe0ff */
[----:B------:R-:W-:Y:S01]  /*88b0*/  IADD3 R2, R17, R3, RZ ;  /* 0x0000000311027210 */ /* 0x000fe20007ffe0ff */
[----:B------:R1:W-:Y:S04]  /*88c0*/  STL.64 [R1+0x38], R16 ;  /* 0x0000381001007387 */ /* 0x0003e80000100a00 */
[----:B------:R1:W-:Y:S04]  /*88d0*/  STL.64 [R1+0x30], R8 ;  /* 0x0000300801007387 */ /* 0x0003e80000100a00 */
[----:B------:R1:W-:Y:S04]  /*88e0*/  STL [R1+0x40], R0 ;  /* 0x0000400001007387 */ /* 0x0003e80000100800 */
[----:B------:R1:W-:Y:S01]  /*88f0*/  STL [R1+0x44], R2 ;  /* 0x0000440201007387 */ /* 0x0003e20000100800 */
[----:B------:R-:W-:Y:S01]  /*8900*/  IADD3 R4, R138, R18, RZ ;  /* 0x000000128a047210 */ /* 0x000fe20007ffe0ff */
[----:B------:R-:W-:Y:S05]  /*8910*/  BRA.DIV ~URZ, `(.L_x_851) ;  /* 0x0001e1c27f007947 */ /* 0x000fea000b800000 */
[----:B------:R2:W3:Y:S02]  /*8920*/  SHFL.IDX PT, R7, R5, RZ, 0x181f ;  /* 0x00181fff05077589 */ /* 0x0004e400000e0000 */
.L_x_1053:
[----:B------:R-:W-:Y:S05]  /*8930*/  BRA.DIV ~URZ, `(.L_x_852) ;  /* 0x0001e2127f007947 */ /* 0x000fea000b800000 */
[----:B-1----:R1:W4:Y:S02]  /*8940*/  SHFL.IDX PT, R2, R6, RZ, 0x181f ;  /* 0x00181fff06027589 */ /* 0x00232400000e0000 */
.L_x_1054:
[----:B--2---:R-:W2:Y:S01]  /*8950*/  LDL R0, [R1+0x1c] ;  /* 0x00001c0001007983 */ /* 0x004ea20000100800 */
[----:B------:R-:W-:Y:S01]  /*8960*/  BSSY B0, `(.L_x_853) ;  /* 0x000000a000007945 */ /* 0x000fe20003800000 */
[----:B--2---:R-:W-:-:S05]  /*8970*/  IMAD R0, R0, c[0x0][0x2c4], RZ ;  /* 0x0000b10000007a24 */ /* 0x004fca00078e02ff */
        /* <DEDUP_REMOVED lines=8> */
.L_x_854:
[----:B------:R-:W-:Y:S05]  /*8a00*/  BSYNC B0 ;  /* 0x0000000000007941 */ /* 0x000fea0003800000 */
.L_x_853:
[----:B------:R-:W-:Y:S05]  /*8a10*/  BRA.DIV ~URZ, `(.L_x_855) ;  /* 0x0001e1a27f007947 */ /* 0x000fea000b800000 */
[----:B---3--:R3:W1:Y:S04]  /*8a20*/  SHFL.IDX PT, R7, R5, 0x1, 0x181f ;  /* 0x00381f0005077f89 */ /* 0x00866800000e0000 */
[----:B--2-4-:R3:W2:Y:S02]  /*8a30*/  SHFL.IDX PT, R2, R6, 0x1, 0x181f ;  /* 0x00381f0006027f89 */ /* 0x0146a400000e0000 */
.L_x_1055:
[----:B------:R-:W-:Y:S01]  /*8a40*/  IADD3 R3, R4, 0x10, RZ ;  /* 0x0000001004037810 */ /* 0x000fe20007ffe0ff */
[----:B------:R-:W-:Y:S03]  /*8a50*/  BSSY B0, `(.L_x_856) ;  /* 0x0000009000007945 */ /* 0x000fe60003800000 */
[----:B------:R-:W-:-:S13]  /*8a60*/  ISETP.GE.AND P0, PT, R3, R0, PT ;  /* 0x000000000300720c */ /* 0x000fda0003f06270 */
[----:B------:R-:W-:Y:S05]  /*8a70*/  @P0 BRA `(.L_x_857) ;  /* 0x0000006000000947 */ /* 0x000fea0003800000 */
[----:B--2---:R-:W-:-:S04]  /*8a80*/  LEA R2, P0, R134, R2, 0x1 ;  /* 0x0000000286027211 */ /* 0x004fc800078008ff */
[----:B-1----:R-:W-:-:S05]  /*8a90*/  LEA.HI.X R3, R134, R7, R135, 0x1, P0 ;  /* 0x0000000786037211 */ /* 0x002fca00000f0c87 */
[----:B------:R-:W-:Y:S01]  /*8aa0*/  @!PT LDS RZ, [RZ] ;  /* 0x00000000fffff984 */ /* 0x000fe20000000800 */
[----:B------:R-:W-:Y:S01]  /*8ab0*/  @!PT LDS RZ, [RZ] ;  /* 0x00000000fffff984 */ /* 0x000fe20000000800 */
[----:B------:R-:W-:Y:S01]  /*8ac0*/  @!PT LDS RZ, [RZ] ;  /* 0x00000000fffff984 */ /* 0x000fe20000000800 */
[----:B------:R1:W-:Y:S04]  /*8ad0*/  LDGSTS.E.BYPASS.LTC128B.128 [R219+0x5900], [R2.64], !P2 ;  /* 0x0590000002db7fae */ /* 0x0003e8000d101d48 */
.L_x_857:
[----:B------:R-:W-:Y:S05]  /*8ae0*/  BSYNC B0 ;  /* 0x0000000000007941 */ /* 0x000fea0003800000 */
.L_x_856:
[----:B------:R-:W-:Y:S05]  /*8af0*/  BRA.DIV ~URZ, `(.L_x_858) ;  /* 0x0001e1927f007947 */ /* 0x000fea000b800000 */
[----:B-1----:R1:W4:Y:S02]  /*8b00*/  SHFL.IDX PT, R7, R5, 0x2, 0x181f ;  /* 0x00581f0005077f89 */ /* 0x00232400000e0000 */
.L_x_1056:
[----:B------:R-:W-:Y:S05]  /*8b10*/  BRA.DIV ~URZ, `(.L_x_859) ;  /* 0x0001e1e27f007947 */ /* 0x000fea000b800000 */
[----:B--2---:R2:W1:Y:S02]  /*8b20*/  SHFL.IDX PT, R2, R6, 0x2, 0x181f ;  /* 0x00581f0006027f89 */ /* 0x00446400000e0000 */
.L_x_1057:
[----:B------:R-:W-:Y:S01]  /*8b30*/  IADD3 R3, R4, 0x20, RZ ;  /* 0x0000002004037810 */ /* 0x000fe20007ffe0ff */
[----:B------:R-:W-:Y:S03]  /*8b40*/  BSSY B0, `(.L_x_860) ;  /* 0x0000009000007945 */ /* 0x000fe60003800000 */
[----:B------:R-:W-:-:S13]  /*8b50*/  ISETP.GE.AND P0, PT, R3, R0, PT ;  /* 0x000000000300720c */ /* 0x000fda0003f06270 */
[----:B------:R-:W-:Y:S05]  /*8b60*/  @P0 BRA `(.L_x_861) ;  /* 0x0000006000000947 */ /* 0x000fea0003800000 */
[----:B-1----:R-:W-:-:S04]  /*8b70*/  LEA R2, P0, R134, R2, 0x1 ;  /* 0x0000000286027211 */ /* 0x002fc800078008ff */
[----:B----4-:R-:W-:-:S05]  /*8b80*/  LEA.HI.X R3, R134, R7, R135, 0x1, P0 ;  /* 0x0000000786037211 */ /* 0x010fca00000f0c87 */
[----:B------:R-:W-:Y:S01]  /*8b90*/  @!PT LDS RZ, [RZ] ;  /* 0x00000000fffff984 */ /* 0x000fe20000000800 */
[----:B------:R-:W-:Y:S01]  /*8ba0*/  @!PT LDS RZ, [RZ] ;  /* 0x00000000fffff984 */ /* 0x000fe20000000800 */
[----:B------:R-:W-:Y:S01]  /*8bb0*/  @!PT LDS RZ, [RZ] ;  /* 0x00000000fffff984 */ /* 0x000fe20000000800 */
[----:B------:R1:W-:Y:S04]  /*8bc0*/  LDGSTS.E.BYPASS.LTC128B.128 [R219+0x6100], [R2.64], !P2 ;  /* 0x0610000002db7fae */ /* 0x0003e8000d101d48 */
.L_x_861:
[----:B------:R-:W-:Y:S05]  /*8bd0*/  BSYNC B0 ;  /* 0x0000000000007941 */ /* 0x000fea0003800000 */
.L_x_860:
[----:B------:R-:W-:Y:S05]  /*8be0*/  BRA.DIV ~URZ, `(.L_x_862) ;  /* 0x0001e1827f007947 */ /* 0x000fea000b800000 */
[----:B----4-:R4:W2:Y:S04]  /*8bf0*/  SHFL.IDX PT, R7, R5, 0x3, 0x181f ;  /* 0x00781f0005077f89 */ /* 0x0108a800000e0000 */
[----:B-1----:R4:W1:Y:S02]  /*8c00*/  SHFL.IDX PT, R2, R6, 0x3, 0x181f ;  /* 0x00781f0006027f89 */ /* 0x00286400000e0000 */
.L_x_1058:
        /* <DEDUP_REMOVED lines=10> */
.L_x_864:
[----:B------:R-:W-:Y:S05]  /*8cb0*/  BSYNC B0 ;  /* 0x0000000000007941 */ /* 0x000fea0003800000 */
.L_x_863:
[----:B------:R-:W-:Y:S05]  /*8cc0*/  BRA.DIV ~URZ, `(.L_x_865) ;  /* 0x0001e1727f007947 */ /* 0x000fea000b800000 */
[----:B--2---:R2:W3:Y:S02]  /*8cd0*/  SHFL.IDX PT, R7, R5, 0x4, 0x181f ;  /* 0x00981f0005077f89 */ /* 0x0044e400000e0000 */
.L_x_1059:
[----:B------:R-:W-:Y:S05]  /*8ce0*/  BRA.DIV ~URZ, `(.L_x_866) ;  /* 0x0001e1c27f007947 */ /* 0x000fea000b800000 */
[----:B-1----:R1:W2:Y:S02]  /*8cf0*/  SHFL.IDX PT, R2, R6, 0x4, 0x181f ;  /* 0x00981f0006027f89 */ /* 0x0022a400000e0000 */
.L_x_1060:
[----:B------:R-:W-:Y:S01]  /*8d00*/  IADD3 R3, R4, 0x40, RZ ;  /* 0x0000004004037810 */ /* 0x000fe20007ffe0ff */
[----:B------:R-:W-:Y:S03]  /*8d10*/  BSSY B0, `(.L_x_867) ;  /* 0x0000009000007945 */ /* 0x000fe60003800000 */
[----:B------:R-:W-:-:S13]  /*8d20*/  ISETP.GE.AND P0, PT, R3, R0, PT ;  /* 0x000000000300720c */ /* 0x000fda0003f06270 */
[----:B------:R-:W-:Y:S05]  /*8d30*/  @P0 BRA `(.L_x_868) ;  /* 0x0000006000000947 */ /* 0x000fea0003800000 */
[----:B--2---:R-:W-:-:S04]  /*8d40*/  LEA R2, P0, R134, R2, 0x1 ;  /* 0x0000000286027211 */ /* 0x004fc800078008ff */
[----:B---3--:R-:W-:-:S05]  /*8d50*/  LEA.HI.X R3, R134, R7, R135, 0x1, P0 ;  /* 0x0000000786037211 */ /* 0x008fca00000f0c87 */
[----:B------:R-:W-:Y:S01]  /*8d60*/  @!PT LDS RZ, [RZ] ;  /* 0x00000000fffff984 */ /* 0x000fe20000000800 */
[----:B------:R-:W-:Y:S01]  /*8d70*/  @!PT LDS RZ, [RZ] ;  /* 0x00000000fffff984 */ /* 0x000fe20000000800 */
[----:B------:R-:W-:Y:S01]  /*8d80*/  @!PT LDS RZ, [RZ] ;  /* 0x00000000fffff984 */ /* 0x000fe20000000800 */
[----:B------:R2:W-:Y:S04]  /*8d90*/  LDGSTS.E.BYPASS.LTC128B.128 [R219+0x7100], [R2.64], !P2 ;  /* 0x0710000002db7fae */ /* 0x0005e8000d101d48 */
.L_x_868:
[----:B------:R-:W-:Y:S05]  /*8da0*/  BSYNC B0 ;  /* 0x0000000000007941 */ /* 0x000fea0003800000 */
.L_x_867:
[----:B------:R-:W-:Y:S05]  /*8db0*/  BRA.DIV ~URZ, `(.L_x_869) ;  /* 0x0001e1627f007947 */ /* 0x000fea000b800000 */
[----:B---3--:R3:W1:Y:S04]  /*8dc0*/  SHFL.IDX PT, R7, R5, 0x5, 0x181f ;  /* 0x00b81f0005077f89 */ /* 0x00866800000e0000 */
[----:B--2---:R3:W2:Y:S02]  /*8dd0*/  SHFL.IDX PT, R2, R6, 0x5, 0x181f ;  /* 0x00b81f0006027f89 */ /* 0x0046a400000e0000 */
.L_x_1061:
        /* <DEDUP_REMOVED lines=10> */
.L_x_871:
[----:B------:R-:W-:Y:S05]  /*8e80*/  BSYNC B0 ;  /* 0x0000000000007941 */ /* 0x000fea0003800000 */
.L_x_870:
[----:B------:R-:W-:Y:S05]  /*8e90*/  BRA.DIV ~URZ, `(.L_x_872) ;  /* 0x0001e1527f007947 */ /* 0x000fea000b800000 */
[----:B-1----:R1:W3:Y:S02]  /*8ea0*/  SHFL.IDX PT, R7, R5, 0x6, 0x181f ;  /* 0x00d81f0005077f89 */ /* 0x0022e400000e0000 */
.L_x_1062:
[----:B------:R-:W-:Y:S05]  /*8eb0*/  BRA.DIV ~URZ, `(.L_x_873) ;  /* 0x0001e1a27f007947 */ /* 0x000fea000b800000 */
[----:B--2---:R2:W1:Y:S02]  /*8ec0*/  SHFL.IDX PT, R2, R6, 0x6, 0x181f ;  /* 0x00d81f0006027f89 */ /* 0x00446400000e0000 */
.L_x_1063:
        /* <DEDUP_REMOVED lines=10> */
.L_x_875:
[----:B------:R-:W-:Y:S05]  /*8f70*/  BSYNC B0 ;  /* 0x0000000000007941 */ /* 0x000fea0003800000 */
.L_x_874:
[----:B------:R-:W-:Y:S05]  /*8f80*/  BRA.DIV ~URZ, `(.L_x_876) ;  /* 0x0001e1427f007947 */ /* 0x000fea000b800000 */
[----:B-1-34-:R-:W1:Y:S04]  /*8f90*/  SHFL.IDX PT, R5, R5, 0x7, 0x181f ;  /* 0x00f81f0005057f89 */ /* 0x01ae6800000e0000 */
[----:B------:R3:W4:Y:S02]  /*8fa0*/  SHFL.IDX PT, R3, R6, 0x7, 0x181f ;  /* 0x00f81f0006037f89 */ /* 0x00072400000e0000 */
.L_x_1064:
[----:B------:R-:W-:Y:S02]  /*8fb0*/  IADD3 R2, R4, 0x70, RZ ;  /* 0x0000007004027810 */ /* 0x000fe40007ffe0ff */
[----:B------:R-:W-:Y:S02]  /*8fc0*/  ISETP.GE.AND P4, PT, R134, c[0x0][0x1d4], PT ;  /* 0x0000750086007a0c */ /* 0x000fe40003f86270 */
[----:B------:R-:W-:-:S13]  /*8fd0*/  ISETP.GE.AND P0, PT, R2, R0, PT ;  /* 0x000000000200720c */ /* 0x000fda0003f06270 */
[----:B----4-:R-:W-:-:S04]  /*8fe0*/  @!P0 LEA R2, P1, R134, R3, 0x1 ;  /* 0x0000000386028211 */ /* 0x010fc800078208ff */
[----:B-1----:R-:W-:-:S05]  /*8ff0*/  @!P0 LEA.HI.X R3, R134, R5, R135, 0x1, P1 ;  /* 0x0000000586038211 */ /* 0x002fca00008f0c87 */
[----:B------:R-:W-:Y:S01]  /*9000*/  @!PT LDS RZ, [RZ] ;  /* 0x00000000fffff984 */ /* 0x000fe20000000800 */
[----:B------:R-:W-:Y:S01]  /*9010*/  @!PT LDS RZ, [RZ] ;  /* 0x00000000fffff984 */ /* 0x000fe20000000800 */
[----:B------:R-:W-:Y:S01]  /*9020*/  @!PT LDS RZ, [RZ] ;  /* 0x00000000fffff984 */ /* 0x000fe20000000800 */
[----:B------:R1:W-:Y:S04]  /*9030*/  @!P0 LDGSTS.E.BYPASS.LTC128B.128 [R219+0x8900], [R2.64], !P2 ;  /* 0x0890000002db8fae */ /* 0x0003e8000d101d48 */
[----:B------:R-:W0:Y:S01]  /*9040*/  LDGDEPBAR ;  /* 0x00000000000079af */ /* 0x000e220000000000 */
[----:B------:R-:W-:Y:S02]  /*9050*/  WARPSYNC 0xffffffff ;  /* 0xffffffff00007948 */ /* 0x000fe40003800000 */
[----:B------:R-:W4:Y:S04]  /*9060*/  LDL R154, [R1+0x20] ;  /* 0x00002000019a7983 */ /* 0x000f280000100800 */
[----:B--2---:R-:W2:Y:S04]  /*9070*/  LDL R8, [R1+0x44] ;  /* 0x0000440001087983 */ /* 0x004ea80000100800 */
[----:B---3--:R-:W3:Y:S01]  /*9080*/  LDL.64 R6, [R1+0x38] ;  /* 0x0000380001067983 */ /* 0x008ee20000100a00 */
[----:B------:R-:W-:Y:S01]  /*9090*/  IMAD.MOV.U32 R84, RZ, RZ, -0x50 ;  /* 0xffffffb0ff547424 */ /* 0x000fe200078e00ff */
[----:B------:R-:W-:-:S03]  /*90a0*/  SHF.R.S32.HI R75, RZ, 0x1f, R116 ;  /* 0x0000001fff4b7819 */ /* 0x000fc60000011474 */
[----:B------:R-:W-:Y:S02]  /*90b0*/  IMAD R84, R229, R84, 0x50 ;  /* 0x00000050e5547424 */ /* 0x000fe400078e0254 */
[----:B------:R-:W-:Y:S02]  /*90c0*/  IMAD R4, R75, c[0x0][0x1e0], RZ ;  /* 0x000078004b047a24 */ /* 0x000fe400078e02ff */
[----:B-1----:R-:W-:-:S04]  /*90d0*/  IMAD.WIDE.U32 R2, R116, c[0x0][0x1e0], RZ ;  /* 0x0000780074027a25 */ /* 0x002fc800078e00ff */
[----:B------:R-:W-:-:S04]  /*90e0*/  IMAD R4, R116, c[0x0][0x1e4], R4 ;  /* 0x0000790074047a24 */ /* 0x000fc800078e0204 */
[----:B------:R-:W-:Y:S02]  /*90f0*/  IMAD.IADD R3, R3, 0x1, R4 ;  /* 0x0000000103037824 */ /* 0x000fe400078e0204 */
[----:B------:R-:W-:Y:S02]  /*9100*/  IMAD.MOV.U32 R149, RZ, RZ, c[0x0][0x1e0] ;  /* 0x00007800ff957624 */ /* 0x000fe400078e00ff */
[----:B------:R-:W-:Y:S01]  /*9110*/  IMAD.MOV.U32 R152, RZ, RZ, c[0x0][0x1e4] ;  /* 0x00007900ff987624 */ /* 0x000fe200078e00ff */
[----:B------:R-:W-:Y:S01]  /*9120*/  BSSY B0, `(.L_x_877) ;  /* 0x000002c000007945 */ /* 0x000fe20003800000 */
[----:B------:R-:W-:Y:S01]  /*9130*/  BAR.SYNC.DEFER_BLOCKING 0x0 ;  /* 0x0000000000007b1d */ /* 0x000fe20000010000 */
[----:B----4-:R-:W-:-:S04]  /*9140*/  IADD3 R61, R84, R154, -R138 ;  /* 0x0000009a543d7210 */ /* 0x010fc80007ffe88a */
[C---:B------:R-:W-:Y:S01]  /*9150*/  ISETP.GE.AND P0, PT, R61.reuse, 0x1, PT ;  /* 0x000000013d00780c */ /* 0x040fe20003f06270 */
[----:B--2---:R-:W-:Y:S02]  /*9160*/  IMAD.MOV.U32 R145, RZ, RZ, R8 ;  /* 0x000000ffff917224 */ /* 0x004fe400078e0008 */
[----:B---3--:R-:W-:Y:S01]  /*9170*/  IMAD.MOV.U32 R144, RZ, RZ, R6 ;  /* 0x000000ffff907224 */ /* 0x008fe200078e0006 */
[----:B------:R-:W-:-:S03]  /*9180*/  ISETP.GE.AND P3, PT, R61, 0x11, PT ;  /* 0x000000113d00780c */ /* 0x000fc60003f66270 */
[----:B------:R-:W-:-:S04]  /*9190*/  IMAD.WIDE.U32 R4, R2, 0x50, R144 ;  /* 0x0000005002047825 */ /* 0x000fc800078e0090 */
[----:B------:R-:W-:Y:S02]  /*91a0*/  IMAD R2, R3, 0x50, RZ ;  /* 0x0000005003027824 */ /* 0x000fe400078e02ff */
[C---:B------:R-:W-:Y:S02]  /*91b0*/  @P0 LEA R6, P1, R4.reuse, c[0x0][0x1c8], 0x1 ;  /* 0x0000720004060a11 */ /* 0x040fe400078208ff */
[----:B------:R-:W-:Y:S01]  /*91c0*/  IMAD.IADD R3, R5, 0x1, R2 ;  /* 0x0000000105037824 */ /* 0x000fe200078e0202 */
[----:B------:R-:W-:Y:S02]  /*91d0*/  ISETP.GE.AND P2, PT, R61, 0x21, PT ;  /* 0x000000213d00780c */ /* 0x000fe40003f46270 */
[----:B------:R-:W-:Y:S02]  /*91e0*/  @P3 LEA R2, P5, R149, R4, 0x4 ;  /* 0x0000000495023211 */ /* 0x000fe400078a20ff */
[----:B------:R-:W-:Y:S02]  /*91f0*/  @P0 LEA.HI.X R7, R4, c[0x0][0x1cc], R3, 0x1, P1 ;  /* 0x0000730004070a11 */ /* 0x000fe400008f0c03 */
[----:B------:R-:W-:Y:S01]  /*9200*/  ISETP.GE.AND P1, PT, R61, 0x31, PT ;  /* 0x000000313d00780c */ /* 0x000fe20003f26270 */
[----:B------:R-:W-:-:S02]  /*9210*/  IMAD.WIDE.U32 R8, R149, 0x20, RZ ;  /* 0x0000002095087825 */ /* 0x000fc400078e00ff */
[----:B------:R-:W-:Y:S01]  /*9220*/  @!PT LDS RZ, [RZ] ;  /* 0x00000000fffff984 */ /* 0x000fe20000000800 */
[----:B------:R-:W-:Y:S01]  /*9230*/  @!PT LDS RZ, [RZ] ;  /* 0x00000000fffff984 */ /* 0x000fe20000000800 */
[----:B------:R-:W-:Y:S01]  /*9240*/  @!PT LDS RZ, [RZ] ;  /* 0x00000000fffff984 */ /* 0x000fe20000000800 */
[----:B------:R1:W-:Y:S01]  /*9250*/  @P0 LDGSTS.E.BYPASS.LTC128B.128 [R219+0x2900], [R6.64], !P4 ;  /* 0x0290000006db0fae */ /* 0x0003e2000e101d48 */
[----:B------:R-:W-:-:S09]  /*9260*/  @P3 LEA R12, P0, R2, c[0x0][0x1c8], 0x1 ;  /* 0x00007200020c3a11 */ /* 0x000fd200078008ff */
[----:B------:R-:W-:Y:S01]  /*9270*/  @P1 IMAD R14, R152, 0x30, RZ ;  /* 0x00000030980e1824 */ /* 0x000fe200078e02ff */
[----:B-1----:R-:W-:-:S04]  /*9280*/  @P3 LEA.HI.X R6, R149, R3, R152, 0x4, P5 ;  /* 0x0000000395063211 */ /* 0x002fc800028f2498 */
[----:B------:R-:W-:Y:S01]  /*9290*/  @P3 LEA.HI.X R13, R2, c[0x0][0x1cc], R6, 0x1, P0 ;  /* 0x00007300020d3a11 */ /* 0x000fe200000f0c06 */
[----:B------:R-:W-:Y:S01]  /*92a0*/  IMAD.SHL.U32 R2, R152, 0x20, RZ ;  /* 0x0000002098027824 */ /* 0x000fe200078e00ff */
[----:B------:R-:W-:-:S03]  /*92b0*/  @P2 IADD3 R8, P0, R4, R8, RZ ;  /* 0x0000000804082210 */ /* 0x000fc60007f1e0ff */
[----:B------:R1:W-:Y:S01]  /*92c0*/  @P3 LDGSTS.E.BYPASS.LTC128B.128 [R219+0x3100], [R12.64], !P4 ;  /* 0x031000000cdb3fae */ /* 0x0003e2000e101d48 */
[----:B------:R-:W-:Y:S01]  /*92d0*/  @P2 IADD3.X R9, R3, R9, R2, P0, !PT ;  /* 0x0000000903092210 */ /* 0x000fe200007fe402 */
[----:B------:R-:W-:Y:S01]  /*92e0*/  @P1 IMAD.MOV.U32 R2, RZ, RZ, R4 ;  /* 0x000000ffff021224 */ /* 0x000fe200078e0004 */
[----:B------:R-:W-:-:S03]  /*92f0*/  @P2 LEA R10, P0, R8, c[0x0][0x1c8], 0x1 ;  /* 0x00007200080a2a11 */ /* 0x000fc600078008ff */
[----:B------:R-:W-:Y:S01]  /*9300*/  @P1 IMAD.WIDE.U32 R6, R149, 0x30, R2 ;  /* 0x0000003095061825 */ /* 0x000fe200078e0002 */
[----:B------:R-:W-:-:S03]  /*9310*/  @P2 LEA.HI.X R11, R8, c[0x0][0x1cc], R9, 0x1, P0 ;  /* 0x00007300080b2a11 */ /* 0x000fc600000f0c09 */
[----:B------:R-:W-:Y:S01]  /*9320*/  @P1 IMAD.IADD R7, R7, 0x1, R14 ;  /* 0x0000000107071824 */ /* 0x000fe200078e020e */
[C---:B------:R-:W-:Y:S01]  /*9330*/  @P1 LEA R8, P0, R6.reuse, c[0x0][0x1c8], 0x1 ;  /* 0x0000720006081a11 */ /* 0x040fe200078008ff */
[----:B------:R1:W-:Y:S03]  /*9340*/  @P2 LDGSTS.E.BYPASS.LTC128B.128 [R219+0x3900], [R10.64], !P4 ;  /* 0x039000000adb2fae */ /* 0x0003e6000e101d48 */
[----:B------:R-:W-:-:S05]  /*9350*/  @P1 LEA.HI.X R9, R6, c[0x0][0x1cc], R7, 0x1, P0 ;  /* 0x0000730006091a11 */ /* 0x000fca00000f0c07 */
        /* <DEDUP_REMOVED lines=8> */
.L_x_878:
[----:B------:R-:W-:Y:S05]  /*93e0*/  BSYNC B0 ;  /* 0x0000000000007941 */ /* 0x000fea0003800000 */
.L_x_877:
[----:B------:R3:W5:Y:S01]  /*93f0*/  LDL R153, [R1+0x48] ;  /* 0x0000480001997983 */ /* 0x0007620000100800 */
[----:B------:R-:W-:Y:S01]  /*9400*/  ISETP.LT.AND P0, PT, RZ, c[0x0][0x27c], PT ;  /* 0x00009f00ff007a0c */ /* 0x000fe20003f01270 */
[----:B--2---:R-:W-:Y:S02]  /*9410*/  IMAD.MOV.U32 R2, RZ, RZ, c[0x0][0x2c4] ;  /* 0x0000b100ff027624 */ /* 0x004fe400078e00ff */
[----:B------:R-:W0:Y:S03]  /*9420*/  LDGDEPBAR ;  /* 0x00000000000079af */ /* 0x000e260000000000 */
[----:B------:R-:W-:-:S07]  /*9430*/  ISETP.NE.AND P6, PT, R2, 0x1, PT ;  /* 0x000000010200780c */ /* 0x000fce0003fc5270 */
[----:B------:R-:W-:Y:S05]  /*9440*/  @P0 BRA `(.L_x_879) ;  /* 0x0000002000000947 */ /* 0x000fea0003800000 */
[----:B------:R-:W-:-:S04]  /*9450*/  DEPBAR.LE SB0, 0x1 ;  /* 0x000080400000791a */ /* 0x000fc80000000000 */
[----:B------:R-:W-:Y:S05]  /*9460*/  BRA `(.L_x_880) ;  /* 0x00004bd000007947 */ /* 0x000fea0003800000 */
.L_x_879:
[----:B------:R-:W-:Y:S01]  /*9470*/  ULDC.U8 UR4, c[0x0][0x298] ;  /* 0x0000a60000047ab9 */ /* 0x000fe20000000000 */
[----:B-----5:R-:W-:Y:S01]  /*9480*/  SHF.R.S32.HI R2, RZ, 0x1f, R137 ;  /* 0x0000001fff027819 */ /* 0x020fe20000011489 */
[C---:B------:R-:W-:Y:S01]  /*9490*/  IMAD.WIDE.U32 R6, R137.reuse, c[0x0][0x280], RZ ;  /* 0x0000a00089067a25 */ /* 0x040fe200078e00ff */
[----:B------:R-:W-:Y:S01]  /*94a0*/  ISETP.NE.AND P0, PT, RZ, UR4, PT ;  /* 0x00000004ff007c0c */ /* 0x000fe2000bf05270 */
[----:B------:R-:W-:Y:S01]  /*94b0*/  BSSY B2, `(.L_x_880) ;  /* 0x00004b8000027945 */ /* 0x000fe20003800000 */
[----:B------:R-:W-:Y:S01]  /*94c0*/  IADD3 R20, R82, R153, RZ ;  /* 0x0000009952147210 */ /* 0x000fe20007ffe0ff */
[----:B------:R-:W-:Y:S01]  /*94d0*/  IMAD R3, R2, c[0x0][0x280], RZ ;  /* 0x0000a00002037a24 */ /* 0x000fe200078e02ff */
[----:B------:R-:W-:Y:S01]  /*94e0*/  IADD3 R66, R82, 0x60, RZ ;  /* 0x0000006052427810 */ /* 0x000fe20007ffe0ff */
[----:B------:R-:W-:Y:S02]  /*94f0*/  IMAD R2, R2, c[0x0][0x290], RZ ;  /* 0x0000a40002027a24 */ /* 0x000fe400078e02ff */
[----:B-1----:R-:W-:-:S02]  /*9500*/  IMAD R8, R137, c[0x0][0x284], R3 ;  /* 0x0000a10089087a24 */ /* 0x002fc400078e0203 */
[----:B------:R-:W-:Y:S01]  /*9510*/  IMAD R3, R137, c[0x0][0x294], R2 ;  /* 0x0000a50089037a24 */ /* 0x000fe200078e0202 */
[----:B------:R-:W-:Y:S01]  /*9520*/  LEA R2, R163, R20, 0x5 ;  /* 0x00000014a3027211 */ /* 0x000fe200078e28ff */
[----:B------:R-:W-:Y:S01]  /*9530*/  IMAD.WIDE.U32 R4, R137, c[0x0][0x290], RZ ;  /* 0x0000a40089047a25 */ /* 0x000fe200078e00ff */
[----:B------:R-:W-:-:S04]  /*9540*/  IADD3 R8, R8, R7, RZ ;  /* 0x0000000708087210 */ /* 0x000fc80007ffe0ff */
[----:B------:R-:W-:Y:S01]  /*9550*/  IADD3 R9, R3, R5, RZ ;  /* 0x0000000503097210 */ /* 0x000fe20007ffe0ff */
[----:B------:R-:W-:Y:S05]  /*9560*/  @!P0 BRA `(.L_x_881) ;  /* 0x0000269000008947 */ /* 0x000fea0003800000 */
[----:B------:R-:W-:Y:S01]  /*9570*/  @P6 IMAD.HI.U32 R3, R2, c[0x0][0x2c8], RZ ;  /* 0x0000b20002036a27 */ /* 0x000fe200078e00ff */
[----:B------:R-:W-:Y:S01]  /*9580*/  BSSY B0, `(.L_x_882) ;  /* 0x0000033000007945 */ /* 0x000fe20003800000 */
[----:B------:R-:W-:Y:S01]  /*9590*/  SHF.R.S32.HI R28, RZ, 0x1f, R26 ;  /* 0x0000001fff1c7819 */ /* 0x000fe2000001141a */
[----:B------:R-:W-:Y:S01]  /*95a0*/  CS2R R42, SRZ ;  /* 0x00000000002a7805 */ /* 0x000fe2000001ff00 */
[----:B------:R-:W-:Y:S01]  /*95b0*/  IMAD.MOV.U32 R5, RZ, RZ, R9 ;  /* 0x000000ffff057224 */ /* 0x000fe200078e0009 */
[----:B------:R-:W-:Y:S01]  /*95c0*/  @P6 SHF.R.U32.HI R2, RZ, c[0x0][0x2cc], R3 ;  /* 0x0000b300ff026a19 */ /* 0x000fe20000011603 */
[----:B------:R-:W-:-:S03]  /*95d0*/  IMAD.MOV.U32 R7, RZ, RZ, R8 ;  /* 0x000000ffff077224 */ /* 0x000fc600078e0008 */
[----:B------:R-:W-:Y:S01]  /*95e0*/  SHF.R.S32.HI R3, RZ, 0x1f, R2 ;  /* 0x0000001fff037819 */ /* 0x000fe20000011402 */
[----:B------:R-:W-:-:S04]  /*95f0*/  IMAD.WIDE.U32 R6, R2, c[0x0][0x280], R6 ;  /* 0x0000a00002067a25 */ /* 0x000fc800078e0006 */
[C---:B------:R-:W-:Y:S01]  /*9600*/  IMAD R9, R3.reuse, c[0x0][0x280], RZ ;  /* 0x0000a00003097a24 */ /* 0x040fe200078e02ff */
[----:B------:R-:W-:Y:S01]  /*9610*/  LEA R29, P1, R6, c[0x0][0x270], 0x1 ;  /* 0x00009c00061d7a11 */ /* 0x000fe200078208ff */
[----:B------:R-:W-:Y:S02]  /*9620*/  IMAD R8, R3, c[0x0][0x290], RZ ;  /* 0x0000a40003087a24 */ /* 0x000fe400078e02ff */
[C---:B------:R-:W-:Y:S02]  /*9630*/  IMAD.WIDE.U32 R4, R2.reuse, c[0x0][0x290], R4 ;  /* 0x0000a40002047a25 */ /* 0x040fe400078e0004 */
[----:B------:R1:W2:Y:S02]  /*9640*/  SHFL.IDX PT, R10, R29, RZ, 0x1c1f ;  /* 0x001c1fff1d0a7589 */ /* 0x0002a400000e0000 */
[----:B------:R-:W-:Y:S01]  /*9650*/  IMAD R3, R2, c[0x0][0x284], R9 ;  /* 0x0000a10002037a24 */ /* 0x000fe200078e0209 */
[----:B------:R-:W-:Y:S01]  /*9660*/  LEA R30, P0, R4, c[0x0][0x288], 0x1 ;  /* 0x0000a200041e7a11 */ /* 0x000fe200078008ff */
[----:B------:R-:W-:-:S02]  /*9670*/  IMAD R2, R2, c[0x0][0x294], R8 ;  /* 0x0000a50002027a24 */ /* 0x000fc400078e0208 */
[----:B------:R-:W-:Y:S01]  /*9680*/  CS2R R8, SRZ ;  /* 0x0000000000087805 */ /* 0x000fe2000001ff00 */
[----:B------:R-:W-:Y:S01]  /*9690*/  IADD3 R3, R7, R3, RZ ;  /* 0x0000000307037210 */ /* 0x000fe20007ffe0ff */
[----:B------:R1:W4:Y:S01]  /*96a0*/  SHFL.IDX PT, R11, R30, RZ, 0x1c1f ;  /* 0x001c1fff1e0b7589 */ /* 0x00032200000e0000 */
[----:B------:R-:W-:Y:S02]  /*96b0*/  IADD3 R2, R5, R2, RZ ;  /* 0x0000000205027210 */ /* 0x000fe40007ffe0ff */
[----:B------:R-:W-:Y:S02]  /*96c0*/  LEA.HI.X R27, R6, c[0x0][0x274], R3, 0x1, P1 ;  /* 0x00009d00061b7a11 */ /* 0x000fe400008f0c03 */
[----:B------:R-:W-:Y:S01]  /*96d0*/  LEA.HI.X R23, R4, c[0x0][0x28c], R2, 0x1, P0 ;  /* 0x0000a30004177a11 */ /* 0x000fe200000f0c02 */
[----:B------:R-:W-:Y:S01]  /*96e0*/  CS2R R6, SRZ ;  /* 0x0000000000067805 */ /* 0x000fe2000001ff00 */
[----:B------:R-:W-:Y:S01]  /*96f0*/  ISETP.GE.AND P0, PT, R20, R0, PT ;  /* 0x000000001400720c */ /* 0x000fe20003f06270 */
[----:B------:R1:W3:Y:S01]  /*9700*/  SHFL.IDX PT, R17, R27, RZ, 0x1c1f ;  /* 0x001c1fff1b117589 */ /* 0x0002e200000e0000 */
[----:B------:R-:W-:Y:S01]  /*9710*/  CS2R R4, SRZ ;  /* 0x0000000000047805 */ /* 0x000fe2000001ff00 */
[----:B------:R-:W-:-:S02]  /*9720*/  CS2R R2, SRZ ;  /* 0x0000000000027805 */ /* 0x000fc4000001ff00 */
[----:B------:R1:W1:Y:S08]  /*9730*/  SHFL.IDX PT, R16, R23, RZ, 0x1c1f ;  /* 0x001c1fff17107589 */ /* 0x00027000000e0000 */
[----:B------:R-:W-:Y:S05]  /*9740*/  @P0 BRA `(.L_x_883) ;  /* 0x0000016000000947 */ /* 0x000fea0003800000 */
[----:B--2---:R-:W-:Y:S01]  /*9750*/  ISETP.GE.AND P1, PT, R24, c[0x0][0x27c], PT ;  /* 0x00009f0018007a0c */ /* 0x004fe20003f26270 */
[----:B------:R-:W-:Y:S01]  /*9760*/  CS2R R8, SRZ ;  /* 0x0000000000087805 */ /* 0x000fe2000001ff00 */
[----:B------:R-:W-:Y:S01]  /*9770*/  ISETP.GE.AND P0, PT, R26, c[0x0][0x27c], PT ;  /* 0x00009f001a007a0c */ /* 0x000fe20003f06270 */
[----:B------:R-:W-:-:S10]  /*9780*/  CS2R R6, SRZ ;  /* 0x0000000000067805 */ /* 0x000fd4000001ff00 */
[C---:B------:R-:W-:Y:S01]  /*9790*/  @!P1 IMAD.SHL.U32 R2, R24.reuse, 0x2, RZ ;  /* 0x0000000218029824 */ /* 0x040fe200078e00ff */
[----:B------:R-:W-:Y:S01]  /*97a0*/  @!P1 SHF.L.U64.HI R3, R24, 0x1, R25 ;  /* 0x0000000118039819 */ /* 0x000fe20000010219 */
[C---:B------:R-:W-:Y:S01]  /*97b0*/  @!P0 IMAD.SHL.U32 R4, R26.reuse, 0x2, RZ ;  /* 0x000000021a048824 */ /* 0x040fe200078e00ff */
[----:B------:R-:W-:Y:S02]  /*97c0*/  @!P0 SHF.L.U64.HI R5, R26, 0x1, R28 ;  /* 0x000000011a058819 */ /* 0x000fe4000001021c */
[CC--:B------:R-:W-:Y:S02]  /*97d0*/  @!P1 IADD3 R14, P2, R10.reuse, R2.reuse, RZ ;  /* 0x000000020a0e9210 */ /* 0x0c0fe40007f5e0ff */
[----:B----4-:R-:W-:Y:S02]  /*97e0*/  @!P1 IADD3 R12, P5, R11, R2, RZ ;  /* 0x000000020b0c9210 */ /* 0x010fe40007fbe0ff */
[-C--:B------:R-:W-:Y:S01]  /*97f0*/  @!P0 IADD3 R2, P3, R10, R4.reuse, RZ ;  /* 0x000000040a028210 */ /* 0x080fe20007f7e0ff */
[--C-:B---3--:R-:W-:Y:S01]  /*9800*/  @!P1 IMAD.X R15, R17, 0x1, R3.reuse, P2 ;  /* 0x00000001110f9824 */ /* 0x108fe200010e0603 */
[----:B------:R-:W-:Y:S01]  /*9810*/  @!P0 IADD3 R10, P2, R11, R4, RZ ;  /* 0x000000040b0a8210 */ /* 0x000fe20007f5e0ff */
[----:B-1----:R-:W-:-:S02]  /*9820*/  @!P1 IMAD.X R13, R16, 0x1, R3, P5 ;  /* 0x00000001100d9824 */ /* 0x002fc400028e0603 */
[--C-:B------:R-:W-:Y:S01]  /*9830*/  @!P0 IMAD.X R3, R17, 0x1, R5.reuse, P3 ;  /* 0x0000000111038824 */ /* 0x100fe200018e0605 */
[----:B------:R1:W5:Y:S01]  /*9840*/  @!P1 LD.E.64 R6, [R14.64] ;  /* 0x000000080e069980 */ /* 0x000362000c101b00 */
[----:B------:R-:W-:Y:S02]  /*9850*/  @!P0 IMAD.X R11, R16, 0x1, R5, P2 ;  /* 0x00000001100b8824 */ /* 0x000fe400010e0605 */
[----:B------:R-:W-:Y:S01]  /*9860*/  CS2R R4, SRZ ;  /* 0x0000000000047805 */ /* 0x000fe2000001ff00 */
[----:B------:R2:W5:Y:S05]  /*9870*/  @!P0 LD.E.64 R8, [R2.64] ;  /* 0x0000000802088980 */ /* 0x00056a000c101b00 */
[----:B------:R1:W5:Y:S01]  /*9880*/  @!P0 LD.E.64 R4, [R10.64] ;  /* 0x000000080a048980 */ /* 0x000362000c101b00 */
[----:B--2---:R-:W-:-:S06]  /*9890*/  CS2R R2, SRZ ;  /* 0x0000000000027805 */ /* 0x004fcc000001ff00 */
[----:B------:R1:W5:Y:S02]  /*98a0*/  @!P1 LD.E.64 R2, [R12.64] ;  /* 0x000000080c029980 */ /* 0x000364000c101b00 */
.L_x_883:
[----:B--2---:R-:W-:Y:S05]  /*98b0*/  BSYNC B0 ;  /* 0x0000000000007941 */ /* 0x004fea0003800000 */
.L_x_882:
[----:B-1----:R-:W-:Y:S01]  /*98c0*/  IADD3 R10, R20, 0x20, RZ ;  /* 0x00000020140a7810 */ /* 0x002fe20007ffe0ff */
[----:B-----5:R-:W-:Y:S01]  /*98d0*/  IMAD.MOV.U32 R14, RZ, RZ, R8 ;  /* 0x000000ffff0e7224 */ /* 0x020fe200078e0008 */
[----:B------:R1:W2:Y:S01]  /*98e0*/  SHFL.IDX PT, R22, R27, 0x1, 0x1c1f ;  /* 0x003c1f001b167f89 */ /* 0x0002a200000e0000 */
[----:B------:R-:W-:Y:S01]  /*98f0*/  IMAD.MOV.U32 R13, RZ, RZ, R9 ;  /* 0x000000ffff0d7224 */ /* 0x000fe200078e0009 */
[----:B------:R-:W-:Y:S01]  /*9900*/  ISETP.GE.AND P0, PT, R10, R0, PT ;  /* 0x000000000a00720c */ /* 0x000fe20003f06270 */
[----:B------:R-:W-:Y:S01]  /*9910*/  IMAD.MOV.U32 R12, RZ, RZ, R6 ;  /* 0x000000ffff0c7224 */ /* 0x000fe200078e0006 */
[----:B----4-:R1:W4:Y:S01]  /*9920*/  SHFL.IDX PT, R11, R29, 0x1, 0x1c1f ;  /* 0x003c1f001d0b7f89 */ /* 0x01032200000e0000 */
[----:B------:R-:W-:Y:S01]  /*9930*/  IMAD.MOV.U32 R10, RZ, RZ, R7 ;  /* 0x000000ffff0a7224 */ /* 0x000fe200078e0007 */
[----:B------:R-:W-:Y:S01]  /*9940*/  PRMT R55, R13, 0x5410, R14 ;  /* 0x000054100d377816 */ /* 0x000fe2000000000e */
[----:B------:R-:W-:Y:S01]  /*9950*/  IMAD.MOV.U32 R13, RZ, RZ, R5 ;  /* 0x000000ffff0d7224 */ /* 0x000fe200078e0005 */
[----:B------:R-:W-:Y:S01]  /*9960*/  MOV R14, R4 ;  /* 0x00000004000e7202 */ /* 0x000fe20000000f00 */
[----:B------:R1:W3:Y:S01]  /*9970*/  SHFL.IDX PT, R21, R23, 0x1, 0x1c1f ;  /* 0x003c1f0017157f89 */ /* 0x0002e200000e0000 */
[----:B------:R-:W-:Y:S01]  /*9980*/  PRMT R53, R10, 0x5410, R12 ;  /* 0x000054100a357816 */ /* 0x000fe2000000000c */
[----:B------:R-:W-:Y:S01]  /*9990*/  IMAD.MOV.U32 R12, RZ, RZ, R2 ;  /* 0x000000ffff0c7224 */ /* 0x000fe200078e0002 */
[----:B------:R-:W-:Y:S01]  /*99a0*/  MOV R10, R3 ;  /* 0x00000003000a7202 */ /* 0x000fe20000000f00 */
[----:B------:R1:W1:Y:S01]  /*99b0*/  SHFL.IDX PT, R18, R30, 0x1, 0x1c1f ;  /* 0x003c1f001e127f89 */ /* 0x00026200000e0000 */
[----:B------:R-:W-:Y:S01]  /*99c0*/  BSSY B0, `(.L_x_884) ;  /* 0x000001d000007945 */ /* 0x000fe20003800000 */
[----:B------:R-:W-:Y:S01]  /*99d0*/  PRMT R54, R13, 0x5410, R14 ;  /* 0x000054100d367816 */ /* 0x000fe2000000000e */
[----:B------:R-:W-:Y:S01]  /*99e0*/  CS2R R32, SRZ ;  /* 0x0000000000207805 */ /* 0x000fe2000001ff00 */
[----:B------:R-:W-:Y:S01]  /*99f0*/  PRMT R52, R10, 0x5410, R12 ;  /* 0x000054100a347816 */ /* 0x000fe2000000000c */
[----:B------:R-:W-:Y:S01]  /*9a00*/  CS2R R36, SRZ ;  /* 0x0000000000247805 */ /* 0x000fe2000001ff00 */
[----:B------:R-:W-:Y:S01]  /*9a10*/  CS2R R34, SRZ ;  /* 0x0000000000227805 */ /* 0x000fe2000001ff00 */
[----:B------:R-:W-:Y:S05]  /*9a20*/  @P0 BRA `(.L_x_885) ;  /* 0x0000016000000947 */ /* 0x000fea0003800000 */
[----:B------:R-:W-:Y:S01]  /*9a30*/  ISETP.GE.AND P1, PT, R24, c[0x0][0x27c], PT ;  /* 0x00009f0018007a0c */ /* 0x000fe20003f26270 */
[----:B------:R-:W-:Y:S01]  /*9a40*/  CS2R R42, SRZ ;  /* 0x00000000002a7805 */ /* 0x000fe2000001ff00 */
[----:B------:R-:W-:Y:S01]  /*9a50*/  ISETP.GE.AND P0, PT, R26, c[0x0][0x27c], PT ;  /* 0x00009f001a007a0c */ /* 0x000fe20003f06270 */
[----:B------:R-:W-:-:S10]  /*9a60*/  CS2R R32, SRZ ;  /* 0x0000000000207805 */ /* 0x000fd4000001ff00 */
[C---:B------:R-:W-:Y:S01]  /*9a70*/  @!P1 IMAD.SHL.U32 R10, R24.reuse, 0x2, RZ ;  /* 0x00000002180a9824 */ /* 0x040fe200078e00ff */
[----:B------:R-:W-:Y:S01]  /*9a80*/  @!P1 SHF.L.U64.HI R15, R24, 0x1, R25 ;  /* 0x00000001180f9819 */ /* 0x000fe20000010219 */
[C---:B------:R-:W-:Y:S01]  /*9a90*/  @!P0 IMAD.SHL.U32 R13, R26.reuse, 0x2, RZ ;  /* 0x000000021a0d8824 */ /* 0x040fe200078e00ff */
[----:B------:R-:W-:Y:S02]  /*9aa0*/  @!P0 SHF.L.U64.HI R19, R26, 0x1, R28 ;  /* 0x000000011a138819 */ /* 0x000fe4000001021c */
[CC--:B----4-:R-:W-:Y:S02]  /*9ab0*/  @!P1 IADD3 R16, P2, R11.reuse, R10.reuse, RZ ;  /* 0x0000000a0b109210 */ /* 0x0d0fe40007f5e0ff */
[----:B-1----:R-:W-:Y:S02]  /*9ac0*/  @!P1 IADD3 R14, P5, R18, R10, RZ ;  /* 0x0000000a120e9210 */ /* 0x002fe40007fbe0ff */
[-C--:B------:R-:W-:Y:S01]  /*9ad0*/  @!P0 IADD3 R12, P3, R11, R13.reuse, RZ ;  /* 0x0000000d0b0c8210 */ /* 0x080fe20007f7e0ff */
[--C-:B--23--:R-:W-:Y:S01]  /*9ae0*/  @!P1 IMAD.X R17, R22, 0x1, R15.reuse, P2 ;  /* 0x0000000116119824 */ /* 0x10cfe200010e060f */
[----:B------:R-:W-:Y:S01]  /*9af0*/  @!P0 IADD3 R10, P2, R18, R13, RZ ;  /* 0x0000000d120a8210 */ /* 0x000fe20007f5e0ff */
[----:B------:R-:W-:Y:S01]  /*9b00*/  CS2R R34, SRZ ;  /* 0x0000000000227805 */ /* 0x000fe2000001ff00 */
[----:B------:R-:W-:Y:S01]  /*9b10*/  CS2R R36, SRZ ;  /* 0x0000000000247805 */ /* 0x000fe2000001ff00 */
[----:B------:R-:W-:Y:S01]  /*9b20*/  @!P1 IMAD.X R15, R21, 0x1, R15, P5 ;  /* 0x00000001150f9824 */ /* 0x000fe200028e060f */
[----:B------:R1:W5:Y:S01]  /*9b30*/  @!P1 LD.E.64 R32, [R16.64] ;  /* 0x0000000810209980 */ /* 0x000362000c101b00 */
[----:B------:R-:W-:-:S02]  /*9b40*/  @!P0 IMAD.X R13, R22, 0x1, R19, P3 ;  /* 0x00000001160d8824 */ /* 0x000fc400018e0613 */
[----:B------:R-:W-:Y:S01]  /*9b50*/  @!P0 IMAD.X R11, R21, 0x1, R19, P2 ;  /* 0x00000001150b8824 */ /* 0x000fe200010e0613 */
[----:B------:R1:W5:Y:S04]  /*9b60*/  @!P1 LD.E.64 R34, [R14.64] ;  /* 0x000000080e229980 */ /* 0x000368000c101b00 */
[----:B------:R1:W5:Y:S04]  /*9b70*/  @!P0 LD.E.64 R42, [R12.64] ;  /* 0x000000080c2a8980 */ /* 0x000368000c101b00 */
[----:B------:R1:W5:Y:S02]  /*9b80*/  @!P0 LD.E.64 R36, [R10.64] ;  /* 0x000000080a248980 */ /* 0x000364000c101b00 */
.L_x_885:
[----:B------:R-:W-:Y:S05]  /*9b90*/  BSYNC B0 ;  /* 0x0000000000007941 */ /* 0x000fea0003800000 */
.L_x_884:
[----:B-1----:R-:W-:Y:S01]  /*9ba0*/  IADD3 R10, R20, 0x40, RZ ;  /* 0x00000040140a7810 */ /* 0x002fe20007ffe0ff */
[----:B-----5:R-:W-:Y:S01]  /*9bb0*/  IMAD.MOV.U32 R14, RZ, RZ, R42 ;  /* 0x000000ffff0e7224 */ /* 0x020fe200078e002a */
[----:B--2---:R1:W2:Y:S01]  /*9bc0*/  SHFL.IDX PT, R22, R27, 0x2, 0x1c1f ;  /* 0x005c1f001b167f89 */ /* 0x0042a200000e0000 */
        /* <DEDUP_REMOVED lines=8> */
[----:B---3--:R1:W3:Y:S01]  /*9c50*/  SHFL.IDX PT, R21, R23, 0x2, 0x1c1f ;  /* 0x005c1f0017157f89 */ /* 0x0082e200000e0000 */
        /* <DEDUP_REMOVED lines=24> */
[--C-:B--2---:R-:W-:Y:S01]  /*9de0*/  @!P1 IMAD.X R17, R22, 0x1, R15.reuse, P2 ;  /* 0x0000000116119824 */ /* 0x104fe200010e060f */
[----:B------:R-:W-:Y:S01]  /*9df0*/  @!P0 IADD3 R10, P2, R18, R13, RZ ;  /* 0x0000000d120a8210 */ /* 0x000fe20007f5e0ff */
[----:B------:R-:W-:Y:S01]  /*9e00*/  CS2R R40, SRZ ;  /* 0x0000000000287805 */ /* 0x000fe2000001ff00 */
[----:B------:R-:W-:Y:S01]  /*9e10*/  CS2R R44, SRZ ;  /* 0x00000000002c7805 */ /* 0x000fe2000001ff00 */
[----:B---3--:R-:W-:Y:S01]  /*9e20*/  @!P1 IMAD.X R15, R21, 0x1, R15, P5 ;  /* 0x00000001150f9824 */ /* 0x008fe200028e060f */
[----:B------:R1:W5:Y:S01]  /*9e30*/  @!P1 LD.E.64 R38, [R16.64] ;  /* 0x0000000810269980 */ /* 0x000362000c101b00 */
[----:B------:R-:W-:-:S02]  /*9e40*/  @!P0 IMAD.X R13, R22, 0x1, R19, P3 ;  /* 0x00000001160d8824 */ /* 0x000fc400018e0613 */
[----:B------:R-:W-:Y:S01]  /*9e50*/  @!P0 IMAD.X R11, R21, 0x1, R19, P2 ;  /* 0x00000001150b8824 */ /* 0x000fe200010e0613 */
[----:B------:R1:W5:Y:S04]  /*9e60*/  @!P1 LD.E.64 R40, [R14.64] ;  /* 0x000000080e289980 */ /* 0x000368000c101b00 */
[----:B------:R1:W5:Y:S04]  /*9e70*/  @!P0 LD.E.64 R46, [R12.64] ;  /* 0x000000080c2e8980 */ /* 0x000368000c101b00 */
[----:B------:R1:W5:Y:S02]  /*9e80*/  @!P0 LD.E.64 R44, [R10.64] ;  /* 0x000000080a2c8980 */ /* 0x000364000c101b00 */
.L_x_887:
[----:B------:R-:W-:Y:S05]  /*9e90*/  BSYNC B0 ;  /* 0x0000000000007941 */ /* 0x000fea0003800000 */
.L_x_886:
[----:B-1----:R-:W-:Y:S01]  /*9ea0*/  IADD3 R10, R20, 0x60, RZ ;  /* 0x00000060140a7810 */ /* 0x002fe20007ffe0ff */
[----:B-----5:R-:W-:Y:S01]  /*9eb0*/  IMAD.MOV.U32 R14, RZ, RZ, R46 ;  /* 0x000000ffff0e7224 */ /* 0x020fe200078e002e */
[----:B---3--:R-:W1:Y:S01]  /*9ec0*/  SHFL.IDX PT, R21, R27, 0x3, 0x1c1f ;  /* 0x007c1f001b157f89 */ /* 0x008e6200000e0000 */
        /* <DEDUP_REMOVED lines=8> */
[----:B------:R2:W1:Y:S01]  /*9f50*/  SHFL.IDX PT, R20, R23, 0x3, 0x1c1f ;  /* 0x007c1f0017147f89 */ /* 0x00046200000e0000 */
[----:B------:R-:W-:Y:S01]  /*9f60*/  PRMT R60, R10, 0x5410, R12 ;  /* 0x000054100a3c7816 */ /* 0x000fe2000000000c */
[----:B------:R-:W-:Y:S01]  /*9f70*/  IMAD.MOV.U32 R12, RZ, RZ, R40 ;  /* 0x000000ffff0c7224 */ /* 0x000fe200078e0028 */
[----:B------:R-:W-:Y:S01]  /*9f80*/  MOV R10, R41 ;  /* 0x00000029000a7202 */ /* 0x000fe20000000f00 */
[----:B------:R1:W4:Y:S01]  /*9f90*/  SHFL.IDX PT, R18, R30, 0x3, 0x1c1f ;  /* 0x007c1f001e127f89 */ /* 0x00032200000e0000 */
[----:B------:R-:W-:Y:S01]  /*9fa0*/  BSSY B0, `(.L_x_888) ;  /* 0x000001d000007945 */ /* 0x000fe20003800000 */
[----:B------:R-:W-:Y:S01]  /*9fb0*/  PRMT R62, R13, 0x5410, R14 ;  /* 0x000054100d3e7816 */ /* 0x000fe2000000000e */
[----:B------:R-:W-:Y:S01]  /*9fc0*/  CS2R R48, SRZ ;  /* 0x0000000000307805 */ /* 0x000fe2000001ff00 */
[----:B---3--:R-:W-:Y:S01]  /*9fd0*/  PRMT R29, R10, 0x5410, R12 ;  /* 0x000054100a1d7816 */ /* 0x008fe2000000000c */
[----:B--2---:R-:W-:Y:S01]  /*9fe0*/  CS2R R22, SRZ ;  /* 0x0000000000167805 */ /* 0x004fe2000001ff00 */
[----:B-1----:R-:W-:Y:S01]  /*9ff0*/  CS2R R30, SRZ ;  /* 0x00000000001e7805 */ /* 0x002fe2000001ff00 */
[----:B------:R-:W-:Y:S05]  /*a000*/  @P0 BRA `(.L_x_889) ;  /* 0x0000016000000947 */ /* 0x000fea0003800000 */
[----:B----4-:R-:W-:Y:S01]  /*a010*/  ISETP.GE.AND P1, PT, R24, c[0x0][0x27c], PT ;  /* 0x00009f0018007a0c */ /* 0x010fe20003f26270 */
        /* <DEDUP_REMOVED lines=8> */
[C---:B------:R-:W-:Y:S02]  /*a0a0*/  @!P1 IADD3 R14, P5, R18.reuse, R10, RZ ;  /* 0x0000000a120e9210 */ /* 0x040fe40007fbe0ff */
[-C--:B------:R-:W-:Y:S01]  /*a0b0*/  @!P0 IADD3 R12, P3, R11, R13.reuse, RZ ;  /* 0x0000000d0b0c8210 */ /* 0x080fe20007f7e0ff */
[C-C-:B------:R-:W-:Y:S01]  /*a0c0*/  @!P1 IMAD.X R17, R21.reuse, 0x1, R15.reuse, P2 ;  /* 0x0000000115119824 */ /* 0x140fe200010e060f */
        /* <DEDUP_REMOVED lines=10> */
.L_x_889:
[----:B----4-:R-:W-:Y:S05]  /*a170*/  BSYNC B0 ;  /* 0x0000000000007941 */ /* 0x010fea0003800000 */
.L_x_888:
[----:B-1----:R-:W-:Y:S01]  /*a180*/  IMAD.IADD R12, R0, 0x1, -R153 ;  /* 0x00000001000c7824 */ /* 0x002fe200078e0a99 */
[----:B-----5:R-:W-:Y:S01]  /*a190*/  MOV R0, R23 ;  /* 0x0000001700007202 */ /* 0x020fe20000000f00 */
[----:B------:R-:W-:Y:S01]  /*a1a0*/  IMAD.MOV.U32 R10, RZ, RZ, R50 ;  /* 0x000000ffff0a7224 */ /* 0x000fe200078e0032 */
[----:B------:R-:W-:-:S04]  /*a1b0*/  DEPBAR.LE SB0, 0x1 ;  /* 0x000080400000791a */ /* 0x000fc80000000000 */
[----:B------:R-:W-:Y:S01]  /*a1c0*/  IMNMX R27, R12, 0x80, PT ;  /* 0x000000800c1b7817 */ /* 0x000fe20003800200 */
[----:B------:R-:W-:Y:S01]  /*a1d0*/  IMAD.MOV.U32 R11, RZ, RZ, R51 ;  /* 0x000000ffff0b7224 */ /* 0x000fe200078e0033 */
[----:B------:R-:W-:Y:S01]  /*a1e0*/  PRMT R67, R67, 0x5410, R10 ;  /* 0x0000541043437816 */ /* 0x000fe2000000000a */
[----:B------:R-:W-:Y:S01]  /*a1f0*/  IMAD.MOV.U32 R10, RZ, RZ, R22 ;  /* 0x000000ffff0a7224 */ /* 0x000fe200078e0016 */
[----:B------:R-:W-:Y:S01]  /*a200*/  BAR.SYNC.DEFER_BLOCKING 0x0 ;  /* 0x0000000000007b1d */ /* 0x000fe20000010000 */
[----:B------:R-:W-:Y:S01]  /*a210*/  ISETP.GE.AND P0, PT, R82, R27, PT ;  /* 0x0000001b5200720c */ /* 0x000fe20003f06270 */
[----:B------:R-:W-:Y:S01]  /*a220*/  IMAD.MOV.U32 R12, RZ, RZ, R48 ;  /* 0x000000ffff0c7224 */ /* 0x000fe200078e0030 */
[----:B------:R-:W-:Y:S01]  /*a230*/  PRMT R67, R11, 0x7610, R67 ;  /* 0x000076100b437816 */ /* 0x000fe20000000043 */
[----:B------:R-:W-:Y:S01]  /*a240*/  IMAD.MOV.U32 R11, RZ, RZ, R49 ;  /* 0x000000ffff0b7224 */ /* 0x000fe200078e0031 */
[----:B------:R-:W-:Y:S01]  /*a250*/  PRMT R64, R0, 0x5410, R10 ;  /* 0x0000541000407816 */ /* 0x000fe2000000000a */
[----:B------:R-:W-:Y:S01]  /*a260*/  IMAD.MOV.U32 R0, RZ, RZ, R31 ;  /* 0x000000ffff007224 */ /* 0x000fe200078e001f */
[----:B------:R-:W-:Y:S01]  /*a270*/  MOV R10, R30 ;  /* 0x0000001e000a7202 */ /* 0x000fe20000000f00 */
[----:B------:R-:W-:Y:S01]  /*a280*/  BSSY B1, `(.L_x_890) ;  /* 0x0000066000017945 */ /* 0x000fe20003800000 */
[----:B------:R-:W-:-:S02]  /*a290*/  PRMT R65, R11, 0x5410, R12 ;  /* 0x000054100b417816 */ /* 0x000fc4000000000c */
[----:B------:R-:W-:-:S03]  /*a2a0*/  PRMT R28, R0, 0x5410, R10 ;  /* 0x00005410001c7816 */ /* 0x000fc6000000000a */
[----:B------:R-:W-:Y:S05]  /*a2b0*/  @P0 BRA `(.L_x_891) ;  /* 0x0000062000000947 */ /* 0x000fea0003800000 */
[----:B------:R-:W-:Y:S01]  /*a2c0*/  ISETP.GE.AND P0, PT, R24, c[0x0][0x27c], PT ;  /* 0x00009f0018007a0c */ /* 0x000fe20003f06270 */
[----:B------:R-:W-:-:S12]  /*a2d0*/  BSSY B0, `(.L_x_892) ;  /* 0x0000030000007945 */ /* 0x000fd80003800000 */
[----:B------:R-:W-:Y:S05]  /*a2e0*/  @P0 BRA `(.L_x_893) ;  /* 0x000002e000000947 */ /* 0x000fea0003800000 */
[----:B------:R-:W1:Y:S01]  /*a2f0*/  LDS.128 R12, [R80+0x5000] ;  /* 0x00500000500c7984 */ /* 0x000e620000000c00 */
[--C-:B------:R-:W-:Y:S02]  /*a300*/  SHF.R.U64 R6, R6, 0x10, R7.reuse ;  /* 0x0000001006067819 */ /* 0x100fe40000001207 */
[----:B------:R-:W-:Y:S02]  /*a310*/  SHF.R.U32.HI R0, RZ, 0x10, R7 ;  /* 0x00000010ff007819 */ /* 0x000fe40000011607 */
[--C-:B------:R-:W-:Y:S02]  /*a320*/  SHF.R.U64 R7, R2, 0x10, R3.reuse ;  /* 0x0000001002077819 */ /* 0x100fe40000001203 */
[----:B------:R-:W-:Y:S02]  /*a330*/  SHF.R.U32.HI R2, RZ, 0x10, R3 ;  /* 0x00000010ff027819 */ /* 0x000fe40000011603 */
[----:B------:R-:W-:Y:S02]  /*a340*/  PRMT R10, R53, 0x5410, R0 ;  /* 0x00005410350a7816 */ /* 0x000fe40000000000 */
[----:B------:R-:W-:-:S02]  /*a350*/  PRMT R0, R52, 0x5410, R2 ;  /* 0x0000541034007816 */ /* 0x000fc40000000002 */
[----:B------:R-:W-:Y:S02]  /*a360*/  PRMT R17, R53, 0x5432, R6 ;  /* 0x0000543235117816 */ /* 0x000fe40000000006 */
[----:B------:R-:W-:Y:S01]  /*a370*/  PRMT R16, R52, 0x5432, R7 ;  /* 0x0000543234107816 */ /* 0x000fe20000000007 */
[C---:B------:R-:W-:Y:S01]  /*a380*/  IMAD.U32 R19, R0.reuse, 0x10000, RZ ;  /* 0x0001000000137824 */ /* 0x040fe200078e00ff */
[----:B------:R-:W-:Y:S02]  /*a390*/  LOP3.LUT R21, R0, 0xffff0000, RZ, 0xc0, !PT ;  /* 0xffff000000157812 */ /* 0x000fe400078ec0ff */
[----:B------:R-:W-:Y:S01]  /*a3a0*/  LOP3.LUT R20, R10, 0xffff0000, RZ, 0xc0, !PT ;  /* 0xffff00000a147812 */ /* 0x000fe200078ec0ff */
[C---:B-1----:R-:W-:Y:S01]  /*a3b0*/  IMAD.U32 R18, R14.reuse, 0x10000, RZ ;  /* 0x000100000e127824 */ /* 0x042fe200078e00ff */
[----:B------:R-:W-:Y:S01]  /*a3c0*/  LOP3.LUT R11, R14, 0xffff0000, RZ, 0xc0, !PT ;  /* 0xffff00000e0b7812 */ /* 0x000fe200078ec0ff */
[C---:B------:R-:W-:Y:S01]  /*a3d0*/  IMAD.U32 R14, R15.reuse, 0x10000, RZ ;  /* 0x000100000f0e7824 */ /* 0x040fe200078e00ff */
[----:B------:R-:W-:Y:S01]  /*a3e0*/  LOP3.LUT R2, R15, 0xffff0000, RZ, 0xc0, !PT ;  /* 0xffff00000f027812 */ /* 0x000fe200078ec0ff */
[----:B------:R-:W-:Y:S01]  /*a3f0*/  IMAD.U32 R15, R10, 0x10000, RZ ;  /* 0x000100000a0f7824 */ /* 0x000fe200078e00ff */
[----:B------:R-:W-:-:S02]  /*a400*/  SHF.L.U32 R7, R12, 0x10, RZ ;  /* 0x000000100c077819 */ /* 0x000fc400000006ff */
[----:B------:R-:W-:Y:S01]  /*a410*/  LOP3.LUT R6, R12, 0xffff0000, RZ, 0xc0, !PT ;  /* 0xffff00000c067812 */ /* 0x000fe200078ec0ff */
[----:B------:R-:W-:Y:S01]  /*a420*/  FMUL.FTZ R12, R11, R19 ;  /* 0x000000130b0c7220 */ /* 0x000fe20000410000 */
[----:B------:R-:W-:Y:S01]  /*a430*/  SHF.L.U32 R3, R13, 0x10, RZ ;  /* 0x000000100d037819 */ /* 0x000fe200000006ff */
[-C--:B------:R-:W-:Y:S01]  /*a440*/  FMUL.FTZ R11, R11, R15.reuse ;  /* 0x0000000f0b0b7220 */ /* 0x080fe20000410000 */
[----:B------:R-:W-:Y:S01]  /*a450*/  LOP3.LUT R0, R13, 0xffff0000, RZ, 0xc0, !PT ;  /* 0xffff00000d007812 */ /* 0x000fe200078ec0ff */
[C---:B------:R-:W-:Y:S02]  /*a460*/  FFMA.FTZ R13, R18.reuse, R15, -R12 ;  /* 0x0000000f120d7223 */ /* 0x040fe4000001080c */
[----:B------:R-:W-:Y:S01]  /*a470*/  FFMA.FTZ R12, R18, R19, R11 ;  /* 0x00000013120c7223 */ /* 0x000fe2000001000b */
[C---:B------:R-:W-:Y:S01]  /*a480*/  SHF.L.U32 R18, R17.reuse, 0x10, RZ ;  /* 0x0000001011127819 */ /* 0x040fe200000006ff */
[----:B------:R-:W-:Y:S01]  /*a490*/  FMUL.FTZ R10, R2, R21 ;  /* 0x00000015020a7220 */ /* 0x000fe20000410000 */
[----:B------:R-:W-:Y:S01]  /*a4a0*/  LOP3.LUT R17, R17, 0xffff0000, RZ, 0xc0, !PT ;  /* 0xffff000011117812 */ /* 0x000fe200078ec0ff */
[C---:B------:R-:W-:Y:S01]  /*a4b0*/  IMAD.U32 R19, R16.reuse, 0x10000, RZ ;  /* 0x0001000010137824 */ /* 0x040fe200078e00ff */
[----:B------:R-:W-:Y:S01]  /*a4c0*/  LOP3.LUT R16, R16, 0xffff0000, RZ, 0xc0, !PT ;  /* 0xffff000010107812 */ /* 0x000fe200078ec0ff */
[----:B------:R-:W-:-:S02]  /*a4d0*/  FMUL.FTZ R2, R2, R20 ;  /* 0x0000001402027220 */ /* 0x000fc40000410000 */
[C---:B------:R-:W-:Y:S02]  /*a4e0*/  FFMA.FTZ R15, R14.reuse, R20, -R10 ;  /* 0x000000140e0f7223 */ /* 0x040fe4000001080a */
[----:B------:R-:W-:Y:S01]  /*a4f0*/  FFMA.FTZ R11, R14, R21, R2 ;  /* 0x000000150e0b7223 */ /* 0x000fe20000010002 */
[----:B------:R-:W-:Y:S01]  /*a500*/  F2FP.BF16.PACK_AB R14, R12, R13 ;  /* 0x0000000d0c0e723e */ /* 0x000fe200000010ff */
[----:B------:R-:W-:Y:S02]  /*a510*/  FMUL.FTZ R10, R6, R19 ;  /* 0x00000013060a7220 */ /* 0x000fe40000410000 */
[----:B------:R-:W-:Y:S01]  /*a520*/  FMUL.FTZ R2, R0, R16 ;  /* 0x0000001000027220 */ /* 0x000fe20000410000 */
[----:B------:R-:W-:Y:S01]  /*a530*/  F2FP.BF16.PACK_AB R15, R11, R15 ;  /* 0x0000000f0b0f723e */ /* 0x000fe200000010ff */
[----:B------:R-:W-:Y:S02]  /*a540*/  FMUL.FTZ R6, R6, R18 ;  /* 0x0000001206067220 */ /* 0x000fe40000410000 */
[----:B------:R-:W-:-:S02]  /*a550*/  FMUL.FTZ R0, R0, R17 ;  /* 0x0000001100007220 */ /* 0x000fc40000410000 */
[C---:B------:R-:W-:Y:S02]  /*a560*/  FFMA.FTZ R10, R7.reuse, R18, -R10 ;  /* 0x00000012070a7223 */ /* 0x040fe4000001080a */
[----:B------:R-:W-:Y:S02]  /*a570*/  FFMA.FTZ R6, R7, R19, R6 ;  /* 0x0000001307067223 */ /* 0x000fe40000010006 */
[C---:B------:R-:W-:Y:S02]  /*a580*/  FFMA.FTZ R2, R3.reuse, R17, -R2 ;  /* 0x0000001103027223 */ /* 0x040fe40000010802 */
[----:B------:R-:W-:Y:S01]  /*a590*/  FFMA.FTZ R0, R3, R16, R0 ;  /* 0x0000001003007223 */ /* 0x000fe20000010000 */
[----:B------:R-:W-:-:S04]  /*a5a0*/  F2FP.BF16.PACK_AB R12, R6, R10 ;  /* 0x0000000a060c723e */ /* 0x000fc800000010ff */
[----:B------:R-:W-:-:S05]  /*a5b0*/  F2FP.BF16.PACK_AB R13, R0, R2 ;  /* 0x00000002000d723e */ /* 0x000fca00000010ff */
[----:B------:R1:W-:Y:S02]  /*a5c0*/  STS.128 [R80+0x5000], R12 ;  /* 0x0050000c50007388 */ /* 0x0003e40000000c00 */
.L_x_893:
[----:B------:R-:W-:Y:S05]  /*a5d0*/  BSYNC B0 ;  /* 0x0000000000007941 */ /* 0x000fea0003800000 */
.L_x_892:
[----:B------:R-:W-:-:S13]  /*a5e0*/  ISETP.GE.AND P0, PT, R26, c[0x0][0x27c], PT ;  /* 0x00009f001a007a0c */ /* 0x000fda0003f06270 */
[----:B------:R-:W-:Y:S05]  /*a5f0*/  @P0 BRA `(.L_x_891) ;  /* 0x000002e000000947 */ /* 0x000fea0003800000 */
[----:B-1----:R-:W1:Y:S01]  /*a600*/  LDS.128 R12, [R81+0x5000] ;  /* 0x00500000510c7984 */ /* 0x002e620000000c00 */
[----:B------:R-:W-:Y:S02]  /*a610*/  SHF.R.U32.HI R0, RZ, 0x10, R9 ;  /* 0x00000010ff007819 */ /* 0x000fe40000011609 */
[--C-:B------:R-:W-:Y:S02]  /*a620*/  SHF.R.U32.HI R2, RZ, 0x10, R5.reuse ;  /* 0x00000010ff027819 */ /* 0x100fe40000011605 */
[----:B------:R-:W-:Y:S02]  /*a630*/  PRMT R6, R55, 0x5410, R0 ;  /* 0x0000541037067816 */ /* 0x000fe40000000000 */
[----:B------:R-:W-:Y:S02]  /*a640*/  PRMT R0, R54, 0x5410, R2 ;  /* 0x0000541036007816 */ /* 0x000fe40000000002 */
[----:B------:R-:W-:Y:S02]  /*a650*/  SHF.R.U64 R4, R4, 0x10, R5 ;  /* 0x0000001004047819 */ /* 0x000fe40000001205 */
[----:B------:R-:W-:-:S02]  /*a660*/  SHF.R.U64 R3, R8, 0x10, R9 ;  /* 0x0000001008037819 */ /* 0x000fc40000001209 */
[----:B------:R-:W-:Y:S02]  /*a670*/  LOP3.LUT R17, R0, 0xffff0000, RZ, 0xc0, !PT ;  /* 0xffff000000117812 */ /* 0x000fe400078ec0ff */
[----:B------:R-:W-:Y:S02]  /*a680*/  PRMT R8, R54, 0x5432, R4 ;  /* 0x0000543236087816 */ /* 0x000fe40000000004 */
[----:B------:R-:W-:Y:S02]  /*a690*/  LOP3.LUT R16, R6, 0xffff0000, RZ, 0xc0, !PT ;  /* 0xffff000006107812 */ /* 0x000fe400078ec0ff */
[----:B------:R-:W-:Y:S02]  /*a6a0*/  PRMT R9, R55, 0x5432, R3 ;  /* 0x0000543237097816 */ /* 0x000fe40000000003 */
[C---:B-1----:R-:W-:Y:S01]  /*a6b0*/  LOP3.LUT R7, R14.reuse, 0xffff0000, RZ, 0xc0, !PT ;  /* 0xffff00000e077812 */ /* 0x042fe200078ec0ff */
[C---:B------:R-:W-:Y:S01]  /*a6c0*/  IMAD.U32 R10, R15.reuse, 0x10000, RZ ;  /* 0x000100000f0a7824 */ /* 0x040fe200078e00ff */
[----:B------:R-:W-:Y:S01]  /*a6d0*/  LOP3.LUT R2, R15, 0xffff0000, RZ, 0xc0, !PT ;  /* 0xffff00000f027812 */ /* 0x000fe200078ec0ff */
[----:B------:R-:W-:Y:S01]  /*a6e0*/  IMAD.U32 R11, R14, 0x10000, RZ ;  /* 0x000100000e0b7824 */ /* 0x000fe200078e00ff */
[----:B------:R-:W-:Y:S01]  /*a6f0*/  SHF.L.U32 R5, R12, 0x10, RZ ;  /* 0x000000100c057819 */ /* 0x000fe200000006ff */
[----:B------:R-:W-:Y:S01]  /*a700*/  IMAD.U32 R15, R0, 0x10000, RZ ;  /* 0x00010000000f7824 */ /* 0x000fe200078e00ff */
[----:B------:R-:W-:Y:S01]  /*a710*/  LOP3.LUT R4, R12, 0xffff0000, RZ, 0xc0, !PT ;  /* 0xffff00000c047812 */ /* 0x000fe200078ec0ff */
[----:B------:R-:W-:Y:S01]  /*a720*/  IMAD.U32 R14, R6, 0x10000, RZ ;  /* 0x00010000060e7824 */ /* 0x000fe200078e00ff */
[----:B------:R-:W-:Y:S01]  /*a730*/  SHF.L.U32 R3, R13, 0x10, RZ ;  /* 0x000000100d037819 */ /* 0x000fe200000006ff */
[----:B------:R-:W-:Y:S01]  /*a740*/  FMUL.FTZ R12, R7, R15 ;  /* 0x0000000f070c7220 */ /* 0x000fe20000410000 */
[----:B------:R-:W-:Y:S01]  /*a750*/  LOP3.LUT R0, R13, 0xffff0000, RZ, 0xc0, !PT ;  /* 0xffff00000d007812 */ /* 0x000fe200078ec0ff */
[----:B------:R-:W-:-:S02]  /*a760*/  FMUL.FTZ R7, R7, R14 ;  /* 0x0000000e07077220 */ /* 0x000fc40000410000 */
[C---:B------:R-:W-:Y:S02]  /*a770*/  FMUL.FTZ R6, R2.reuse, R17 ;  /* 0x0000001102067220 */ /* 0x040fe40000410000 */
[----:B------:R-:W-:Y:S01]  /*a780*/  FFMA.FTZ R13, R11, R14, -R12 ;  /* 0x0000000e0b0d7223 */ /* 0x000fe2000001080c */
[----:B------:R-:W-:Y:S01]  /*a790*/  SHF.L.U32 R14, R9, 0x10, RZ ;  /* 0x00000010090e7819 */ /* 0x000fe200000006ff */
[----:B------:R-:W-:Y:S01]  /*a7a0*/  FFMA.FTZ R12, R11, R15, R7 ;  /* 0x0000000f0b0c7223 */ /* 0x000fe20000010007 */
[----:B------:R-:W-:Y:S01]  /*a7b0*/  LOP3.LUT R9, R9, 0xffff0000, RZ, 0xc0, !PT ;  /* 0xffff000009097812 */ /* 0x000fe200078ec0ff */
[-C--:B------:R-:W-:Y:S02]  /*a7c0*/  FMUL.FTZ R2, R2, R16.reuse ;  /* 0x0000001002027220 */ /* 0x080fe40000410000 */
[----:B------:R-:W-:Y:S01]  /*a7d0*/  FFMA.FTZ R11, R10, R16, -R6 ;  /* 0x000000100a0b7223 */ /* 0x000fe20000010806 */
[C---:B------:R-:W-:Y:S01]  /*a7e0*/  LOP3.LUT R16, R8.reuse, 0xffff0000, RZ, 0xc0, !PT ;  /* 0xffff000008107812 */ /* 0x040fe200078ec0ff */
[----:B------:R-:W-:-:S02]  /*a7f0*/  IMAD.U32 R15, R8, 0x10000, RZ ;  /* 0x00010000080f7824 */ /* 0x000fc400078e00ff */
[----:B------:R-:W-:Y:S02]  /*a800*/  FFMA.FTZ R7, R10, R17, R2 ;  /* 0x000000110a077223 */ /* 0x000fe40000010002 */
[----:B------:R-:W-:Y:S02]  /*a810*/  FMUL.FTZ R6, R4, R15 ;  /* 0x0000000f04067220 */ /* 0x000fe40000410000 */
[----:B------:R-:W-:Y:S01]  /*a820*/  FMUL.FTZ R2, R0, R16 ;  /* 0x0000001000027220 */ /* 0x000fe20000410000 */
[----:B------:R-:W-:Y:S01]  /*a830*/  F2FP.BF16.PACK_AB R7, R7, R11 ;  /* 0x0000000b0707723e */ /* 0x000fe200000010ff */
[-C--:B------:R-:W-:Y:S02]  /*a840*/  FMUL.FTZ R4, R4, R14.reuse ;  /* 0x0000000e04047220 */ /* 0x080fe40000410000 */
[----:B------:R-:W-:Y:S02]  /*a850*/  FMUL.FTZ R0, R0, R9 ;  /* 0x0000000900007220 */ /* 0x000fe40000410000 */
[C---:B------:R-:W-:Y:S01]  /*a860*/  FFMA.FTZ R8, R5.reuse, R14, -R6 ;  /* 0x0000000e05087223 */ /* 0x040fe20000010806 */
[----:B------:R-:W-:Y:S01]  /*a870*/  F2FP.BF16.PACK_AB R6, R12, R13 ;  /* 0x0000000d0c06723e */ /* 0x000fe200000010ff */
[----:B------:R-:W-:-:S02]  /*a880*/  FFMA.FTZ R4, R5, R15, R4 ;  /* 0x0000000f05047223 */ /* 0x000fc40000010004 */
[C---:B------:R-:W-:Y:S02]  /*a890*/  FFMA.FTZ R2, R3.reuse, R9, -R2 ;  /* 0x0000000903027223 */ /* 0x040fe40000010802 */
[----:B------:R-:W-:Y:S01]  /*a8a0*/  FFMA.FTZ R0, R3, R16, R0 ;  /* 0x0000001003007223 */ /* 0x000fe20000010000 */
[----:B------:R-:W-:-:S04]  /*a8b0*/  F2FP.BF16.PACK_AB R4, R4, R8 ;  /* 0x000000080404723e */ /* 0x000fc800000010ff */
[----:B------:R-:W-:-:S05]  /*a8c0*/  F2FP.BF16.PACK_AB R5, R0, R2 ;  /* 0x000000020005723e */ /* 0x000fca00000010ff */
[----:B------:R1:W-:Y:S02]  /*a8d0*/  STS.128 [R81+0x5000], R4 ;  /* 0x0050000451007388 */ /* 0x0003e40000000c00 */
.L_x_891:
[----:B------:R-:W-:Y:S05]  /*a8e0*/  BSYNC B1 ;  /* 0x0000000000017941 */ /* 0x000fea0003800000 */
.L_x_890:
[----:B------:R-:W-:Y:S01]  /*a8f0*/  ISETP.GE.AND P0, PT, R139, R27, PT ;  /* 0x0000001b8b00720c */ /* 0x000fe20003f06270 */
[----:B------:R-:W-:-:S12]  /*a900*/  BSSY B1, `(.L_x_894) ;  /* 0x0000064000017945 */ /* 0x000fd80003800000 */
[----:B------:R-:W-:Y:S05]  /*a910*/  @P0 BRA `(.L_x_895) ;  /* 0x0000062000000947 */ /* 0x000fea0003800000 */
[----:B------:R-:W-:Y:S01]  /*a920*/  ISETP.GE.AND P0, PT, R24, c[0x0][0x27c], PT ;  /* 0x00009f0018007a0c */ /* 0x000fe20003f06270 */
[----:B------:R-:W-:-:S12]  /*a930*/  BSSY B0, `(.L_x_896) ;  /* 0x0000030000007945 */ /* 0x000fd80003800000 */
[----:B------:R-:W-:Y:S05]  /*a940*/  @P0 BRA `(.L_x_897) ;  /* 0x000002e000000947 */ /* 0x000fea0003800000 */
[----:B-1----:R-:W1:Y:S01]  /*a950*/  LDS.128 R4, [R80+0x6000] ;  /* 0x0060000050047984 */ /* 0x002e620000000c00 */
[--C-:B------:R-:W-:Y:S02]  /*a960*/  SHF.R.U64 R0, R32, 0x10, R33.reuse ;  /* 0x0000001020007819 */ /* 0x100fe40000001221 */
[----:B------:R-:W-:Y:S02]  /*a970*/  SHF.R.U32.HI R2, RZ, 0x10, R33 ;  /* 0x00000010ff027819 */ /* 0x000fe40000011621 */
[----:B------:R-:W-:Y:S02]  /*a980*/  SHF.R.U32.HI R9, RZ, 0x10, R35 ;  /* 0x00000010ff097819 */ /* 0x000fe40000011623 */
[C---:B------:R-:W-:Y:S02]  /*a990*/  PRMT R11, R57.reuse, 0x5432, R0 ;  /* 0x00005432390b7816 */ /* 0x040fe40000000000 */
[----:B------:R-:W-:Y:S02]  /*a9a0*/  PRMT R8, R57, 0x5410, R2 ;  /* 0x0000541039087816 */ /* 0x000fe40000000002 */
[----:B------:R-:W-:-:S02]  /*a9b0*/  PRMT R0, R56, 0x5410, R9 ;  /* 0x0000541038007816 */ /* 0x000fc40000000009 */
[----:B------:R-:W-:Y:S01]  /*a9c0*/  SHF.R.U64 R3, R34, 0x10, R35 ;  /* 0x0000001022037819 */ /* 0x000fe20000001223 */
[----:B------:R-:W-:Y:S01]  /*a9d0*/  IMAD.U32 R14, R8, 0x10000, RZ ;  /* 0x00010000080e7824 */ /* 0x000fe200078e00ff */
[C---:B------:R-:W-:Y:S01]  /*a9e0*/  LOP3.LUT R17, R0.reuse, 0xffff0000, RZ, 0xc0, !PT ;  /* 0xffff000000117812 */ /* 0x040fe200078ec0ff */
[----:B------:R-:W-:Y:S01]  /*a9f0*/  IMAD.U32 R15, R0, 0x10000, RZ ;  /* 0x00010000000f7824 */ /* 0x000fe200078e00ff */
[----:B------:R-:W-:Y:S02]  /*aa00*/  PRMT R10, R56, 0x5432, R3 ;  /* 0x00005432380a7816 */ /* 0x000fe40000000003 */
[----:B------:R-:W-:Y:S02]  /*aa10*/  LOP3.LUT R16, R8, 0xffff0000, RZ, 0xc0, !PT ;  /* 0xffff000008107812 */ /* 0x000fe400078ec0ff */
[C---:B-1----:R-:W-:Y:S01]  /*aa20*/  LOP3.LUT R9, R6.reuse, 0xffff0000, RZ, 0xc0, !PT ;  /* 0xffff000006097812 */ /* 0x042fe200078ec0ff */
[C---:B------:R-:W-:Y:S01]  /*aa30*/  IMAD.U32 R12, R7.reuse, 0x10000, RZ ;  /* 0x00010000070c7824 */ /* 0x040fe200078e00ff */
[----:B------:R-:W-:Y:S01]  /*aa40*/  LOP3.LUT R2, R7, 0xffff0000, RZ, 0xc0, !PT ;  /* 0xffff000007027812 */ /* 0x000fe200078ec0ff */
[----:B------:R-:W-:Y:S01]  /*aa50*/  IMAD.U32 R13, R6, 0x10000, RZ ;  /* 0x00010000060d7824 */ /* 0x000fe200078e00ff */
[C---:B------:R-:W-:Y:S01]  /*aa60*/  SHF.L.U32 R6, R4.reuse, 0x10, RZ ;  /* 0x0000001004067819 */ /* 0x040fe200000006ff */
[----:B------:R-:W-:Y:S01]  /*aa70*/  FMUL.FTZ R7, R9, R14 ;  /* 0x0000000e09077220 */ /* 0x000fe20000410000 */
[----:B------:R-:W-:Y:S01]  /*aa80*/  SHF.L.U32 R3, R5, 0x10, RZ ;  /* 0x0000001005037819 */ /* 0x000fe200000006ff */
[-C--:B------:R-:W-:Y:S01]  /*aa90*/  FMUL.FTZ R8, R9, R15.reuse ;  /* 0x0000000f09087220 */ /* 0x080fe20000410000 */
[----:B------:R-:W-:Y:S01]  /*aaa0*/  LOP3.LUT R0, R5, 0xffff0000, RZ, 0xc0, !PT ;  /* 0xffff000005007812 */ /* 0x000fe200078ec0ff */
[----:B------:R-:W-:Y:S01]  /*aab0*/  FFMA.FTZ R9, R13, R15, R7 ;  /* 0x0000000f0d097223 */ /* 0x000fe20000010007 */
[----:B------:R-:W-:Y:S01]  /*aac0*/  LOP3.LUT R4, R4, 0xffff0000, RZ, 0xc0, !PT ;  /* 0xffff000004047812 */ /* 0x000fe200078ec0ff */
[----:B------:R-:W-:-:S02]  /*aad0*/  FMUL.FTZ R5, R2, R17 ;  /* 0x0000001102057220 */ /* 0x000fc40000410000 */
[----:B------:R-:W-:Y:S01]  /*aae0*/  FFMA.FTZ R14, R13, R14, -R8 ;  /* 0x0000000e0d0e7223 */ /* 0x000fe20000010808 */
[C---:B------:R-:W-:Y:S01]  /*aaf0*/  SHF.L.U32 R13, R11.reuse, 0x10, RZ ;  /* 0x000000100b0d7819 */ /* 0x040fe200000006ff */
[C---:B------:R-:W-:Y:S01]  /*ab00*/  IMAD.U32 R15, R10.reuse, 0x10000, RZ ;  /* 0x000100000a0f7824 */ /* 0x040fe200078e00ff */
[----:B------:R-:W-:Y:S01]  /*ab10*/  LOP3.LUT R10, R10, 0xffff0000, RZ, 0xc0, !PT ;  /* 0xffff00000a0a7812 */ /* 0x000fe200078ec0ff */
[-C--:B------:R-:W-:Y:S01]  /*ab20*/  FMUL.FTZ R2, R2, R16.reuse ;  /* 0x0000001002027220 */ /* 0x080fe20000410000 */
[----:B------:R-:W-:Y:S01]  /*ab30*/  LOP3.LUT R11, R11, 0xffff0000, RZ, 0xc0, !PT ;  /* 0xffff00000b0b7812 */ /* 0x000fe200078ec0ff */
[C---:B------:R-:W-:Y:S02]  /*ab40*/  FFMA.FTZ R8, R12.reuse, R16, -R5 ;  /* 0x000000100c087223 */ /* 0x040fe40000010805 */
[----:B------:R-:W-:Y:S02]  /*ab50*/  FFMA.FTZ R7, R12, R17, R2 ;  /* 0x000000110c077223 */ /* 0x000fe40000010002 */
[----:B------:R-:W-:-:S02]  /*ab60*/  FMUL.FTZ R5, R4, R15 ;  /* 0x0000000f04057220 */ /* 0x000fc40000410000 */
[----:B------:R-:W-:Y:S01]  /*ab70*/  FMUL.FTZ R4, R4, R13 ;  /* 0x0000000d04047220 */ /* 0x000fe20000410000 */
[----:B------:R-:W-:Y:S01]  /*ab80*/  F2FP.BF16.PACK_AB R7, R7, R8 ;  /* 0x000000080707723e */ /* 0x000fe200000010ff */
[C---:B------:R-:W-:Y:S02]  /*ab90*/  FMUL.FTZ R2, R0.reuse, R10 ;  /* 0x0000000a00027220 */ /* 0x040fe40000410000 */
[----:B------:R-:W-:Y:S02]  /*aba0*/  FMUL.FTZ R0, R0, R11 ;  /* 0x0000000b00007220 */ /* 0x000fe40000410000 */
[C---:B------:R-:W-:Y:S02]  /*abb0*/  FFMA.FTZ R5, R6.reuse, R13, -R5 ;  /* 0x0000000d06057223 */ /* 0x040fe40000010805 */
[----:B------:R-:W-:Y:S01]  /*abc0*/  FFMA.FTZ R4, R6, R15, R4 ;  /* 0x0000000f06047223 */ /* 0x000fe20000010004 */
[----:B------:R-:W-:Y:S01]  /*abd0*/  F2FP.BF16.PACK_AB R6, R9, R14 ;  /* 0x0000000e0906723e */ /* 0x000fe200000010ff */
[----:B------:R-:W-:-:S02]  /*abe0*/  FFMA.FTZ R2, R3, R11, -R2 ;  /* 0x0000000b03027223 */ /* 0x000fc40000010802 */
[----:B------:R-:W-:Y:S01]  /*abf0*/  FFMA.FTZ R0, R3, R10, R0 ;  /* 0x0000000a03007223 */ /* 0x000fe20000010000 */
[----:B------:R-:W-:-:S04]  /*ac00*/  F2FP.BF16.PACK_AB R4, R4, R5 ;  /* 0x000000050404723e */ /* 0x000fc800000010ff */
[----:B------:R-:W-:-:S05]  /*ac10*/  F2FP.BF16.PACK_AB R5, R0, R2 ;  /* 0x000000020005723e */ /* 0x000fca00000010ff */
[----:B------:R1:W-:Y:S02]  /*ac20*/  STS.128 [R80+0x6000], R4 ;  /* 0x0060000450007388 */ /* 0x0003e40000000c00 */
.L_x_897:
[----:B------:R-:W-:Y:S05]  /*ac30*/  BSYNC B0 ;  /* 0x0000000000007941 */ /* 0x000fea0003800000 */
.L_x_896:
[----:B------:R-:W-:-:S13]  /*ac40*/  ISETP.GE.AND P0, PT, R26, c[0x0][0x27c], PT ;  /* 0x00009f001a007a0c */ /* 0x000fda0003f06270 */
        /* <DEDUP_REMOVED lines=47> */
.L_x_895:
[----:B------:R-:W-:Y:S05]  /*af40*/  BSYNC B1 ;  /* 0x0000000000017941 */ /* 0x000fea0003800000 */
.L_x_894:
        /* <DEDUP_REMOVED lines=52> */
.L_x_901:
[----:B------:R-:W-:Y:S05]  /*b290*/  BSYNC B0 ;  /* 0x0000000000007941 */ /* 0x000fea0003800000 */
.L_x_900:
        /* <DEDUP_REMOVED lines=48> */
.L_x_899:
[----:B------:R-:W-:Y:S05]  /*b5a0*/  BSYNC B1 ;  /* 0x0000000000017941 */ /* 0x000fea0003800000 */
.L_x_898:
[----:B------:R-:W-:-:S13]  /*b5b0*/  ISETP.GE.AND P0, PT, R66, R27, PT ;  /* 0x0000001b4200720c */ /* 0x000fda0003f06270 */
        /* <DEDUP_REMOVED lines=50> */
.L_x_904:
[----:B------:R-:W-:Y:S05]  /*b8e0*/  BSYNC B0 ;  /* 0x0000000000007941 */ /* 0x000fea0003800000 */
.L_x_903:
[----:B------:R-:W-:-:S13]  /*b8f0*/  ISETP.GE.AND P0, PT, R26, c[0x0][0x27c], PT ;  /* 0x00009f001a007a0c */ /* 0x000fda0003f06270 */
[----:B------:R-:W-:Y:S05]  /*b900*/  @P0 BRA `(.L_x_902) ;  /* 0x0000272000000947 */ /* 0x000fea0003800000 */
[----:B-1----:R-:W1:Y:S01]  /*b910*/  LDS.128 R4, [R81+0x8000] ;  /* 0x0080000051047984 */ /* 0x002e620000000c00 */
[----:B------:R-:W-:Y:S02]  /*b920*/  SHF.R.U64 R0, R50, 0x10, R51 ;  /* 0x0000001032007819 */ /* 0x000fe40000001233 */
[----:B------:R-:W-:Y:S02]  /*b930*/  SHF.R.U32.HI R11, RZ, 0x10, R49 ;  /* 0x00000010ff0b7819 */ /* 0x000fe40000011631 */
[----:B------:R-:W-:Y:S02]  /*b940*/  SHF.R.U32.HI R2, RZ, 0x10, R51 ;  /* 0x00000010ff027819 */ /* 0x000fe40000011633 */
[----:B------:R-:W-:Y:S02]  /*b950*/  PRMT R10, R67, 0x5432, R0 ;  /* 0x00005432430a7816 */ /* 0x000fe40000000000 */
[----:B------:R-:W-:Y:S02]  /*b960*/  PRMT R0, R65, 0x5410, R11 ;  /* 0x0000541041007816 */ /* 0x000fe4000000000b */
[----:B------:R-:W-:-:S02]  /*b970*/  PRMT R8, R67, 0x5410, R2 ;  /* 0x0000541043087816 */ /* 0x000fc40000000002 */
[----:B------:R-:W-:Y:S01]  /*b980*/  SHF.R.U64 R3, R48, 0x10, R49 ;  /* 0x0000001030037819 */ /* 0x000fe20000001231 */
[----:B------:R-:W-:Y:S01]  /*b990*/  IMAD.U32 R15, R0, 0x10000, RZ ;  /* 0x00010000000f7824 */ /* 0x000fe200078e00ff */
[C---:B------:R-:W-:Y:S01]  /*b9a0*/  LOP3.LUT R16, R8.reuse, 0xffff0000, RZ, 0xc0, !PT ;  /* 0xffff000008107812 */ /* 0x040fe200078ec0ff */
[----:B------:R-:W-:Y:S01]  /*b9b0*/  IMAD.U32 R14, R8, 0x10000, RZ ;  /* 0x00010000080e7824 */ /* 0x000fe200078e00ff */
[----:B------:R-:W-:Y:S02]  /*b9c0*/  PRMT R9, R65, 0x5432, R3 ;  /* 0x0000543241097816 */ /* 0x000fe40000000003 */
[----:B------:R-:W-:Y:S01]  /*b9d0*/  LOP3.LUT R17, R0, 0xffff0000, RZ, 0xc0, !PT ;  /* 0xffff000000117812 */ /* 0x000fe200078ec0ff */
[C---:B-1----:R-:W-:Y:S01]  /*b9e0*/  IMAD.U32 R12, R6.reuse, 0x10000, RZ ;  /* 0x00010000060c7824 */ /* 0x042fe200078e00ff */
[----:B------:R-:W-:Y:S01]  /*b9f0*/  LOP3.LUT R6, R6, 0xffff0000, RZ, 0xc0, !PT ;  /* 0xffff000006067812 */ /* 0x000fe200078ec0ff */
[C---:B------:R-:W-:Y:S01]  /*ba00*/  IMAD.U32 R11, R7.reuse, 0x10000, RZ ;  /* 0x00010000070b7824 */ /* 0x040fe200078e00ff */
[----:B------:R-:W-:-:S02]  /*ba10*/  LOP3.LUT R2, R7, 0xffff0000, RZ, 0xc0, !PT ;  /* 0xffff000007027812 */ /* 0x000fc400078ec0ff */
[----:B------:R-:W-:Y:S01]  /*ba20*/  SHF.L.U32 R7, R4, 0x10, RZ ;  /* 0x0000001004077819 */ /* 0x000fe200000006ff */
[----:B------:R-:W-:Y:S01]  /*ba30*/  FMUL.FTZ R8, R6, R15 ;  /* 0x0000000f06087220 */ /* 0x000fe20000410000 */
[----:B------:R-:W-:Y:S01]  /*ba40*/  LOP3.LUT R3, R4, 0xffff0000, RZ, 0xc0, !PT ;  /* 0xffff000004037812 */ /* 0x000fe200078ec0ff */
[-C--:B------:R-:W-:Y:S01]  /*ba50*/  FMUL.FTZ R6, R6, R14.reuse ;  /* 0x0000000e06067220 */ /* 0x080fe20000410000 */
[C---:B------:R-:W-:Y:S01]  /*ba60*/  LOP3.LUT R0, R5.reuse, 0xffff0000, RZ, 0xc0, !PT ;  /* 0xffff000005007812 */ /* 0x040fe200078ec0ff */
[----:B------:R-:W-:Y:S01]  /*ba70*/  FMUL.FTZ R4, R2, R17 ;  /* 0x0000001102047220 */ /* 0x000fe20000410000 */
[----:B------:R-:W-:Y:S01]  /*ba80*/  SHF.L.U32 R13, R5, 0x10, RZ ;  /* 0x00000010050d7819 */ /* 0x000fe200000006ff */
[C---:B------:R-:W-:Y:S02]  /*ba90*/  FFMA.FTZ R6, R12.reuse, R15, R6 ;  /* 0x0000000f0c067223 */ /* 0x040fe40000010006 */
[----:B------:R-:W-:Y:S01]  /*baa0*/  FFMA.FTZ R14, R12, R14, -R8 ;  /* 0x0000000e0c0e7223 */ /* 0x000fe20000010808 */
[----:B------:R-:W-:Y:S01]  /*bab0*/  SHF.L.U32 R12, R10, 0x10, RZ ;  /* 0x000000100a0c7819 */ /* 0x000fe200000006ff */
[C---:B------:R-:W-:Y:S01]  /*bac0*/  IMAD.U32 R15, R9.reuse, 0x10000, RZ ;  /* 0x00010000090f7824 */ /* 0x040fe200078e00ff */
[----:B------:R-:W-:Y:S01]  /*bad0*/  LOP3.LUT R9, R9, 0xffff0000, RZ, 0xc0, !PT ;  /* 0xffff000009097812 */ /* 0x000fe200078ec0ff */
[-C--:B------:R-:W-:Y:S01]  /*bae0*/  FMUL.FTZ R2, R2, R16.reuse ;  /* 0x0000001002027220 */ /* 0x080fe20000410000 */
[----:B------:R-:W-:Y:S01]  /*baf0*/  LOP3.LUT R10, R10, 0xffff0000, RZ, 0xc0, !PT ;  /* 0xffff00000a0a7812 */ /* 0x000fe200078ec0ff */
[C---:B------:R-:W-:Y:S01]  /*bb00*/  FFMA.FTZ R8, R11.reuse, R16, -R4 ;  /* 0x000000100b087223 */ /* 0x040fe20000010804 */
[----:B------:R-:W-:Y:S01]  /*bb10*/  F2FP.BF16.PACK_AB R6, R6, R14 ;  /* 0x0000000e0606723e */ /* 0x000fe200000010ff */
[----:B------:R-:W-:-:S02]  /*bb20*/  FFMA.FTZ R5, R11, R17, R2 ;  /* 0x000000110b057223 */ /* 0x000fc40000010002 */
[C---:B------:R-:W-:Y:S02]  /*bb30*/  FMUL.FTZ R4, R3.reuse, R15 ;  /* 0x0000000f03047220 */ /* 0x040fe40000410000 */
[C---:B------:R-:W-:Y:S02]  /*bb40*/  FMUL.FTZ R2, R0.reuse, R9 ;  /* 0x0000000900027220 */ /* 0x040fe40000410000 */
[----:B------:R-:W-:Y:S02]  /*bb50*/  FMUL.FTZ R3, R3, R12 ;  /* 0x0000000c03037220 */ /* 0x000fe40000410000 */
        /* <DEDUP_REMOVED lines=10> */
.L_x_881:
[----:B------:R-:W-:Y:S01]  /*bc00*/  @P6 IMAD.HI.U32 R3, R2, c[0x0][0x2c8], RZ ;  /* 0x0000b20002036a27 */ /* 0x000fe200078e00ff */
[----:B------:R-:W-:Y:S01]  /*bc10*/  ISETP.GE.AND P2, PT, R28, c[0x0][0x27c], PT ;  /* 0x00009f001c007a0c */ /* 0x000fe20003f46270 */
[----:B------:R-:W-:Y:S01]  /*bc20*/  CS2R R18, SRZ ;  /* 0x0000000000127805 */ /* 0x000fe2000001ff00 */
[----:B------:R-:W-:Y:S01]  /*bc30*/  CS2R R16, SRZ ;  /* 0x0000000000107805 */ /* 0x000fe2000001ff00 */
[----:B------:R-:W-:Y:S01]  /*bc40*/  IMAD.MOV.U32 R7, RZ, RZ, R8 ;  /* 0x000000ffff077224 */ /* 0x000fe200078e0008 */
[----:B------:R-:W-:-:S04]  /*bc50*/  @P6 SHF.R.U32.HI R2, RZ, c[0x0][0x2cc], R3 ;  /* 0x0000b300ff026a19 */ /* 0x000fc80000011603 */
[----:B------:R-:W-:Y:S01]  /*bc60*/  SHF.R.S32.HI R3, RZ, 0x1f, R2 ;  /* 0x0000001fff037819 */ /* 0x000fe20000011402 */
[----:B------:R-:W-:-:S04]  /*bc70*/  IMAD.WIDE.U32 R6, R2, c[0x0][0x280], R6 ;  /* 0x0000a00002067a25 */ /* 0x000fc800078e0006 */
[C---:B------:R-:W-:Y:S01]  /*bc80*/  IMAD R5, R3.reuse, c[0x0][0x280], RZ ;  /* 0x0000a00003057a24 */ /* 0x040fe200078e02ff */
[----:B------:R-:W-:Y:S01]  /*bc90*/  LEA R26, P0, R6, c[0x0][0x270], 0x1 ;  /* 0x00009c00061a7a11 */ /* 0x000fe200078008ff */
[----:B------:R-:W-:Y:S02]  /*bca0*/  IMAD R3, R3, c[0x0][0x290], RZ ;  /* 0x0000a40003037a24 */ /* 0x000fe400078e02ff */
[C---:B------:R-:W-:Y:S02]  /*bcb0*/  IMAD R8, R2.reuse, c[0x0][0x284], R5 ;  /* 0x0000a10002087a24 */ /* 0x040fe400078e0205 */
[----:B------:R-:W-:Y:S02]  /*bcc0*/  IMAD.MOV.U32 R5, RZ, RZ, R9 ;  /* 0x000000ffff057224 */ /* 0x000fe400078e0009 */
[----:B------:R-:W-:Y:S02]  /*bcd0*/  IMAD.IADD R7, R7, 0x1, R8 ;  /* 0x0000000107077824 */ /* 0x000fe400078e0208 */
[----:B------:R-:W-:Y:S01]  /*bce0*/  IMAD.WIDE.U32 R4, R2, c[0x0][0x290], R4 ;  /* 0x0000a40002047a25 */ /* 0x000fe200078e0004 */
[----:B------:R-:W1:Y:S02]  /*bcf0*/  SHFL.IDX PT, R8, R26, RZ, 0x1c1f ;  /* 0x001c1fff1a087589 */ /* 0x000e6400000e0000 */
[----:B------:R-:W-:Y:S01]  /*bd00*/  LEA.HI.X R21, R6, c[0x0][0x274], R7, 0x1, P0 ;  /* 0x00009d0006157a11 */ /* 0x000fe200000f0c07 */
[----:B------:R-:W-:Y:S01]  /*bd10*/  IMAD R2, R2, c[0x0][0x294], R3 ;  /* 0x0000a50002027a24 */ /* 0x000fe200078e0203 */
[----:B------:R-:W-:-:S03]  /*bd20*/  LEA R3, P0, R4, c[0x0][0x288], 0x1 ;  /* 0x0000a20004037a11 */ /* 0x000fc600078008ff */
[----:B------:R-:W-:Y:S02]  /*bd30*/  IMAD.IADD R2, R5, 0x1, R2 ;  /* 0x0000000105027824 */ /* 0x000fe400078e0202 */
[----:B------:R-:W2:Y:S03]  /*bd40*/  SHFL.IDX PT, R5, R21, RZ, 0x1c1f ;  /* 0x001c1fff15057589 */ /* 0x000ea600000e0000 */
[----:B------:R-:W-:Y:S01]  /*bd50*/  LEA.HI.X R2, R4, c[0x0][0x28c], R2, 0x1, P0 ;  /* 0x0000a30004027a11 */ /* 0x000fe200000f0c02 */
[----:B------:R-:W4:Y:S01]  /*bd60*/  SHFL.IDX PT, R9, R3, RZ, 0x1c1f ;  /* 0x001c1fff03097589 */ /* 0x000f2200000e0000 */
[----:B------:R-:W-:-:S03]  /*bd70*/  ISETP.GE.OR P0, PT, R20, R0, P2 ;  /* 0x000000001400720c */ /* 0x000fc60001706670 */
[----:B------:R-:W5:Y:S10]  /*bd80*/  SHFL.IDX PT, R10, R2, RZ, 0x1c1f ;  /* 0x001c1fff020a7589 */ /* 0x000f7400000e0000 */
[C---:B------:R-:W-:Y:S01]  /*bd90*/  @!P0 IMAD.SHL.U32 R6, R28.reuse, 0x2, RZ ;  /* 0x000000021c068824 */ /* 0x040fe200078e00ff */
[----:B------:R-:W-:-:S04]  /*bda0*/  @!P0 SHF.L.U64.HI R7, R28, 0x1, R29 ;  /* 0x000000011c078819 */ /* 0x000fc8000001021d */
[----:B-1----:R-:W-:-:S04]  /*bdb0*/  @!P0 IADD3 R4, P1, R8, R6, RZ ;  /* 0x0000000608048210 */ /* 0x002fc80007f3e0ff */
[----:B--2---:R-:W-:Y:S02]  /*bdc0*/  @!P0 IADD3.X R5, R5, R7, RZ, P1, !PT ;  /* 0x0000000705058210 */ /* 0x004fe40000ffe4ff */
[----:B----4-:R-:W-:Y:S01]  /*bdd0*/  @!P0 IADD3 R6, P1, R9, R6, RZ ;  /* 0x0000000609068210 */ /* 0x010fe20007f3e0ff */
[----:B------:R-:W-:Y:S01]  /*bde0*/  CS2R R14, SRZ ;  /* 0x00000000000e7805 */ /* 0x000fe2000001ff00 */
[----:B------:R-:W-:Y:S01]  /*bdf0*/  CS2R R12, SRZ ;  /* 0x00000000000c7805 */ /* 0x000fe2000001ff00 */
[----:B------:R1:W2:Y:S02]  /*be00*/  @!P0 LD.E.128 R16, [R4.64] ;  /* 0x0000000804108980 */ /* 0x0002a4000c101d00 */
[----:B-----5:R-:W-:-:S05]  /*be10*/  @!P0 IMAD.X R7, R10, 0x1, R7, P1 ;  /* 0x000000010a078824 */ /* 0x020fca00008e0607 */
[----:B------:R2:W4:Y:S01]  /*be20*/  @!P0 LD.E.128 R12, [R6.64] ;  /* 0x00000008060c8980 */ /* 0x000522000c101d00 */
[----:B------:R-:W-:Y:S01]  /*be30*/  BSSY B0, `(.L_x_905) ;  /* 0x0000026000007945 */ /* 0x000fe20003800000 */
[----:B------:R-:W-:Y:S01]  /*be40*/  CS2R R10, SRZ ;  /* 0x00000000000a7805 */ /* 0x000fe2000001ff00 */
[----:B------:R-:W-:Y:S01]  /*be50*/  CS2R R8, SRZ ;  /* 0x0000000000087805 */ /* 0x000fe2000001ff00 */
[----:B------:R3:W2:Y:S04]  /*be60*/  SHFL.IDX PT, R22, R26, 0x1, 0x1c1f ;  /* 0x003c1f001a167f89 */ /* 0x0006a800000e0000 */
[----:B------:R3:W2:Y:S04]  /*be70*/  SHFL.IDX PT, R23, R3, 0x1, 0x1c1f ;  /* 0x003c1f0003177f89 */ /* 0x0006a800000e0000 */
[----:B------:R3:W2:Y:S04]  /*be80*/  SHFL.IDX PT, R25, R21, 0x1, 0x1c1f ;  /* 0x003c1f0015197f89 */ /* 0x0006a800000e0000 */
[----:B------:R3:W2:Y:S01]  /*be90*/  SHFL.IDX PT, R24, R2, 0x1, 0x1c1f ;  /* 0x003c1f0002187f89 */ /* 0x0006a200000e0000 */
[----:B-1----:R-:W-:-:S04]  /*bea0*/  IADD3 R4, R20, 0x20, RZ ;  /* 0x0000002014047810 */ /* 0x002fc80007ffe0ff */
[----:B------:R-:W-:Y:S01]  /*beb0*/  ISETP.GE.AND P0, PT, R4, R0, PT ;  /* 0x000000000400720c */ /* 0x000fe20003f06270 */
[----:B--2---:R-:W-:Y:S01]  /*bec0*/  IMAD.MOV.U32 R7, RZ, RZ, R18 ;  /* 0x000000ffff077224 */ /* 0x004fe200078e0012 */
[----:B------:R-:W-:Y:S01]  /*bed0*/  MOV R5, R16 ;  /* 0x0000001000057202 */ /* 0x000fe20000000f00 */
[----:B------:R-:W-:Y:S02]  /*bee0*/  IMAD.MOV.U32 R6, RZ, RZ, R19 ;  /* 0x000000ffff067224 */ /* 0x000fe400078e0013 */
[----:B------:R-:W-:Y:S01]  /*bef0*/  IMAD.MOV.U32 R4, RZ, RZ, R17 ;  /* 0x000000ffff047224 */ /* 0x000fe200078e0011 */
[----:B------:R-:W-:Y:S02]  /*bf00*/  PRMT R31, R5, 0x7610, R31 ;  /* 0x00007610051f7816 */ /* 0x000fe4000000001f */
[----:B------:R-:W-:Y:S01]  /*bf10*/  PRMT R34, R6, 0x5410, R7 ;  /* 0x0000541006227816 */ /* 0x000fe20000000007 */
[----:B----4-:R-:W-:Y:S01]  /*bf20*/  IMAD.MOV.U32 R7, RZ, RZ, R14 ;  /* 0x000000ffff077224 */ /* 0x010fe200078e000e */
[----:B------:R-:W-:Y:S01]  /*bf30*/  PRMT R33, R4, 0x7610, R33 ;  /* 0x0000761004217816 */ /* 0x000fe20000000021 */
[----:B------:R-:W-:Y:S01]  /*bf40*/  IMAD.MOV.U32 R6, RZ, RZ, R15 ;  /* 0x000000ffff067224 */ /* 0x000fe200078e000f */
[----:B------:R-:W-:Y:S01]  /*bf50*/  MOV R5, R12 ;  /* 0x0000000c00057202 */ /* 0x000fe20000000f00 */
[----:B------:R-:W-:Y:S01]  /*bf60*/  IMAD.MOV.U32 R4, RZ, RZ, R13 ;  /* 0x000000ffff047224 */ /* 0x000fe200078e000d */
[----:B------:R-:W-:-:S02]  /*bf70*/  PRMT R33, R33, 0x5410, R7 ;  /* 0x0000541021217816 */ /* 0x000fc40000000007 */
[----:B------:R-:W-:Y:S02]  /*bf80*/  PRMT R35, R6, 0x7610, R35 ;  /* 0x0000761006237816 */ /* 0x000fe40000000023 */
[----:B------:R-:W-:Y:S01]  /*bf90*/  PRMT R32, R4, 0x5410, R5 ;  /* 0x0000541004207816 */ /* 0x000fe20000000005 */
[----:B------:R-:W-:Y:S01]  /*bfa0*/  CS2R R6, SRZ ;  /* 0x0000000000067805 */ /* 0x000fe2000001ff00 */
[----:B------:R-:W-:Y:S01]  /*bfb0*/  CS2R R4, SRZ ;  /* 0x0000000000047805 */ /* 0x000fe2000001ff00 */
[----:B------:R-:W-:Y:S05]  /*bfc0*/  @P0 BRA `(.L_x_906) ;  /* 0x000000c000000947 */ /* 0x000fea0003800000 */
[----:B---3--:R-:W-:Y:S01]  /*bfd0*/  CS2R R8, SRZ ;  /* 0x0000000000087805 */ /* 0x008fe2000001ff00 */
[----:B------:R-:W-:Y:S01]  /*bfe0*/  CS2R R6, SRZ ;  /* 0x0000000000067805 */ /* 0x000fe2000001ff00 */
[----:B------:R-:W-:Y:S01]  /*bff0*/  CS2R R4, SRZ ;  /* 0x0000000000047805 */ /* 0x000fe2000001ff00 */
[----:B------:R-:W-:Y:S05]  /*c000*/  @P2 BRA `(.L_x_906) ;  /* 0x0000008000002947 */ /* 0x000fea0003800000 */
[C---:B------:R-:W-:Y:S01]  /*c010*/  IMAD.SHL.U32 R6, R28.reuse, 0x2, RZ ;  /* 0x000000021c067824 */ /* 0x040fe200078e00ff */
[----:B------:R-:W-:-:S04]  /*c020*/  SHF.L.U64.HI R7, R28, 0x1, R29 ;  /* 0x000000011c077819 */ /* 0x000fc8000001021d */
[-C--:B------:R-:W-:Y:S02]  /*c030*/  IADD3 R4, P1, R22, R6.reuse, RZ ;  /* 0x0000000616047210 */ /* 0x080fe40007f3e0ff */
[----:B------:R-:W-:-:S03]  /*c040*/  IADD3 R6, P0, R23, R6, RZ ;  /* 0x0000000617067210 */ /* 0x000fc60007f1e0ff */
[--C-:B------:R-:W-:Y:S02]  /*c050*/  IMAD.X R5, R25, 0x1, R7.reuse, P1 ;  /* 0x0000000119057824 */ /* 0x100fe400008e0607 */
[----:B------:R-:W-:-:S03]  /*c060*/  IMAD.X R7, R24, 0x1, R7, P0 ;  /* 0x0000000118077824 */ /* 0x000fc600000e0607 */
[----:B------:R1:W5:Y:S04]  /*c070*/  LD.E.128 R8, [R4.64] ;  /* 0x0000000804087980 */ /* 0x000368000c101d00 */
[----:B-1----:R-:W5:Y:S02]  /*c080*/  LD.E.128 R4, [R6.64] ;  /* 0x0000000806047980 */ /* 0x002f64000c101d00 */
.L_x_906:
[----:B---3--:R-:W-:Y:S05]  /*c090*/  BSYNC B0 ;  /* 0x0000000000007941 */ /* 0x008fea0003800000 */
.L_x_905:
[----:B------:R-:W1:Y:S01]  /*c0a0*/  SHFL.IDX PT, R24, R26, 0x2, 0x1c1f ;  /* 0x005c1f001a187f89 */ /* 0x000e6200000e0000 */
[----:B------:R-:W-:Y:S01]  /*c0b0*/  IADD3 R22, R20, 0x40, RZ ;  /* 0x0000004014167810 */ /* 0x000fe20007ffe0ff */
[----:B------:R-:W-:Y:S01]  /*c0c0*/  CS2R R50, SRZ ;  /* 0x0000000000327805 */ /* 0x000fe2000001ff00 */
[----:B------:R-:W-:Y:S01]  /*c0d0*/  CS2R R48, SRZ ;  /* 0x0000000000307805 */ /* 0x000fe2000001ff00 */
[----:B------:R-:W2:Y:S01]  /*c0e0*/  SHFL.IDX PT, R25, R21, 0x2, 0x1c1f ;  /* 0x005c1f0015197f89 */ /* 0x000ea200000e0000 */
[----:B------:R-:W-:-:S03]  /*c0f0*/  ISETP.GE.OR P0, PT, R22, R0, P2 ;  /* 0x000000001600720c */ /* 0x000fc60001706670 */
[----:B------:R-:W3:Y:S04]  /*c100*/  SHFL.IDX PT, R27, R3, 0x2, 0x1c1f ;  /* 0x005c1f00031b7f89 */ /* 0x000ee800000e0000 */
[----:B------:R-:W4:Y:S06]  /*c110*/  SHFL.IDX PT, R30, R2, 0x2, 0x1c1f ;  /* 0x005c1f00021e7f89 */ /* 0x000f2c00000e0000 */
[C---:B------:R-:W-:Y:S01]  /*c120*/  @!P0 IMAD.SHL.U32 R22, R28.reuse, 0x2, RZ ;  /* 0x000000021c168824 */ /* 0x040fe200078e00ff */
[----:B------:R-:W-:-:S04]  /*c130*/  @!P0 SHF.L.U64.HI R23, R28, 0x1, R29 ;  /* 0x000000011c178819 */ /* 0x000fc8000001021d */
[----:B-1----:R-:W-:-:S05]  /*c140*/  @!P0 IADD3 R24, P1, R24, R22, RZ ;  /* 0x0000001618188210 */ /* 0x002fca0007f3e0ff */
[----:B--2---:R-:W-:Y:S01]  /*c150*/  @!P0 IMAD.X R25, R25, 0x1, R23, P1 ;  /* 0x0000000119198824 */ /* 0x004fe200008e0617 */
[----:B---3--:R-:W-:Y:S01]  /*c160*/  @!P0 IADD3 R22, P1, R27, R22, RZ ;  /* 0x000000161b168210 */ /* 0x008fe20007f3e0ff */
[----:B------:R-:W-:-:S03]  /*c170*/  CS2R R46, SRZ ;  /* 0x00000000002e7805 */ /* 0x000fc6000001ff00 */
[----:B------:R1:W2:Y:S01]  /*c180*/  @!P0 LD.E.128 R48, [R24.64] ;  /* 0x0000000818308980 */ /* 0x0002a2000c101d00 */
[----:B------:R-:W-:Y:S01]  /*c190*/  CS2R R44, SRZ ;  /* 0x00000000002c7805 */ /* 0x000fe2000001ff00 */
[----:B----4-:R-:W-:-:S05]  /*c1a0*/  @!P0 IMAD.X R23, R30, 0x1, R23, P1 ;  /* 0x000000011e178824 */ /* 0x010fca00008e0617 */
[----:B------:R3:W4:Y:S01]  /*c1b0*/  @!P0 LD.E.128 R44, [R22.64] ;  /* 0x00000008162c8980 */ /* 0x000722000c101d00 */
[----:B------:R-:W-:Y:S01]  /*c1c0*/  IADD3 R20, R20, 0x60, RZ ;  /* 0x0000006014147810 */ /* 0x000fe20007ffe0ff */
[----:B------:R-:W-:Y:S01]  /*c1d0*/  BSSY B0, `(.L_x_907) ;  /* 0x000002f000007945 */ /* 0x000fe20003800000 */
[----:B------:R-:W-:Y:S01]  /*c1e0*/  CS2R R58, SRZ ;  /* 0x00000000003a7805 */ /* 0x000fe2000001ff00 */
[----:B------:R-:W-:Y:S01]  /*c1f0*/  CS2R R56, SRZ ;  /* 0x0000000000387805 */ /* 0x000fe2000001ff00 */
[----:B------:R-:W-:Y:S01]  /*c200*/  ISETP.GE.AND P0, PT, R20, R0, PT ;  /* 0x000000001400720c */ /* 0x000fe20003f06270 */
[----:B------:R-:W-:Y:S01]  /*c210*/  CS2R R54, SRZ ;  /* 0x0000000000367805 */ /* 0x000fe2000001ff00 */
[----:B-----5:R-:W-:Y:S01]  /*c220*/  MOV R20, R9 ;  /* 0x0000000900147202 */ /* 0x020fe20000000f00 */
[----:B------:R-:W-:Y:S01]  /*c230*/  CS2R R52, SRZ ;  /* 0x0000000000347805 */ /* 0x000fe2000001ff00 */
[----:B-1----:R-:W-:Y:S01]  /*c240*/  IMAD.MOV.U32 R24, RZ, RZ, R10 ;  /* 0x000000ffff187224 */ /* 0x002fe200078e000a */
[----:B------:R1:W1:Y:S01]  /*c250*/  SHFL.IDX PT, R25, R21, 0x3, 0x1c1f ;  /* 0x007c1f0015197f89 */ /* 0x00026200000e0000 */
[----:B---3--:R-:W-:-:S02]  /*c260*/  IMAD.MOV.U32 R23, RZ, RZ, R11 ;  /* 0x000000ffff177224 */ /* 0x008fc400078e000b */
[----:B------:R-:W-:-:S03]  /*c270*/  IMAD.MOV.U32 R22, RZ, RZ, R8 ;  /* 0x000000ffff167224 */ /* 0x000fc600078e0008 */
[----:B------:R-:W-:Y:S01]  /*c280*/  PRMT R65, R23, 0x5410, R24 ;  /* 0x0000541017417816 */ /* 0x000fe20000000018 */
[----:B------:R-:W-:Y:S01]  /*c290*/  IMAD.MOV.U32 R24, RZ, RZ, R6 ;  /* 0x000000ffff187224 */ /* 0x000fe200078e0006 */
[----:B------:R-:W-:Y:S01]  /*c2a0*/  PRMT R63, R20, 0x5410, R22 ;  /* 0x00005410143f7816 */ /* 0x000fe20000000016 */
[----:B------:R-:W-:Y:S02]  /*c2b0*/  IMAD.MOV.U32 R23, RZ, RZ, R7 ;  /* 0x000000ffff177224 */ /* 0x000fe400078e0007 */
[----:B------:R-:W-:Y:S02]  /*c2c0*/  IMAD.MOV.U32 R22, RZ, RZ, R4 ;  /* 0x000000ffff167224 */ /* 0x000fe400078e0004 */
[----:B------:R-:W-:Y:S01]  /*c2d0*/  IMAD.MOV.U32 R20, RZ, RZ, R5 ;  /* 0x000000ffff147224 */ /* 0x000fe200078e0005 */
[----:B------:R-:W-:Y:S02]  /*c2e0*/  PRMT R64, R23, 0x5410, R24 ;  /* 0x0000541017407816 */ /* 0x000fe40000000018 */
[----:B------:R3:W1:Y:S02]  /*c2f0*/  SHFL.IDX PT, R23, R3, 0x3, 0x1c1f ;  /* 0x007c1f0003177f89 */ /* 0x00066400000e0000 */
[----:B------:R-:W-:-:S02]  /*c300*/  PRMT R62, R20, 0x5410, R22 ;  /* 0x00005410143e7816 */ /* 0x000fc40000000016 */
[----:B------:R1:W1:Y:S04]  /*c310*/  SHFL.IDX PT, R24, R2, 0x3, 0x1c1f ;  /* 0x007c1f0002187f89 */ /* 0x00026800000e0000 */
[----:B------:R1:W1:Y:S01]  /*c320*/  SHFL.IDX PT, R22, R26, 0x3, 0x1c1f ;  /* 0x007c1f001a167f89 */ /* 0x00026200000e0000 */
[----:B--2---:R-:W-:Y:S01]  /*c330*/  IMAD.MOV.U32 R20, RZ, RZ, R51 ;  /* 0x000000ffff147224 */ /* 0x004fe200078e0033 */
[----:B-1----:R-:W-:Y:S01]  /*c340*/  MOV R21, R50 ;  /* 0x0000003200157202 */ /* 0x002fe20000000f00 */
[----:B---3--:R-:W-:Y:S02]  /*c350*/  IMAD.MOV.U32 R3, RZ, RZ, R48 ;  /* 0x000000ffff037224 */ /* 0x008fe400078e0030 */
[----:B------:R-:W-:Y:S01]  /*c360*/  IMAD.MOV.U32 R2, RZ, RZ, R49 ;  /* 0x000000ffff027224 */ /* 0x000fe200078e0031 */
[----:B------:R-:W-:Y:S01]  /*c370*/  PRMT R70, R20, 0x5410, R21 ;  /* 0x0000541014467816 */ /* 0x000fe20000000015 */
[----:B----4-:R-:W-:-:S03]  /*c380*/  IMAD.MOV.U32 R21, RZ, RZ, R46 ;  /* 0x000000ffff157224 */ /* 0x010fc600078e002e */
[----:B------:R-:W-:Y:S01]  /*c390*/  PRMT R68, R2, 0x5410, R3 ;  /* 0x0000541002447816 */ /* 0x000fe20000000003 */
[----:B------:R-:W-:Y:S01]  /*c3a0*/  IMAD.MOV.U32 R3, RZ, RZ, R44 ;  /* 0x000000ffff037224 */ /* 0x000fe200078e002c */
[----:B------:R-:W-:Y:S01]  /*c3b0*/  MOV R20, R47 ;  /* 0x0000002f00147202 */ /* 0x000fe20000000f00 */
[----:B------:R-:W-:-:S03]  /*c3c0*/  IMAD.MOV.U32 R2, RZ, RZ, R45 ;  /* 0x000000ffff027224 */ /* 0x000fc600078e002d */
[----:B------:R-:W-:Y:S02]  /*c3d0*/  PRMT R69, R20, 0x5410, R21 ;  /* 0x0000541014457816 */ /* 0x000fe40000000015 */
[----:B------:R-:W-:Y:S01]  /*c3e0*/  PRMT R67, R2, 0x5410, R3 ;  /* 0x0000541002437816 */ /* 0x000fe20000000003 */
[----:B------:R-:W-:Y:S05]  /*c3f0*/  @P0 BRA `(.L_x_908) ;  /* 0x000000c000000947 */ /* 0x000fea0003800000 */
[----:B------:R-:W-:Y:S01]  /*c400*/  CS2R R56, SRZ ;  /* 0x0000000000387805 */ /* 0x000fe2000001ff00 */
        /* <DEDUP_REMOVED lines=10> */
[----:B------:R1:W5:Y:S02]  /*c4b0*/  LD.E.128 R52, [R2.64] ;  /* 0x0000000802347980 */ /* 0x000364000c101d00 */
.L_x_908:
[----:B------:R-:W-:Y:S05]  /*c4c0*/  BSYNC B0 ;  /* 0x0000000000007941 */ /* 0x000fea0003800000 */
.L_x_907:
        /* <DEDUP_REMOVED lines=9> */
[----:B------:R-:W-:Y:S01]  /*c560*/  ISETP.GE.OR P0, PT, R82, R60, P2 ;  /* 0x0000003c5200720c */ /* 0x000fe20001706670 */
        /* <DEDUP_REMOVED lines=10> */
[----:B------:R-:W-:Y:S02]  /*c610*/  IADD3 R2, R28, c[0x0][0x27c], RZ ;  /* 0x00009f001c027a10 */ /* 0x000fe40007ffe0ff */
[C---:B------:R-:W-:Y:S02]  /*c620*/  LOP3.LUT R0, R147.reuse, 0x38, R28, 0xf8, !PT ;  /* 0x0000003893007812 */ /* 0x040fe400078ef81c */
[----:B------:R-:W-:Y:S02]  /*c630*/  LOP3.LUT R2, R147, 0x38, R2, 0xf8, !PT ;  /* 0x0000003893027812 */ /* 0x000fe400078ef802 */
[----:B------:R-:W-:Y:S02]  /*c640*/  LOP3.LUT R0, R157, R0, R156, 0xf6, !PT ;  /* 0x000000009d007212 */ /* 0x000fe400078ef69c */
[----:B------:R-:W-:Y:S02]  /*c650*/  LOP3.LUT R2, R2, R156, RZ, 0x3c, !PT ;  /* 0x0000009c02027212 */ /* 0x000fe400078e3cff */
[----:B------:R-:W-:-:S02]  /*c660*/  LEA R41, R0, 0x5100, 0x1 ;  /* 0x0000510000297811 */ /* 0x000fc400078e08ff */
[----:B------:R-:W-:Y:S01]  /*c670*/  SHF.R.U64 R12, R12, 0x10, R13 ;  /* 0x000000100c0c7819 */ /* 0x000fe2000000120d */
[----:B------:R-:W-:Y:S01]  /*c680*/  IMAD.IADD R2, R157, 0x1, R2 ;  /* 0x000000019d027824 */ /* 0x000fe200078e0202 */
[--C-:B------:R-:W-:Y:S01]  /*c690*/  SHF.R.U64 R16, R16, 0x10, R17.reuse ;  /* 0x0000001010107819 */ /* 0x100fe20000001211 */
[----:B------:R-:W1:Y:S01]  /*c6a0*/  LDS.128 R24, [R41] ;  /* 0x0000000029187984 */ /* 0x000e620000000c00 */
[----:B------:R-:W-:Y:S01]  /*c6b0*/  SHF.R.U32.HI R0, RZ, 0x10, R17 ;  /* 0x00000010ff007819 */ /* 0x000fe20000011611 */
[----:B------:R-:W-:Y:S01]  /*c6c0*/  IMAD.SHL.U32 R40, R2, 0x2, RZ ;  /* 0x0000000202287824 */ /* 0x000fe200078e00ff */
[--C-:B------:R-:W-:Y:S02]  /*c6d0*/  SHF.R.U64 R17, R18, 0x10, R19.reuse ;  /* 0x0000001012117819 */ /* 0x100fe40000001213 */
[----:B------:R-:W-:Y:S02]  /*c6e0*/  SHF.R.U32.HI R2, RZ, 0x10, R19 ;  /* 0x00000010ff027819 */ /* 0x000fe40000011613 */
[----:B------:R-:W2:Y:S01]  /*c6f0*/  LDS.128 R20, [R40+0x5100] ;  /* 0x0051000028147984 */ /* 0x000ea20000000c00 */
[----:B------:R-:W-:-:S02]  /*c700*/  PRMT R19, R32, 0x5432, R12 ;  /* 0x0000543220137816 */ /* 0x000fc4000000000c */
[----:B------:R-:W-:Y:S02]  /*c710*/  SHF.R.U32.HI R3, RZ, 0x10, R13 ;  /* 0x00000010ff037819 */ /* 0x000fe4000001160d */
[----:B------:R-:W-:Y:S02]  /*c720*/  SHF.R.U64 R13, R14, 0x10, R15 ;  /* 0x000000100e0d7819 */ /* 0x000fe4000000120f */
[C---:B------:R-:W-:Y:S02]  /*c730*/  PRMT R38, R34.reuse, 0x5432, R17 ;  /* 0x0000543222267816 */ /* 0x040fe40000000011 */
[----:B------:R-:W-:Y:S02]  /*c740*/  PRMT R37, R34, 0x5410, R2 ;  /* 0x0000541022257816 */ /* 0x000fe40000000002 */
[----:B------:R-:W-:Y:S02]  /*c750*/  SHF.R.U32.HI R14, RZ, 0x10, R15 ;  /* 0x00000010ff0e7819 */ /* 0x000fe4000001160f */
[----:B------:R-:W-:-:S02]  /*c760*/  PRMT R31, R31, 0x5410, R16 ;  /* 0x000054101f1f7816 */ /* 0x000fc40000000010 */
[----:B------:R-:W-:Y:S02]  /*c770*/  PRMT R36, R33, 0x5432, R13 ;  /* 0x0000543221247816 */ /* 0x000fe4000000000d */
[----:B------:R-:W-:Y:S02]  /*c780*/  PRMT R35, R35, 0x5410, R14 ;  /* 0x0000541023237816 */ /* 0x000fe4000000000e */
[----:B------:R-:W-:Y:S02]  /*c790*/  PRMT R30, R33, 0x5410, R0 ;  /* 0x00005410211e7816 */ /* 0x000fe40000000000 */
[----:B------:R-:W-:Y:S02]  /*c7a0*/  PRMT R18, R32, 0x5410, R3 ;  /* 0x0000541020127816 */ /* 0x000fe40000000003 */
[----:B------:R-:W-:Y:S01]  /*c7b0*/  LOP3.LUT R43, R19, 0xffff0000, RZ, 0xc0, !PT ;  /* 0xffff0000132b7812 */ /* 0x000fe200078ec0ff */
[C---:B-1----:R-:W-:Y:S01]  /*c7c0*/  IMAD.U32 R34, R26.reuse, 0x10000, RZ ;  /* 0x000100001a227824 */ /* 0x042fe200078e00ff */
[----:B------:R-:W-:Y:S01]  /*c7d0*/  LOP3.LUT R39, R26, 0xffff0000, RZ, 0xc0, !PT ;  /* 0xffff00001a277812 */ /* 0x000fe200078ec0ff */
[C---:B------:R-:W-:Y:S01]  /*c7e0*/  IMAD.U32 R17, R27.reuse, 0x10000, RZ ;  /* 0x000100001b117824 */ /* 0x040fe200078e00ff */
[----:B------:R-:W-:Y:S01]  /*c7f0*/  LOP3.LUT R26, R27, 0xffff0000, RZ, 0xc0, !PT ;  /* 0xffff00001b1a7812 */ /* 0x000fe200078ec0ff */
[----:B------:R-:W-:Y:S01]  /*c800*/  IMAD.U32 R27, R19, 0x10000, RZ ;  /* 0x00010000131b7824 */ /* 0x000fe200078e00ff */
[C---:B------:R-:W-:Y:S01]  /*c810*/  LOP3.LUT R32, R24.reuse, 0xffff0000, RZ, 0xc0, !PT ;  /* 0xffff000018207812 */ /* 0x040fe200078ec0ff */
[----:B------:R-:W-:Y:S01]  /*c820*/  IMAD.U32 R33, R24, 0x10000, RZ ;  /* 0x0001000018217824 */ /* 0x000fe200078e00ff */
[C---:B--2---:R-:W-:Y:S01]  /*c830*/  SHF.L.U32 R16, R20.reuse, 0x10, RZ ;  /* 0x0000001014107819 */ /* 0x044fe200000006ff */
[----:B------:R-:W-:Y:S01]  /*c840*/  IMAD.U32 R14, R21, 0x10000, RZ ;  /* 0x00010000150e7824 */ /* 0x000fe200078e00ff */
[----:B------:R-:W-:Y:S01]  /*c850*/  LOP3.LUT R15, R20, 0xffff0000, RZ, 0xc0, !PT ;  /* 0xffff0000140f7812 */ /* 0x000fe200078ec0ff */
[----:B------:R-:W-:Y:S01]  /*c860*/  IMAD.U32 R2, R23, 0x10000, RZ ;  /* 0x0001000017027824 */ /* 0x000fe200078e00ff */
[----:B------:R-:W-:Y:S01]  /*c870*/  LOP3.LUT R13, R21, 0xffff0000, RZ, 0xc0, !PT ;  /* 0xffff0000150d7812 */ /* 0x000fe200078ec0ff */
[----:B------:R-:W-:Y:S01]  /*c880*/  IMAD.U32 R21, R31, 0x10000, RZ ;  /* 0x000100001f157824 */ /* 0x000fe200078e00ff */
[----:B------:R-:W-:Y:S01]  /*c890*/  SHF.L.U32 R12, R22, 0x10, RZ ;  /* 0x00000010160c7819 */ /* 0x000fe200000006ff */
[----:B------:R-:W-:Y:S01]  /*c8a0*/  FMUL.FTZ R20, R16, R27 ;  /* 0x0000001b10147220 */ /* 0x000fe20000410000 */
[----:B------:R-:W-:Y:S01]  /*c8b0*/  LOP3.LUT R3, R22, 0xffff0000, RZ, 0xc0, !PT ;  /* 0xffff000016037812 */ /* 0x000fe200078ec0ff */
[-C--:B------:R-:W-:Y:S01]  /*c8c0*/  FMUL.FTZ R16, R16, R21.reuse ;  /* 0x0000001510107220 */ /* 0x080fe20000410000 */
[----:B------:R-:W-:Y:S01]  /*c8d0*/  LOP3.LUT R0, R23, 0xffff0000, RZ, 0xc0, !PT ;  /* 0xffff000017007812 */ /* 0x000fe200078ec0ff */
[----:B------:R-:W-:Y:S01]  /*c8e0*/  FFMA.FTZ R42, R33, R21, -R20 ;  /* 0x00000015212a7223 */ /* 0x000fe20000010814 */
[----:B------:R-:W-:Y:S01]  /*c8f0*/  LOP3.LUT R20, R31, 0xffff0000, RZ, 0xc0, !PT ;  /* 0xffff00001f147812 */ /* 0x000fe200078ec0ff */
[----:B------:R-:W-:-:S02]  /*c900*/  IMAD.U32 R22, R18, 0x10000, RZ ;  /* 0x0001000012167824 */ /* 0x000fc400078e00ff */
[----:B------:R-:W-:Y:S02]  /*c910*/  FMUL.FTZ R19, R15, R43 ;  /* 0x0000002b0f137220 */ /* 0x000fe40000410000 */
[----:B------:R-:W-:Y:S02]  /*c920*/  IMAD.U32 R23, R30, 0x10000, RZ ;  /* 0x000100001e177824 */ /* 0x000fe400078e00ff */
[----:B------:R-:W-:Y:S02]  /*c930*/  FFMA.FTZ R33, R33, R27, R16 ;  /* 0x0000001b21217223 */ /* 0x000fe40000010010 */
[----:B------:R-:W-:Y:S02]  /*c940*/  FMUL.FTZ R16, R15, R20 ;  /* 0x000000140f107220 */ /* 0x000fe40000410000 */
[C---:B------:R-:W-:Y:S01]  /*c950*/  IMAD.U32 R24, R25.reuse, 0x10000, RZ ;  /* 0x0001000019187824 */ /* 0x040fe200078e00ff */
[----:B------:R-:W-:Y:S01]  /*c960*/  LOP3.LUT R25, R25, 0xffff0000, RZ, 0xc0, !PT ;  /* 0xffff000019197812 */ /* 0x000fe200078ec0ff */
[----:B------:R-:W-:-:S02]  /*c970*/  FMUL.FTZ R15, R14, R22 ;  /* 0x000000160e0f7220 */ /* 0x000fc40000410000 */
[----:B------:R-:W-:Y:S01]  /*c980*/  FFMA.FTZ R31, R32, R20, -R19 ;  /* 0x00000014201f7223 */ /* 0x000fe20000010813 */
[----:B------:R-:W-:Y:S01]  /*c990*/  LOP3.LUT R19, R18, 0xffff0000, RZ, 0xc0, !PT ;  /* 0xffff000012137812 */ /* 0x000fe200078ec0ff */
[-C--:B------:R-:W-:Y:S02]  /*c9a0*/  FMUL.FTZ R14, R14, R23.reuse ;  /* 0x000000170e0e7220 */ /* 0x080fe40000410000 */
[----:B------:R-:W-:Y:S02]  /*c9b0*/  IMAD.U32 R20, R35, 0x10000, RZ ;  /* 0x0001000023147824 */ /* 0x000fe400078e00ff */
[----:B------:R-:W-:Y:S01]  /*c9c0*/  FFMA.FTZ R23, R24, R23, -R15 ;  /* 0x0000001718177223 */ /* 0x000fe2000001080f */
[----:B------:R-:W-:Y:S01]  /*c9d0*/  SHF.L.U32 R15, R37, 0x10, RZ ;  /* 0x00000010250f7819 */ /* 0x000fe200000006ff */
[----:B------:R-:W-:Y:S01]  /*c9e0*/  FFMA.FTZ R27, R32, R43, R16 ;  /* 0x0000002b201b7223 */ /* 0x000fe20000010010 */
[----:B------:R-:W-:Y:S01]  /*c9f0*/  LOP3.LUT R16, R30, 0xffff0000, RZ, 0xc0, !PT ;  /* 0xffff00001e107812 */ /* 0x000fe200078ec0ff */
[----:B------:R-:W-:Y:S01]  /*ca00*/  FFMA.FTZ R22, R24, R22, R14 ;  /* 0x0000001618167223 */ /* 0x000fe2000001000e */
[----:B------:R-:W-:Y:S01]  /*ca10*/  LOP3.LUT R24, R36, 0xffff0000, RZ, 0xc0, !PT ;  /* 0xffff000024187812 */ /* 0x000fe200078ec0ff */
[----:B------:R-:W-:-:S02]  /*ca20*/  FMUL.FTZ R14, R2, R20 ;  /* 0x00000014020e7220 */ /* 0x000fc40000410000 */
[----:B------:R-:W-:Y:S02]  /*ca30*/  IMAD.U32 R30, R36, 0x10000, RZ ;  /* 0x00010000241e7824 */ /* 0x000fe400078e00ff */
[-C--:B------:R-:W-:Y:S02]  /*ca40*/  FMUL.FTZ R2, R2, R15.reuse ;  /* 0x0000000f02027220 */ /* 0x080fe40000410000 */
[----:B------:R-:W-:Y:S02]  /*ca50*/  FFMA.FTZ R21, R17, R15, -R14 ;  /* 0x0000000f11157223 */ /* 0x000fe4000001080e */
[----:B------:R-:W-:Y:S02]  /*ca60*/  IMAD.U32 R18, R38, 0x10000, RZ ;  /* 0x0001000026127824 */ /* 0x000fe400078e00ff */
[C---:B------:R-:W-:Y:S02]  /*ca70*/  FMUL.FTZ R15, R13.reuse, R19 ;  /* 0x000000130d0f7220 */ /* 0x040fe40000410000 */
[----:B------:R-:W-:-:S02]  /*ca80*/  FMUL.FTZ R14, R13, R16 ;  /* 0x000000100d0e7220 */ /* 0x000fc40000410000 */
[----:B------:R-:W-:Y:S02]  /*ca90*/  FMUL.FTZ R13, R12, R30 ;  /* 0x0000001e0c0d7220 */ /* 0x000fe40000410000 */
[----:B------:R-:W-:Y:S02]  /*caa0*/  FFMA.FTZ R20, R17, R20, R2 ;  /* 0x0000001411147223 */ /* 0x000fe40000010002 */
[----:B------:R-:W-:Y:S01]  /*cab0*/  FFMA.FTZ R17, R25, R16, -R15 ;  /* 0x0000001019117223 */ /* 0x000fe2000001080f */
[----:B------:R-:W-:Y:S01]  /*cac0*/  LOP3.LUT R16, R35, 0xffff0000, RZ, 0xc0, !PT ;  /* 0xffff000023107812 */ /* 0x000fe200078ec0ff */
[----:B------:R-:W-:Y:S01]  /*cad0*/  FFMA.FTZ R19, R25, R19, R14 ;  /* 0x0000001319137223 */ /* 0x000fe2000001000e */
[----:B------:R-:W-:Y:S01]  /*cae0*/  LOP3.LUT R14, R38, 0xffff0000, RZ, 0xc0, !PT ;  /* 0xffff0000260e7812 */ /* 0x000fe200078ec0ff */
[-C--:B------:R-:W-:Y:S01]  /*caf0*/  FMUL.FTZ R2, R12, R18.reuse ;  /* 0x000000120c027220 */ /* 0x080fe20000410000 */
[----:B------:R-:W-:Y:S01]  /*cb00*/  F2FP.BF16.PACK_AB R17, R17, R23 ;  /* 0x000000171111723e */ /* 0x000fe200000010ff */
[C---:B------:R-:W-:Y:S01]  /*cb10*/  FFMA.FTZ R18, R34.reuse, R18, -R13 ;  /* 0x0000001222127223 */ /* 0x040fe2000001080d */
[----:B------:R-:W-:Y:S01]  /*cb20*/  LOP3.LUT R13, R37, 0xffff0000, RZ, 0xc0, !PT ;  /* 0xffff0000250d7812 */ /* 0x000fe200078ec0ff */
[----:B------:R-:W-:-:S02]  /*cb30*/  FFMA.FTZ R15, R34, R30, R2 ;  /* 0x0000001e220f7223 */ /* 0x000fc40000010002 */
[C---:B------:R-:W-:Y:S02]  /*cb40*/  FMUL.FTZ R12, R3.reuse, R24 ;  /* 0x00000018030c7220 */ /* 0x040fe40000410000 */
[----:B------:R-:W-:Y:S02]  /*cb50*/  FMUL.FTZ R3, R3, R14 ;  /* 0x0000000e03037220 */ /* 0x000fe40000410000 */
[C---:B------:R-:W-:Y:S02]  /*cb60*/  FMUL.FTZ R2, R0.reuse, R16 ;  /* 0x0000001000027220 */ /* 0x040fe40000410000 */
[----:B------:R-:W-:Y:S02]  /*cb70*/  FMUL.FTZ R0, R0, R13 ;  /* 0x0000000d00007220 */ /* 0x000fe40000410000 */
[----:B------:R-:W-:Y:S01]  /*cb80*/  FFMA.FTZ R14, R39, R14, -R12 ;  /* 0x0000000e270e7223 */ /* 0x000fe2000001080c */
[----:B------:R-:W-:Y:S01]  /*cb90*/  F2FP.BF16.PACK_AB R12, R27, R33 ;  /* 0x000000211b0c723e */ /* 0x000fe200000010ff */
[----:B------:R-:W-:-:S02]  /*cba0*/  FFMA.FTZ R3, R39, R24, R3 ;  /* 0x0000001827037223 */ /* 0x000fc40000010003 */
[C---:B------:R-:W-:Y:S01]  /*cbb0*/  FFMA.FTZ R2, R26.reuse, R13, -R2 ;  /* 0x0000000d1a027223 */ /* 0x040fe20000010802 */
[----:B------:R-:W-:Y:S01]  /*cbc0*/  F2FP.BF16.PACK_AB R13, R19, R22 ;  /* 0x00000016130d723e */ /* 0x000fe200000010ff */
[----:B------:R-:W-:Y:S01]  /*cbd0*/  FFMA.FTZ R0, R26, R16, R0 ;  /* 0x000000101a007223 */ /* 0x000fe20000010000 */
[----:B------:R-:W-:Y:S02]  /*cbe0*/  F2FP.BF16.PACK_AB R18, R14, R18 ;  /* 0x000000120e12723e */ /* 0x000fe400000010ff */
[----:B------:R-:W-:Y:S02]  /*cbf0*/  F2FP.BF16.PACK_AB R16, R31, R42 ;  /* 0x0000002a1f10723e */ /* 0x000fe400000010ff */
[----:B------:R-:W-:Y:S02]  /*cc00*/  F2FP.BF16.PACK_AB R14, R3, R15 ;  /* 0x0000000f030e723e */ /* 0x000fe400000010ff */
[----:B------:R-:W-:Y:S02]  /*cc10*/  F2FP.BF16.PACK_AB R19, R2, R21 ;  /* 0x000000150213723e */ /* 0x000fe400000010ff */
[----:B------:R-:W-:-:S03]  /*cc20*/  F2FP.BF16.PACK_AB R15, R0, R20 ;  /* 0x00000014000f723e */ /* 0x000fc600000010ff */
[----:B------:R1:W-:Y:S04]  /*cc30*/  STS.128 [R41], R16 ;  /* 0x0000001029007388 */ /* 0x0003e80000000c00 */
[----:B------:R1:W-:Y:S02]  /*cc40*/  STS.128 [R40+0x5100], R12 ;  /* 0x0051000c28007388 */ /* 0x0003e40000000c00 */
.L_x_910:
[----:B------:R-:W-:Y:S05]  /*cc50*/  BSYNC B0 ;  /* 0x0000000000007941 */ /* 0x000fea0003800000 */
.L_x_909:
        /* <DEDUP_REMOVED lines=12> */
[----:B-1----:R-:W1:Y:S01]  /*cd20*/  LDS.128 R16, [R33] ;  /* 0x0000000021107984 */ /* 0x002e620000000c00 */
[----:B------:R-:W-:Y:S01]  /*cd30*/  SHF.R.U32.HI R9, RZ, 0x10, R9 ;  /* 0x00000010ff097819 */ /* 0x000fe20000011609 */
[----:B------:R-:W-:Y:S01]  /*cd40*/  IMAD.SHL.U32 R32, R2, 0x2, RZ ;  /* 0x0000000202207824 */ /* 0x000fe200078e00ff */
[----:B------:R-:W-:Y:S02]  /*cd50*/  SHF.R.U32.HI R2, RZ, 0x10, R5 ;  /* 0x00000010ff027819 */ /* 0x000fe40000011605 */
[--C-:B------:R-:W-:Y:S02]  /*cd60*/  SHF.R.U64 R5, R6, 0x10, R7.reuse ;  /* 0x0000001006057819 */ /* 0x100fe40000001207 */
[----:B------:R-:W2:Y:S01]  /*cd70*/  LDS.128 R12, [R32+0x5100] ;  /* 0x00510000200c7984 */ /* 0x000ea20000000c00 */
[----:B------:R-:W-:-:S02]  /*cd80*/  SHF.R.U32.HI R0, RZ, 0x10, R7 ;  /* 0x00000010ff007819 */ /* 0x000fc40000011607 */
[----:B------:R-:W-:Y:S02]  /*cd90*/  PRMT R7, R62, 0x5432, R4 ;  /* 0x000054323e077816 */ /* 0x000fe40000000004 */
[----:B------:R-:W-:Y:S02]  /*cda0*/  PRMT R8, R63, 0x5432, R8 ;  /* 0x000054323f087816 */ /* 0x000fe40000000008 */
[--C-:B------:R-:W-:Y:S01]  /*cdb0*/  SHF.R.U64 R10, R10, 0x10, R11.reuse ;  /* 0x000000100a0a7819 */ /* 0x100fe2000000120b */
[----:B------:R-:W-:Y:S01]  /*cdc0*/  IMAD.U32 R31, R7, 0x10000, RZ ;  /* 0x00010000071f7824 */ /* 0x000fe200078e00ff */
[----:B------:R-:W-:Y:S02]  /*cdd0*/  SHF.R.U32.HI R3, RZ, 0x10, R11 ;  /* 0x00000010ff037819 */ /* 0x000fe4000001160b */
[----:B------:R-:W-:Y:S02]  /*cde0*/  PRMT R21, R63, 0x5410, R9 ;  /* 0x000054103f157816 */ /* 0x000fe40000000009 */
[----:B------:R-:W-:-:S02]  /*cdf0*/  PRMT R25, R65, 0x5410, R3 ;  /* 0x0000541041197816 */ /* 0x000fc40000000003 */
[----:B------:R-:W-:Y:S02]  /*ce00*/  PRMT R20, R62, 0x5410, R2 ;  /* 0x000054103e147816 */ /* 0x000fe40000000002 */
[C---:B------:R-:W-:Y:S02]  /*ce10*/  PRMT R24, R64.reuse, 0x5432, R5 ;  /* 0x0000543240187816 */ /* 0x040fe40000000005 */
[----:B------:R-:W-:Y:S02]  /*ce20*/  PRMT R23, R64, 0x5410, R0 ;  /* 0x0000541040177816 */ /* 0x000fe40000000000 */
[----:B------:R-:W-:Y:S02]  /*ce30*/  LOP3.LUT R30, R7, 0xffff0000, RZ, 0xc0, !PT ;  /* 0xffff0000071e7812 */ /* 0x000fe400078ec0ff */
[----:B------:R-:W-:Y:S01]  /*ce40*/  PRMT R27, R65, 0x5432, R10 ;  /* 0x00005432411b7816 */ /* 0x000fe2000000000a */
[C---:B-1----:R-:W-:Y:S01]  /*ce50*/  IMAD.U32 R9, R16.reuse, 0x10000, RZ ;  /* 0x0001000010097824 */ /* 0x042fe200078e00ff */
[----:B------:R-:W-:Y:S01]  /*ce60*/  LOP3.LUT R11, R16, 0xffff0000, RZ, 0xc0, !PT ;  /* 0xffff0000100b7812 */ /* 0x000fe200078ec0ff */
[C---:B------:R-:W-:Y:S01]  /*ce70*/  IMAD.U32 R22, R18.reuse, 0x10000, RZ ;  /* 0x0001000012167824 */ /* 0x040fe200078e00ff */
[----:B------:R-:W-:Y:S01]  /*ce80*/  LOP3.LUT R26, R18, 0xffff0000, RZ, 0xc0, !PT ;  /* 0xffff0000121a7812 */ /* 0x000fe200078ec0ff */
[C---:B------:R-:W-:Y:S01]  /*ce90*/  IMAD.U32 R16, R19.reuse, 0x10000, RZ ;  /* 0x0001000013107824 */ /* 0x040fe200078e00ff */
[----:B------:R-:W-:Y:S01]  /*cea0*/  LOP3.LUT R18, R19, 0xffff0000, RZ, 0xc0, !PT ;  /* 0xffff000013127812 */ /* 0x000fe200078ec0ff */
[----:B------:R-:W-:Y:S01]  /*ceb0*/  IMAD.U32 R19, R8, 0x10000, RZ ;  /* 0x0001000008137824 */ /* 0x000fe200078e00ff */
[C---:B--2---:R-:W-:Y:S01]  /*cec0*/  SHF.L.U32 R6, R12.reuse, 0x10, RZ ;  /* 0x000000100c067819 */ /* 0x044fe200000006ff */
[C---:B------:R-:W-:Y:S01]  /*ced0*/  IMAD.U32 R4, R13.reuse, 0x10000, RZ ;  /* 0x000100000d047824 */ /* 0x040fe200078e00ff */
[----:B------:R-:W-:Y:S01]  /*cee0*/  LOP3.LUT R3, R13, 0xffff0000, RZ, 0xc0, !PT ;  /* 0xffff00000d037812 */ /* 0x000fe200078ec0ff */
[----:B------:R-:W-:Y:S01]  /*cef0*/  IMAD.U32 R0, R15, 0x10000, RZ ;  /* 0x000100000f007824 */ /* 0x000fe200078e00ff */
[----:B------:R-:W-:Y:S01]  /*cf00*/  LOP3.LUT R5, R12, 0xffff0000, RZ, 0xc0, !PT ;  /* 0xffff00000c057812 */ /* 0x000fe200078ec0ff */
[----:B------:R-:W-:Y:S01]  /*cf10*/  FMUL.FTZ R13, R6, R31 ;  /* 0x0000001f060d7220 */ /* 0x000fe20000410000 */
[----:B------:R-:W-:Y:S01]  /*cf20*/  SHF.L.U32 R2, R14, 0x10, RZ ;  /* 0x000000100e027819 */ /* 0x000fe200000006ff */
[-C--:B------:R-:W-:Y:S01]  /*cf30*/  FMUL.FTZ R6, R6, R19.reuse ;  /* 0x0000001306067220 */ /* 0x080fe20000410000 */
[----:B------:R-:W-:Y:S01]  /*cf40*/  LOP3.LUT R12, R14, 0xffff0000, RZ, 0xc0, !PT ;  /* 0xffff00000e0c7812 */ /* 0x000fe200078ec0ff */
[C---:B------:R-:W-:Y:S01]  /*cf50*/  FFMA.FTZ R34, R9.reuse, R19, -R13 ;  /* 0x0000001309227223 */ /* 0x040fe2000001080d */
[----:B------:R-:W-:Y:S01]  /*cf60*/  LOP3.LUT R8, R8, 0xffff0000, RZ, 0xc0, !PT ;  /* 0xffff000008087812 */ /* 0x000fe200078ec0ff */
[----:B------:R-:W-:Y:S01]  /*cf70*/  FFMA.FTZ R31, R9, R31, R6 ;  /* 0x0000001f091f7223 */ /* 0x000fe20000010006 */
[----:B------:R-:W-:Y:S01]  /*cf80*/  LOP3.LUT R14, R15, 0xffff0000, RZ, 0xc0, !PT ;  /* 0xffff00000f0e7812 */ /* 0x000fe200078ec0ff */
[----:B------:R-:W-:-:S02]  /*cf90*/  IMAD.U32 R15, R20, 0x10000, RZ ;  /* 0x00010000140f7824 */ /* 0x000fc400078e00ff */
[C---:B------:R-:W-:Y:S02]  /*cfa0*/  FMUL.FTZ R7, R5.reuse, R30 ;  /* 0x0000001e05077220 */ /* 0x040fe40000410000 */
[----:B------:R-:W-:Y:S02]  /*cfb0*/  FMUL.FTZ R6, R5, R8 ;  /* 0x0000000805067220 */ /* 0x000fe40000410000 */
[C---:B------:R-:W-:Y:S01]  /*cfc0*/  IMAD.U32 R10, R17.reuse, 0x10000, RZ ;  /* 0x00010000110a7824 */ /* 0x040fe200078e00ff */
[----:B------:R-:W-:Y:S01]  /*cfd0*/  LOP3.LUT R17, R17, 0xffff0000, RZ, 0xc0, !PT ;  /* 0xffff000011117812 */ /* 0x000fe200078ec0ff */
[----:B------:R-:W-:Y:S02]  /*cfe0*/  IMAD.U32 R9, R21, 0x10000, RZ ;  /* 0x0001000015097824 */ /* 0x000fe400078e00ff */
[C---:B------:R-:W-:Y:S02]  /*cff0*/  FMUL.FTZ R5, R4.reuse, R15 ;  /* 0x0000000f04057220 */ /* 0x040fe40000410000 */
[----:B------:R-:W-:-:S02]  /*d000*/  FMUL.FTZ R4, R4, R9 ;  /* 0x0000000904047220 */ /* 0x000fc40000410000 */
[----:B------:R-:W-:Y:S01]  /*d010*/  FFMA.FTZ R19, R10, R9, -R5 ;  /* 0x000000090a137223 */ /* 0x000fe20000010805 */
[----:B------:R-:W-:Y:S01]  /*d020*/  SHF.L.U32 R5, R25, 0x10, RZ ;  /* 0x0000001019057819 */ /* 0x000fe200000006ff */
[----:B------:R-:W-:Y:S01]  /*d030*/  IMAD.U32 R13, R23, 0x10000, RZ ;  /* 0x00010000170d7824 */ /* 0x000fe200078e00ff */
[----:B------:R-:W-:Y:S01]  /*d040*/  LOP3.LUT R9, R21, 0xffff0000, RZ, 0xc0, !PT ;  /* 0xffff000015097812 */ /* 0x000fe200078ec0ff */
[----:B------:R-:W-:Y:S01]  /*d050*/  FFMA.FTZ R8, R11, R8, -R7 ;  /* 0x000000080b087223 */ /* 0x000fe20000010807 */
[----:B------:R-:W-:Y:S01]  /*d060*/  LOP3.LUT R7, R20, 0xffff0000, RZ, 0xc0, !PT ;  /* 0xffff000014077812 */ /* 0x000fe200078ec0ff */
[----:B------:R-:W-:Y:S01]  /*d070*/  FFMA.FTZ R15, R10, R15, R4 ;  /* 0x0000000f0a0f7223 */ /* 0x000fe20000010004 */
[----:B------:R-:W-:Y:S01]  /*d080*/  LOP3.LUT R20, R24, 0xffff0000, RZ, 0xc0, !PT ;  /* 0xffff000018147812 */ /* 0x000fe200078ec0ff */
[----:B------:R-:W-:Y:S01]  /*d090*/  FMUL.FTZ R4, R0, R13 ;  /* 0x0000000d00047220 */ /* 0x000fe20000410000 */
[----:B------:R-:W-:Y:S01]  /*d0a0*/  F2FP.BF16.PACK_AB R8, R8, R34 ;  /* 0x000000220808723e */ /* 0x000fe200000010ff */
[----:B------:R-:W-:-:S02]  /*d0b0*/  FMUL.FTZ R0, R0, R5 ;  /* 0x0000000500007220 */ /* 0x000fc40000410000 */
[----:B------:R-:W-:Y:S02]  /*d0c0*/  IMAD.U32 R21, R24, 0x10000, RZ ;  /* 0x0001000018157824 */ /* 0x000fe400078e00ff */
[----:B------:R-:W-:Y:S02]  /*d0d0*/  FFMA.FTZ R30, R11, R30, R6 ;  /* 0x0000001e0b1e7223 */ /* 0x000fe40000010006 */
[C---:B------:R-:W-:Y:S02]  /*d0e0*/  FFMA.FTZ R11, R16.reuse, R5, -R4 ;  /* 0x00000005100b7223 */ /* 0x040fe40000010804 */
[----:B------:R-:W-:Y:S02]  /*d0f0*/  FMUL.FTZ R4, R3, R7 ;  /* 0x0000000703047220 */ /* 0x000fe40000410000 */
[----:B------:R-:W-:Y:S01]  /*d100*/  FFMA.FTZ R13, R16, R13, R0 ;  /* 0x0000000d100d7223 */ /* 0x000fe20000010000 */
[----:B------:R-:W-:Y:S01]  /*d110*/  LOP3.LUT R16, R25, 0xffff0000, RZ, 0xc0, !PT ;  /* 0xffff000019107812 */ /* 0x000fe200078ec0ff */
[----:B------:R-:W-:-:S02]  /*d120*/  IMAD.U32 R6, R27, 0x10000, RZ ;  /* 0x000100001b067824 */ /* 0x000fc400078e00ff */
[----:B------:R-:W-:Y:S02]  /*d130*/  FMUL.FTZ R3, R3, R9 ;  /* 0x0000000903037220 */ /* 0x000fe40000410000 */
[C---:B------:R-:W-:Y:S02]  /*d140*/  FMUL.FTZ R0, R2.reuse, R21 ;  /* 0x0000001502007220 */ /* 0x040fe40000410000 */
[C---:B------:R-:W-:Y:S02]  /*d150*/  FFMA.FTZ R9, R17.reuse, R9, -R4 ;  /* 0x0000000911097223 */ /* 0x040fe40000010804 */
[----:B------:R-:W-:Y:S01]  /*d160*/  FFMA.FTZ R5, R17, R7, R3 ;  /* 0x0000000711057223 */ /* 0x000fe20000010003 */
[----:B------:R-:W-:Y:S01]  /*d170*/  LOP3.LUT R17, R23, 0xffff0000, RZ, 0xc0, !PT ;  /* 0xffff000017117812 */ /* 0x000fe200078ec0ff */
[-C--:B------:R-:W-:Y:S01]  /*d180*/  FMUL.FTZ R2, R2, R6.reuse ;  /* 0x0000000602027220 */ /* 0x080fe20000410000 */
[----:B------:R-:W-:Y:S01]  /*d190*/  F2FP.BF16.PACK_AB R9, R9, R19 ;  /* 0x000000130909723e */ /* 0x000fe200000010ff */
[C---:B------:R-:W-:Y:S01]  /*d1a0*/  FFMA.FTZ R10, R22.reuse, R6, -R0 ;  /* 0x00000006160a7223 */ /* 0x040fe20000010800 */
[----:B------:R-:W-:Y:S01]  /*d1b0*/  LOP3.LUT R6, R27, 0xffff0000, RZ, 0xc0, !PT ;  /* 0xffff00001b067812 */ /* 0x000fe200078ec0ff */
[----:B------:R-:W-:Y:S01]  /*d1c0*/  FFMA.FTZ R7, R22, R21, R2 ;  /* 0x0000001516077223 */ /* 0x000fe20000010002 */
[----:B------:R-:W-:Y:S01]  /*d1d0*/  F2FP.BF16.PACK_AB R5, R5, R15 ;  /* 0x0000000f0505723e */ /* 0x000fe200000010ff */
[----:B------:R-:W-:-:S02]  /*d1e0*/  FMUL.FTZ R4, R12, R20 ;  /* 0x000000140c047220 */ /* 0x000fc40000410000 */
[----:B------:R-:W-:Y:S02]  /*d1f0*/  FMUL.FTZ R3, R12, R6 ;  /* 0x000000060c037220 */ /* 0x000fe40000410000 */
[C---:B------:R-:W-:Y:S02]  /*d200*/  FMUL.FTZ R2, R14.reuse, R17 ;  /* 0x000000110e027220 */ /* 0x040fe40000410000 */
[----:B------:R-:W-:Y:S02]  /*d210*/  FMUL.FTZ R0, R14, R16 ;  /* 0x000000100e007220 */ /* 0x000fe40000410000 */
[----:B------:R-:W-:Y:S01]  /*d220*/  FFMA.FTZ R6, R26, R6, -R4 ;  /* 0x000000061a067223 */ /* 0x000fe20000010804 */
[----:B------:R-:W-:Y:S01]  /*d230*/  F2FP.BF16.PACK_AB R4, R30, R31 ;  /* 0x0000001f1e04723e */ /* 0x000fe200000010ff */
[----:B------:R-:W-:Y:S02]  /*d240*/  FFMA.FTZ R3, R26, R20, R3 ;  /* 0x000000141a037223 */ /* 0x000fe40000010003 */
[----:B------:R-:W-:Y:S01]  /*d250*/  FFMA.FTZ R2, R18, R16, -R2 ;  /* 0x0000001012027223 */ /* 0x000fe20000010802 */
[----:B------:R-:W-:Y:S01]  /*d260*/  F2FP.BF16.PACK_AB R10, R6, R10 ;  /* 0x0000000a060a723e */ /* 0x000fe200000010ff */
[----:B------:R-:W-:Y:S01]  /*d270*/  FFMA.FTZ R0, R18, R17, R0 ;  /* 0x0000001112007223 */ /* 0x000fe20000010000 */
[----:B------:R-:W-:-:S02]  /*d280*/  F2FP.BF16.PACK_AB R6, R3, R7 ;  /* 0x000000070306723e */ /* 0x000fc400000010ff */
[----:B------:R-:W-:Y:S02]  /*d290*/  F2FP.BF16.PACK_AB R11, R2, R11 ;  /* 0x0000000b020b723e */ /* 0x000fe400000010ff */
[----:B------:R-:W-:-:S03]  /*d2a0*/  F2FP.BF16.PACK_AB R7, R0, R13 ;  /* 0x0000000d0007723e */ /* 0x000fc600000010ff */
[----:B------:R1:W-:Y:S04]  /*d2b0*/  STS.128 [R33], R8 ;  /* 0x0000000821007388 */ /* 0x0003e80000000c00 */
[----:B------:R1:W-:Y:S02]  /*d2c0*/  STS.128 [R32+0x5100], R4 ;  /* 0x0051000420007388 */ /* 0x0003e40000000c00 */
.L_x_912:
[----:B------:R-:W-:Y:S05]  /*d2d0*/  BSYNC B0 ;  /* 0x0000000000007941 */ /* 0x000fea0003800000 */
.L_x_911:
        /* <DEDUP_REMOVED lines=8> */
[----:B-1----:R-:W-:-:S02]  /*d360*/  LEA R32, R0, 0x5100, 0x1 ;  /* 0x0000510000207811 */ /* 0x002fc400078e08ff */
[----:B------:R-:W-:Y:S01]  /*d370*/  SHF.R.U32.HI R12, RZ, 0x10, R51 ;  /* 0x00000010ff0c7819 */ /* 0x000fe20000011633 */
[----:B------:R-:W-:Y:S01]  /*d380*/  IMAD.IADD R2, R162, 0x1, R2 ;  /* 0x00000001a2027824 */ /* 0x000fe200078e0202 */
[--C-:B------:R-:W-:Y:S01]  /*d390*/  SHF.R.U64 R14, R44, 0x10, R45.reuse ;  /* 0x000000102c0e7819 */ /* 0x100fe2000000122d */
[----:B------:R-:W1:Y:S01]  /*d3a0*/  LDS.128 R8, [R32] ;  /* 0x0000000020087984 */ /* 0x000e620000000c00 */
[----:B------:R-:W-:Y:S01]  /*d3b0*/  SHF.R.U32.HI R15, RZ, 0x10, R45 ;  /* 0x00000010ff0f7819 */ /* 0x000fe2000001162d */
[----:B------:R-:W-:Y:S01]  /*d3c0*/  IMAD.SHL.U32 R30, R2, 0x2, RZ ;  /* 0x00000002021e7824 */ /* 0x000fe200078e00ff */
[----:B------:R-:W-:Y:S02]  /*d3d0*/  SHF.R.U64 R0, R48, 0x10, R49 ;  /* 0x0000001030007819 */ /* 0x000fe40000001231 */
[----:B------:R-:W-:Y:S02]  /*d3e0*/  PRMT R24, R70, 0x5410, R12 ;  /* 0x0000541046187816 */ /* 0x000fe4000000000c */
[----:B------:R-:W2:Y:S01]  /*d3f0*/  LDS.128 R4, [R30+0x5100] ;  /* 0x005100001e047984 */ /* 0x000ea20000000c00 */
[----:B------:R-:W-:-:S02]  /*d400*/  PRMT R12, R67, 0x5432, R14 ;  /* 0x00005432430c7816 */ /* 0x000fc4000000000e */
[----:B------:R-:W-:Y:S02]  /*d410*/  SHF.R.U32.HI R18, RZ, 0x10, R47 ;  /* 0x00000010ff127819 */ /* 0x000fe4000001162f */
[----:B------:R-:W-:Y:S01]  /*d420*/  PRMT R17, R67, 0x5410, R15 ;  /* 0x0000541043117816 */ /* 0x000fe2000000000f */
[----:B------:R-:W-:Y:S01]  /*d430*/  IMAD.U32 R31, R12, 0x10000, RZ ;  /* 0x000100000c1f7824 */ /* 0x000fe200078e00ff */
[----:B------:R-:W-:Y:S02]  /*d440*/  PRMT R13, R68, 0x5432, R0 ;  /* 0x00005432440d7816 */ /* 0x000fe40000000000 */
[----:B------:R-:W-:Y:S02]  /*d450*/  SHF.R.U64 R16, R46, 0x10, R47 ;  /* 0x000000102e107819 */ /* 0x000fe4000000122f */
[----:B------:R-:W-:Y:S02]  /*d460*/  PRMT R22, R69, 0x5410, R18 ;  /* 0x0000541045167816 */ /* 0x000fe40000000012 */
[----:B------:R-:W-:-:S02]  /*d470*/  SHF.R.U64 R3, R50, 0x10, R51 ;  /* 0x0000001032037819 */ /* 0x000fc40000001233 */
[----:B------:R-:W-:Y:S02]  /*d480*/  SHF.R.U32.HI R2, RZ, 0x10, R49 ;  /* 0x00000010ff027819 */ /* 0x000fe40000011631 */
[----:B------:R-:W-:Y:S02]  /*d490*/  PRMT R23, R69, 0x5432, R16 ;  /* 0x0000543245177816 */ /* 0x000fe40000000010 */
[----:B------:R-:W-:Y:S02]  /*d4a0*/  LOP3.LUT R12, R12, 0xffff0000, RZ, 0xc0, !PT ;  /* 0xffff00000c0c7812 */ /* 0x000fe400078ec0ff */
[----:B------:R-:W-:Y:S02]  /*d4b0*/  PRMT R27, R70, 0x5432, R3 ;  /* 0x00005432461b7816 */ /* 0x000fe40000000003 */
        /* <DEDUP_REMOVED lines=8> */
[----:B--2---:R-:W-:Y:S01]  /*d540*/  SHF.L.U32 R9, R4, 0x10, RZ ;  /* 0x0000001004097819 */ /* 0x004fe200000006ff */
[C---:B------:R-:W-:Y:S01]  /*d550*/  IMAD.U32 R14, R8.reuse, 0x10000, RZ ;  /* 0x00010000080e7824 */ /* 0x040fe200078e00ff */
[----:B------:R-:W-:Y:S01]  /*d560*/  LOP3.LUT R16, R8, 0xffff0000, RZ, 0xc0, !PT ;  /* 0xffff000008107812 */ /* 0x000fe200078ec0ff */
[----:B------:R-:W-:Y:S01]  /*d570*/  IMAD.U32 R0, R7, 0x10000, RZ ;  /* 0x0001000007007824 */ /* 0x000fe200078e00ff */
[----:B------:R-:W-:Y:S01]  /*d580*/  LOP3.LUT R8, R4, 0xffff0000, RZ, 0xc0, !PT ;  /* 0xffff000004087812 */ /* 0x000fe200078ec0ff */
[----:B------:R-:W-:Y:S01]  /*d590*/  FMUL.FTZ R10, R9, R31 ;  /* 0x0000001f090a7220 */ /* 0x000fe20000410000 */
[C---:B------:R-:W-:Y:S01]  /*d5a0*/  LOP3.LUT R3, R5.reuse, 0xffff0000, RZ, 0xc0, !PT ;  /* 0xffff000005037812 */ /* 0x040fe200078ec0ff */
[----:B------:R-:W-:Y:S01]  /*d5b0*/  IMAD.U32 R4, R5, 0x10000, RZ ;  /* 0x0001000005047824 */ /* 0x000fe200078e00ff */
[C---:B------:R-:W-:Y:S01]  /*d5c0*/  SHF.L.U32 R2, R6.reuse, 0x10, RZ ;  /* 0x0000001006027819 */ /* 0x040fe200000006ff */
[-C--:B------:R-:W-:Y:S01]  /*d5d0*/  FMUL.FTZ R9, R9, R11.reuse ;  /* 0x0000000b09097220 */ /* 0x080fe20000410000 */
[----:B------:R-:W-:Y:S01]  /*d5e0*/  LOP3.LUT R5, R6, 0xffff0000, RZ, 0xc0, !PT ;  /* 0xffff000006057812 */ /* 0x000fe200078ec0ff */
[----:B------:R-:W-:Y:S01]  /*d5f0*/  FFMA.FTZ R34, R14, R11, -R10 ;  /* 0x0000000b0e227223 */ /* 0x000fe2000001080a */
[----:B------:R-:W-:Y:S01]  /*d600*/  LOP3.LUT R6, R7, 0xffff0000, RZ, 0xc0, !PT ;  /* 0xffff000007067812 */ /* 0x000fe200078ec0ff */
[----:B------:R-:W-:Y:S01]  /*d610*/  FMUL.FTZ R7, R8, R12 ;  /* 0x0000000c08077220 */ /* 0x000fe20000410000 */
[----:B------:R-:W-:Y:S01]  /*d620*/  LOP3.LUT R10, R13, 0xffff0000, RZ, 0xc0, !PT ;  /* 0xffff00000d0a7812 */ /* 0x000fe200078ec0ff */
[----:B------:R-:W-:-:S02]  /*d630*/  IMAD.U32 R11, R17, 0x10000, RZ ;  /* 0x00010000110b7824 */ /* 0x000fc400078e00ff */
[----:B------:R-:W-:Y:S02]  /*d640*/  FFMA.FTZ R33, R14, R31, R9 ;  /* 0x0000001f0e217223 */ /* 0x000fe40000010009 */
[----:B------:R-:W-:Y:S02]  /*d650*/  IMAD.U32 R9, R21, 0x10000, RZ ;  /* 0x0001000015097824 */ /* 0x000fe400078e00ff */
[-C--:B------:R-:W-:Y:S02]  /*d660*/  FFMA.FTZ R31, R16, R10.reuse, -R7 ;  /* 0x0000000a101f7223 */ /* 0x080fe40000010807 */
[----:B------:R-:W-:Y:S02]  /*d670*/  FMUL.FTZ R7, R4, R11 ;  /* 0x0000000b04077220 */ /* 0x000fe40000410000 */
[----:B------:R-:W-:Y:S02]  /*d680*/  FMUL.FTZ R8, R8, R10 ;  /* 0x0000000a08087220 */ /* 0x000fe40000410000 */
[----:B------:R-:W-:-:S02]  /*d690*/  FMUL.FTZ R4, R4, R9 ;  /* 0x0000000904047220 */ /* 0x000fc40000410000 */
[----:B------:R-:W-:Y:S02]  /*d6a0*/  IMAD.U32 R10, R22, 0x10000, RZ ;  /* 0x00010000160a7824 */ /* 0x000fe400078e00ff */
[C---:B------:R-:W-:Y:S01]  /*d6b0*/  FFMA.FTZ R14, R15.reuse, R9, -R7 ;  /* 0x000000090f0e7223 */ /* 0x040fe20000010807 */
[----:B------:R-:W-:Y:S01]  /*d6c0*/  SHF.L.U32 R7, R24, 0x10, RZ ;  /* 0x0000001018077819 */ /* 0x000fe200000006ff */
[----:B------:R-:W-:Y:S01]  /*d6d0*/  FFMA.FTZ R15, R15, R11, R4 ;  /* 0x0000000b0f0f7223 */ /* 0x000fe20000010004 */
[----:B------:R-:W-:Y:S01]  /*d6e0*/  LOP3.LUT R11, R17, 0xffff0000, RZ, 0xc0, !PT ;  /* 0xffff0000110b7812 */ /* 0x000fe200078ec0ff */
[C---:B------:R-:W-:Y:S01]  /*d6f0*/  FMUL.FTZ R4, R0.reuse, R10 ;  /* 0x0000000a00047220 */ /* 0x040fe20000410000 */
[----:B------:R-:W-:Y:S01]  /*d700*/  LOP3.LUT R9, R21, 0xffff0000, RZ, 0xc0, !PT ;  /* 0xffff000015097812 */ /* 0x000fe200078ec0ff */
[-C--:B------:R-:W-:Y:S01]  /*d710*/  FMUL.FTZ R0, R0, R7.reuse ;  /* 0x0000000700007220 */ /* 0x080fe20000410000 */
[----:B------:R-:W-:Y:S01]  /*d720*/  LOP3.LUT R17, R27, 0xffff0000, RZ, 0xc0, !PT ;  /* 0xffff00001b117812 */ /* 0x000fe200078ec0ff */
[----:B------:R-:W-:-:S02]  /*d730*/  FFMA.FTZ R13, R18, R7, -R4 ;  /* 0x00000007120d7223 */ /* 0x000fc40000010804 */
[C---:B------:R-:W-:Y:S02]  /*d740*/  FMUL.FTZ R4, R3.reuse, R11 ;  /* 0x0000000b03047220 */ /* 0x040fe40000410000 */
[-C--:B------:R-:W-:Y:S02]  /*d750*/  FMUL.FTZ R3, R3, R9.reuse ;  /* 0x0000000903037220 */ /* 0x080fe40000410000 */
[----:B------:R-:W-:Y:S02]  /*d760*/  IMAD.U32 R21, R23, 0x10000, RZ ;  /* 0x0001000017157824 */ /* 0x000fe400078e00ff */
[----:B------:R-:W-:Y:S02]  /*d770*/  IMAD.U32 R7, R27, 0x10000, RZ ;  /* 0x000100001b077824 */ /* 0x000fe400078e00ff */
[----:B------:R-:W-:Y:S01]  /*d780*/  FFMA.FTZ R16, R16, R12, R8 ;  /* 0x0000000c10107223 */ /* 0x000fe20000010008 */
[----:B------:R-:W-:Y:S01]  /*d790*/  LOP3.LUT R8, R24, 0xffff0000, RZ, 0xc0, !PT ;  /* 0xffff000018087812 */ /* 0x000fe200078ec0ff */
[----:B------:R-:W-:Y:S01]  /*d7a0*/  FFMA.FTZ R12, R18, R10, R0 ;  /* 0x0000000a120c7223 */ /* 0x000fe20000010000 */
[----:B------:R-:W-:Y:S01]  /*d7b0*/  LOP3.LUT R18, R22, 0xffff0000, RZ, 0xc0, !PT ;  /* 0xffff000016127812 */ /* 0x000fe200078ec0ff */
[----:B------:R-:W-:-:S02]  /*d7c0*/  FFMA.FTZ R9, R19, R9, -R4 ;  /* 0x0000000913097223 */ /* 0x000fc40000010804 */
[----:B------:R-:W-:Y:S01]  /*d7d0*/  FFMA.FTZ R11, R19, R11, R3 ;  /* 0x0000000b130b7223 */ /* 0x000fe20000010003 */
[----:B------:R-:W-:Y:S01]  /*d7e0*/  LOP3.LUT R19, R23, 0xffff0000, RZ, 0xc0, !PT ;  /* 0xffff000017137812 */ /* 0x000fe200078ec0ff */
[C---:B------:R-:W-:Y:S01]  /*d7f0*/  FMUL.FTZ R0, R2.reuse, R21 ;  /* 0x0000001502007220 */ /* 0x040fe20000410000 */
[----:B------:R-:W-:Y:S01]  /*d800*/  F2FP.BF16.PACK_AB R9, R9, R14 ;  /* 0x0000000e0909723e */ /* 0x000fe200000010ff */
[-C--:B------:R-:W-:Y:S02]  /*d810*/  FMUL.FTZ R2, R2, R7.reuse ;  /* 0x0000000702027220 */ /* 0x080fe40000410000 */
[C---:B------:R-:W-:Y:S02]  /*d820*/  FFMA.FTZ R10, R20.reuse, R7, -R0 ;  /* 0x00000007140a7223 */ /* 0x040fe40000010800 */
[----:B------:R-:W-:Y:S02]  /*d830*/  FFMA.FTZ R7, R20, R21, R2 ;  /* 0x0000001514077223 */ /* 0x000fe40000010002 */
[----:B------:R-:W-:-:S02]  /*d840*/  FMUL.FTZ R4, R5, R19 ;  /* 0x0000001305047220 */ /* 0x000fc40000410000 */
[----:B------:R-:W-:Y:S01]  /*d850*/  FMUL.FTZ R3, R5, R17 ;  /* 0x0000001105037220 */ /* 0x000fe20000410000 */
[----:B------:R-:W-:Y:S01]  /*d860*/  F2FP.BF16.PACK_AB R5, R11, R15 ;  /* 0x0000000f0b05723e */ /* 0x000fe200000010ff */
[C---:B------:R-:W-:Y:S02]  /*d870*/  FMUL.FTZ R2, R6.reuse, R18 ;  /* 0x0000001206027220 */ /* 0x040fe40000410000 */
[-C--:B------:R-:W-:Y:S02]  /*d880*/  FMUL.FTZ R0, R6, R8.reuse ;  /* 0x0000000806007220 */ /* 0x080fe40000410000 */
[----:B------:R-:W-:Y:S01]  /*d890*/  FFMA.FTZ R6, R26, R17, -R4 ;  /* 0x000000111a067223 */ /* 0x000fe20000010804 */
[----:B------:R-:W-:Y:S01]  /*d8a0*/  F2FP.BF16.PACK_AB R4, R16, R33 ;  /* 0x000000211004723e */ /* 0x000fe200000010ff */
[----:B------:R-:W-:Y:S02]  /*d8b0*/  FFMA.FTZ R3, R26, R19, R3 ;  /* 0x000000131a037223 */ /* 0x000fe40000010003 */
[C---:B------:R-:W-:Y:S01]  /*d8c0*/  FFMA.FTZ R2, R25.reuse, R8, -R2 ;  /* 0x0000000819027223 */ /* 0x040fe20000010802 */
[----:B------:R-:W-:Y:S01]  /*d8d0*/  F2FP.BF16.PACK_AB R10, R6, R10 ;  /* 0x0000000a060a723e */ /* 0x000fe200000010ff */
[----:B------:R-:W-:Y:S01]  /*d8e0*/  FFMA.FTZ R0, R25, R18, R0 ;  /* 0x0000001219007223 */ /* 0x000fe20000010000 */
[----:B------:R-:W-:-:S02]  /*d8f0*/  F2FP.BF16.PACK_AB R8, R31, R34 ;  /* 0x000000221f08723e */ /* 0x000fc400000010ff */
[----:B------:R-:W-:Y:S02]  /*d900*/  F2FP.BF16.PACK_AB R6, R3, R7 ;  /* 0x000000070306723e */ /* 0x000fe400000010ff */
[----:B------:R-:W-:Y:S02]  /*d910*/  F2FP.BF16.PACK_AB R11, R2, R13 ;  /* 0x0000000d020b723e */ /* 0x000fe400000010ff */
[----:B------:R-:W-:-:S03]  /*d920*/  F2FP.BF16.PACK_AB R7, R0, R12 ;  /* 0x0000000c0007723e */ /* 0x000fc600000010ff */
[----:B------:R1:W-:Y:S04]  /*d930*/  STS.128 [R32], R8 ;  /* 0x0000000820007388 */ /* 0x0003e80000000c00 */
[----:B------:R1:W-:Y:S02]  /*d940*/  STS.128 [R30+0x5100], R4 ;  /* 0x005100041e007388 */ /* 0x0003e40000000c00 */
.L_x_914:
[----:B------:R-:W-:Y:S05]  /*d950*/  BSYNC B0 ;  /* 0x0000000000007941 */ /* 0x000fea0003800000 */
.L_x_913:
[----:B------:R-:W-:-:S13]  /*d960*/  ISETP.GE.OR P0, PT, R66, R60, P2 ;  /* 0x0000003c4200720c */ /* 0x000fda0001706670 */
[----:B------:R-:W-:Y:S05]  /*d970*/  @P0 BRA `(.L_x_902) ;  /* 0x000006b000000947 */ /* 0x000fea0003800000 */
[----:B------:R-:W-:Y:S01]  /*d980*/  SHF.R.S32.HI R2, RZ, 0x1f, R66 ;  /* 0x0000001fff027819 */ /* 0x000fe20000011442 */
[----:B------:R-:W-:Y:S01]  /*d990*/  IMAD.SHL.U32 R0, R66, 0x40, RZ ;  /* 0x0000004042007824 */ /* 0x000fe200078e00ff */
[----:B-1----:R-:W-:Y:S02]  /*d9a0*/  IADD3 R5, R28, c[0x0][0x27c], RZ ;  /* 0x00009f001c057a10 */ /* 0x002fe40007ffe0ff */
[----:B------:R-:W-:Y:S02]  /*d9b0*/  LEA.HI R2, R2, R66, RZ, 0x3 ;  /* 0x0000004202027211 */ /* 0x000fe400078f18ff */
[----:B------:R-:W-:Y:S02]  /*d9c0*/  LOP3.LUT R0, R0, 0x1c0, RZ, 0xc0, !PT ;  /* 0x000001c000007812 */ /* 0x000fe400078ec0ff */
[----:B------:R-:W-:Y:S01]  /*d9d0*/  SHF.R.U64 R13, R52, 0x10, R53 ;  /* 0x00000010340d7819 */ /* 0x000fe20000001235 */
[----:B------:R-:W-:Y:S01]  /*d9e0*/  IMAD.SHL.U32 R3, R2, 0x40, RZ ;  /* 0x0000004002037824 */ /* 0x000fe200078e00ff */
[----:B------:R-:W-:-:S02]  /*d9f0*/  LOP3.LUT R4, R0, 0x38, R28, 0xf8, !PT ;  /* 0x0000003800047812 */ /* 0x000fc400078ef81c */
[----:B------:R-:W-:Y:S02]  /*da00*/  SHF.R.U32.HI R2, RZ, 0x3, R0 ;  /* 0x00000003ff027819 */ /* 0x000fe40000011600 */
[----:B------:R-:W-:Y:S02]  /*da10*/  LOP3.LUT R3, R3, 0xfffffe00, RZ, 0xc0, !PT ;  /* 0xfffffe0003037812 */ /* 0x000fe400078ec0ff */
[----:B------:R-:W-:Y:S02]  /*da20*/  LOP3.LUT R5, R0, 0x38, R5, 0xf8, !PT ;  /* 0x0000003800057812 */ /* 0x000fe400078ef805 */
[----:B------:R-:W-:Y:S02]  /*da30*/  LOP3.LUT R0, R3, R4, R2, 0xf6, !PT ;  /* 0x0000000403007212 */ /* 0x000fe400078ef602 */
[----:B------:R-:W-:Y:S02]  /*da40*/  LOP3.LUT R2, R5, R2, RZ, 0x3c, !PT ;  /* 0x0000000205027212 */ /* 0x000fe400078e3cff */
[----:B------:R-:W-:-:S02]  /*da50*/  LEA R30, R0, 0x5100, 0x1 ;  /* 0x00005100001e7811 */ /* 0x000fc400078e08ff */
[----:B------:R-:W-:Y:S01]  /*da60*/  SHF.R.U64 R0, R56, 0x10, R57 ;  /* 0x0000001038007819 */ /* 0x000fe20000001239 */
[----:B------:R-:W-:Y:S01]  /*da70*/  IMAD.IADD R2, R3, 0x1, R2 ;  /* 0x0000000103027824 */ /* 0x000fe200078e0202 */
[----:B------:R-:W-:Y:S01]  /*da80*/  SHF.R.U64 R17, R54, 0x10, R55 ;  /* 0x0000001036117819 */ /* 0x000fe20000001237 */
[----:B------:R-:W1:Y:S01]  /*da90*/  LDS.128 R8, [R30] ;  /* 0x000000001e087984 */ /* 0x000e620000000c00 */
[----:B------:R-:W-:Y:S01]  /*daa0*/  PRMT R13, R71, 0x5432, R13 ;  /* 0x00005432470d7816 */ /* 0x000fe2000000000d */
[----:B------:R-:W-:Y:S01]  /*dab0*/  IMAD.SHL.U32 R28, R2, 0x2, RZ ;  /* 0x00000002021c7824 */ /* 0x000fe200078e00ff */
[----:B------:R-:W-:Y:S02]  /*dac0*/  SHF.R.U32.HI R12, RZ, 0x10, R59 ;  /* 0x00000010ff0c7819 */ /* 0x000fe4000001163b */
[----:B------:R-:W-:Y:S02]  /*dad0*/  PRMT R14, R72, 0x5432, R0 ;  /* 0x00005432480e7816 */ /* 0x000fe40000000000 */
[----:B------:R-:W2:Y:S01]  /*dae0*/  LDS.128 R4, [R28+0x5100] ;  /* 0x005100001c047984 */ /* 0x000ea20000000c00 */
[----:B------:R-:W-:-:S02]  /*daf0*/  PRMT R23, R73, 0x5432, R17 ;  /* 0x0000543249177816 */ /* 0x000fc40000000011 */
[----:B------:R-:W-:Y:S02]  /*db00*/  SHF.R.U32.HI R15, RZ, 0x10, R53 ;  /* 0x00000010ff0f7819 */ /* 0x000fe40000011635 */
[----:B------:R-:W-:Y:S02]  /*db10*/  SHF.R.U32.HI R18, RZ, 0x10, R55 ;  /* 0x00000010ff127819 */ /* 0x000fe40000011637 */
[----:B------:R-:W-:Y:S02]  /*db20*/  SHF.L.U32 R31, R13, 0x10, RZ ;  /* 0x000000100d1f7819 */ /* 0x000fe400000006ff */
[----:B------:R-:W-:Y:S02]  /*db30*/  SHF.R.U64 R3, R58, 0x10, R59 ;  /* 0x000000103a037819 */ /* 0x000fe4000000123b */
[----:B------:R-:W-:Y:S02]  /*db40*/  PRMT R24, R74, 0x5410, R12 ;  /* 0x000054104a187816 */ /* 0x000fe4000000000c */
[----:B------:R-:W-:-:S02]  /*db50*/  SHF.R.U32.HI R2, RZ, 0x10, R57 ;  /* 0x00000010ff027819 */ /* 0x000fc40000011639 */
[----:B------:R-:W-:Y:S02]  /*db60*/  PRMT R12, R71, 0x5410, R15 ;  /* 0x00005410470c7816 */ /* 0x000fe4000000000f */
[----:B------:R-:W-:Y:S02]  /*db70*/  PRMT R22, R73, 0x5410, R18 ;  /* 0x0000541049167816 */ /* 0x000fe40000000012 */
[----:B------:R-:W-:Y:S02]  /*db80*/  LOP3.LUT R13, R13, 0xffff0000, RZ, 0xc0, !PT ;  /* 0xffff00000d0d7812 */ /* 0x000fe400078ec0ff */
[----:B------:R-:W-:Y:S01]  /*db90*/  PRMT R27, R74, 0x5432, R3 ;  /* 0x000054324a1b7816 */ /* 0x000fe20000000003 */
[----:B------:R-:W-:Y:S01]  /*dba0*/  IMAD.U32 R33, R22, 0x10000, RZ ;  /* 0x0001000016217824 */ /* 0x000fe200078e00ff */
        /* <DEDUP_REMOVED lines=8> */
[----:B------:R-:W-:Y:S01]  /*dc30*/  LOP3.LUT R18, R8, 0xffff0000, RZ, 0xc0, !PT ;  /* 0xffff000008127812 */ /* 0x000fe200078ec0ff */
[----:B--2---:R-:W-:Y:S01]  /*dc40*/  IMAD.U32 R9, R4, 0x10000, RZ ;  /* 0x0001000004097824 */ /* 0x004fe200078e00ff */
[----:B------:R-:W-:Y:S01]  /*dc50*/  LOP3.LUT R3, R5, 0xffff0000, RZ, 0xc0, !PT ;  /* 0xffff000005037812 */ /* 0x000fe200078ec0ff */
[----:B------:R-:W-:Y:S01]  /*dc60*/  IMAD.U32 R15, R8, 0x10000, RZ ;  /* 0x00010000080f7824 */ /* 0x000fe200078e00ff */
[----:B------:R-:W-:Y:S01]  /*dc70*/  LOP3.LUT R8, R4, 0xffff0000, RZ, 0xc0, !PT ;  /* 0xffff000004087812 */ /* 0x000fe200078ec0ff */
[----:B------:R-:W-:-:S02]  /*dc80*/  FMUL.FTZ R10, R9, R31 ;  /* 0x0000001f090a7220 */ /* 0x000fc40000410000 */
[----:B------:R-:W-:Y:S01]  /*dc90*/  IMAD.U32 R4, R5, 0x10000, RZ ;  /* 0x0001000005047824 */ /* 0x000fe200078e00ff */
[C---:B------:R-:W-:Y:S01]  /*dca0*/  LOP3.LUT R5, R6.reuse, 0xffff0000, RZ, 0xc0, !PT ;  /* 0xffff000006057812 */ /* 0x040fe200078ec0ff */
[-C--:B------:R-:W-:Y:S02]  /*dcb0*/  FMUL.FTZ R9, R9, R11.reuse ;  /* 0x0000000b09097220 */ /* 0x080fe40000410000 */
[----:B------:R-:W-:Y:S01]  /*dcc0*/  IMAD.U32 R2, R6, 0x10000, RZ ;  /* 0x0001000006027824 */ /* 0x000fe200078e00ff */
[----:B------:R-:W-:Y:S01]  /*dcd0*/  LOP3.LUT R6, R7, 0xffff0000, RZ, 0xc0, !PT ;  /* 0xffff000007067812 */ /* 0x000fe200078ec0ff */
[----:B------:R-:W-:Y:S01]  /*dce0*/  FFMA.FTZ R32, R15, R11, -R10 ;  /* 0x0000000b0f207223 */ /* 0x000fe2000001080a */
[----:B------:R-:W-:Y:S01]  /*dcf0*/  LOP3.LUT R10, R14, 0xffff0000, RZ, 0xc0, !PT ;  /* 0xffff00000e0a7812 */ /* 0x000fe200078ec0ff */
[----:B------:R-:W-:Y:S02]  /*dd00*/  IMAD.U32 R0, R7, 0x10000, RZ ;  /* 0x0001000007007824 */ /* 0x000fe400078e00ff */
[----:B------:R-:W-:-:S02]  /*dd10*/  FMUL.FTZ R7, R8, R13 ;  /* 0x0000000d08077220 */ /* 0x000fc40000410000 */
[C---:B------:R-:W-:Y:S01]  /*dd20*/  IMAD.U32 R11, R12.reuse, 0x10000, RZ ;  /* 0x000100000c0b7824 */ /* 0x040fe200078e00ff */
[----:B------:R-:W-:Y:S01]  /*dd30*/  LOP3.LUT R12, R12, 0xffff0000, RZ, 0xc0, !PT ;  /* 0xffff00000c0c7812 */ /* 0x000fe200078ec0ff */
[----:B------:R-:W-:Y:S02]  /*dd40*/  FFMA.FTZ R31, R15, R31, R9 ;  /* 0x0000001f0f1f7223 */ /* 0x000fe40000010009 */
[----:B------:R-:W-:Y:S02]  /*dd50*/  IMAD.U32 R9, R16, 0x10000, RZ ;  /* 0x0001000010097824 */ /* 0x000fe400078e00ff */
[----:B------:R-:W-:Y:S02]  /*dd60*/  FFMA.FTZ R29, R18, R10, -R7 ;  /* 0x0000000a121d7223 */ /* 0x000fe40000010807 */
[C---:B------:R-:W-:Y:S02]  /*dd70*/  FMUL.FTZ R7, R4.reuse, R11 ;  /* 0x0000000b04077220 */ /* 0x040fe40000410000 */
[----:B------:R-:W-:-:S02]  /*dd80*/  FMUL.FTZ R4, R4, R9 ;  /* 0x0000000904047220 */ /* 0x000fc40000410000 */
[----:B------:R-:W-:Y:S01]  /*dd90*/  FMUL.FTZ R8, R8, R10 ;  /* 0x0000000a08087220 */ /* 0x000fe20000410000 */
[----:B------:R-:W-:Y:S01]  /*dda0*/  SHF.L.U32 R10, R27, 0x10, RZ ;  /* 0x000000101b0a7819 */ /* 0x000fe200000006ff */
[C---:B------:R-:W-:Y:S01]  /*ddb0*/  FFMA.FTZ R15, R17.reuse, R9, -R7 ;  /* 0x00000009110f7223 */ /* 0x040fe20000010807 */
[----:B------:R-:W-:Y:S01]  /*ddc0*/  LOP3.LUT R7, R16, 0xffff0000, RZ, 0xc0, !PT ;  /* 0xffff000010077812 */ /* 0x000fe200078ec0ff */
[----:B------:R-:W-:Y:S01]  /*ddd0*/  FFMA.FTZ R14, R17, R11, R4 ;  /* 0x0000000b110e7223 */ /* 0x000fe20000010004 */
[----:B------:R-:W-:Y:S01]  /*dde0*/  LOP3.LUT R17, R22, 0xffff0000, RZ, 0xc0, !PT ;  /* 0xffff000016117812 */ /* 0x000fe200078ec0ff */
[----:B------:R-:W-:Y:S01]  /*ddf0*/  FFMA.FTZ R18, R18, R13, R8 ;  /* 0x0000000d12127223 */ /* 0x000fe20000010008 */
[----:B------:R-:W-:Y:S01]  /*de00*/  LOP3.LUT R16, R27, 0xffff0000, RZ, 0xc0, !PT ;  /* 0xffff00001b107812 */ /* 0x000fe200078ec0ff */
[----:B------:R-:W-:Y:S02]  /*de10*/  FMUL.FTZ R4, R3, R12 ;  /* 0x0000000c03047220 */ /* 0x000fe40000410000 */
[----:B------:R-:W-:-:S02]  /*de20*/  IMAD.U32 R8, R23, 0x10000, RZ ;  /* 0x0001000017087824 */ /* 0x000fc400078e00ff */
[-C--:B------:R-:W-:Y:S02]  /*de30*/  FFMA.FTZ R9, R19, R7.reuse, -R4 ;  /* 0x0000000713097223 */ /* 0x080fe40000010804 */
[----:B------:R-:W-:Y:S02]  /*de40*/  FMUL.FTZ R3, R3, R7 ;  /* 0x0000000703037220 */ /* 0x000fe40000410000 */
[C---:B------:R-:W-:Y:S01]  /*de50*/  FMUL.FTZ R4, R2.reuse, R8 ;  /* 0x0000000802047220 */ /* 0x040fe20000410000 */
[----:B------:R-:W-:Y:S01]  /*de60*/  F2FP.BF16.PACK_AB R9, R9, R15 ;  /* 0x0000000f0909723e */ /* 0x000fe200000010ff */
[----:B------:R-:W-:Y:S02]  /*de70*/  FMUL.FTZ R2, R2, R10 ;  /* 0x0000000a02027220 */ /* 0x000fe40000410000 */
[----:B------:R-:W-:Y:S02]  /*de80*/  IMAD.U32 R7, R24, 0x10000, RZ ;  /* 0x0001000018077824 */ /* 0x000fe400078e00ff */
[----:B------:R-:W-:Y:S01]  /*de90*/  FFMA.FTZ R13, R19, R12, R3 ;  /* 0x0000000c130d7223 */ /* 0x000fe20000010003 */
[----:B------:R-:W-:Y:S01]  /*dea0*/  LOP3.LUT R19, R23, 0xffff0000, RZ, 0xc0, !PT ;  /* 0xffff000017137812 */ /* 0x000fe200078ec0ff */
[----:B------:R-:W-:-:S02]  /*deb0*/  FMUL.FTZ R3, R0, R33 ;  /* 0x0000002100037220 */ /* 0x000fc40000410000 */
[----:B------:R-:W-:Y:S01]  /*dec0*/  FFMA.FTZ R12, R20, R8, R2 ;  /* 0x00000008140c7223 */ /* 0x000fe20000010002 */
[----:B------:R-:W-:Y:S01]  /*ded0*/  LOP3.LUT R8, R24, 0xffff0000, RZ, 0xc0, !PT ;  /* 0xffff000018087812 */ /* 0x000fe200078ec0ff */
[-C--:B------:R-:W-:Y:S02]  /*dee0*/  FMUL.FTZ R0, R0, R7.reuse ;  /* 0x0000000700007220 */ /* 0x080fe40000410000 */
[----:B------:R-:W-:Y:S02]  /*def0*/  FFMA.FTZ R10, R20, R10, -R4 ;  /* 0x0000000a140a7223 */ /* 0x000fe40000010804 */
[C---:B------:R-:W-:Y:S02]  /*df00*/  FFMA.FTZ R11, R21.reuse, R7, -R3 ;  /* 0x00000007150b7223 */ /* 0x040fe40000010803 */
[----:B------:R-:W-:Y:S02]  /*df10*/  FFMA.FTZ R7, R21, R33, R0 ;  /* 0x0000002115077223 */ /* 0x000fe40000010000 */
[----:B------:R-:W-:-:S02]  /*df20*/  FMUL.FTZ R4, R5, R19 ;  /* 0x0000001305047220 */ /* 0x000fc40000410000 */
[C---:B------:R-:W-:Y:S02]  /*df30*/  FMUL.FTZ R2, R6.reuse, R17 ;  /* 0x0000001106027220 */ /* 0x040fe40000410000 */
[----:B------:R-:W-:Y:S01]  /*df40*/  FMUL.FTZ R3, R5, R16 ;  /* 0x0000001005037220 */ /* 0x000fe20000410000 */
[----:B------:R-:W-:Y:S01]  /*df50*/  F2FP.BF16.PACK_AB R5, R13, R14 ;  /* 0x0000000e0d05723e */ /* 0x000fe200000010ff */
        /* <DEDUP_REMOVED lines=11> */
[----:B------:R1:W-:Y:S04]  /*e010*/  STS.128 [R30], R8 ;  /* 0x000000081e007388 */ /* 0x0003e80000000c00 */
[----:B------:R1:W-:Y:S02]  /*e020*/  STS.128 [R28+0x5100], R4 ;  /* 0x005100041c007388 */ /* 0x0003e40000000c00 */
.L_x_902:
[----:B------:R-:W-:Y:S05]  /*e030*/  BSYNC B2 ;  /* 0x0000000000027941 */ /* 0x000fea0003800000 */
.L_x_880:
[----:B-1----:R-:W2:Y:S01]  /*e040*/  LDL R6, [R1+0x40] ;  /* 0x0000400001067983 */ /* 0x002ea20000100800 */
[----:B------:R-:W-:-:S04]  /*e050*/  DEPBAR.LE SB0, 0x0 ;  /* 0x000080000000791a */ /* 0x000fc80000000000 */
[----:B------:R-:W2:Y:S01]  /*e060*/  LDL.64 R4, [R1+0x30] ;  /* 0x0000300001047983 */ /* 0x000ea20000100a00 */
[----:B------:R-:W-:Y:S01]  /*e070*/  IMAD R0, R75, c[0x0][0x208], RZ ;  /* 0x000082004b007a24 */ /* 0x000fe200078e02ff */
[----:B------:R-:W-:Y:S01]  /*e080*/  UMOV UR6, 0x5 ;  /* 0x0000000500067882 */ /* 0x000fe20000000000 */
[C---:B------:R-:W-:Y:S01]  /*e090*/  IMAD.WIDE.U32 R2, R116.reuse, c[0x0][0x208], RZ ;  /* 0x0000820074027a25 */ /* 0x040fe200078e00ff */
[----:B------:R-:W-:Y:S03]  /*e0a0*/  BAR.SYNC.DEFER_BLOCKING 0x0 ;  /* 0x0000000000007b1d */ /* 0x000fe60000010000 */
[----:B------:R-:W-:-:S03]  /*e0b0*/  IMAD R0, R116, c[0x0][0x20c], R0 ;  /* 0x0000830074007a24 */ /* 0x000fc600078e0200 */
[----:B------:R-:W-:Y:S01]  /*e0c0*/  ULDC.64 UR4, c[0x0][0x208] ;  /* 0x0000820000047ab9 */ /* 0x000fe20000000a00 */
[----:B------:R-:W4:Y:S01]  /*e0d0*/  LDL R146, [R1+0x8] ;  /* 0x0000080001927983 */ /* 0x000f220000100800 */
[----:B------:R-:W-:Y:S01]  /*e0e0*/  IADD3 R0, R3, R0, RZ ;  /* 0x0000000003007210 */ /* 0x000fe20007ffe0ff */
[----:B------:R-:W-:-:S04]  /*e0f0*/  USHF.L.U64.HI UR5, UR4, UR6, UR5 ;  /* 0x0000000604057299 */ /* 0x000fc80008010205 */
[----:B------:R-:W-:Y:S01]  /*e100*/  IMAD R0, R0, 0x50, RZ ;  /* 0x0000005000007824 */ /* 0x000fe200078e02ff */
[----:B------:R-:W-:Y:S04]  /*e110*/  LDSM.16.M88.4 R32, [R207] ;  /* 0x00000000cf20783b */ /* 0x000fe80000000200 */
[----:B------:R-:W1:Y:S01]  /*e120*/  LDSM.16.M88.4 R44, [R200] ;  /* 0x00000000c82c783b */ /* 0x000e620000000200 */
[----:B------:R-:W-:-:S03]  /*e130*/  USHF.L.U32 UR4, UR4, 0x5, URZ ;  /* 0x0000000504047899 */ /* 0x000fc6000800063f */
[----:B------:R-:W3:Y:S04]  /*e140*/  LDSM.16.M88.4 R28, [R207+0x2000] ;  /* 0x00200000cf1c783b */ /* 0x000ee80000000200 */
[----:B------:R-:W-:Y:S04]  /*e150*/  LDSM.16.M88.4 R24, [R210] ;  /* 0x00000000d218783b */ /* 0x000fe80000000200 */
[----:B------:R-:W3:Y:S04]  /*e160*/  LDSM.16.M88.4 R48, [R211] ;  /* 0x00000000d330783b */ /* 0x000ee80000000200 */
[----:B------:R-:W3:Y:S04]  /*e170*/  LDSM.16.M88.4 R20, [R210+0x2000] ;  /* 0x00200000d214783b */ /* 0x000ee80000000200 */
[----:B------:R-:W-:Y:S04]  /*e180*/  LDSM.16.M88.4 R68, [R200+0x800] ;  /* 0x00080000c844783b */ /* 0x000fe80000000200 */
[----:B------:R-:W-:Y:S04]  /*e190*/  LDSM.16.M88.4 R88, [R200+0x1000] ;  /* 0x00100000c858783b */ /* 0x000fe80000000200 */
[----:B------:R-:W-:Y:S04]  /*e1a0*/  LDSM.16.M88.4 R96, [R200+0x1800] ;  /* 0x00180000c860783b */ /* 0x000fe80000000200 */
[----:B------:R-:W-:Y:S04]  /*e1b0*/  LDSM.16.M88.4 R104, [R200+0x2000] ;  /* 0x00200000c868783b */ /* 0x000fe80000000200 */
[----:B------:R-:W-:Y:S01]  /*e1c0*/  LDSM.16.M88.4 R80, [R215] ;  /* 0x00000000d750783b */ /* 0x000fe20000000200 */
[-C--:B-1----:R-:W-:Y:S03]  /*e1d0*/  HMMA.16816.F32.BF16 R12, R32, R44.reuse, RZ ;  /* 0x0000002c200c723c */ /* 0x082fe600000418ff */
[----:B------:R-:W-:Y:S04]  /*e1e0*/  LDSM.16.M88.4 R92, [R214] ;  /* 0x00000000d65c783b */ /* 0x000fe80000000200 */
[----:B------:R-:W-:Y:S04]  /*e1f0*/  LDSM.16.M88.4 R100, [R213] ;  /* 0x00000000d564783b */ /* 0x000fe80000000200 */
[----:B------:R-:W-:Y:S01]  /*e200*/  LDSM.16.M88.4 R108, [R212] ;  /* 0x00000000d46c783b */ /* 0x000fe20000000200 */
[----:B---3--:R-:W-:Y:S11]  /*e210*/  HMMA.16816.F32.BF16 R52, R28, R44, RZ ;  /* 0x0000002c1c34723c */ /* 0x008ff600000418ff */
[----:B------:R-:W-:Y:S01]  /*e220*/  @!UPT UIADD3 URZ, URZ, URZ, URZ ;  /* 0x0000003f3f3ff290 */ /* 0x000fe2000fffe03f */
[----:B------:R-:W-:Y:S08]  /*e230*/  HMMA.16816.F32.BF16 R56, R24, R48, R12 ;  /* 0x000000301838723c */ /* 0x000ff0000004180c */
[----:B------:R-:W-:Y:S08]  /*e240*/  HMMA.16816.F32.BF16 R64, R32, R46, RZ ;  /* 0x0000002e2040723c */ /* 0x000ff000000418ff */
[----:B------:R-:W-:Y:S01]  /*e250*/  HMMA.16816.F32.BF16 R52, R20, R48, R52 ;  /* 0x000000301434723c */ /* 0x000fe20000041834 */
[----:B--2---:R-:W-:-:S05]  /*e260*/  MOV R5, R6 ;  /* 0x0000000600057202 */ /* 0x004fca0000000f00 */
[----:B------:R-:W-:-:S05]  /*e270*/  IMAD.WIDE.U32 R2, R2, 0x50, R4 ;  /* 0x0000005002027825 */ /* 0x000fca00078e0004 */
[----:B------:R-:W-:Y:S02]  /*e280*/  LEA R8, P0, R2, c[0x0][0x1f8], 0x1 ;  /* 0x00007e0002087a11 */ /* 0x000fe400078008ff */
[----:B------:R-:W-:Y:S02]  /*e290*/  IADD3 R0, R3, R0, RZ ;  /* 0x0000000003007210 */ /* 0x000fe40007ffe0ff */
[----:B------:R-:W-:Y:S02]  /*e2a0*/  IADD3 R6, P1, R8, UR4, RZ ;  /* 0x0000000408067c10 */ /* 0x000fe4000ff3e0ff */
[----:B------:R-:W-:Y:S02]  /*e2b0*/  LEA.HI.X R9, R2, c[0x0][0x1fc], R0, 0x1, P0 ;  /* 0x00007f0002097a11 */ /* 0x000fe400000f0c00 */
[----:B------:R-:W-:Y:S02]  /*e2c0*/  IADD3 R4, P0, R6, UR4, RZ ;  /* 0x0000000406047c10 */ /* 0x000fe4000ff1e0ff */
[----:B------:R-:W-:-:S02]  /*e2d0*/  IADD3.X R7, R9, UR5, RZ, P1, !PT ;  /* 0x0000000509077c10 */ /* 0x000fc40008ffe4ff */
[----:B------:R-:W-:Y:S02]  /*e2e0*/  IADD3 R2, P2, R4, UR4, RZ ;  /* 0x0000000404027c10 */ /* 0x000fe4000ff5e0ff */
[----:B------:R-:W-:Y:S02]  /*e2f0*/  IADD3.X R5, R7, UR5, RZ, P0, !PT ;  /* 0x0000000507057c10 */ /* 0x000fe400087fe4ff */
[----:B------:R-:W-:Y:S02]  /*e300*/  ISETP.GE.AND P0, PT, R134, c[0x0][0x1d4], PT ;  /* 0x0000750086007a0c */ /* 0x000fe40003f06270 */
[----:B------:R-:W-:Y:S02]  /*e310*/  IADD3 R10, P1, R2, UR4, RZ ;  /* 0x00000004020a7c10 */ /* 0x000fe4000ff3e0ff */
[----:B------:R-:W-:Y:S02]  /*e320*/  IADD3.X R3, R5, UR5, RZ, P2, !PT ;  /* 0x0000000505037c10 */ /* 0x000fe400097fe4ff */
[----:B------:R-:W-:-:S02]  /*e330*/  ISETP.LT.OR P2, PT, R61, 0x1, P0 ;  /* 0x000000013d00780c */ /* 0x000fc40000741670 */
[----:B------:R-:W-:Y:S02]  /*e340*/  ISETP.LT.OR P5, PT, R61, 0x11, P0 ;  /* 0x000000113d00780c */ /* 0x000fe400007a1670 */
[----:B------:R-:W-:Y:S02]  /*e350*/  IADD3.X R11, R3, UR5, RZ, P1, !PT ;  /* 0x00000005030b7c10 */ /* 0x000fe40008ffe4ff */
[C---:B------:R-:W-:Y:S02]  /*e360*/  ISETP.LT.OR P3, PT, R61.reuse, 0x21, P0 ;  /* 0x000000213d00780c */ /* 0x040fe40000761670 */
[C---:B------:R-:W-:Y:S02]  /*e370*/  ISETP.LT.OR P1, PT, R61.reuse, 0x31, P0 ;  /* 0x000000313d00780c */ /* 0x040fe40000721670 */
[----:B------:R-:W-:-:S03]  /*e380*/  ISETP.LT.OR P0, PT, R61, 0x41, P0 ;  /* 0x000000413d00780c */ /* 0x000fc60000701670 */
        /* <DEDUP_REMOVED lines=9> */
[----:B------:R-:W3:Y:S04]  /*e420*/  LDSM.16.M88.4 R16, [R208] ;  /* 0x00000000d010783b */ /* 0x000ee80000000200 */
[----:B------:R-:W4:Y:S04]  /*e430*/  LDSM.16.M88.4 R12, [R208+0x2000] ;  /* 0x00200000d00c783b */ /* 0x000f280000000200 */
[----:B------:R-:W-:Y:S04]  /*e440*/  LDSM.16.M88.4 R40, [R203] ;  /* 0x00000000cb28783b */ /* 0x000fe80000000200 */
[----:B--2---:R-:W-:Y:S04]  /*e450*/  LDSM.16.M88.4 R4, [R209+0x2000] ;  /* 0x00200000d104783b */ /* 0x004fe80000000200 */
[----:B------:R-:W0:Y:S04]  /*e460*/  LDGDEPBAR ;  /* 0x00000000000079af */ /* 0x000e280000000000 */
[----:B-1----:R-:W1:Y:S01]  /*e470*/  LDSM.16.M88.4 R8, [R209] ;  /* 0x00000000d108783b */ /* 0x002e620000000200 */
[----:B---3--:R-:W-:Y:S08]  /*e480*/  HMMA.16816.F32.BF16 R60, R16, R36, R56 ;  /* 0x00000024103c723c */ /* 0x008ff00000041838 */
[----:B------:R-:W-:Y:S08]  /*e490*/  HMMA.16816.F32.BF16 R56, R28, R46, RZ ;  /* 0x0000002e1c38723c */ /* 0x000ff000000418ff */
[----:B----4-:R-:W-:Y:S08]  /*e4a0*/  HMMA.16816.F32.BF16 R44, R12, R36, R52 ;  /* 0x000000240c2c723c */ /* 0x010ff00000041834 */
[----:B------:R-:W-:Y:S08]  /*e4b0*/  HMMA.16816.F32.BF16 R52, R24, R50, R64 ;  /* 0x000000321834723c */ /* 0x000ff00000041840 */
[----:B-1----:R-:W-:Y:S08]  /*e4c0*/  HMMA.16816.F32.BF16 R64, R8, R40, R60 ;  /* 0x000000280840723c */ /* 0x002ff0000004183c */
        /* <DEDUP_REMOVED lines=17> */
[----:B-----5:R4:W1:Y:S04]  /*e5e0*/  MUFU.TANH R137, R0 ;  /* 0x0000000000897308 */ /* 0x0208680000002400 */
        /* <DEDUP_REMOVED lines=254> */
.L_x_916:
[----:B--234-:R-:W-:Y:S05]  /*f5d0*/  BSYNC B0 ;  /* 0x0000000000007941 */ /* 0x01cfea0003800000 */
.L_x_915:
[----:B-1----:R-:W2:Y:S04]  /*f5e0*/  LDL R0, [R1+0x4c] ;  /* 0x00004c0001007983 */ /* 0x002ea80000100800 */
[----:B------:R-:W3:Y:S04]  /*f5f0*/  LDL R8, [R1+0x24] ;  /* 0x0000240001087983 */ /* 0x000ee80000100800 */
[----:B------:R-:W4:Y:S01]  /*f600*/  LDL R61, [R1+0x1c] ;  /* 0x00001c00013d7983 */ /* 0x000f220000100800 */
[----:B------:R-:W-:Y:S01]  /*f610*/  IMAD.MOV.U32 R62, RZ, RZ, c[0x0][0x32c] ;  /* 0x0000cb00ff3e7624 */ /* 0x000fe200078e00ff */
[----:B------:R-:W-:-:S02]  /*f620*/  ULDC UR4, c[0x0][0x324] ;  /* 0x0000c90000047ab9 */ /* 0x000fc40000000800 */
[----:B------:R-:W-:Y:S01]  /*f630*/  ULOP3.LUT UR4, URZ, UR4, URZ, 0x33, !UPT ;  /* 0x000000043f047292 */ /* 0x000fe2000f8e333f */
[----:B------:R-:W0:Y:S01]  /*f640*/  LDGDEPBAR ;  /* 0x00000000000079af */ /* 0x000e220000000000 */
[----:B------:R-:W-:Y:S01]  /*f650*/  ISETP.GE.AND P0, PT, R62, 0x1, PT ;  /* 0x000000013e00780c */ /* 0x000fe20003f06270 */
[----:B--2---:R-:W-:-:S04]  /*f660*/  IMAD.IADD R0, R0, 0x1, R153 ;  /* 0x0000000100007824 */ /* 0x004fc800078e0299 */
[----:B------:R-:W-:-:S04]  /*f670*/  @P6 IMAD.HI.U32 R2, R0, c[0x0][0x2c8], RZ ;  /* 0x0000b20000026a27 */ /* 0x000fc800078e00ff */
[----:B------:R-:W-:Y:S01]  /*f680*/  IMAD.MOV.U32 R4, RZ, RZ, R0 ;  /* 0x000000ffff047224 */ /* 0x000fe200078e0000 */
[----:B------:R-:W-:Y:S01]  /*f690*/  @P6 SHF.R.U32.HI R4, RZ, c[0x0][0x2cc], R2 ;  /* 0x0000b300ff046a19 */ /* 0x000fe20000011602 */
[----:B------:R-:W-:-:S04]  /*f6a0*/  IMAD.IADD R0, R154, 0x1, R84 ;  /* 0x000000019a007824 */ /* 0x000fc800078e0254 */
[----:B------:R-:W1:Y:S01]  /*f6b0*/  SHFL.IDX PT, R3, R4, RZ, 0x1c1f ;  /* 0x001c1fff04037589 */ /* 0x000e6200000e0000 */
[----:B---3--:R-:W-:Y:S01]  /*f6c0*/  IADD3 R2, -R8, 0x1, R0 ;  /* 0x0000000108027810 */ /* 0x008fe20007ffe100 */
[--C-:B------:R-:W-:Y:S02]  /*f6d0*/  IMAD.IADD R7, R0, 0x1, -R8.reuse ;  /* 0x0000000100077824 */ /* 0x100fe400078e0a08 */
[----:B------:R-:W-:Y:S01]  /*f6e0*/  IMAD.IADD R8, R84, 0x1, -R8 ;  /* 0x0000000154087824 */ /* 0x000fe200078e0a08 */
[----:B----4-:R-:W-:-:S04]  /*f6f0*/  IADD3 R2, R2, -R61, RZ ;  /* 0x8000003d02027210 */ /* 0x010fc80007ffe0ff */
[C---:B------:R-:W-:Y:S02]  /*f700*/  IADD3 R5, R2.reuse, c[0x0][0x328], RZ ;  /* 0x0000ca0002057a10 */ /* 0x040fe40007ffe0ff */
[----:B------:R-:W-:Y:S02]  /*f710*/  IADD3 R6, R2, UR4, RZ ;  /* 0x0000000402067c10 */ /* 0x000fe4000fffe0ff */
[-C--:B-1----:R-:W-:Y:S02]  /*f720*/  IADD3 R2, R5, R3.reuse, RZ ;  /* 0x0000000305027210 */ /* 0x082fe40007ffe0ff */
[----:B------:R-:W-:Y:S02]  /*f730*/  IADD3 R0, R6, R3, RZ ;  /* 0x0000000306007210 */ /* 0x000fe40007ffe0ff */
        /* <DEDUP_REMOVED lines=13> */
.L_x_919:
[----:B------:R-:W-:-:S04]  /*f810*/  MOV R9, c[0x0][0x32c] ;  /* 0x0000cb0000097a02 */ /* 0x000fc80000000f00 */
[----:B------:R-:W-:-:S13]  /*f820*/  ISETP.NE.AND P0, PT, R9, 0x1, PT ;  /* 0x000000010900780c */ /* 0x000fda0003f05270 */
[----:B------:R-:W-:-:S05]  /*f830*/  @P0 IMAD.HI.U32 R9, R3, c[0x0][0x330], RZ ;  /* 0x0000cc0003090a27 */ /* 0x000fca00078e00ff */
[----:B------:R-:W-:Y:S02]  /*f840*/  @P0 SHF.R.U32.HI R3, RZ, c[0x0][0x334], R9 ;  /* 0x0000cd00ff030a19 */ /* 0x000fe40000011609 */
.L_x_920:
[----:B------:R-:W-:Y:S05]  /*f850*/  BSYNC B0 ;  /* 0x0000000000007941 */ /* 0x000fea0003800000 */
.L_x_918:
[----:B------:R-:W-:-:S05]  /*f860*/  IMAD R3, R3, c[0x0][0x32c], R8 ;  /* 0x0000cb0003037a24 */ /* 0x000fca00078e0208 */
[----:B------:R-:W-:Y:S02]  /*f870*/  IADD3 R9, R3, c[0x0][0x32c], RZ ;  /* 0x0000cb0003097a10 */ /* 0x000fe40007ffe0ff */
[----:B------:R-:W-:Y:S02]  /*f880*/  IMNMX R0, R0, R3, !PT ;  /* 0x0000000300007217 */ /* 0x000fe40007800200 */
[----:B------:R-:W-:Y:S02]  /*f890*/  IMNMX R2, R2, R9, PT ;  /* 0x0000000902027217 */ /* 0x000fe40003800200 */
.L_x_917:
[C---:B------:R-:W-:Y:S01]  /*f8a0*/  ISETP.GE.AND P0, PT, R84.reuse, 0x9, PT ;  /* 0x000000095400780c */ /* 0x040fe20003f06270 */
        /* <DEDUP_REMOVED lines=52> */
[----:B------:R-:W-:Y:S02]  /*fbf0*/  ISETP.LT.OR P0, PT, R2, 0x2a, P0 ;  /* 0x0000002a0200780c */ /* 0x000fe40000701670 */
        /* <DEDUP_REMOVED lines=58> */
.L_x_923:
[----:B------:R-:W-:-:S04]  /*ffa0*/  MOV R22, c[0x0][0x32c] ;  /* 0x0000cb0000167a02 */ /* 0x000fc80000000f00 */
[----:B------:R-:W-:-:S13]  /*ffb0*/  ISETP.NE.AND P0, PT, R22, 0x1, PT ;  /* 0x000000011600780c */ /* 0x000fda0003f05270 */
[----:B------:R-:W-:-:S05]  /*ffc0*/  @P0 IMAD.HI.U32 R22, R3, c[0x0][0x330], RZ ;  /* 0x0000cc0003160a27 */ /* 0x000fca00078e00ff */
[----:B------:R-:W-:Y:S02]  /*ffd0*/  @P0 SHF.R.U32.HI R3, RZ, c[0x0][0x334], R22 ;  /* 0x0000cd00ff030a19 */ /* 0x000fe40000011616 */
.L_x_924:
[----:B------:R-:W-:Y:S05]  /*ffe0*/  BSYNC B0 ;  /* 0x0000000000007941 */ /* 0x000fea0003800000 */
.L_x_922:
[----:B------:R-:W-:-:S05]  /*fff0*/  IMAD R3, R3, c[0x0][0x32c], R8 ;  /* 0x0000cb0003037a24 */ /* 0x000fca00078e0208 */
[----:B------:R-:W-:Y:S02]  /*10000*/  IADD3 R22, R3, c[0x0][0x32c], RZ ;  /* 0x0000cb0003167a10 */ /* 0x000fe40007ffe0ff */
[----:B------:R-:W-:Y:S02]  /*10010*/  IMNMX R0, R0, R3, !PT ;  /* 0x0000000300007217 */ /* 0x000fe40007800200 */
[----:B------:R-:W-:Y:S02]  /*10020*/  IMNMX R2, R2, R22, PT ;  /* 0x0000001602027217 */ /* 0x000fe40003800200 */
.L_x_921:
        /* <DEDUP_REMOVED lines=92> */
.L_x_927:
[----:B------:R-:W-:-:S04]  /*105f0*/  MOV R22, c[0x0][0x32c] ;  /* 0x0000cb0000167a02 */ /* 0x000fc80000000f00 */
[----:B------:R-:W-:-:S13]  /*10600*/  ISETP.NE.AND P0, PT, R22, 0x1, PT ;  /* 0x000000011600780c */ /* 0x000fda0003f05270 */
[----:B------:R-:W-:-:S05]  /*10610*/  @P0 IMAD.HI.U32 R22, R3, c[0x0][0x330], RZ ;  /* 0x0000cc0003160a27 */ /* 0x000fca00078e00ff */
[----:B------:R-:W-:Y:S02]  /*10620*/  @P0 SHF.R.U32.HI R3, RZ, c[0x0][0x334], R22 ;  /* 0x0000cd00ff030a19 */ /* 0x000fe40000011616 */
.L_x_928:
[----:B------:R-:W-:Y:S05]  /*10630*/  BSYNC B0 ;  /* 0x0000000000007941 */ /* 0x000fea0003800000 */
.L_x_926:
[----:B------:R-:W-:-:S05]  /*10640*/  IMAD R3, R3, c[0x0][0x32c], R8 ;  /* 0x0000cb0003037a24 */ /* 0x000fca00078e0208 */
[----:B------:R-:W-:Y:S02]  /*10650*/  IADD3 R22, R3, c[0x0][0x32c], RZ ;  /* 0x0000cb0003167a10 */ /* 0x000fe40007ffe0ff */
[----:B------:R-:W-:Y:S02]  /*10660*/  IMNMX R0, R0, R3, !PT ;  /* 0x0000000300007217 */ /* 0x000fe40007800200 */
[----:B------:R-:W-:Y:S02]  /*10670*/  IMNMX R2, R2, R22, PT ;  /* 0x0000001602027217 */ /* 0x000fe40003800200 */
.L_x_925:
        /* <DEDUP_REMOVED lines=92> */
.L_x_931:
[----:B------:R-:W-:-:S04]  /*10c40*/  MOV R4, c[0x0][0x32c] ;  /* 0x0000cb0000047a02 */ /* 0x000fc80000000f00 */
[----:B------:R-:W-:-:S13]  /*10c50*/  ISETP.NE.AND P0, PT, R4, 0x1, PT ;  /* 0x000000010400780c */ /* 0x000fda0003f05270 */
[----:B------:R-:W-:-:S05]  /*10c60*/  @P0 IMAD.HI.U32 R4, R3, c[0x0][0x330], RZ ;  /* 0x0000cc0003040a27 */ /* 0x000fca00078e00ff */
[----:B------:R-:W-:Y:S02]  /*10c70*/  @P0 SHF.R.U32.HI R3, RZ, c[0x0][0x334], R4 ;  /* 0x0000cd00ff030a19 */ /* 0x000fe40000011604 */
.L_x_932:
[----:B------:R-:W-:Y:S05]  /*10c80*/  BSYNC B0 ;  /* 0x0000000000007941 */ /* 0x000fea0003800000 */
.L_x_930:
[----:B------:R-:W-:-:S05]  /*10c90*/  IMAD R3, R3, c[0x0][0x32c], R8 ;  /* 0x0000cb0003037a24 */ /* 0x000fca00078e0208 */
[----:B------:R-:W-:Y:S02]  /*10ca0*/  IADD3 R4, R3, c[0x0][0x32c], RZ ;  /* 0x0000cb0003047a10 */ /* 0x000fe40007ffe0ff */
[----:B------:R-:W-:Y:S02]  /*10cb0*/  IMNMX R0, R0, R3, !PT ;  /* 0x0000000300007217 */ /* 0x000fe40007800200 */
[----:B------:R-:W-:Y:S02]  /*10cc0*/  IMNMX R2, R2, R4, PT ;  /* 0x0000000402027217 */ /* 0x000fe40003800200 */
.L_x_929:
[----:B------:R-:W-:Y:S01]  /*10cd0*/  ISETP.NE.AND P0, PT, R21, RZ, PT ;  /* 0x000000ff1500720c */ /* 0x000fe20003f05270 */
[----:B------:R-:W-:Y:S01]  /*10ce0*/  LDSM.16.MT88.4 R80, [R202] ;  /* 0x00000000ca50783b */ /* 0x000fe20000004200 */
[----:B------:R-:W-:Y:S02]  /*10cf0*/  FMNMX.FTZ R3, R26, R30, !PT ;  /* 0x0000001e1a037209 */ /* 0x000fe40007810000 */
[----:B------:R-:W-:Y:S01]  /*10d00*/  ISETP.GT.AND P0, PT, R0, 0x1, !P0 ;  /* 0x000000010000780c */ /* 0x000fe20004704270 */
[----:B------:R-:W-:Y:S01]  /*10d10*/  LDSM.16.MT88.4 R84, [R204] ;  /* 0x00000000cc54783b */ /* 0x000fe20000004200 */
[----:B------:R-:W-:-:S02]  /*10d20*/  FMNMX.FTZ R3, R31, R3, !PT ;  /* 0x000000031f037209 */ /* 0x000fc40007810000 */
[----:B------:R-:W-:Y:S01]  /*10d30*/  ISETP.LT.OR P0, PT, R2, 0x2, P0 ;  /* 0x000000020200780c */ /* 0x000fe20000701670 */
[----:B------:R-:W-:Y:S01]  /*10d40*/  LDSM.16.MT88.4 R96, [R201+0x800] ;  /* 0x00080000c960783b */ /* 0x000fe20000004200 */
[----:B------:R-:W-:Y:S02]  /*10d50*/  FMNMX.FTZ R3, R32, R3, !PT ;  /* 0x0000000320037209 */ /* 0x000fe40007810000 */
[----:B------:R-:W-:Y:S01]  /*10d60*/  FSEL R75, R141, -INF , !P0 ;  /* 0xff8000008d4b7808 */ /* 0x000fe20004000000 */
[----:B------:R-:W-:Y:S01]  /*10d70*/  LDSM.16.MT88.4 R88, [R205+0x800] ;  /* 0x00080000cd58783b */ /* 0x000fe20000004200 */
[----:B------:R-:W-:Y:S02]  /*10d80*/  ISETP.NE.AND P0, PT, R20, RZ, PT ;  /* 0x000000ff1400720c */ /* 0x000fe40003f05270 */
[----:B------:R-:W-:Y:S01]  /*10d90*/  FMNMX.FTZ R3, R33, R3, !PT ;  /* 0x0000000321037209 */ /* 0x000fe20007810000 */
[----:B------:R-:W-:Y:S01]  /*10da0*/  LDSM.16.MT88.4 R92, [R202+0x800] ;  /* 0x00080000ca5c783b */ /* 0x000fe20000004200 */
[----:B------:R-:W-:-:S02]  /*10db0*/  ISETP.GT.AND P0, PT, R0, 0x8, !P0 ;  /* 0x000000080000780c */ /* 0x000fc40004704270 */
[----:B------:R-:W-:Y:S01]  /*10dc0*/  FMNMX.FTZ R3, R34, R3, !PT ;  /* 0x0000000322037209 */ /* 0x000fe20007810000 */
[----:B------:R-:W-:Y:S01]  /*10dd0*/  LDSM.16.MT88.4 R100, [R204+0x800] ;  /* 0x00080000cc64783b */ /* 0x000fe20000004200 */
[----:B------:R-:W-:Y:S02]  /*10de0*/  ISETP.LT.OR P0, PT, R2, 0x9, P0 ;  /* 0x000000090200780c */ /* 0x000fe40000701670 */
[----:B------:R-:W-:Y:S01]  /*10df0*/  FMNMX.FTZ R3, R35, R3, !PT ;  /* 0x0000000323037209 */ /* 0x000fe20007810000 */
[----:B------:R-:W-:Y:S01]  /*10e00*/  LDSM.16.MT88.4 R160, [R201+0x1000] ;  /* 0x00100000c9a0783b */ /* 0x000fe20000004200 */
[----:B------:R-:W-:Y:S02]  /*10e10*/  FSEL R109, R136, -INF , !P0 ;  /* 0xff800000886d7808 */ /* 0x000fe40004000000 */
[----:B------:R-:W-:Y:S01]  /*10e20*/  ISETP.NE.AND P0, PT, R19, RZ, PT ;  /* 0x000000ff1300720c */ /* 0x000fe20003f05270 */
[----:B------:R-:W-:Y:S01]  /*10e30*/  LDSM.16.MT88.4 R164, [R205+0x1000] ;  /* 0x00100000cda4783b */ /* 0x000fe20000004200 */
[----:B------:R-:W-:-:S02]  /*10e40*/  FMNMX.FTZ R3, R37, R3, !PT ;  /* 0x0000000325037209 */ /* 0x000fc40007810000 */
[----:B------:R-:W-:Y:S01]  /*10e50*/  ISETP.GT.AND P0, PT, R0, 0x9, !P0 ;  /* 0x000000090000780c */ /* 0x000fe20004704270 */
[----:B------:R-:W-:Y:S01]  /*10e60*/  LDSM.16.MT88.4 R168, [R202+0x1000] ;  /* 0x00100000caa8783b */ /* 0x000fe20000004200 */
[----:B------:R-:W-:Y:S02]  /*10e70*/  FMNMX.FTZ R3, R45, R3, !PT ;  /* 0x000000032d037209 */ /* 0x000fe40007810000 */
[----:B------:R-:W-:Y:S01]  /*10e80*/  ISETP.LT.OR P0, PT, R2, 0xa, P0 ;  /* 0x0000000a0200780c */ /* 0x000fe20000701670 */
[----:B------:R-:W-:Y:S01]  /*10e90*/  LDSM.16.MT88.4 R172, [R204+0x1000] ;  /* 0x00100000ccac783b */ /* 0x000fe20000004200 */
[----:B------:R-:W-:Y:S02]  /*10ea0*/  FMNMX.FTZ R3, R46, R3, !PT ;  /* 0x000000032e037209 */ /* 0x000fe40007810000 */
[----:B------:R-:W-:Y:S01]  /*10eb0*/  FSEL R110, R135, -INF , !P0 ;  /* 0xff800000876e7808 */ /* 0x000fe20004000000 */
[----:B------:R-:W-:Y:S01]  /*10ec0*/  LDSM.16.MT88.4 R156, [R201+0x1800] ;  /* 0x00180000c99c783b */ /* 0x000fe20000004200 */
[----:B------:R-:W-:-:S02]  /*10ed0*/  ISETP.NE.AND P0, PT, R18, RZ, PT ;  /* 0x000000ff1200720c */ /* 0x000fc40003f05270 */
[----:B------:R-:W-:Y:S01]  /*10ee0*/  FMNMX.FTZ R3, R47, R3, !PT ;  /* 0x000000032f037209 */ /* 0x000fe20007810000 */
[----:B------:R-:W-:Y:S01]  /*10ef0*/  LDSM.16.MT88.4 R144, [R202+0x1800] ;  /* 0x00180000ca90783b */ /* 0x000fe20000004200 */
        /* <DEDUP_REMOVED lines=21> */
[----:B------:R-:W-:-:S03]  /*11050*/  ISETP.GT.AND P0, PT, R0, 0x19, !P0 ;  /* 0x000000190000780c */ /* 0x000fc60004704270 */
[----:B------:R-:W1:Y:S01]  /*11060*/  SHFL.BFLY PT, R4, R3, 0x2, 0x1f ;  /* 0x0c401f0003047f89 */ /* 0x000e6200000e0000 */
[----:B------:R-:W-:-:S04]  /*11070*/  ISETP.LT.OR P0, PT, R2, 0x1a, P0 ;  /* 0x0000001a0200780c */ /* 0x000fc80000701670 */
[----:B------:R-:W-:Y:S02]  /*11080*/  FSEL R124, R124, -INF , !P0 ;  /* 0xff8000007c7c7808 */ /* 0x000fe40004000000 */
[----:B------:R-:W-:-:S04]  /*11090*/  ISETP.NE.AND P0, PT, R14, RZ, PT ;  /* 0x000000ff0e00720c */ /* 0x000fc80003f05270 */
[----:B------:R-:W-:-:S04]  /*110a0*/  ISETP.GT.AND P0, PT, R0, 0x20, !P0 ;  /* 0x000000200000780c */ /* 0x000fc80004704270 */
[----:B------:R-:W-:-:S04]  /*110b0*/  ISETP.LT.OR P0, PT, R2, 0x21, P0 ;  /* 0x000000210200780c */ /* 0x000fc80000701670 */
[----:B------:R-:W-:Y:S02]  /*110c0*/  FSEL R128, R128, -INF , !P0 ;  /* 0xff80000080807808 */ /* 0x000fe40004000000 */
[----:B------:R-:W-:Y:S02]  /*110d0*/  ISETP.NE.AND P0, PT, R13, RZ, PT ;  /* 0x000000ff0d00720c */ /* 0x000fe40003f05270 */
[----:B-1----:R-:W-:Y:S02]  /*110e0*/  FMNMX.FTZ R3, R3, R4, !PT ;  /* 0x0000000403037209 */ /* 0x002fe40007810000 */
        /* <DEDUP_REMOVED lines=11> */
[----:B------:R-:W-:Y:S01]  /*111a0*/  FMUL.FTZ R3, R72, c[0x0][0x2d0] ;  /* 0x0000b40048037a20 */ /* 0x000fe20000410000 */
[----:B------:R-:W-:-:S04]  /*111b0*/  ISETP.LT.OR P0, PT, R2, 0x2a, P0 ;  /* 0x0000002a0200780c */ /* 0x000fc80000701670 */
[----:B------:R-:W-:Y:S02]  /*111c0*/  FSEL R181, R181, -INF , !P0 ;  /* 0xff800000b5b57808 */ /* 0x000fe40004000000 */
[----:B------:R-:W-:Y:S02]  /*111d0*/  ISETP.GT.AND P0, PT, R0, 0x30, !P6 ;  /* 0x000000300000780c */ /* 0x000fe40007704270 */
[----:B------:R-:W-:Y:S02]  /*111e0*/  ISETP.NE.AND P6, PT, R9, RZ, PT ;  /* 0x000000ff0900720c */ /* 0x000fe40003fc5270 */
[----:B------:R-:W-:-:S04]  /*111f0*/  ISETP.LT.OR P0, PT, R2, 0x31, P0 ;  /* 0x000000310200780c */ /* 0x000fc80000701670 */
[----:B------:R-:W-:Y:S02]  /*11200*/  FSEL R189, R78, -INF , !P0 ;  /* 0xff8000004ebd7808 */ /* 0x000fe40004000000 */
[----:B------:R-:W-:Y:S02]  /*11210*/  ISETP.GT.AND P0, PT, R0, 0x31, !P5 ;  /* 0x000000310000780c */ /* 0x000fe40006f04270 */
[----:B------:R-:W-:Y:S02]  /*11220*/  ISETP.NE.AND P5, PT, R10, RZ, PT ;  /* 0x000000ff0a00720c */ /* 0x000fe40003fa5270 */
[----:B------:R-:W-:-:S04]  /*11230*/  ISETP.LT.OR P0, PT, R2, 0x32, P0 ;  /* 0x000000320200780c */ /* 0x000fc80000701670 */
[----:B------:R-:W-:Y:S02]  /*11240*/  FSEL R188, R76, -INF , !P0 ;  /* 0xff8000004cbc7808 */ /* 0x000fe40004000000 */
[----:B------:R-:W-:Y:S01]  /*11250*/  ISETP.GT.AND P0, PT, R0, 0x38, !P3 ;  /* 0x000000380000780c */ /* 0x000fe20005f04270 */
[----:B------:R-:W-:Y:S03]  /*11260*/  LDSM.16.MT88.4 R76, [R205] ;  /* 0x00000000cd4c783b */ /* 0x000fe60000004200 */
[----:B------:R-:W-:-:S04]  /*11270*/  ISETP.LT.OR P0, PT, R2, 0x39, P0 ;  /* 0x000000390200780c */ /* 0x000fc80000701670 */
[----:B------:R-:W-:Y:S02]  /*11280*/  FSEL R190, R60, -INF , !P0 ;  /* 0xff8000003cbe7808 */ /* 0x000fe40004000000 */
[C---:B------:R-:W-:Y:S01]  /*11290*/  ISETP.GT.AND P0, PT, R0.reuse, 0x39, !P2 ;  /* 0x000000390000780c */ /* 0x040fe20005704270 */
[----:B------:R-:W-:Y:S01]  /*112a0*/  LDSM.16.MT88.4 R60, [R201] ;  /* 0x00000000c93c783b */ /* 0x000fe20000004200 */
[----:B------:R-:W-:Y:S02]  /*112b0*/  ISETP.GT.AND P2, PT, R0, 0x40, !P5 ;  /* 0x000000400000780c */ /* 0x000fe40006f44270 */
[----:B------:R-:W-:Y:S02]  /*112c0*/  ISETP.LT.OR P0, PT, R2, 0x3a, P0 ;  /* 0x0000003a0200780c */ /* 0x000fe40000701670 */
[----:B------:R-:W-:Y:S02]  /*112d0*/  ISETP.NE.AND P5, PT, R29, RZ, PT ;  /* 0x000000ff1d00720c */ /* 0x000fe40003fa5270 */
[----:B------:R-:W-:-:S02]  /*112e0*/  FSEL R191, R53, -INF , !P0 ;  /* 0xff80000035bf7808 */ /* 0x000fc40004000000 */
[C---:B------:R-:W-:Y:S02]  /*112f0*/  ISETP.GT.AND P0, PT, R0.reuse, RZ, !P1 ;  /* 0x000000ff0000720c */ /* 0x040fe40004f04270 */
[----:B------:R-:W-:Y:S02]  /*11300*/  ISETP.GT.AND P1, PT, R0, 0x41, !P6 ;  /* 0x000000410000780c */ /* 0x000fe40007724270 */
[----:B------:R-:W-:Y:S02]  /*11310*/  ISETP.LT.OR P0, PT, R2, 0x1, P0 ;  /* 0x000000010200780c */ /* 0x000fe40000701670 */
[----:B------:R-:W-:Y:S02]  /*11320*/  ISETP.NE.AND P6, PT, R28, RZ, PT ;  /* 0x000000ff1c00720c */ /* 0x000fe40003fc5270 */
[----:B------:R-:W-:Y:S02]  /*11330*/  FSEL R67, R143, -INF , !P0 ;  /* 0xff8000008f437808 */ /* 0x000fe40004000000 */
[----:B------:R-:W-:Y:S01]  /*11340*/  FSETP.NEU.FTZ.AND P0, PT, R72, -INF , PT ;  /* 0xff8000004800780b */ /* 0x000fe20003f1d000 */
[----:B------:R-:W-:Y:S01]  /*11350*/  LDSM.16.MT88.4 R140, [R204+0x1800] ;  /* 0x00180000cc8c783b */ /* 0x000fe20000004200 */
[----:B------:R-:W-:-:S02]  /*11360*/  FMNMX.FTZ R7, R67, R75, !PT ;  /* 0x0000004b43077209 */ /* 0x000fc40007810000 */
[----:B------:R-:W-:Y:S02]  /*11370*/  FSEL R5, R3, RZ, P0 ;  /* 0x000000ff03057208 */ /* 0x000fe40000000000 */
[----:B------:R-:W-:Y:S02]  /*11380*/  FMNMX.FTZ R3, R23, R24, !PT ;  /* 0x0000001817037209 */ /* 0x000fe40007810000 */
[----:B------:R-:W-:Y:S02]  /*11390*/  ISETP.GT.AND P3, PT, R0, 0x49, !P6 ;  /* 0x000000490000780c */ /* 0x000fe40007764270 */
[----:B------:R-:W-:-:S04]  /*113a0*/  FMNMX.FTZ R3, R25, R3, !PT ;  /* 0x0000000319037209 */ /* 0x000fc80007810000 */
        /* <DEDUP_REMOVED lines=16> */
[----:B------:R-:W-:-:S05]  /*114b0*/  FMNMX.FTZ R3, R130, R3, !PT ;  /* 0x0000000382037209 */ /* 0x000fca0007810000 */
[----:B------:R-:W1:Y:S02]  /*114c0*/  SHFL.BFLY PT, R4, R3, 0x2, 0x1f ;  /* 0x0c401f0003047f89 */ /* 0x000e6400000e0000 */
[----:B-1----:R-:W-:-:S05]  /*114d0*/  FMNMX.FTZ R3, R3, R4, !PT ;  /* 0x0000000403037209 */ /* 0x002fca0007810000 */
[----:B------:R-:W1:Y:S02]  /*114e0*/  SHFL.BFLY PT, R4, R3, 0x1, 0x1f ;  /* 0x0c201f0003047f89 */ /* 0x000e6400000e0000 */
[----:B-1----:R-:W-:-:S04]  /*114f0*/  FMNMX.FTZ R71, R3, R4, !PT ;  /* 0x0000000403477209 */ /* 0x002fc80007810000 */
[C---:B------:R-:W-:Y:S01]  /*11500*/  FSETP.NEU.FTZ.AND P0, PT, R71.reuse, -INF , PT ;  /* 0xff8000004700780b */ /* 0x040fe20003f1d000 */
[----:B------:R-:W-:-:S05]  /*11510*/  FMUL.FTZ R3, R71, c[0x0][0x2d0] ;  /* 0x0000b40047037a20 */ /* 0x000fca0000410000 */
[----:B------:R-:W-:Y:S01]  /*11520*/  FSEL R4, R3, RZ, P0 ;  /* 0x000000ff03047208 */ /* 0x000fe20000000000 */
[--C-:B------:R-:W-:Y:S01]  /*11530*/  FFMA.FTZ R3, R26, c[0x0][0x2d0], -R5.reuse ;  /* 0x0000b4001a037a23 */ /* 0x100fe20000010805 */
[----:B------:R-:W-:Y:S01]  /*11540*/  ISETP.GT.AND P0, PT, R0, 0x48, !P5 ;  /* 0x000000480000780c */ /* 0x000fe20006f04270 */
[----:B------:R-:W-:Y:S01]  /*11550*/  FFMA.FTZ R0, R57, c[0x0][0x2d0], -R5 ;  /* 0x0000b40039007a23 */ /* 0x000fe20000010805 */
[----:B------:R-:W-:Y:S01]  /*11560*/  ISETP.LT.OR P5, PT, R2, 0x41, P2 ;  /* 0x000000410200780c */ /* 0x000fe200017a1670 */
[----:B------:R1:W-:Y:S01]  /*11570*/  MUFU.EX2 R119, R3 ;  /* 0x0000000300777308 */ /* 0x0003e20000000800 */
[--C-:B------:R-:W-:Y:S01]  /*11580*/  FFMA.FTZ R6, R36, c[0x0][0x2d0], -R4.reuse ;  /* 0x0000b40024067a23 */ /* 0x100fe20000010804 */
[C---:B------:R-:W-:Y:S02]  /*11590*/  ISETP.LT.OR P2, PT, R2.reuse, 0x42, P1 ;  /* 0x000000420200780c */ /* 0x040fe40000f41670 */
[C---:B------:R-:W-:Y:S02]  /*115a0*/  ISETP.LT.OR P1, PT, R2.reuse, 0x49, P0 ;  /* 0x000000490200780c */ /* 0x040fe40000721670 */
[----:B------:R-:W-:Y:S01]  /*115b0*/  ISETP.LT.OR P0, PT, R2, 0x4a, P3 ;  /* 0x0000004a0200780c */ /* 0x000fe20001f01670 */
[----:B------:R-:W-:Y:S01]  /*115c0*/  FFMA.FTZ R2, R59, c[0x0][0x2d0], -R4 ;  /* 0x0000b4003b027a23 */ /* 0x000fe20000010804 */
[----:B------:R2:W-:Y:S01]  /*115d0*/  MUFU.EX2 R247, R6 ;  /* 0x0000000600f77308 */ /* 0x0005e20000000800 */
[----:B------:R-:W-:-:S02]  /*115e0*/  FSEL R176, R176, -INF , !P5 ;  /* 0xff800000b0b07808 */ /* 0x000fc40006800000 */
[----:B------:R-:W-:Y:S02]  /*115f0*/  FSEL R179, R179, -INF , !P2 ;  /* 0xff800000b3b37808 */ /* 0x000fe40005000000 */
[----:B------:R-:W-:Y:S02]  /*11600*/  FSEL R178, R178, -INF , !P1 ;  /* 0xff800000b2b27808 */ /* 0x000fe40004800000 */
[----:B------:R-:W-:Y:S01]  /*11610*/  FSEL R177, R177, -INF , !P0 ;  /* 0xff800000b1b17808 */ /* 0x000fe20004000000 */
[----:B-1----:R-:W-:Y:S01]  /*11620*/  FFMA.FTZ R3, R30, c[0x0][0x2d0], -R5 ;  /* 0x0000b4001e037a23 */ /* 0x002fe20000010805 */
[----:B------:R-:W-:Y:S01]  /*11630*/  MUFU.EX2 R241, R0 ;  /* 0x0000000000f17308 */ /* 0x000fe20000000800 */
[----:B--2---:R-:W-:-:S07]  /*11640*/  FFMA.FTZ R6, R38, c[0x0][0x2d0], -R4 ;  /* 0x0000b40026067a23 */ /* 0x004fce0000010804 */
[----:B------:R1:W2:Y:S08]  /*11650*/  MUFU.EX2 R249, R3 ;  /* 0x0000000300f97308 */ /* 0x0002b00000000800 */
[----:B------:R3:W4:Y:S01]  /*11660*/  MUFU.EX2 R246, R6 ;  /* 0x0000000600f67308 */ /* 0x0007220000000800 */
[----:B-1----:R-:W-:-:S07]  /*11670*/  FFMA.FTZ R3, R31, c[0x0][0x2d0], -R5 ;  /* 0x0000b4001f037a23 */ /* 0x002fce0000010805 */
[----:B------:R-:W-:Y:S01]  /*11680*/  MUFU.EX2 R238, R2 ;  /* 0x0000000200ee7308 */ /* 0x000fe20000000800 */
[----:B--2---:R-:W-:Y:S01]  /*11690*/  F2FP.BF16.PACK_AB R12, R249, R119 ;  /* 0x00000077f90c723e */ /* 0x004fe200000010ff */
[----:B---3--:R-:W-:-:S06]  /*116a0*/  FFMA.FTZ R6, R39, c[0x0][0x2d0], -R4 ;  /* 0x0000b40027067a23 */ /* 0x008fcc0000010804 */
[----:B------:R1:W-:Y:S01]  /*116b0*/  MUFU.EX2 R252, R3 ;  /* 0x0000000300fc7308 */ /* 0x0003e20000000800 */
[----:B----4-:R-:W-:-:S07]  /*116c0*/  F2FP.BF16.PACK_AB R9, R246, R247 ;  /* 0x000000f7f609723e */ /* 0x010fce00000010ff */
        /* <DEDUP_REMOVED lines=8> */
[----:B--2---:R-:W-:Y:S01]  /*11750*/  FMNMX.FTZ R6, R109, R7, !PT ;  /* 0x000000076d067209 */ /* 0x004fe20007810000 */
[----:B------:R-:W-:Y:S01]  /*11760*/  FFMA.FTZ R7, R45, c[0x0][0x2d0], -R5 ;  /* 0x0000b4002d077a23 */ /* 0x000fe20000010805 */
[----:B----4-:R-:W-:Y:S02]  /*11770*/  F2FP.BF16.PACK_AB R11, R118, R122 ;  /* 0x0000007a760b723e */ /* 0x010fe400000010ff */
[----:B------:R-:W-:-:S03]  /*11780*/  FMNMX.FTZ R6, R110, R6, !PT ;  /* 0x000000066e067209 */ /* 0x000fc60007810000 */
[----:B------:R2:W-:Y:S01]  /*11790*/  MUFU.EX2 R251, R7 ;  /* 0x0000000700fb7308 */ /* 0x0005e20000000800 */
[----:B-1----:R-:W-:-:S07]  /*117a0*/  FFMA.FTZ R3, R23, c[0x0][0x2d0], -R4 ;  /* 0x0000b40017037a23 */ /* 0x002fce0000010804 */
[----:B------:R1:W-:Y:S01]  /*117b0*/  MUFU.EX2 R243, R3 ;  /* 0x0000000300f37308 */ /* 0x0003e20000000800 */
[----:B--2---:R-:W-:Y:S01]  /*117c0*/  FMNMX.FTZ R7, R112, R6, !PT ;  /* 0x0000000670077209 */ /* 0x004fe20007810000 */
[----:B------:R-:W-:-:S03]  /*117d0*/  FFMA.FTZ R6, R46, c[0x0][0x2d0], -R5 ;  /* 0x0000b4002e067a23 */ /* 0x000fc60000010805 */
[----:B------:R-:W-:-:S03]  /*117e0*/  FMNMX.FTZ R7, R113, R7, !PT ;  /* 0x0000000771077209 */ /* 0x000fc60007810000 */
[----:B------:R-:W-:Y:S01]  /*117f0*/  MUFU.EX2 R117, R6 ;  /* 0x0000000600757308 */ /* 0x000fe20000000800 */
[----:B-1----:R-:W-:-:S07]  /*11800*/  FFMA.FTZ R3, R24, c[0x0][0x2d0], -R4 ;  /* 0x0000b40018037a23 */ /* 0x002fce0000010804 */
        /* <DEDUP_REMOVED lines=11> */
[----:B-1----:R-:W-:Y:S01]  /*118c0*/  FFMA.FTZ R3, R35, c[0x0][0x2d0], -R5 ;  /* 0x0000b40023037a23 */ /* 0x002fe20000010805 */
[----:B--2---:R-:W-:-:S03]  /*118d0*/  F2FP.BF16.PACK_AB R8, R126, R127 ;  /* 0x0000007f7e08723e */ /* 0x004fc600000010ff */
[----:B------:R1:W-:Y:S03]  /*118e0*/  MUFU.EX2 R121, R3 ;  /* 0x0000000300797308 */ /* 0x0003e60000000800 */
[C---:B------:R-:W-:Y:S08]  /*118f0*/  HMMA.16816.F32.BF16 R24, R12.reuse, R80, RZ ;  /* 0x000000500c18723c */ /* 0x040ff000000418ff */
[----:B------:R-:W-:Y:S01]  /*11900*/  HMMA.16816.F32.BF16 R32, R12, R84, RZ ;  /* 0x000000540c20723c */ /* 0x000fe200000418ff */
[----:B-1----:R-:W-:-:S07]  /*11910*/  FFMA.FTZ R3, R37, c[0x0][0x2d0], -R5 ;  /* 0x0000b40025037a23 */ /* 0x002fce0000010805 */
[C---:B------:R-:W-:Y:S01]  /*11920*/  HMMA.16816.F32.BF16 R40, R12.reuse, R78, RZ ;  /* 0x0000004e0c28723c */ /* 0x040fe200000418ff */
[----:B------:R1:W2:Y:S07]  /*11930*/  MUFU.EX2 R120, R3 ;  /* 0x0000000300787308 */ /* 0x0002ae0000000800 */
[C---:B------:R-:W-:Y:S08]  /*11940*/  HMMA.16816.F32.BF16 R36, R12.reuse, R62, RZ ;  /* 0x0000003e0c24723c */ /* 0x040ff000000418ff */
[----:B------:R-:W-:Y:S01]  /*11950*/  HMMA.16816.F32.BF16 R48, R12, R82, RZ ;  /* 0x000000520c30723c */ /* 0x000fe200000418ff */
[----:B-1----:R-:W-:-:S02]  /*11960*/  FMNMX.FTZ R3, R66, R73, !PT ;  /* 0x0000004942037209 */ /* 0x002fc40007810000 */
[----:B--2---:R-:W-:Y:S02]  /*11970*/  F2FP.BF16.PACK_AB R10, R120, R121 ;  /* 0x00000079780a723e */ /* 0x004fe400000010ff */
[----:B------:R-:W-:-:S04]  /*11980*/  FMNMX.FTZ R3, R106, R3, !PT ;  /* 0x000000036a037209 */ /* 0x000fc80007810000 */
[----:B------:R-:W-:Y:S01]  /*11990*/  FMNMX.FTZ R3, R107, R3, !PT ;  /* 0x000000036b037209 */ /* 0x000fe20007810000 */
[----:B------:R-:W-:Y:S03]  /*119a0*/  HMMA.16816.F32.BF16 R28, R8, R88, R20 ;  /* 0x00000058081c723c */ /* 0x000fe60000041814 */
[----:B------:R-:W-:-:S04]  /*119b0*/  FMNMX.FTZ R3, R108, R3, !PT ;  /* 0x000000036c037209 */ /* 0x000fc80007810000 */
[----:B------:R-:W-:Y:S01]  /*119c0*/  FMNMX.FTZ R3, R111, R3, !PT ;  /* 0x000000036f037209 */ /* 0x000fe20007810000 */
[----:B------:R-:W-:Y:S03]  /*119d0*/  HMMA.16816.F32.BF16 R20, R8, R100, R32 ;  /* 0x000000640814723c */ /* 0x000fe60000041820 */
[----:B------:R-:W-:-:S04]  /*119e0*/  FMNMX.FTZ R3, R115, R3, !PT ;  /* 0x0000000373037209 */ /* 0x000fc80007810000 */
[----:B------:R-:W-:-:S04]  /*119f0*/  FMNMX.FTZ R3, R125, R3, !PT ;  /* 0x000000037d037209 */ /* 0x000fc80007810000 */
[----:B------:R-:W-:-:S04]  /*11a00*/  FMNMX.FTZ R3, R129, R3, !PT ;  /* 0x0000000381037209 */ /* 0x000fc80007810000 */
[----:B------:R-:W-:-:S04]  /*11a10*/  FMNMX.FTZ R3, R131, R3, !PT ;  /* 0x0000000383037209 */ /* 0x000fc80007810000 */
[----:B------:R-:W-:-:S04]  /*11a20*/  FMNMX.FTZ R3, R183, R3, !PT ;  /* 0x00000003b7037209 */ /* 0x000fc80007810000 */
[----:B------:R-:W-:-:S04]  /*11a30*/  FMNMX.FTZ R3, R182, R3, !PT ;  /* 0x00000003b6037209 */ /* 0x000fc80007810000 */
[----:B------:R-:W-:-:S04]  /*11a40*/  FMNMX.FTZ R3, R197, R3, !PT ;  /* 0x00000003c5037209 */ /* 0x000fc80007810000 */
[----:B------:R-:W-:Y:S01]  /*11a50*/  FMNMX.FTZ R6, R196, R3, !PT ;  /* 0x00000003c4067209 */ /* 0x000fe20007810000 */
[----:B------:R-:W-:Y:S02]  /*11a60*/  FFMA.FTZ R3, R47, c[0x0][0x2d0], -R5 ;  /* 0x0000b4002f037a23 */ /* 0x000fe40000010805 */
[----:B------:R-:W-:Y:S02]  /*11a70*/  HMMA.16816.F32.BF16 R44, R12, R86, RZ ;  /* 0x000000560c2c723c */ /* 0x000fe400000418ff */
[----:B------:R1:W-:Y:S06]  /*11a80*/  MUFU.EX2 R250, R3 ;  /* 0x0000000300fa7308 */ /* 0x0003ec0000000800 */
[C---:B------:R-:W-:Y:S08]  /*11a90*/  HMMA.16816.F32.BF16 R12, R8.reuse, R92, R24 ;  /* 0x0000005c080c723c */ /* 0x040ff00000041818 */
[----:B------:R-:W-:Y:S01]  /*11aa0*/  HMMA.16816.F32.BF16 R24, R8, R94, R48 ;  /* 0x0000005e0818723c */ /* 0x000fe20000041830 */
[----:B-1----:R-:W-:-:S02]  /*11ab0*/  FMNMX.FTZ R3, R195, R6, !PT ;  /* 0x00000006c3037209 */ /* 0x002fc40007810000 */
[----:B------:R-:W-:Y:S01]  /*11ac0*/  FMNMX.FTZ R6, R114, R7, !PT ;  /* 0x0000000772067209 */ /* 0x000fe20007810000 */
[----:B------:R-:W-:Y:S01]  /*11ad0*/  FFMA.FTZ R7, R52, c[0x0][0x2d0], -R5 ;  /* 0x0000b40034077a23 */ /* 0x000fe20000010805 */
[----:B------:R-:W-:Y:S02]  /*11ae0*/  FMNMX.FTZ R3, R194, R3, !PT ;  /* 0x00000003c2037209 */ /* 0x000fe40007810000 */
[----:B------:R-:W-:Y:S01]  /*11af0*/  FMNMX.FTZ R6, R124, R6, !PT ;  /* 0x000000067c067209 */ /* 0x000fe20007810000 */
[----:B------:R1:W2:Y:S01]  /*11b00*/  MUFU.EX2 R244, R7 ;  /* 0x0000000700f47308 */ /* 0x0002a20000000800 */
[----:B------:R-:W-:Y:S01]  /*11b10*/  FMNMX.FTZ R3, R193, R3, !PT ;  /* 0x00000003c1037209 */ /* 0x000fe20007810000 */
[----:B------:R-:W-:Y:S01]  /*11b20*/  HMMA.16816.F32.BF16 R52, R8, R96, R16 ;  /* 0x000000600834723c */ /* 0x000fe20000041810 */
[----:B------:R-:W-:Y:S02]  /*11b30*/  FMNMX.FTZ R6, R128, R6, !PT ;  /* 0x0000000680067209 */ /* 0x000fe40007810000 */
[----:B------:R-:W-:-:S02]  /*11b40*/  FMNMX.FTZ R3, R192, R3, !PT ;  /* 0x00000003c0037209 */ /* 0x000fc40007810000 */
[----:B------:R-:W-:Y:S02]  /*11b50*/  FMNMX.FTZ R6, R148, R6, !PT ;  /* 0x0000000694067209 */ /* 0x000fe40007810000 */
[----:B------:R-:W-:Y:S01]  /*11b60*/  FMNMX.FTZ R0, R199, R3, !PT ;  /* 0x00000003c7007209 */ /* 0x000fe20007810000 */
[----:B------:R-:W-:Y:S01]  /*11b70*/  FFMA.FTZ R3, R56, c[0x0][0x2d0], -R4 ;  /* 0x0000b40038037a23 */ /* 0x000fe20000010804 */
[----:B------:R-:W-:Y:S01]  /*11b80*/  FMNMX.FTZ R6, R180, R6, !PT ;  /* 0x00000006b4067209 */ /* 0x000fe20007810000 */
[----:B------:R-:W-:Y:S01]  /*11b90*/  HMMA.16816.F32.BF16 R16, R8, R98, R36 ;  /* 0x000000620810723c */ /* 0x000fe20000041824 */
[----:B------:R-:W-:Y:S01]  /*11ba0*/  FMNMX.FTZ R0, R198, R0, !PT ;  /* 0x00000000c6007209 */ /* 0x000fe20007810000 */
[----:B------:R3:W-:Y:S01]  /*11bb0*/  MUFU.EX2 R240, R3 ;  /* 0x0000000300f07308 */ /* 0x0007e20000000800 */
[----:B-1----:R-:W-:-:S03]  /*11bc0*/  FMNMX.FTZ R7, R181, R6, !PT ;  /* 0x00000006b5077209 */ /* 0x002fc60007810000 */
[----:B------:R-:W1:Y:S01]  /*11bd0*/  SHFL.BFLY PT, R6, R0, 0x2, 0x1f ;  /* 0x0c401f0000067f89 */ /* 0x000e6200000e0000 */
[----:B------:R-:W-:Y:S01]  /*11be0*/  FMNMX.FTZ R7, R189, R7, !PT ;  /* 0x00000007bd077209 */ /* 0x000fe20007810000 */
[C---:B------:R-:W-:Y:S08]  /*11bf0*/  HMMA.16816.F32.BF16 R36, R8.reuse, R90, R40 ;  /* 0x0000005a0824723c */ /* 0x040ff00000041828 */
[----:B------:R-:W-:Y:S01]  /*11c00*/  HMMA.16816.F32.BF16 R32, R8, R102, R44 ;  /* 0x000000660820723c */ /* 0x000fe2000004182c */
[----:B---3--:R-:W-:-:S04]  /*11c10*/  FFMA.FTZ R3, R58, c[0x0][0x2d0], -R4 ;  /* 0x0000b4003a037a23 */ /* 0x008fc80000010804 */
[----:B------:R3:W4:Y:S02]  /*11c20*/  MUFU.EX2 R239, R3 ;  /* 0x0000000300ef7308 */ /* 0x0007240000000800 */
[----:B------:R-:W-:Y:S02]  /*11c30*/  F2FP.BF16.PACK_AB R8, R117, R251 ;  /* 0x000000fb7508723e */ /* 0x000fe400000010ff */
[----:B--2---:R-:W-:Y:S02]  /*11c40*/  F2FP.BF16.PACK_AB R10, R244, R250 ;  /* 0x000000faf40a723e */ /* 0x004fe400000010ff */
[----:B-1----:R-:W-:Y:S02]  /*11c50*/  FMNMX.FTZ R0, R0, R6, !PT ;  /* 0x0000000600007209 */ /* 0x002fe40007810000 */
[----:B---3--:R-:W-:-:S03]  /*11c60*/  FMNMX.FTZ R3, R188, R7, !PT ;  /* 0x00000007bc037209 */ /* 0x008fc60007810000 */
[----:B------:R-:W-:Y:S01]  /*11c70*/  SHFL.BFLY PT, R7, R0, 0x1, 0x1f ;  /* 0x0c201f0000077f89 */ /* 0x000fe200000e0000 */
[----:B----4-:R-:W-:Y:S02]  /*11c80*/  F2FP.BF16.PACK_AB R9, R239, R240 ;  /* 0x000000f0ef09723e */ /* 0x010fe400000010ff */
[----:B------:R-:W-:-:S04]  /*11c90*/  FMNMX.FTZ R3, R190, R3, !PT ;  /* 0x00000003be037209 */ /* 0x000fc80007810000 */
[----:B------:R-:W-:Y:S01]  /*11ca0*/  FMNMX.FTZ R2, R191, R3, !PT ;  /* 0x00000003bf027209 */ /* 0x000fe20007810000 */
[----:B------:R-:W-:-:S03]  /*11cb0*/  FFMA.FTZ R3, R64, c[0x0][0x2d0], -R4 ;  /* 0x0000b40040037a23 */ /* 0x000fc60000010804 */
[----:B------:R-:W-:Y:S01]  /*11cc0*/  FMNMX.FTZ R2, R176, R2, !PT ;  /* 0x00000002b0027209 */ /* 0x000fe20007810000 */
[----:B------:R1:W2:Y:S03]  /*11cd0*/  MUFU.EX2 R237, R3 ;  /* 0x0000000300ed7308 */ /* 0x0002a60000000800 */
[----:B-1----:R-:W-:Y:S01]  /*11ce0*/  FMNMX.FTZ R3, R179, R2, !PT ;  /* 0x00000002b3037209 */ /* 0x002fe20007810000 */
[--C-:B------:R-:W-:Y:S01]  /*11cf0*/  FFMA.FTZ R2, R65, c[0x0][0x2d0], -R5.reuse ;  /* 0x0000b40041027a23 */ /* 0x100fe20000010805 */
[----:B--2---:R-:W-:Y:S01]  /*11d00*/  F2FP.BF16.PACK_AB R11, R237, R238 ;  /* 0x000000eeed0b723e */ /* 0x004fe200000010ff */
[----:B------:R-:W-:Y:S01]  /*11d10*/  IMAD.MOV.U32 R65, RZ, RZ, R122 ;  /* 0x000000ffff417224 */ /* 0x000fe200078e007a */
[----:B------:R-:W-:Y:S01]  /*11d20*/  FMNMX.FTZ R3, R178, R3, !PT ;  /* 0x00000003b2037209 */ /* 0x000fe20007810000 */
[----:B------:R1:W2:Y:S03]  /*11d30*/  MUFU.EX2 R236, R2 ;  /* 0x0000000200ec7308 */ /* 0x0002a60000000800 */
[----:B------:R-:W-:Y:S01]  /*11d40*/  FMNMX.FTZ R3, R177, R3, !PT ;  /* 0x00000003b1037209 */ /* 0x000fe20007810000 */
[C---:B------:R-:W-:Y:S04]  /*11d50*/  HMMA.16816.F32.BF16 R48, R8.reuse, R160, R52 ;  /* 0x000000a00830723c */ /* 0x040fe80000041834 */
[----:B------:R-:W3:Y:S04]  /*11d60*/  SHFL.BFLY PT, R6, R3, 0x2, 0x1f ;  /* 0x0c401f0003067f89 */ /* 0x000ee800000e0000 */
[----:B------:R-:W-:Y:S01]  /*11d70*/  HMMA.16816.F32.BF16 R44, R8, R164, R28 ;  /* 0x000000a4082c723c */ /* 0x000fe2000004181c */
[----:B-1----:R-:W-:-:S02]  /*11d80*/  FFMA.FTZ R2, R69, c[0x0][0x2d0], -R5 ;  /* 0x0000b40045027a23 */ /* 0x002fc40000010805 */
[----:B------:R-:W-:Y:S02]  /*11d90*/  IMAD.MOV.U32 R69, RZ, RZ, R121 ;  /* 0x000000ffff457224 */ /* 0x000fe400078e0079 */
[----:B------:R1:W-:Y:S03]  /*11da0*/  MUFU.EX2 R234, R2 ;  /* 0x0000000200ea7308 */ /* 0x0003e60000000800 */
[C---:B------:R-:W-:Y:S08]  /*11db0*/  HMMA.16816.F32.BF16 R40, R8.reuse, R168, R12 ;  /* 0x000000a80828723c */ /* 0x040ff0000004180c */
[----:B------:R-:W-:Y:S01]  /*11dc0*/  HMMA.16816.F32.BF16 R28, R8, R172, R20 ;  /* 0x000000ac081c723c */ /* 0x000fe20000041814 */
[----:B---3--:R-:W-:Y:S01]  /*11dd0*/  FMNMX.FTZ R3, R3, R6, !PT ;  /* 0x0000000603037209 */ /* 0x008fe20007810000 */
[----:B-1----:R-:W-:-:S04]  /*11de0*/  FFMA.FTZ R2, R104, c[0x0][0x2d0], -R5 ;  /* 0x0000b40068027a23 */ /* 0x002fc80000010805 */
[----:B------:R-:W1:Y:S02]  /*11df0*/  SHFL.BFLY PT, R6, R3, 0x1, 0x1f ;  /* 0x0c201f0003067f89 */ /* 0x000e6400000e0000 */
[C---:B------:R-:W-:Y:S01]  /*11e00*/  HMMA.16816.F32.BF16 R16, R8.reuse, R162, R16 ;  /* 0x000000a20810723c */ /* 0x040fe20000041810 */
[----:B------:R3:W4:Y:S07]  /*11e10*/  MUFU.EX2 R235, R2 ;  /* 0x0000000200eb7308 */ /* 0x00072e0000000800 */
[C---:B------:R-:W-:Y:S08]  /*11e20*/  HMMA.16816.F32.BF16 R20, R8.reuse, R166, R36 ;  /* 0x000000a60814723c */ /* 0x040ff00000041824 */
[----:B------:R-:W-:Y:S01]  /*11e30*/  HMMA.16816.F32.BF16 R24, R8, R170, R24 ;  /* 0x000000aa0818723c */ /* 0x000fe20000041818 */
[----:B---3--:R-:W-:-:S02]  /*11e40*/  FFMA.FTZ R2, R68, c[0x0][0x2d0], -R4 ;  /* 0x0000b40044027a23 */ /* 0x008fc40000010804 */
[----:B------:R-:W-:Y:S02]  /*11e50*/  IMAD.MOV.U32 R68, RZ, RZ, R153 ;  /* 0x000000ffff447224 */ /* 0x000fe400078e0099 */
[----:B------:R3:W-:Y:S01]  /*11e60*/  MUFU.EX2 R233, R2 ;  /* 0x0000000200e97308 */ /* 0x0007e20000000800 */
[----:B-1----:R-:W-:Y:S01]  /*11e70*/  FMNMX.FTZ R3, R3, R6, !PT ;  /* 0x0000000603037209 */ /* 0x002fe20007810000 */
[----:B------:R-:W1:Y:S01]  /*11e80*/  LDSM.16.MT88.4 R152, [R205+0x1800] ;  /* 0x00180000cd98783b */ /* 0x000e620000004200 */
[----:B------:R-:W-:Y:S07]  /*11e90*/  HMMA.16816.F32.BF16 R12, R8, R174, R32 ;  /* 0x000000ae080c723c */ /* 0x000fee0000041820 */
[----:B--2---:R-:W-:-:S02]  /*11ea0*/  F2FP.BF16.PACK_AB R8, R236, R241 ;  /* 0x000000f1ec08723e */ /* 0x004fc400000010ff */
[----:B----4-:R-:W-:Y:S01]  /*11eb0*/  F2FP.BF16.PACK_AB R10, R235, R234 ;  /* 0x000000eaeb0a723e */ /* 0x010fe200000010ff */
[--C-:B---3--:R-:W-:Y:S01]  /*11ec0*/  FFMA.FTZ R2, R70, c[0x0][0x2d0], -R4.reuse ;  /* 0x0000b40046027a23 */ /* 0x108fe20000010804 */
[----:B------:R-:W-:Y:S01]  /*11ed0*/  FMNMX.FTZ R70, R0, R7, !PT ;  /* 0x0000000700467209 */ /* 0x000fe20007810000 */
[----:B------:R-:W-:Y:S02]  /*11ee0*/  FFMA.FTZ R0, R74, c[0x0][0x2d0], -R4 ;  /* 0x0000b4004a007a23 */ /* 0x000fe40000010804 */
[----:B------:R2:W3:Y:S01]  /*11ef0*/  MUFU.EX2 R232, R2 ;  /* 0x0000000200e87308 */ /* 0x0004e20000000800 */
[----:B------:R-:W-:Y:S01]  /*11f00*/  FSETP.NEU.FTZ.AND P0, PT, R70, -INF , PT ;  /* 0xff8000004600780b */ /* 0x000fe20003f1d000 */
[----:B------:R-:W-:-:S06]  /*11f10*/  IMAD.MOV.U32 R7, RZ, RZ, R120 ;  /* 0x000000ffff077224 */ /* 0x000fcc00078e0078 */
[----:B------:R4:W-:Y:S01]  /*11f20*/  MUFU.EX2 R231, R0 ;  /* 0x0000000000e77308 */ /* 0x0009e20000000800 */
[----:B--2---:R-:W-:Y:S01]  /*11f30*/  FMUL.FTZ R2, R70, c[0x0][0x2d0] ;  /* 0x0000b40046027a20 */ /* 0x004fe20000410000 */
[----:B---3--:R-:W-:-:S04]  /*11f40*/  F2FP.BF16.PACK_AB R9, R232, R233 ;  /* 0x000000e9e809723e */ /* 0x008fc800000010ff */
[----:B------:R-:W-:Y:S02]  /*11f50*/  FSEL R2, R2, RZ, P0 ;  /* 0x000000ff02027208 */ /* 0x000fe40000000000 */
[----:B------:R-:W-:Y:S01]  /*11f60*/  FSETP.NEU.FTZ.AND P0, PT, R3, -INF , PT ;  /* 0xff8000000300780b */ /* 0x000fe20003f1d000 */
[----:B----4-:R-:W-:Y:S02]  /*11f70*/  FFMA.FTZ R0, R105, c[0x0][0x2d0], -R4 ;  /* 0x0000b40069007a23 */ /* 0x010fe40000010804 */
[--C-:B------:R-:W-:Y:S02]  /*11f80*/  FFMA.FTZ R6, R111, c[0x0][0x2d0], -R2.reuse ;  /* 0x0000b4006f067a23 */ /* 0x100fe40000010802 */
[----:B------:R2:W3:Y:S08]  /*11f90*/  MUFU.EX2 R230, R0 ;  /* 0x0000000000e67308 */ /* 0x0004f00000000800 */
[----:B------:R-:W-:Y:S01]  /*11fa0*/  MUFU.EX2 R224, R6 ;  /* 0x0000000600e07308 */ /* 0x000fe20000000800 */
[----:B--2---:R-:W-:Y:S01]  /*11fb0*/  FFMA.FTZ R0, R66, c[0x0][0x2d0], -R2 ;  /* 0x0000b40042007a23 */ /* 0x004fe20000010802 */
[----:B---3--:R-:W-:Y:S01]  /*11fc0*/  F2FP.BF16.PACK_AB R11, R230, R231 ;  /* 0x000000e7e60b723e */ /* 0x008fe200000010ff */
[----:B------:R-:W-:-:S05]  /*11fd0*/  IMAD.MOV.U32 R66, RZ, RZ, R119 ;  /* 0x000000ffff427224 */ /* 0x000fca00078e0077 */
[----:B------:R2:W-:Y:S01]  /*11fe0*/  MUFU.EX2 R228, R0 ;  /* 0x0000000000e47308 */ /* 0x0005e20000000800 */
[C---:B------:R-:W-:Y:S07]  /*11ff0*/  HMMA.16816.F32.BF16 R56, R8.reuse, R156, R48 ;  /* 0x0000009c0838723c */ /* 0x040fee0000041830 */
[----:B------:R-:W-:Y:S01]  /*12000*/  IMAD.MOV.U32 R51, RZ, RZ, R116 ;  /* 0x000000ffff337224 */ /* 0x000fe200078e0074 */
[----:B------:R-:W-:Y:S01]  /*12010*/  HMMA.16816.F32.BF16 R52, R8, R158, R16 ;  /* 0x0000009e0834723c */ /* 0x000fe20000041810 */
[----:B--2---:R-:W-:-:S02]  /*12020*/  FFMA.FTZ R0, R73, c[0x0][0x2d0], -R2 ;  /* 0x0000b40049007a23 */ /* 0x004fc40000010802 */
[----:B------:R-:W-:Y:S02]  /*12030*/  IMAD.MOV.U32 R73, RZ, RZ, R118 ;  /* 0x000000ffff497224 */ /* 0x000fe400078e0076 */
[----:B------:R2:W3:Y:S03]  /*12040*/  MUFU.EX2 R226, R0 ;  /* 0x0000000000e27308 */ /* 0x0004e60000000800 */
[C---:B------:R-:W-:Y:S08]  /*12050*/  HMMA.16816.F32.BF16 R120, R8.reuse, R144, R40 ;  /* 0x000000900878723c */ /* 0x040ff00000041828 */
[----:B------:R-:W-:Y:S01]  /*12060*/  HMMA.16816.F32.BF16 R132, R8, R146, R24 ;  /* 0x000000920884723c */ /* 0x000fe20000041818 */
[----:B--2---:R-:W-:-:S07]  /*12070*/  FFMA.FTZ R0, R106, c[0x0][0x2d0], -R2 ;  /* 0x0000b4006a007a23 */ /* 0x004fce0000010802 */
[----:B------:R-:W-:Y:S01]  /*12080*/  HMMA.16816.F32.BF16 R136, R8, R140, R28 ;  /* 0x0000008c0888723c */ /* 0x000fe2000004181c */
[----:B------:R2:W-:Y:S02]  /*12090*/  MUFU.EX2 R227, R0 ;  /* 0x0000000000e37308 */ /* 0x0005e40000000800 */
[----:B--2---:R-:W-:-:S05]  /*120a0*/  FFMA.FTZ R0, R107, c[0x0][0x2d0], -R2 ;  /* 0x0000b4006b007a23 */ /* 0x004fca0000010802 */
[C---:B-1----:R-:W-:Y:S01]  /*120b0*/  HMMA.16816.F32.BF16 R104, R8.reuse, R152, R44 ;  /* 0x000000980868723c */ /* 0x042fe2000004182c */
[----:B------:R1:W2:Y:S07]  /*120c0*/  MUFU.EX2 R223, R0 ;  /* 0x0000000000df7308 */ /* 0x0002ae0000000800 */
[----:B------:R-:W-:Y:S01]  /*120d0*/  HMMA.16816.F32.BF16 R44, R8, R142, R12 ;  /* 0x0000008e082c723c */ /* 0x000fe2000004180c */
[----:B-1----:R-:W-:Y:S02]  /*120e0*/  FFMA.FTZ R0, R108, c[0x0][0x2d0], -R2 ;  /* 0x0000b4006c007a23 */ /* 0x002fe40000010802 */
[----:B------:R-:W-:-:S02]  /*120f0*/  IMAD.MOV.U32 R108, RZ, RZ, R117 ;  /* 0x000000ffff6c7224 */ /* 0x000fc400078e0075 */
[----:B------:R1:W-:Y:S03]  /*12100*/  MUFU.EX2 R225, R0 ;  /* 0x0000000000e17308 */ /* 0x0003e60000000800 */
[----:B------:R-:W-:Y:S07]  /*12110*/  HMMA.16816.F32.BF16 R116, R8, R154, R20 ;  /* 0x0000009a0874723c */ /* 0x000fee0000041814 */
[----:B---3--:R-:W-:-:S02]  /*12120*/  F2FP.BF16.PACK_AB R8, R226, R228 ;  /* 0x000000e4e208723e */ /* 0x008fc400000010ff */
[----:B--2---:R-:W-:Y:S01]  /*12130*/  F2FP.BF16.PACK_AB R10, R223, R227 ;  /* 0x000000e3df0a723e */ /* 0x004fe200000010ff */
[----:B-1----:R-:W-:-:S05]  /*12140*/  FMUL.FTZ R0, R3, c[0x0][0x2d0] ;  /* 0x0000b40003007a20 */ /* 0x002fca0000410000 */
[----:B------:R-:W-:-:S05]  /*12150*/  FSEL R0, R0, RZ, P0 ;  /* 0x000000ff00007208 */ /* 0x000fca0000000000 */
        /* <DEDUP_REMOVED lines=21> */
[----:B------:R-:W-:Y:S01]  /*122b0*/  HMMA.16816.F32.BF16 R12, R8, R80, RZ ;  /* 0x00000050080c723c */ /* 0x000fe200000418ff */
[----:B------:R-:W-:Y:S02]  /*122c0*/  IMAD.MOV.U32 R84, RZ, RZ, R69 ;  /* 0x000000ffff547224 */ /* 0x000fe400078e0045 */
[----:B------:R-:W-:-:S04]  /*122d0*/  IMAD.MOV.U32 R85, RZ, RZ, R65 ;  /* 0x000000ffff557224 */ /* 0x000fc800078e0041 */
[----:B------:R-:W-:Y:S01]  /*122e0*/  IMAD.MOV.U32 R81, RZ, RZ, R108 ;  /* 0x000000ffff517224 */ /* 0x000fe200078e006c */
[----:B------:R-:W-:Y:S01]  /*122f0*/  HMMA.16816.F32.BF16 R32, R8, R82, RZ ;  /* 0x000000520820723c */ /* 0x000fe200000418ff */
[----:B-1----:R-:W-:-:S04]  /*12300*/  FFMA.FTZ R6, R113, c[0x0][0x2d0], -R0 ;  /* 0x0000b40071067a23 */ /* 0x002fc80000010800 */
[----:B------:R1:W3:Y:S03]  /*12310*/  MUFU.EX2 R74, R6 ;  /* 0x00000006004a7308 */ /* 0x0002e60000000800 */
[----:B------:R-:W-:Y:S01]  /*12320*/  HMMA.16816.F32.BF16 R40, R8, R86, RZ ;  /* 0x000000560828723c */ /* 0x000fe200000418ff */
[----:B------:R-:W-:-:S06]  /*12330*/  IMAD.MOV.U32 R83, RZ, RZ, R73 ;  /* 0x000000ffff537224 */ /* 0x000fcc00078e0049 */
[----:B------:R-:W-:Y:S01]  /*12340*/  F2FP.BF16.PACK_AB R8, R224, R225 ;  /* 0x000000e1e008723e */ /* 0x000fe200000010ff */
[----:B------:R-:W-:Y:S01]  /*12350*/  IMAD.MOV.U32 R87, RZ, RZ, R126 ;  /* 0x000000ffff577224 */ /* 0x000fe200078e007e */
[----:B--2---:R-:W-:Y:S01]  /*12360*/  F2FP.BF16.PACK_AB R10, R221, R222 ;  /* 0x000000dedd0a723e */ /* 0x004fe200000010ff */
[----:B------:R-:W-:Y:S02]  /*12370*/  IMAD.MOV.U32 R86, RZ, RZ, R127 ;  /* 0x000000ffff567224 */ /* 0x000fe400078e007f */
[--C-:B-1----:R-:W-:Y:S01]  /*12380*/  FFMA.FTZ R6, R114, c[0x0][0x2d0], -R0.reuse ;  /* 0x0000b40072067a23 */ /* 0x102fe20000010800 */
[----:B---3--:R-:W-:Y:S01]  /*12390*/  F2FP.BF16.PACK_AB R9, R74, R75 ;  /* 0x0000004b4a09723e */ /* 0x008fe200000010ff */
[----:B------:R-:W-:Y:S02]  /*123a0*/  LDSM.16.MT88.4 R112, [R205+0x2000] ;  /* 0x00200000cd70783b */ /* 0x000fe40000004200 */
[----:B------:R1:W-:Y:S02]  /*123b0*/  MUFU.EX2 R216, R6 ;  /* 0x0000000600d87308 */ /* 0x0003e40000000800 */
[----:B-1----:R-:W-:-:S06]  /*123c0*/  FFMA.FTZ R6, R124, c[0x0][0x2d0], -R0 ;  /* 0x0000b4007c067a23 */ /* 0x002fcc0000010800 */
[----:B------:R1:W2:Y:S02]  /*123d0*/  MUFU.EX2 R76, R6 ;  /* 0x00000006004c7308 */ /* 0x0002a40000000800 */
[----:B-1----:R-:W-:Y:S01]  /*123e0*/  FFMA.FTZ R6, R187, c[0x0][0x2d0], -R5 ;  /* 0x0000b400bb067a23 */ /* 0x002fe20000010805 */
[----:B--2---:R-:W-:Y:S01]  /*123f0*/  F2FP.BF16.PACK_AB R11, R76, R216 ;  /* 0x000000d84c0b723e */ /* 0x004fe200000010ff */
[----:B------:R-:W-:-:S04]  /*12400*/  IMAD.MOV.U32 R187, RZ, RZ, R51 ;  /* 0x000000ffffbb7224 */ /* 0x000fc800078e0033 */
[----:B------:R1:W-:Y:S01]  /*12410*/  MUFU.EX2 R78, R6 ;  /* 0x00000006004e7308 */ /* 0x0003e20000000800 */
[----:B------:R-:W-:Y:S01]  /*12420*/  LDSM.16.MT88.4 R48, [R204+0x2000] ;  /* 0x00200000cc30783b */ /* 0x000fe20000004200 */
[C---:B------:R-:W-:Y:S08]  /*12430*/  HMMA.16816.F32.BF16 R20, R8.reuse, R96, R20 ;  /* 0x000000600814723c */ /* 0x040ff00000041814 */
[----:B------:R-:W-:Y:S01]  /*12440*/  HMMA.16816.F32.BF16 R36, R8, R98, R36 ;  /* 0x000000620824723c */ /* 0x000fe20000041824 */
[----:B------:R-:W2:Y:S01]  /*12450*/  LDSM.16.MT88.4 R96, [R201+0x2000] ;  /* 0x00200000c960783b */ /* 0x000ea20000004200 */
[----:B-1----:R-:W-:-:S03]  /*12460*/  FFMA.FTZ R6, R186, c[0x0][0x2d0], -R5 ;  /* 0x0000b400ba067a23 */ /* 0x002fc60000010805 */
[----:B------:R-:W3:Y:S01]  /*12470*/  LDL.LU R186, [R1+0x4] ;  /* 0x0000040001ba7983 */ /* 0x000ee20000300800 */
[----:B------:R1:W-:Y:S02]  /*12480*/  MUFU.EX2 R79, R6 ;  /* 0x00000006004f7308 */ /* 0x0003e40000000800 */
[C---:B------:R-:W-:Y:S08]  /*12490*/  HMMA.16816.F32.BF16 R16, R8.reuse, R88, R16 ;  /* 0x000000580810723c */ /* 0x040ff00000041810 */
[----:B------:R-:W-:Y:S01]  /*124a0*/  HMMA.16816.F32.BF16 R124, R8, R92, R12 ;  /* 0x0000005c087c723c */ /* 0x000fe2000004180c */
[----:B-1----:R-:W-:-:S02]  /*124b0*/  FFMA.FTZ R6, R185, c[0x0][0x2d0], -R5 ;  /* 0x0000b400b9067a23 */ /* 0x002fc40000010805 */
[----:B------:R-:W-:-:S04]  /*124c0*/  FFMA.FTZ R5, R184, c[0x0][0x2d0], -R5 ;  /* 0x0000b400b8057a23 */ /* 0x000fc80000010805 */
[----:B------:R1:W-:Y:S01]  /*124d0*/  MUFU.EX2 R77, R5 ;  /* 0x00000005004d7308 */ /* 0x0003e20000000800 */
[----:B------:R-:W-:Y:S02]  /*124e0*/  IMAD.MOV.U32 R184, RZ, RZ, R68 ;  /* 0x000000ffffb87224 */ /* 0x000fe400078e0044 */
[----:B-1----:R-:W-:-:S05]  /*124f0*/  FFMA.FTZ R5, R151, c[0x0][0x2d0], -R4 ;  /* 0x0000b40097057a23 */ /* 0x002fca0000010804 */
[----:B------:R1:W-:Y:S01]  /*12500*/  MUFU.EX2 R68, R5 ;  /* 0x0000000500447308 */ /* 0x0003e20000000800 */
[----:B------:R-:W-:Y:S02]  /*12510*/  IMAD.MOV.U32 R185, RZ, RZ, R66 ;  /* 0x000000ffffb97224 */ /* 0x000fe400078e0042 */
[----:B-1----:R-:W-:-:S05]  /*12520*/  FFMA.FTZ R5, R150, c[0x0][0x2d0], -R4 ;  /* 0x0000b40096057a23 */ /* 0x002fca0000010804 */
[----:B------:R1:W4:Y:S02]  /*12530*/  MUFU.EX2 R69, R5 ;  /* 0x0000000500457308 */ /* 0x0003240000000800 */
[--C-:B-1----:R-:W-:Y:S02]  /*12540*/  FFMA.FTZ R5, R149, c[0x0][0x2d0], -R4.reuse ;  /* 0x0000b40095057a23 */ /* 0x102fe40000010804 */
[----:B------:R-:W-:-:S04]  /*12550*/  FFMA.FTZ R4, R130, c[0x0][0x2d0], -R4 ;  /* 0x0000b40082047a23 */ /* 0x000fc80000010804 */
[----:B------:R1:W-:Y:S02]  /*12560*/  MUFU.EX2 R67, R4 ;  /* 0x0000000400437308 */ /* 0x0003e40000000800 */
[----:B-1----:R-:W-:-:S06]  /*12570*/  FFMA.FTZ R4, R129, c[0x0][0x2d0], -R2 ;  /* 0x0000b40081047a23 */ /* 0x002fcc0000010802 */
[----:B------:R1:W-:Y:S02]  /*12580*/  MUFU.EX2 R66, R4 ;  /* 0x0000000400427308 */ /* 0x0003e40000000800 */
[----:B-1----:R-:W-:-:S06]  /*12590*/  FFMA.FTZ R4, R131, c[0x0][0x2d0], -R2 ;  /* 0x0000b40083047a23 */ /* 0x002fcc0000010802 */
[----:B------:R1:W-:Y:S02]  /*125a0*/  MUFU.EX2 R65, R4 ;  /* 0x0000000400417308 */ /* 0x0003e40000000800 */
[----:B-1----:R-:W-:-:S06]  /*125b0*/  FFMA.FTZ R4, R183, c[0x0][0x2d0], -R2 ;  /* 0x0000b400b7047a23 */ /* 0x002fcc0000010802 */
[----:B------:R1:W-:Y:S02]  /*125c0*/  MUFU.EX2 R62, R4 ;  /* 0x00000004003e7308 */ /* 0x0003e40000000800 */
[----:B-1----:R-:W-:-:S06]  /*125d0*/  FFMA.FTZ R4, R182, c[0x0][0x2d0], -R2 ;  /* 0x0000b400b6047a23 */ /* 0x002fcc0000010802 */
[----:B------:R1:W-:Y:S02]  /*125e0*/  MUFU.EX2 R63, R4 ;  /* 0x00000004003f7308 */ /* 0x0003e40000000800 */
[----:B-1----:R-:W-:Y:S02]  /*125f0*/  FFMA.FTZ R4, R128, c[0x0][0x2d0], -R0 ;  /* 0x0000b40080047a23 */ /* 0x002fe40000010800 */
[----:B------:R-:W1:Y:S04]  /*12600*/  LDSM.16.MT88.4 R128, [R202+0x2000] ;  /* 0x00200000ca80783b */ /* 0x000e680000004200 */
[----:B------:R-:W5:Y:S08]  /*12610*/  MUFU.EX2 R80, R6 ;  /* 0x0000000600507308 */ /* 0x000f700000000800 */
[----:B------:R-:W2:Y:S01]  /*12620*/  MUFU.EX2 R73, R5 ;  /* 0x0000000500497308 */ /* 0x000ea20000000800 */
[----:B----4-:R-:W-:Y:S01]  /*12630*/  F2FP.BF16.PACK_AB R149, R69, R68 ;  /* 0x000000444595723e */ /* 0x010fe200000010ff */
[C---:B------:R-:W-:Y:S06]  /*12640*/  HMMA.16816.F32.BF16 R24, R8.reuse, R100, R24 ;  /* 0x000000640818723c */ /* 0x040fec0000041818 */
[----:B------:R4:W-:Y:S01]  /*12650*/  MUFU.EX2 R60, R4 ;  /* 0x00000004003c7308 */ /* 0x0009e20000000800 */
[----:B-----5:R-:W-:Y:S01]  /*12660*/  F2FP.BF16.PACK_AB R150, R77, R80 ;  /* 0x000000504d96723e */ /* 0x020fe200000010ff */
[----:B------:R-:W-:Y:S01]  /*12670*/  HMMA.16816.F32.BF16 R28, R8, R90, R28 ;  /* 0x0000005a081c723c */ /* 0x000fe2000004181c */
[----:B--2---:R-:W-:-:S07]  /*12680*/  F2FP.BF16.PACK_AB R151, R67, R73 ;  /* 0x000000494397723e */ /* 0x004fce00000010ff */
[----:B------:R-:W-:Y:S01]  /*12690*/  HMMA.16816.F32.BF16 R32, R8, R94, R32 ;  /* 0x0000005e0820723c */ /* 0x000fe20000041820 */
[----:B----4-:R-:W-:Y:S01]  /*126a0*/  FFMA.FTZ R4, R148, c[0x0][0x2d0], -R0 ;  /* 0x0000b40094047a23 */ /* 0x010fe20000010800 */
[----:B------:R-:W-:-:S06]  /*126b0*/  F2FP.BF16.PACK_AB R148, R79, R78 ;  /* 0x0000004e4f94723e */ /* 0x000fcc00000010ff */
[----:B------:R-:W-:Y:S01]  /*126c0*/  HMMA.16816.F32.BF16 R40, R8, R102, R40 ;  /* 0x000000660828723c */ /* 0x000fe20000041828 */
[----:B------:R2:W4:Y:S06]  /*126d0*/  MUFU.EX2 R61, R4 ;  /* 0x00000004003d7308 */ /* 0x00052c0000000800 */
[----:B------:R-:W-:Y:S01]  /*126e0*/  FFMA.FTZ R8, R197, c[0x0][0x2d0], -R2 ;  /* 0x0000b400c5087a23 */ /* 0x000fe20000010802 */
[C---:B------:R-:W-:Y:S08]  /*126f0*/  HMMA.16816.F32.BF16 R88, R148.reuse, R96, R56 ;  /* 0x000000609458723c */ /* 0x040ff00000041838 */
[----:B------:R-:W-:Y:S01]  /*12700*/  HMMA.16816.F32.BF16 R100, R148, R98, R52 ;  /* 0x000000629464723c */ /* 0x000fe20000041834 */
[----:B--2---:R-:W-:-:S04]  /*12710*/  FFMA.FTZ R4, R180, c[0x0][0x2d0], -R0 ;  /* 0x0000b400b4047a23 */ /* 0x004fc80000010800 */
[----:B------:R2:W-:Y:S03]  /*12720*/  MUFU.EX2 R56, R4 ;  /* 0x0000000400387308 */ /* 0x0005e60000000800 */
[C---:B------:R-:W-:Y:S08]  /*12730*/  HMMA.16816.F32.BF16 R104, R148.reuse, R112, R104 ;  /* 0x000000709468723c */ /* 0x040ff00000041868 */
[C---:B------:R-:W-:Y:S08]  /*12740*/  HMMA.16816.F32.BF16 R116, R148.reuse, R114, R116 ;  /* 0x000000729474723c */ /* 0x040ff00000041874 */
[----:B-1----:R-:W-:Y:S01]  /*12750*/  HMMA.16816.F32.BF16 R120, R148, R128, R120 ;  /* 0x000000809478723c */ /* 0x002fe20000041878 */
[----:B--2---:R-:W-:-:S07]  /*12760*/  FFMA.FTZ R4, R181, c[0x0][0x2d0], -R0 ;  /* 0x0000b400b5047a23 */ /* 0x004fce0000010800 */
[C---:B------:R-:W-:Y:S01]  /*12770*/  HMMA.16816.F32.BF16 R132, R148.reuse, R130, R132 ;  /* 0x000000829484723c */ /* 0x040fe20000041884 */
[----:B------:R-:W1:Y:S07]  /*12780*/  MUFU.EX2 R52, R4 ;  /* 0x0000000400347308 */ /* 0x000e6e0000000800 */
[C---:B------:R-:W-:Y:S08]  /*12790*/  HMMA.16816.F32.BF16 R136, R148.reuse, R48, R136 ;  /* 0x000000309488723c */ /* 0x040ff00000041888 */
[----:B------:R-:W-:Y:S01]  /*127a0*/  HMMA.16816.F32.BF16 R148, R148, R50, R44 ;  /* 0x000000329494723c */ /* 0x000fe2000004182c */
[----:B------:R2:W-:Y:S02]  /*127b0*/  MUFU.EX2 R45, R8 ;  /* 0x00000008002d7308 */ /* 0x0005e40000000800 */
[----:B--2---:R-:W-:-:S06]  /*127c0*/  FFMA.FTZ R8, R196, c[0x0][0x2d0], -R2 ;  /* 0x0000b400c4087a23 */ /* 0x004fcc0000010802 */
[----:B------:R2:W5:Y:S01]  /*127d0*/  MUFU.EX2 R46, R8 ;  /* 0x00000008002e7308 */ /* 0x0005620000000800 */
[----:B------:R-:W-:Y:S02]  /*127e0*/  IMAD.MOV.U32 R82, RZ, RZ, R7 ;  /* 0x000000ffff527224 */ /* 0x000fe400078e0007 */
[----:B--2---:R-:W-:-:S05]  /*127f0*/  FFMA.FTZ R8, R195, c[0x0][0x2d0], -R2 ;  /* 0x0000b400c3087a23 */ /* 0x004fca0000010802 */
[----:B------:R2:W-:Y:S01]  /*12800*/  MUFU.EX2 R47, R8 ;  /* 0x00000008002f7308 */ /* 0x0005e20000000800 */
[----:B------:R-:W-:Y:S02]  /*12810*/  F2FP.BF16.PACK_AB R4, R65, R66 ;  /* 0x000000424104723e */ /* 0x000fe400000010ff */
[----:B------:R-:W-:Y:S02]  /*12820*/  F2FP.BF16.PACK_AB R6, R63, R62 ;  /* 0x0000003e3f06723e */ /* 0x000fe400000010ff */
[----:B----4-:R-:W-:Y:S01]  /*12830*/  F2FP.BF16.PACK_AB R5, R61, R60 ;  /* 0x0000003c3d05723e */ /* 0x010fe200000010ff */
[----:B--2---:R-:W-:-:S04]  /*12840*/  FFMA.FTZ R8, R194, c[0x0][0x2d0], -R2 ;  /* 0x0000b400c2087a23 */ /* 0x004fc80000010802 */
[----:B------:R2:W4:Y:S01]  /*12850*/  MUFU.EX2 R53, R8 ;  /* 0x0000000800357308 */ /* 0x0005220000000800 */
[----:B-1----:R-:W-:Y:S01]  /*12860*/  F2FP.BF16.PACK_AB R7, R52, R56 ;  /* 0x000000383407723e */ /* 0x002fe200000010ff */
[----:B--2---:R-:W-:-:S06]  /*12870*/  FFMA.FTZ R8, R193, c[0x0][0x2d0], -R2 ;  /* 0x0000b400c1087a23 */ /* 0x004fcc0000010802 */
[----:B------:R1:W-:Y:S01]  /*12880*/  MUFU.EX2 R54, R8 ;  /* 0x0000000800367308 */ /* 0x0003e20000000800 */
[----:B------:R-:W-:Y:S01]  /*12890*/  HMMA.16816.F32.BF16 R108, R4, R164, R16 ;  /* 0x000000a4046c723c */ /* 0x000fe20000041810 */
[----:B-1----:R-:W-:-:S06]  /*128a0*/  FFMA.FTZ R8, R192, c[0x0][0x2d0], -R2 ;  /* 0x0000b400c0087a23 */ /* 0x002fcc0000010802 */
[----:B------:R1:W-:Y:S01]  /*128b0*/  MUFU.EX2 R55, R8 ;  /* 0x0000000800377308 */ /* 0x0003e20000000800 */
[----:B------:R-:W-:Y:S01]  /*128c0*/  HMMA.16816.F32.BF16 R16, R4, R166, R28 ;  /* 0x000000a60410723c */ /* 0x000fe2000004181c */
[----:B-1----:R-:W-:-:S06]  /*128d0*/  FFMA.FTZ R8, R189, c[0x0][0x2d0], -R0 ;  /* 0x0000b400bd087a23 */ /* 0x002fcc0000010800 */
[----:B------:R1:W-:Y:S02]  /*128e0*/  MUFU.EX2 R28, R8 ;  /* 0x00000008001c7308 */ /* 0x0003e40000000800 */
[----:B-1----:R-:W-:-:S06]  /*128f0*/  FFMA.FTZ R8, R188, c[0x0][0x2d0], -R0 ;  /* 0x0000b400bc087a23 */ /* 0x002fcc0000010800 */
[----:B------:R1:W2:Y:S01]  /*12900*/  MUFU.EX2 R29, R8 ;  /* 0x00000008001d7308 */ /* 0x0002a20000000800 */
[----:B------:R-:W-:Y:S01]  /*12910*/  HMMA.16816.F32.BF16 R92, R4, R160, R20 ;  /* 0x000000a0045c723c */ /* 0x000fe20000041814 */
[----:B-1----:R-:W-:-:S06]  /*12920*/  FFMA.FTZ R8, R190, c[0x0][0x2d0], -R0 ;  /* 0x0000b400be087a23 */ /* 0x002fcc0000010800 */
[----:B------:R1:W-:Y:S01]  /*12930*/  MUFU.EX2 R31, R8 ;  /* 0x00000008001f7308 */ /* 0x0003e20000000800 */
[----:B------:R-:W-:Y:S01]  /*12940*/  HMMA.16816.F32.BF16 R12, R4, R162, R36 ;  /* 0x000000a2040c723c */ /* 0x000fe20000041824 */
[----:B------:R-:W-:Y:S02]  /*12950*/  IMAD.MOV.U32 R183, RZ, RZ, c[0x0][0x2c4] ;  /* 0x0000b100ffb77624 */ /* 0x000fe400078e00ff */
[----:B-1----:R-:W-:-:S04]  /*12960*/  FFMA.FTZ R8, R191, c[0x0][0x2d0], -R0 ;  /* 0x0000b400bf087a23 */ /* 0x002fc80000010800 */
[----:B------:R1:W1:Y:S01]  /*12970*/  MUFU.EX2 R30, R8 ;  /* 0x00000008001e7308 */ /* 0x0002620000000800 */
[----:B------:R-:W-:Y:S01]  /*12980*/  HMMA.16816.F32.BF16 R124, R4, R168, R124 ;  /* 0x000000a8047c723c */ /* 0x000fe2000004187c */
[----:B------:R-:W-:-:S07]  /*12990*/  ISETP.NE.AND P6, PT, R183, 0x1, PT ;  /* 0x00000001b700780c */ /* 0x000fce0003fc5270 */
[----:B------:R-:W-:Y:S01]  /*129a0*/  HMMA.16816.F32.BF16 R32, R4, R170, R32 ;  /* 0x000000aa0420723c */ /* 0x000fe20000041820 */
[----:B-1----:R-:W-:-:S07]  /*129b0*/  FFMA.FTZ R8, R199, c[0x0][0x2d0], -R2 ;  /* 0x0000b400c7087a23 */ /* 0x002fce0000010802 */
[C---:B------:R-:W-:Y:S01]  /*129c0*/  HMMA.16816.F32.BF16 R20, R4.reuse, R172, R24 ;  /* 0x000000ac0414723c */ /* 0x040fe20000041818 */
[----:B------:R-:W-:Y:S01]  /*129d0*/  FFMA.FTZ R2, R198, c[0x0][0x2d0], -R2 ;  /* 0x0000b400c6027a23 */ /* 0x000fe20000010802 */
[----:B------:R1:W-:Y:S06]  /*129e0*/  MUFU.EX2 R44, R8 ;  /* 0x00000008002c7308 */ /* 0x0003ec0000000800 */
[----:B-1----:R-:W-:Y:S02]  /*129f0*/  HMMA.16816.F32.BF16 R8, R4, R174, R40 ;  /* 0x000000ae0408723c */ /* 0x002fe40000041828 */
[----:B------:R1:W-:Y:S02]  /*12a00*/  MUFU.EX2 R40, R2 ;  /* 0x0000000200287308 */ /* 0x0003e40000000800 */
[----:B-1----:R-:W-:-:S06]  /*12a10*/  FFMA.FTZ R2, R176, c[0x0][0x2d0], -R0 ;  /* 0x0000b400b0027a23 */ /* 0x002fcc0000010800 */
[----:B------:R1:W1:Y:S01]  /*12a20*/  MUFU.EX2 R27, R2 ;  /* 0x00000002001b7308 */ /* 0x0002620000000800 */
[----:B-----5:R-:W-:Y:S02]  /*12a30*/  F2FP.BF16.PACK_AB R4, R46, R45 ;  /* 0x0000002d2e04723e */ /* 0x020fe400000010ff */
[----:B----4-:R-:W-:Y:S02]  /*12a40*/  F2FP.BF16.PACK_AB R6, R53, R47 ;  /* 0x0000002f3506723e */ /* 0x010fe400000010ff */
[----:B--2---:R-:W-:Y:S02]  /*12a50*/  F2FP.BF16.PACK_AB R5, R29, R28 ;  /* 0x0000001c1d05723e */ /* 0x004fe400000010ff */
[----:B------:R-:W-:Y:S01]  /*12a60*/  F2FP.BF16.PACK_AB R7, R30, R31 ;  /* 0x0000001f1e07723e */ /* 0x000fe200000010ff */
[----:B-1----:R-:W-:-:S04]  /*12a70*/  FFMA.FTZ R2, R179, c[0x0][0x2d0], -R0 ;  /* 0x0000b400b3027a23 */ /* 0x002fc80000010800 */
[----:B------:R1:W2:Y:S02]  /*12a80*/  MUFU.EX2 R26, R2 ;  /* 0x00000002001a7308 */ /* 0x0002a40000000800 */
[----:B------:R-:W-:Y:S01]  /*12a90*/  HMMA.16816.F32.BF16 R92, R4, R156, R92 ;  /* 0x0000009c045c723c */ /* 0x000fe2000004185c */
[--C-:B-1----:R-:W-:Y:S02]  /*12aa0*/  FFMA.FTZ R2, R178, c[0x0][0x2d0], -R0.reuse ;  /* 0x0000b400b2027a23 */ /* 0x102fe40000010800 */
[----:B------:R-:W-:-:S03]  /*12ab0*/  FFMA.FTZ R0, R177, c[0x0][0x2d0], -R0 ;  /* 0x0000b400b1007a23 */ /* 0x000fc60000010800 */
[----:B------:R1:W4:Y:S02]  /*12ac0*/  MUFU.EX2 R25, R2 ;  /* 0x0000000200197308 */ /* 0x0003240000000800 */
[C---:B------:R-:W-:Y:S06]  /*12ad0*/  HMMA.16816.F32.BF16 R12, R4.reuse, R158, R12 ;  /* 0x0000009e040c723c */ /* 0x040fec000004180c */
[----:B------:R5:W2:Y:S02]  /*12ae0*/  MUFU.EX2 R24, R0 ;  /* 0x0000000000187308 */ /* 0x000aa40000000800 */
[----:B------:R-:W-:Y:S01]  /*12af0*/  HMMA.16816.F32.BF16 R108, R4, R152, R108 ;  /* 0x00000098046c723c */ /* 0x000fe2000004186c */
[----:B-1----:R-:W-:-:S07]  /*12b00*/  @P6 IMAD.HI.U32 R2, R184, c[0x0][0x2c8], RZ ;  /* 0x0000b200b8026a27 */ /* 0x002fce00078e00ff */
[----:B------:R-:W-:Y:S01]  /*12b10*/  HMMA.16816.F32.BF16 R16, R4, R154, R16 ;  /* 0x0000009a0410723c */ /* 0x000fe20000041810 */
[----:B-----5:R-:W-:-:S07]  /*12b20*/  IMAD.MOV.U32 R0, RZ, RZ, R184 ;  /* 0x000000ffff007224 */ /* 0x020fce00078e00b8 */
[----:B------:R-:W-:Y:S01]  /*12b30*/  HMMA.16816.F32.BF16 R124, R4, R144, R124 ;  /* 0x00000090047c723c */ /* 0x000fe2000004187c */
[----:B------:R-:W-:-:S07]  /*12b40*/  @P6 SHF.R.U32.HI R0, RZ, c[0x0][0x2cc], R2 ;  /* 0x0000b300ff006a19 */ /* 0x000fce0000011602 */
[----:B------:R-:W-:Y:S01]  /*12b50*/  HMMA.16816.F32.BF16 R32, R4, R146, R32 ;  /* 0x000000920420723c */ /* 0x000fe20000041820 */
[----:B---3--:R-:W-:-:S07]  /*12b60*/  IMAD.IADD R2, R186, 0x1, R0 ;  /* 0x00000001ba027824 */ /* 0x008fce00078e0200 */
[----:B------:R-:W-:Y:S01]  /*12b70*/  HMMA.16816.F32.BF16 R20, R4, R140, R20 ;  /* 0x0000008c0414723c */ /* 0x000fe20000041814 */
[----:B------:R-:W-:-:S07]  /*12b80*/  FADD.FTZ R0, R64, R218 ;  /* 0x000000da40007221 */ /* 0x000fce0000010000 */
[----:B------:R-:W-:Y:S07]  /*12b90*/  HMMA.16816.F32.BF16 R36, R4, R142, R8 ;  /* 0x0000008e0424723c */ /* 0x000fee0000041808 */
        /* <DEDUP_REMOVED lines=66> */
[----:B--2---:R-:W-:Y:S02]  /*12fc0*/  FADD.FTZ R5, R26, R4 ;  /* 0x000000041a057221 */ /* 0x004fe40000010000 */
[----:B------:R-:W-:Y:S02]  /*12fd0*/  FADD.FTZ R4, R80, R0 ;  /* 0x0000000050047221 */ /* 0x000fe40000010000 */
[----:B------:R-:W-:-:S02]  /*12fe0*/  FADD.FTZ R0, R73, R6 ;  /* 0x0000000649007221 */ /* 0x000fc40000010000 */
[----:B------:R-:W-:Y:S02]  /*12ff0*/  FADD.FTZ R6, R44, R7 ;  /* 0x000000072c067221 */ /* 0x000fe40000010000 */
[----:B------:R-:W-:Y:S02]  /*13000*/  FADD.FTZ R7, R77, R4 ;  /* 0x000000044d077221 */ /* 0x000fe40000010000 */
[----:B------:R-:W-:Y:S02]  /*13010*/  FADD.FTZ R0, R67, R0 ;  /* 0x0000000043007221 */ /* 0x000fe40000010000 */
[----:B----4-:R-:W-:Y:S01]  /*13020*/  FADD.FTZ R5, R25, R5 ;  /* 0x0000000519057221 */ /* 0x010fe20000010000 */
[----:B------:R-:W-:Y:S01]  /*13030*/  STL [R1+0x10], R7 ;  /* 0x0000100701007387 */ /* 0x000fe20000100800 */
[----:B------:R-:W-:-:S03]  /*13040*/  FADD.FTZ R4, R40, R6 ;  /* 0x0000000628047221 */ /* 0x000fc60000010000 */
[----:B------:R1:W-:Y:S01]  /*13050*/  STL [R1+0xc], R0 ;  /* 0x00000c0001007387 */ /* 0x0003e20000100800 */
[----:B------:R-:W-:-:S03]  /*13060*/  IMAD.MOV.U32 R81, RZ, RZ, c[0x0][0x32c] ;  /* 0x0000cb00ff517624 */ /* 0x000fc600078e00ff */
[----:B------:R2:W-:Y:S02]  /*13070*/  STL [R1+0x14], R4 ;  /* 0x0000140401007387 */ /* 0x0005e40000100800 */
[----:B------:R-:W-:Y:S02]  /*13080*/  ISETP.GE.AND P6, PT, R81, 0x1, PT ;  /* 0x000000015100780c */ /* 0x000fe40003fc6270 */
[----:B------:R-:W-:Y:S02]  /*13090*/  F2FP.BF16.PACK_AB R144, R55, R54 ;  /* 0x000000363790723e */ /* 0x000fe400000010ff */
[----:B------:R-:W-:Y:S02]  /*130a0*/  F2FP.BF16.PACK_AB R146, R40, R44 ;  /* 0x0000002c2892723e */ /* 0x000fe400000010ff */
[----:B------:R-:W-:Y:S01]  /*130b0*/  F2FP.BF16.PACK_AB R145, R26, R27 ;  /* 0x0000001b1a91723e */ /* 0x000fe200000010ff */
[----:B-1----:R-:W-:-:S05]  /*130c0*/  FADD.FTZ R0, R24, R5 ;  /* 0x0000000518007221 */ /* 0x002fca0000010000 */
[----:B------:R1:W-:Y:S01]  /*130d0*/  STL [R1+0x18], R0 ;  /* 0x0000180001007387 */ /* 0x0003e20000100800 */
[----:B------:R-:W-:Y:S02]  /*130e0*/  F2FP.BF16.PACK_AB R147, R24, R25 ;  /* 0x000000191893723e */ /* 0x000fe400000010ff */
[----:B------:R-:W-:-:S05]  /*130f0*/  IADD3 R216, R229, -0x2, RZ ;  /* 0xfffffffee5d87810 */ /* 0x000fca0007ffe0ff */
[----:B------:R-:W-:Y:S01]  /*13100*/  HMMA.16816.F32.BF16 R92, R144, R96, R92 ;  /* 0x00000060905c723c */ /* 0x000fe2000004185c */
[----:B--2---:R-:W-:-:S07]  /*13110*/  IADD3 R4, R2, c[0x0][0x328], RZ ;  /* 0x0000ca0002047a10 */ /* 0x004fce0007ffe0ff */
[C---:B------:R-:W-:Y:S08]  /*13120*/  HMMA.16816.F32.BF16 R108, R144.reuse, R112, R108 ;  /* 0x00000070906c723c */ /* 0x040ff0000004186c */
[C---:B------:R-:W-:Y:S08]  /*13130*/  HMMA.16816.F32.BF16 R124, R144.reuse, R128, R124 ;  /* 0x00000080907c723c */ /* 0x040ff0000004187c */
[C---:B------:R-:W-:Y:S08]  /*13140*/  HMMA.16816.F32.BF16 R96, R144.reuse, R98, R12 ;  /* 0x000000629060723c */ /* 0x040ff0000004180c */
[C---:B------:R-:W-:Y:S08]  /*13150*/  HMMA.16816.F32.BF16 R112, R144.reuse, R114, R16 ;  /* 0x000000729070723c */ /* 0x040ff00000041810 */
[C---:B------:R-:W-:Y:S08]  /*13160*/  HMMA.16816.F32.BF16 R128, R144.reuse, R130, R32 ;  /* 0x000000829080723c */ /* 0x040ff00000041820 */
[C---:B------:R-:W-:Y:S08]  /*13170*/  HMMA.16816.F32.BF16 R140, R144.reuse, R48, R20 ;  /* 0x00000030908c723c */ /* 0x040ff00000041814 */
[----:B------:R-:W-:Y:S01]  /*13180*/  HMMA.16816.F32.BF16 R144, R144, R50, R36 ;  /* 0x000000329090723c */ /* 0x000fe20000041824 */
[----:B------:R-:W-:Y:S07]  /*13190*/  @!P6 BRA `(.L_x_933) ;  /* 0x000001100000e947 */ /* 0x000fee0003800000 */
[C---:B-1----:R-:W-:Y:S01]  /*131a0*/  ISETP.GT.AND P0, PT, R2.reuse, RZ, PT ;  /* 0x000000ff0200720c */ /* 0x042fe20003f04270 */
        /* <DEDUP_REMOVED lines=10> */
.L_x_935:
[----:B------:R-:W-:-:S13]  /*13250*/  ISETP.NE.AND P0, PT, R5, 0x1, PT ;  /* 0x000000010500780c */ /* 0x000fda0003f05270 */
[----:B------:R-:W-:-:S05]  /*13260*/  @P0 IMAD.HI.U32 R2, R0, c[0x0][0x330], RZ ;  /* 0x0000cc0000020a27 */ /* 0x000fca00078e00ff */
[----:B------:R-:W-:Y:S02]  /*13270*/  @P0 SHF.R.U32.HI R0, RZ, c[0x0][0x334], R2 ;  /* 0x0000cd00ff000a19 */ /* 0x000fe40000011602 */
.L_x_936:
[----:B------:R-:W-:Y:S05]  /*13280*/  BSYNC B0 ;  /* 0x0000000000007941 */ /* 0x000fea0003800000 */
.L_x_934:
[----:B------:R-:W-:-:S05]  /*13290*/  IMAD R0, R0, R5, c[0x0][0x32c] ;  /* 0x0000cb0000007624 */ /* 0x000fca00078e0205 */
[----:B------:R-:W-:-:S04]  /*132a0*/  IMNMX R4, R4, R0, PT ;  /* 0x0000000004047217 */ /* 0x000fc80003800200 */
.L_x_933:
[----:B-1----:R-:W2:Y:S01]  /*132b0*/  LDL R5, [R1+0x8] ;  /* 0x0000080001057983 */ /* 0x002ea20000100800 */
[----:B------:R-:W-:-:S05]  /*132c0*/  IMAD.HI R0, R4, 0x66666667, RZ ;  /* 0x6666666704007827 */ /* 0x000fca00078e02ff */
[----:B------:R-:W-:-:S04]  /*132d0*/  SHF.R.U32.HI R2, RZ, 0x1f, R0 ;  /* 0x0000001fff027819 */ /* 0x000fc80000011600 */
[----:B------:R-:W-:-:S04]  /*132e0*/  LEA.HI.SX32 R0, R0, R2, 0x1b ;  /* 0x0000000200007211 */ /* 0x000fc800078fdaff */
[----:B--2---:R-:W-:-:S04]  /*132f0*/  IMNMX R5, R5, R0, !PT ;  /* 0x0000000005057217 */ /* 0x004fc80007800200 */
[----:B------:R-:W-:Y:S01]  /*13300*/  ISETP.GE.AND P0, PT, R216, R5, PT ;  /* 0x00000005d800720c */ /* 0x000fe20003f06270 */
[----:B------:R1:W-:-:S12]  /*13310*/  STL [R1], R5 ;  /* 0x0000000501007387 */ /* 0x0003d80000100800 */
[----:B------:R-:W-:Y:S05]  /*13320*/  @!P0 BRA `(.L_x_937) ;  /* 0x0000575000008947 */ /* 0x000fea0003800000 */
[----:B------:R-:W-:Y:S01]  /*13330*/  IMAD.MOV.U32 R85, RZ, RZ, R71 ;  /* 0x000000ffff557224 */ /* 0x000fe200078e0047 */
[----:B------:R-:W-:Y:S01]  /*13340*/  MOV R87, R3 ;  /* 0x0000000300577202 */ /* 0x000fe20000000f00 */
[----:B------:R-:W-:Y:S01]  /*13350*/  IMAD.MOV.U32 R84, RZ, RZ, R72 ;  /* 0x000000ffff547224 */ /* 0x000fe200078e0048 */
[----:B------:R-:W-:Y:S02]  /*13360*/  MOV R86, R70 ;  /* 0x0000004600567202 */ /* 0x000fe40000000f00 */
.L_x_954:
[----:B------:R-:W2:Y:S01]  /*13370*/  LDL R232, [R1+0x8] ;  /* 0x0000080001e87983 */ /* 0x000ea20000100800 */
[----:B------:R-:W-:Y:S04]  /*13380*/  DEPBAR.LE SB0, 0x0 ;  /* 0x000080000000791a */ /* 0x000fe80000000000 */
[----:B------:R-:W2:Y:S01]  /*13390*/  LDL R174, [R1+0x40] ;  /* 0x0000400001ae7983 */ /* 0x000ea20000100800 */
[----:B------:R-:W-:Y:S01]  /*133a0*/  WARPSYNC 0xffffffff ;  /* 0xffffffff00007948 */ /* 0x000fe20003800000 */
[----:B------:R-:W-:Y:S02]  /*133b0*/  ULDC UR4, c[0x0][0x324] ;  /* 0x0000c90000047ab9 */ /* 0x000fe40000000800 */
[----:B------:R-:W2:Y:S01]  /*133c0*/  LDL.64 R172, [R1+0x30] ;  /* 0x0000300001ac7983 */ /* 0x000ea20000100a00 */
[----:B------:R-:W-:Y:S05]  /*133d0*/  ULOP3.LUT UR4, URZ, UR4, URZ, 0x33, !UPT ;  /* 0x000000043f047292 */ /* 0x000fea000f8e333f */
[----:B------:R-:W-:Y:S08]  /*133e0*/  BAR.SYNC.DEFER_BLOCKING 0x0 ;  /* 0x0000000000007b1d */ /* 0x000ff00000010000 */
[----:B------:R-:W-:Y:S08]  /*133f0*/  LDSM.16.M88.4 R80, [R207] ;  /* 0x00000000cf50783b */ /* 0x000ff00000000200 */
[----:B------:R-:W4:Y:S08]  /*13400*/  LDSM.16.M88.4 R16, [R200] ;  /* 0x00000000c810783b */ /* 0x000f300000000200 */
        /* <DEDUP_REMOVED lines=37> */
[----:B------:R-:W-:Y:S01]  /*13660*/  @!P0 SHF.R.S32.HI R0, RZ, 0x1f, R216 ;  /* 0x0000001fff008819 */ /* 0x000fe200000114d8 */
[----:B------:R-:W-:Y:S01]  /*13670*/  @!P0 IMAD.WIDE.U32 R2, R216, c[0x0][0x208], RZ ;  /* 0x00008200d8028a25 */ /* 0x000fe200078e00ff */
[----:B------:R-:W-:Y:S02]  /*13680*/  @!P0 MOV R173, R174 ;  /* 0x000000ae00ad8202 */ /* 0x000fe40000000f00 */
[-C--:B------:R-:W-:Y:S01]  /*13690*/  HMMA.16816.F32.BF16 R12, R164, R162.reuse, R12 ;  /* 0x000000a2a40c723c */ /* 0x080fe2000004180c */
[----:B------:R-:W-:Y:S03]  /*136a0*/  @!P0 MOV R174, c[0x0][0x208] ;  /* 0x0000820000ae8a02 */ /* 0x000fe60000000f00 */
[----:B------:R-:W-:Y:S02]  /*136b0*/  @!P0 IMAD R0, R0, c[0x0][0x208], RZ ;  /* 0x0000820000008a24 */ /* 0x000fe400078e02ff */
[----:B------:R-:W-:Y:S02]  /*136c0*/  @!P0 IMAD.WIDE.U32 R172, R2, 0x50, R172 ;  /* 0x0000005002ac8825 */ /* 0x000fe400078e00ac */
[C---:B------:R-:W-:Y:S01]  /*136d0*/  HMMA.16816.F32.BF16 R16, R156.reuse, R162, R16 ;  /* 0x000000a29c10723c */ /* 0x040fe20000041810 */
[----:B------:R-:W2:Y:S03]  /*136e0*/  LDSM.16.M88.4 R160, [R213] ;  /* 0x00000000d5a0783b */ /* 0x000ea60000000200 */
[----:B------:R-:W-:Y:S01]  /*136f0*/  @!P0 IMAD R0, R216, c[0x0][0x20c], R0 ;  /* 0x00008300d8008a24 */ /* 0x000fe200078e0200 */
[----:B------:R-:W-:Y:S03]  /*13700*/  @!P0 LEA R2, P1, R172, c[0x0][0x1f8], 0x1 ;  /* 0x00007e00ac028a11 */ /* 0x000fe600078208ff */
[-C--:B------:R-:W-:Y:S04]  /*13710*/  HMMA.16816.F32.BF16 R20, R156, R168.reuse, R20 ;  /* 0x000000a89c14723c */ /* 0x080fe80000041814 */
[----:B------:R-:W-:Y:S04]  /*13720*/  @!P0 IADD3 R0, R3, R0, RZ ;  /* 0x0000000003008210 */ /* 0x000fe80007ffe0ff */
[C---:B------:R-:W-:Y:S04]  /*13730*/  HMMA.16816.F32.BF16 R24, R164.reuse, R168, R24 ;  /* 0x000000a8a418723c */ /* 0x040fe80000041818 */
[----:B------:R-:W-:Y:S03]  /*13740*/  @!P0 IMAD R0, R0, 0x50, RZ ;  /* 0x0000005000008824 */ /* 0x000fe600078e02ff */
[----:B------:R-:W-:Y:S01]  /*13750*/  @!P0 MOV R168, 0x5 ;  /* 0x0000000500a88802 */ /* 0x000fe20000000f00 */
[-C--:B------:R-:W-:Y:S04]  /*13760*/  HMMA.16816.F32.BF16 R28, R164, R170.reuse, R28 ;  /* 0x000000aaa41c723c */ /* 0x080fe8000004181c */
[----:B------:R-:W-:Y:S02]  /*13770*/  @!P0 IADD3 R3, R173, R0, RZ ;  /* 0x00000000ad038210 */ /* 0x000fe40007ffe0ff */
[----:B------:R-:W-:Y:S02]  /*13780*/  @!P0 SHF.L.U32 R169, R174, 0x5, RZ ;  /* 0x00000005aea98819 */ /* 0x000fe400000006ff */
[----:B------:R-:W-:Y:S01]  /*13790*/  @!P0 LEA.HI.X R3, R172, c[0x0][0x1fc], R3, 0x1, P1 ;  /* 0x00007f00ac038a11 */ /* 0x000fe200008f0c03 */
[C---:B------:R-:W-:Y:S04]  /*137a0*/  HMMA.16816.F32.BF16 R32, R156.reuse, R170, R32 ;  /* 0x000000aa9c20723c */ /* 0x040fe80000041820 */
[----:B------:R-:W-:Y:S02]  /*137b0*/  @!P0 SHF.L.U64.HI R0, R174, R168, c[0x0][0x20c] ;  /* 0x00008300ae008619 */ /* 0x000fe400000102a8 */
[----:B------:R-:W4:Y:S01]  /*137c0*/  LDSM.16.M88.4 R172, [R212] ;  /* 0x00000000d4ac783b */ /* 0x000f220000000200 */
[-C--:B------:R-:W-:Y:S01]  /*137d0*/  @!P0 IADD3 R178, P2, R2, R169.reuse, RZ ;  /* 0x000000a902b28210 */ /* 0x080fe20007f5e0ff */
[-C--:B-1----:R-:W-:Y:S04]  /*137e0*/  HMMA.16816.F32.BF16 R36, R156, R152.reuse, R36 ;  /* 0x000000989c24723c */ /* 0x082fe80000041824 */
[-C--:B------:R-:W-:Y:S02]  /*137f0*/  @!P0 IADD3.X R179, R3, R0.reuse, RZ, P2, !PT ;  /* 0x0000000003b38210 */ /* 0x080fe400017fe4ff */
[----:B------:R-:W-:Y:S01]  /*13800*/  @!PT LDS RZ, [RZ] ;  /* 0x00000000fffff984 */ /* 0x000fe20000000800 */
[----:B------:R-:W-:Y:S01]  /*13810*/  @!PT LDS RZ, [RZ] ;  /* 0x00000000fffff984 */ /* 0x000fe20000000800 */
[----:B------:R-:W-:Y:S01]  /*13820*/  @!PT LDS RZ, [RZ] ;  /* 0x00000000fffff984 */ /* 0x000fe20000000800 */
[----:B------:R1:W-:Y:S01]  /*13830*/  @!P0 LDGSTS.E.BYPASS.LTC128B.128 [R219+0x100], [R2.64], !P4 ;  /* 0x0010000002db8fae */ /* 0x0003e2000e101d48 */
[-C--:B------:R-:W-:Y:S01]  /*13840*/  @!P0 IADD3 R176, P1, R178, R169.reuse, RZ ;  /* 0x000000a9b2b08210 */ /* 0x080fe20007f3e0ff */
[C---:B------:R-:W-:Y:S04]  /*13850*/  HMMA.16816.F32.BF16 R40, R164.reuse, R152, R40 ;  /* 0x00000098a428723c */ /* 0x040fe80000041828 */
[-C--:B------:R-:W-:Y:S02]  /*13860*/  @!P0 IADD3.X R177, R179, R0.reuse, RZ, P1, !PT ;  /* 0x00000000b3b18210 */ /* 0x080fe40000ffe4ff */
[----:B------:R5:W-:Y:S01]  /*13870*/  @!P0 LDGSTS.E.BYPASS.LTC128B.128 [R219+0x900], [R178.64], !P4 ;  /* 0x00900000b2db8fae */ /* 0x000be2000e101d48 */
[-C--:B------:R-:W-:Y:S01]  /*13880*/  @!P0 IADD3 R168, P2, R176, R169.reuse, RZ ;  /* 0x000000a9b0a88210 */ /* 0x080fe20007f5e0ff */
[-C--:B------:R-:W-:Y:S06]  /*13890*/  HMMA.16816.F32.BF16 R44, R164, R154.reuse, R44 ;  /* 0x0000009aa42c723c */ /* 0x080fec000004182c */
[----:B------:R5:W-:Y:S02]  /*138a0*/  @!P0 LDGSTS.E.BYPASS.LTC128B.128 [R219+0x1100], [R176.64], !P4 ;  /* 0x01100000b0db8fae */ /* 0x000be4000e101d48 */
[C---:B------:R-:W-:Y:S08]  /*138b0*/  HMMA.16816.F32.BF16 R48, R156.reuse, R154, R48 ;  /* 0x0000009a9c30723c */ /* 0x040ff00000041830 */
[-C--:B--2---:R-:W-:Y:S04]  /*138c0*/  HMMA.16816.F32.BF16 R52, R156, R160.reuse, R52 ;  /* 0x000000a09c34723c */ /* 0x084fe80000041834 */
[----:B-1----:R-:W-:Y:S02]  /*138d0*/  @!P0 IADD3 R2, P1, R168, R169, RZ ;  /* 0x000000a9a8028210 */ /* 0x002fe40007f3e0ff */
[-C--:B------:R-:W-:Y:S02]  /*138e0*/  @!P0 IADD3.X R169, R177, R0.reuse, RZ, P2, !PT ;  /* 0x00000000b1a98210 */ /* 0x080fe400017fe4ff */
[C---:B------:R-:W-:Y:S03]  /*138f0*/  HMMA.16816.F32.BF16 R56, R164.reuse, R160, R56 ;  /* 0x000000a0a438723c */ /* 0x040fe60000041838 */
[----:B------:R1:W-:Y:S01]  /*13900*/  @!P0 LDGSTS.E.BYPASS.LTC128B.128 [R219+0x1900], [R168.64], !P4 ;  /* 0x01900000a8db8fae */ /* 0x0003e2000e101d48 */
[----:B------:R-:W-:Y:S04]  /*13910*/  @!P0 IADD3.X R3, R169, R0, RZ, P1, !PT ;  /* 0x00000000a9038210 */ /* 0x000fe80000ffe4ff */
[-C--:B------:R-:W-:Y:S03]  /*13920*/  HMMA.16816.F32.BF16 R60, R164, R162.reuse, R60 ;  /* 0x000000a2a43c723c */ /* 0x080fe6000004183c */
[----:B------:R2:W-:Y:S01]  /*13930*/  @!P0 LDGSTS.E.BYPASS.LTC128B.128 [R219+0x2100], [R2.64], !P4 ;  /* 0x0210000002db8fae */ /* 0x0005e2000e101d48 */
[----:B------:R-:W-:Y:S04]  /*13940*/  ISETP.GT.AND P0, PT, R216, R232, PT ;  /* 0x000000e8d800720c */ /* 0x000fe80003f04270 */
[C---:B------:R-:W-:Y:S03]  /*13950*/  HMMA.16816.F32.BF16 R64, R156.reuse, R162, R64 ;  /* 0x000000a29c40723c */ /* 0x040fe60000041840 */
[----:B-----5:R-:W-:Y:S05]  /*13960*/  LDSM.16.M88.4 R176, [R206] ;  /* 0x00000000ceb0783b */ /* 0x020fea0000000200 */
[-C--:B----4-:R-:W-:Y:S03]  /*13970*/  HMMA.16816.F32.BF16 R68, R156, R172.reuse, R68 ;  /* 0x000000ac9c44723c */ /* 0x090fe60000041844 */
[----:B------:R-:W-:Y:S05]  /*13980*/  LDSM.16.M88.4 R180, [R208+0x2000] ;  /* 0x00200000d0b4783b */ /* 0x000fea0000000200 */
[C---:B------:R-:W-:Y:S03]  /*13990*/  HMMA.16816.F32.BF16 R72, R164.reuse, R172, R72 ;  /* 0x000000aca448723c */ /* 0x040fe60000041848 */
[----:B-1----:R-:W1:Y:S05]  /*139a0*/  LDSM.16.M88.4 R168, [R208] ;  /* 0x00000000d0a8783b */ /* 0x002e6a0000000200 */
[-C--:B------:R-:W-:Y:S03]  /*139b0*/  HMMA.16816.F32.BF16 R76, R164, R174.reuse, R76 ;  /* 0x000000aea44c723c */ /* 0x080fe6000004184c */
[----:B------:R-:W4:Y:S05]  /*139c0*/  LDSM.16.M88.4 R184, [R206+0x800] ;  /* 0x00080000ceb8783b */ /* 0x000f2a0000000200 */
[----:B------:R-:W-:Y:S03]  /*139d0*/  HMMA.16816.F32.BF16 R80, R156, R174, R80 ;  /* 0x000000ae9c50723c */ /* 0x000fe60000041850 */
[----:B------:R-:W5:Y:S08]  /*139e0*/  LDSM.16.M88.4 R152, [R206+0x1000] ;  /* 0x00100000ce98783b */ /* 0x000f700000000200 */
[----:B------:R-:W2:Y:S08]  /*139f0*/  LDSM.16.M88.4 R188, [R206+0x1800] ;  /* 0x00180000cebc783b */ /* 0x000eb00000000200 */
[----:B------:R-:W2:Y:S01]  /*13a00*/  LDSM.16.M88.4 R192, [R206+0x2000] ;  /* 0x00200000cec0783b */ /* 0x000ea20000000200 */
[-C--:B-1----:R-:W-:Y:S07]  /*13a10*/  HMMA.16816.F32.BF16 R4, R168, R176.reuse, R4 ;  /* 0x000000b0a804723c */ /* 0x082fee0000041804 */
[----:B------:R-:W-:Y:S01]  /*13a20*/  LDSM.16.M88.4 R160, [R209] ;  /* 0x00000000d1a0783b */ /* 0x000fe20000000200 */
[C---:B------:R-:W-:Y:S07]  /*13a30*/  HMMA.16816.F32.BF16 R8, R180.reuse, R176, R8 ;  /* 0x000000b0b408723c */ /* 0x040fee0000041808 */
[----:B------:R-:W1:Y:S01]  /*13a40*/  LDSM.16.M88.4 R196, [R203] ;  /* 0x00000000cbc4783b */ /* 0x000e620000000200 */
[-C--:B------:R-:W-:Y:S07]  /*13a50*/  HMMA.16816.F32.BF16 R12, R180, R178.reuse, R12 ;  /* 0x000000b2b40c723c */ /* 0x080fee000004180c */
[----:B------:R-:W1:Y:S01]  /*13a60*/  LDSM.16.M88.4 R156, [R209+0x2000] ;  /* 0x00200000d19c783b */ /* 0x000e620000000200 */
[C---:B------:R-:W-:Y:S07]  /*13a70*/  HMMA.16816.F32.BF16 R16, R168.reuse, R178, R16 ;  /* 0x000000b2a810723c */ /* 0x040fee0000041810 */
[----:B------:R-:W0:Y:S01]  /*13a80*/  LDGDEPBAR ;  /* 0x00000000000079af */ /* 0x000e220000000000 */
        /* <DEDUP_REMOVED lines=22> */
[----:B------:R-:W-:Y:S02]  /*13bf0*/  FMUL.FTZ R3, R10, c[0x0][0x320] ;  /* 0x0000c8000a037a20 */ /* 0x000fe40000410000 */
[----:B------:R-:W-:Y:S04]  /*13c00*/  FMUL.FTZ R2, R11, c[0x0][0x320] ;  /* 0x0000c8000b027a20 */ /* 0x000fe80000410000 */
[----:B------:R-:W4:Y:S10]  /*13c10*/  MUFU.TANH R227, R3 ;  /* 0x0000000300e37308 */ /* 0x000f340000002400 */
[----:B------:R-:W2:Y:S01]  /*13c20*/  MUFU.TANH R226, R2 ;  /* 0x0000000200e27308 */ /* 0x000ea20000002400 */
        /* <DEDUP_REMOVED lines=38> */
[----:B---3--:R-:W-:Y:S01]  /*13e90*/  @P0 MOV R5, R217 ;  /* 0x000000d900050202 */ /* 0x008fe20000000f00 */
[-C--:B------:R-:W-:Y:S01]  /*13ea0*/  HMMA.16816.F32.BF16 R60, R156, R6.reuse, R60 ;  /* 0x000000069c3c723c */ /* 0x080fe2000004183c */
[----:B------:R-:W-:Y:S02]  /*13eb0*/  MOV R217, c[0x0][0x2c4] ;  /* 0x0000b10000d97a02 */ /* 0x000fe40000000f00 */
[----:B------:R1:W3:Y:S02]  /*13ec0*/  MUFU.TANH R224, R0 ;  /* 0x0000000000e07308 */ /* 0x0002e40000002400 */
[----:B------:R-:W-:Y:S03]  /*13ed0*/  ISETP.NE.AND P3, PT, R217, 0x1, PT ;  /* 0x00000001d900780c */ /* 0x000fe60003f65270 */
[C---:B------:R-:W-:Y:S05]  /*13ee0*/  HMMA.16816.F32.BF16 R64, R160.reuse, R6, R64 ;  /* 0x00000006a040723c */ /* 0x040fea0000041840 */
[----:B------:R3:W3:Y:S02]  /*13ef0*/  MUFU.TANH R182, R2 ;  /* 0x0000000200b67308 */ /* 0x0006e40000002400 */
[----:B------:R-:W-:Y:S01]  /*13f00*/  @P0 MOV R7, c[0x0][0x1e0] ;  /* 0x0000780000070a02 */ /* 0x000fe20000000f00 */
[-C--:B-----5:R-:W-:Y:S04]  /*13f10*/  HMMA.16816.F32.BF16 R68, R160, R8.reuse, R68 ;  /* 0x00000008a044723c */ /* 0x0a0fe80000041844 */
[----:B--2---:R-:W-:Y:S04]  /*13f20*/  FMUL.FTZ R3, R58, c[0x0][0x320] ;  /* 0x0000c8003a037a20 */ /* 0x004fe80000410000 */
[----:B------:R2:W2:Y:S01]  /*13f30*/  MUFU.TANH R167, R3 ;  /* 0x0000000300a77308 */ /* 0x0004a20000002400 */
[C---:B------:R-:W-:Y:S04]  /*13f40*/  HMMA.16816.F32.BF16 R72, R156.reuse, R8, R72 ;  /* 0x000000089c48723c */ /* 0x040fe80000041848 */
[----:B-1----:R-:W-:Y:S04]  /*13f50*/  FMUL.FTZ R0, R15, c[0x0][0x320] ;  /* 0x0000c8000f007a20 */ /* 0x002fe80000410000 */
[-C--:B------:R-:W-:Y:S01]  /*13f60*/  HMMA.16816.F32.BF16 R76, R156, R10.reuse, R76 ;  /* 0x0000000a9c4c723c */ /* 0x080fe2000004184c */
[----:B------:R1:W1:Y:S03]  /*13f70*/  MUFU.TANH R223, R0 ;  /* 0x0000000000df7308 */ /* 0x0002660000002400 */
[----:B---3--:R-:W-:Y:S04]  /*13f80*/  FMUL.FTZ R2, R59, c[0x0][0x320] ;  /* 0x0000c8003b027a20 */ /* 0x008fe80000410000 */
[----:B------:R-:W-:Y:S03]  /*13f90*/  HMMA.16816.F32.BF16 R80, R160, R10, R80 ;  /* 0x0000000aa050723c */ /* 0x000fe60000041850 */
[----:B------:R3:W3:Y:S11]  /*13fa0*/  MUFU.TANH R166, R2 ;  /* 0x0000000200a67308 */ /* 0x0006f60000002400 */
[----:B------:R-:W-:Y:S02]  /*13fb0*/  @!UPT UIADD3 URZ, URZ, URZ, URZ ;  /* 0x0000003f3f3ff290 */ /* 0x000fe4000fffe03f */
[----:B--2---:R-:W-:Y:S02]  /*13fc0*/  FMUL.FTZ R3, R76, c[0x0][0x320] ;  /* 0x0000c8004c037a20 */ /* 0x004fe40000410000 */
[----:B-1----:R-:W-:Y:S02]  /*13fd0*/  FMUL.FTZ R0, R16, c[0x0][0x320] ;  /* 0x0000c80010007a20 */ /* 0x002fe40000410000 */
[----:B------:R-:W-:Y:S02]  /*13fe0*/  FMUL.FTZ R6, R79, c[0x0][0x320] ;  /* 0x0000c8004f067a20 */ /* 0x000fe40000410000 */
[----:B------:R1:W2:Y:S02]  /*13ff0*/  MUFU.TANH R175, R0 ;  /* 0x0000000000af7308 */ /* 0x0002a40000002400 */
[----:B------:R-:W-:Y:S02]  /*14000*/  FMUL.FTZ R9, R80, c[0x0][0x320] ;  /* 0x0000c80050097a20 */ /* 0x000fe40000410000 */
[----:B---3--:R-:W-:Y:S02]  /*14010*/  FMUL.FTZ R2, R75, c[0x0][0x320] ;  /* 0x0000c8004b027a20 */ /* 0x008fe40000410000 */
[----:B-1----:R-:W-:Y:S04]  /*14020*/  FMUL.FTZ R0, R17, c[0x0][0x320] ;  /* 0x0000c80011007a20 */ /* 0x002fe80000410000 */
        /* <DEDUP_REMOVED lines=10> */
[----:B------:R-:W1:Y:S10]  /*140d0*/  MUFU.TANH R22, R9 ;  /* 0x0000000900167308 */ /* 0x000e740000002400 */
        /* <DEDUP_REMOVED lines=62> */
[----:B-----5:R-:W-:Y:S02]  /*144c0*/  FMUL.FTZ R0, R57, c[0x0][0x320] ;  /* 0x0000c80039007a20 */ /* 0x020fe40000410000 */
[----:B------:R-:W5:Y:S06]  /*144d0*/  LDL R57, [R1+0x24] ;  /* 0x0000240001397983 */ /* 0x000f6c0000100800 */
[----:B------:R1:W1:Y:S02]  /*144e0*/  MUFU.TANH R55, R0 ;  /* 0x0000000000377308 */ /* 0x0002640000002400 */
[----:B-1----:R-:W-:Y:S02]  /*144f0*/  FMUL.FTZ R0, R60, c[0x0][0x320] ;  /* 0x0000c8003c007a20 */ /* 0x002fe40000410000 */
[----:B------:R-:W2:Y:S06]  /*14500*/  LDL R60, [R1+0x1c] ;  /* 0x00001c00013c7983 */ /* 0x000eac0000100800 */
[----:B------:R1:W1:Y:S02]  /*14510*/  MUFU.TANH R53, R0 ;  /* 0x0000000000357308 */ /* 0x0002640000002400 */
[----:B-1----:R-:W-:Y:S08]  /*14520*/  FMUL.FTZ R0, R61, c[0x0][0x320] ;  /* 0x0000c8003d007a20 */ /* 0x002ff00000410000 */
[----:B------:R1:W1:Y:S02]  /*14530*/  MUFU.TANH R52, R0 ;  /* 0x0000000000347308 */ /* 0x0002640000002400 */
[----:B-1----:R-:W-:Y:S02]  /*14540*/  FMUL.FTZ R0, R62, c[0x0][0x320] ;  /* 0x0000c8003e007a20 */ /* 0x002fe40000410000 */
[----:B------:R-:W2:Y:S06]  /*14550*/  LDL R62, [R1+0x20] ;  /* 0x00002000013e7983 */ /* 0x000eac0000100800 */
        /* <DEDUP_REMOVED lines=10> */
[----:B-1----:R-:W-:Y:S08]  /*14600*/  FMUL.FTZ R0, R67, c[0x0][0x320] ;  /* 0x0000c80043007a20 */ /* 0x002ff00000410000 */
[----:B------:R-:W1:Y:S10]  /*14610*/  MUFU.TANH R67, R6 ;  /* 0x0000000600437308 */ /* 0x000e740000002400 */
[----:B------:R1:W1:Y:S02]  /*14620*/  MUFU.TANH R45, R0 ;  /* 0x00000000002d7308 */ /* 0x0002640000002400 */
[----:B-1----:R-:W-:Y:S01]  /*14630*/  FMUL.FTZ R0, R68, c[0x0][0x320] ;  /* 0x0000c80044007a20 */ /* 0x002fe20000410000 */
[----:B------:R-:W-:Y:S07]  /*14640*/  MOV R68, c[0x0][0x32c] ;  /* 0x0000cb0000447a02 */ /* 0x000fee0000000f00 */
[----:B------:R1:W1:Y:S01]  /*14650*/  MUFU.TANH R30, R0 ;  /* 0x00000000001e7308 */ /* 0x0002620000002400 */
[----:B------:R-:W-:Y:S01]  /*14660*/  ISETP.GE.AND P5, PT, R68, 0x1, PT ;  /* 0x000000014400780c */ /* 0x000fe20003fa6270 */
        /* <DEDUP_REMOVED lines=39> */
[----:B------:R-:W-:Y:S03]  /*148e0*/  @P0 IADD3 R8, P1, R2, R4, RZ ;  /* 0x0000000402080210 */ /* 0x000fe60007f3e0ff */
        /* <DEDUP_REMOVED lines=11> */
[----:B------:R3:W1:Y:S01]  /*149a0*/  MUFU.TANH R25, R4 ;  /* 0x0000000400197308 */ /* 0x0006620000002400 */
[----:B------:R-:W-:Y:S01]  /*149b0*/  @P0 IADD3.X R9, R3, R0, RZ, P1, !PT ;  /* 0x0000000003090210 */ /* 0x000fe20000ffe4ff */
[----:B------:R-:W-:Y:S05]  /*149c0*/  IMAD R0, R216, -0x50, RZ ;  /* 0xffffffb0d8007824 */ /* 0x000fea00078e02ff */
[----:B------:R1:W-:Y:S08]  /*149d0*/  @P0 LDGSTS.E.BYPASS.LTC128B.128 [R219+0x4900], [R8.64], !P4 ;  /* 0x0490000008db0fae */ /* 0x0003f0000e101d48 */
[----:B------:R-:W0:Y:S08]  /*149e0*/  LDGDEPBAR ;  /* 0x00000000000079af */ /* 0x000e300000000000 */
[----:B---3--:R-:W3:Y:S01]  /*149f0*/  SHFL.IDX PT, R4, R5, RZ, 0x1c1f ;  /* 0x001c1fff05047589 */ /* 0x008ee200000e0000 */
[----:B--2---:R-:W-:Y:S04]  /*14a00*/  FMUL.FTZ R2, R83, c[0x0][0x320] ;  /* 0x0000c80053027a20 */ /* 0x004fe80000410000 */
[----:B------:R5:W2:Y:S02]  /*14a10*/  MUFU.TANH R24, R2 ;  /* 0x0000000200187308 */ /* 0x000aa40000002400 */
[----:B-----5:R-:W-:Y:S04]  /*14a20*/  IADD3 R2, -R57, 0x1, R0 ;  /* 0x0000000139027810 */ /* 0x020fe80007ffe100 */
[----:B------:R-:W-:Y:S04]  /*14a30*/  IADD3 R2, -R60, R2, R62 ;  /* 0x000000023c027210 */ /* 0x000fe80007ffe13e */
[C---:B-1----:R-:W-:Y:S02]  /*14a40*/  IADD3 R6, R2.reuse, c[0x0][0x328], RZ ;  /* 0x0000ca0002067a10 */ /* 0x042fe40007ffe0ff */
[----:B------:R-:W-:Y:S02]  /*14a50*/  IADD3 R7, R2, UR4, RZ ;  /* 0x0000000402077c10 */ /* 0x000fe4000fffe0ff */
[----:B---3--:R-:W-:Y:S02]  /*14a60*/  IADD3 R3, R6, R4, RZ ;  /* 0x0000000406037210 */ /* 0x008fe40007ffe0ff */
[----:B------:R-:W-:Y:S01]  /*14a70*/  IADD3 R2, R4, R7, RZ ;  /* 0x0000000704027210 */ /* 0x000fe20007ffe0ff */
[----:B------:R-:W-:-:S05]  /*14a80*/  @!P5 BRA `(.L_x_938) ;  /* 0x000001800000d947 */ /* 0x000fca0003800000 */
[----:B--2-4-:R-:W-:Y:S01]  /*14a90*/  IADD3 R4, -R60, R62, R4 ;  /* 0x0000003e3c047210 */ /* 0x014fe20007ffe104 */
[----:B------:R-:W-:Y:S03]  /*14aa0*/  BSSY B0, `(.L_x_939) ;  /* 0x0000011000007945 */ /* 0x000fe60003800000 */
        /* <DEDUP_REMOVED lines=11> */
.L_x_940:
[----:B------:R-:W-:Y:S04]  /*14b60*/  MOV R8, c[0x0][0x32c] ;  /* 0x0000cb0000087a02 */ /* 0x000fe80000000f00 */
[----:B------:R-:W-:Y:S11]  /*14b70*/  ISETP.NE.AND P0, PT, R8, 0x1, PT ;  /* 0x000000010800780c */ /* 0x000ff60003f05270 */
[----:B------:R-:W-:Y:S02]  /*14b80*/  @!UPT UIADD3 URZ, URZ, URZ, URZ ;  /* 0x0000003f3f3ff290 */ /* 0x000fe4000fffe03f */
[----:B------:R-:W-:Y:S05]  /*14b90*/  @P0 IMAD.HI.U32 R8, R4, c[0x0][0x330], RZ ;  /* 0x0000cc0004080a27 */ /* 0x000fea00078e00ff */
[----:B------:R-:W-:Y:S02]  /*14ba0*/  @P0 SHF.R.U32.HI R4, RZ, c[0x0][0x334], R8 ;  /* 0x0000cd00ff040a19 */ /* 0x000fe40000011608 */
.L_x_941:
[----:B------:R-:W-:Y:S05]  /*14bb0*/  BSYNC B0 ;  /* 0x0000000000007941 */ /* 0x000fea0003800000 */
.L_x_939:
[----:B------:R-:W-:Y:S04]  /*14bc0*/  IMAD.IADD R8, R0, 0x1, -R57 ;  /* 0x0000000100087824 */ /* 0x000fe800078e0a39 */
[----:B------:R-:W-:Y:S05]  /*14bd0*/  IMAD R4, R4, c[0x0][0x32c], R8 ;  /* 0x0000cb0004047a24 */ /* 0x000fea00078e0208 */
[----:B------:R-:W-:Y:S02]  /*14be0*/  IADD3 R8, R4, c[0x0][0x32c], RZ ;  /* 0x0000cb0004087a10 */ /* 0x000fe40007ffe0ff */
[----:B------:R-:W-:Y:S02]  /*14bf0*/  IMNMX R2, R2, R4, !PT ;  /* 0x0000000402027217 */ /* 0x000fe40007800200 */
[----:B------:R-:W-:Y:S02]  /*14c00*/  IMNMX R3, R3, R8, PT ;  /* 0x0000000803037217 */ /* 0x000fe40003800200 */
.L_x_938:
[C---:B--2-4-:R-:W-:Y:S01]  /*14c10*/  ISETP.GE.AND P0, PT, R0.reuse, 0x2, PT ;  /* 0x000000020000780c */ /* 0x054fe20003f06270 */
[----:B------:R-:W1:Y:S01]  /*14c20*/  SHFL.IDX PT, R4, R5, 0x1, 0x1c1f ;  /* 0x003c1f0005047f89 */ /* 0x000e6200000e0000 */
[----:B------:R-:W-:Y:S02]  /*14c30*/  ISETP.GE.AND P1, PT, R0, 0x1, PT ;  /* 0x000000010000780c */ /* 0x000fe40003f26270 */
[----:B------:R-:W-:Y:S02]  /*14c40*/  P2R R20, PR, RZ, 0x1 ;  /* 0x00000001ff147803 */ /* 0x000fe40000000000 */
[C---:B------:R-:W-:Y:S02]  /*14c50*/  ISETP.GT.AND P0, PT, R2.reuse, 0x1, !P0 ;  /* 0x000000010200780c */ /* 0x040fe40004704270 */
[----:B------:R-:W-:Y:S02]  /*14c60*/  P2R R21, PR, RZ, 0x2 ;  /* 0x00000002ff157803 */ /* 0x000fe40000000000 */
[----:B------:R-:W-:Y:S02]  /*14c70*/  ISETP.GT.AND P1, PT, R2, RZ, !P1 ;  /* 0x000000ff0200720c */ /* 0x000fe40004f24270 */
[C---:B------:R-:W-:Y:S02]  /*14c80*/  ISETP.LT.OR P0, PT, R3.reuse, 0x2, P0 ;  /* 0x000000020300780c */ /* 0x040fe40000701670 */
[----:B------:R-:W-:Y:S02]  /*14c90*/  ISETP.GE.AND P2, PT, R0, 0x9, PT ;  /* 0x000000090000780c */ /* 0x000fe40003f46270 */
[C---:B------:R-:W-:Y:S02]  /*14ca0*/  ISETP.LT.OR P1, PT, R3.reuse, 0x1, P1 ;  /* 0x000000010300780c */ /* 0x040fe40000f21670 */
        /* <DEDUP_REMOVED lines=13> */
[C---:B------:R-:W-:Y:S02]  /*14d80*/  ISETP.LT.OR P0, PT, R3.reuse, 0x11, P0 ;  /* 0x000000110300780c */ /* 0x040fe40000701670 */
        /* <DEDUP_REMOVED lines=33> */
[C---:B------:R-:W-:Y:S02]  /*14fa0*/  ISETP.GE.AND P6, PT, R0.reuse, 0x31, PT ;  /* 0x000000310000780c */ /* 0x040fe40003fc6270 */
[----:B------:R-:W-:Y:S02]  /*14fb0*/  ISETP.LT.OR P0, PT, R3, 0x2a, P0 ;  /* 0x0000002a0300780c */ /* 0x000fe40000701670 */
[----:B------:R-:W-:Y:S02]  /*14fc0*/  ISETP.GE.AND P5, PT, R0, 0x32, PT ;  /* 0x000000320000780c */ /* 0x000fe40003fa6270 */
[----:B------:R-:W-:Y:S02]  /*14fd0*/  FSEL R155, R37, -INF , !P0 ;  /* 0xff800000259b7808 */ /* 0x000fe40004000000 */
[----:B------:R-:W-:Y:S02]  /*14fe0*/  ISETP.GT.AND P0, PT, R2, 0x30, !P6 ;  /* 0x000000300200780c */ /* 0x000fe40007704270 */
[----:B------:R-:W-:Y:S02]  /*14ff0*/  ISETP.GE.AND P3, PT, R0, 0x39, PT ;  /* 0x000000390000780c */ /* 0x000fe40003f66270 */
[C---:B------:R-:W-:Y:S02]  /*15000*/  ISETP.LT.OR P0, PT, R3.reuse, 0x31, P0 ;  /* 0x000000310300780c */ /* 0x040fe40000701670 */
        /* <DEDUP_REMOVED lines=8> */
[----:B------:R-:W-:Y:S02]  /*15090*/  ISETP.GE.AND P1, PT, R0, 0x41, PT ;  /* 0x000000410000780c */ /* 0x000fe40003f26270 */
[----:B------:R-:W-:Y:S04]  /*150a0*/  ISETP.LT.OR P0, PT, R3, 0x39, P0 ;  /* 0x000000390300780c */ /* 0x000fe80000701670 */
[----:B------:R-:W-:Y:S02]  /*150b0*/  FSEL R180, R33, -INF , !P0 ;  /* 0xff80000021b47808 */ /* 0x000fe40004000000 */
[C---:B------:R-:W-:Y:S04]  /*150c0*/  ISETP.GT.AND P0, PT, R2.reuse, 0x39, !P2 ;  /* 0x000000390200780c */ /* 0x040fe80005704270 */
[----:B------:R-:W-:Y:S04]  /*150d0*/  ISETP.LT.OR P0, PT, R3, 0x3a, P0 ;  /* 0x0000003a0300780c */ /* 0x000fe80000701670 */
[----:B------:R-:W-:Y:S02]  /*150e0*/  FSEL R181, R31, -INF , !P0 ;  /* 0xff8000001fb57808 */ /* 0x000fe40004000000 */
[----:B------:R-:W-:Y:S04]  /*150f0*/  ISETP.GT.AND P0, PT, R2, 0x40, !P1 ;  /* 0x000000400200780c */ /* 0x000fe80004f04270 */
[C---:B------:R-:W-:Y:S04]  /*15100*/  ISETP.LT.OR P0, PT, R3.reuse, 0x41, P0 ;  /* 0x000000410300780c */ /* 0x040fe80000701670 */
[----:B------:R-:W-:Y:S02]  /*15110*/  FSEL R194, R30, -INF , !P0 ;  /* 0xff8000001ec27808 */ /* 0x000fe40004000000 */
[----:B------:R-:W-:Y:S04]  /*15120*/  ISETP.GE.AND P0, PT, R0, 0x42, PT ;  /* 0x000000420000780c */ /* 0x000fe80003f06270 */
[----:B------:R-:W-:Y:S02]  /*15130*/  P2R R9, PR, RZ, 0x1 ;  /* 0x00000001ff097803 */ /* 0x000fe40000000000 */
[----:B------:R-:W-:Y:S04]  /*15140*/  ISETP.GT.AND P0, PT, R2, 0x41, !P0 ;  /* 0x000000410200780c */ /* 0x000fe80004704270 */
[----:B------:R-:W-:Y:S04]  /*15150*/  ISETP.LT.OR P0, PT, R3, 0x42, P0 ;  /* 0x000000420300780c */ /* 0x000fe80000701670 */
[----:B------:R-:W-:Y:S02]  /*15160*/  FSEL R195, R27, -INF , !P0 ;  /* 0xff8000001bc37808 */ /* 0x000fe40004000000 */
[----:B------:R-:W-:Y:S04]  /*15170*/  ISETP.GE.AND P0, PT, R0, 0x49, PT ;  /* 0x000000490000780c */ /* 0x000fe80003f06270 */
[----:B------:R-:W-:Y:S02]  /*15180*/  P2R R8, PR, RZ, 0x1 ;  /* 0x00000001ff087803 */ /* 0x000fe40000000000 */
[----:B------:R-:W-:Y:S04]  /*15190*/  ISETP.GT.AND P0, PT, R2, 0x48, !P0 ;  /* 0x000000480200780c */ /* 0x000fe80004704270 */
[C---:B------:R-:W-:Y:S04]  /*151a0*/  ISETP.LT.OR P0, PT, R3.reuse, 0x49, P0 ;  /* 0x000000490300780c */ /* 0x040fe80000701670 */
[----:B------:R-:W-:Y:S02]  /*151b0*/  FSEL R199, R22, -INF , !P0 ;  /* 0xff80000016c77808 */ /* 0x000fe40004000000 */
[----:B------:R-:W-:Y:S04]  /*151c0*/  ISETP.GE.AND P0, PT, R0, 0x4a, PT ;  /* 0x0000004a0000780c */ /* 0x000fe80003f06270 */
[----:B------:R-:W-:Y:S02]  /*151d0*/  P2R R22, PR, RZ, 0x1 ;  /* 0x00000001ff167803 */ /* 0x000fe40000000000 */
[----:B------:R-:W-:Y:S01]  /*151e0*/  ISETP.GT.AND P0, PT, R2, 0x49, !P0 ;  /* 0x000000490200780c */ /* 0x000fe20004704270 */
[--C-:B-1----:R-:W-:Y:S03]  /*151f0*/  IMAD.IADD R2, R6, 0x1, R4.reuse ;  /* 0x0000000106027824 */ /* 0x102fe600078e0204 */
[----:B------:R-:W-:Y:S01]  /*15200*/  ISETP.LT.OR P0, PT, R3, 0x4a, P0 ;  /* 0x0000004a0300780c */ /* 0x000fe20000701670 */
[----:B------:R-:W-:Y:S03]  /*15210*/  IMAD.IADD R3, R7, 0x1, R4 ;  /* 0x0000000107037824 */ /* 0x000fe600078e0204 */
[----:B------:R-:W-:Y:S02]  /*15220*/  FSEL R217, R23, -INF , !P0 ;  /* 0xff80000017d97808 */ /* 0x000fe40004000000 */
[----:B------:R-:W-:Y:S11]  /*15230*/  ISETP.GE.AND P0, PT, R68, 0x1, PT ;  /* 0x000000014400780c */ /* 0x000ff60003f06270 */
[----:B------:R-:W-:Y:S02]  /*15240*/  @!UPT UIADD3 URZ, URZ, URZ, URZ ;  /* 0x0000003f3f3ff290 */ /* 0x000fe4000fffe03f */
[----:B------:R-:W-:-:S05]  /*15250*/  @!P0 BRA `(.L_x_942) ;  /* 0x0000018000008947 */ /* 0x000fca0003800000 */
[----:B------:R-:W-:Y:S01]  /*15260*/  IADD3 R4, -R60, R62, R4 ;  /* 0x0000003e3c047210 */ /* 0x000fe20007ffe104 */
        /* <DEDUP_REMOVED lines=12> */
.L_x_944:
[----:B------:R-:W-:Y:S04]  /*15330*/  MOV R23, c[0x0][0x32c] ;  /* 0x0000cb0000177a02 */ /* 0x000fe80000000f00 */
[----:B------:R-:W-:Y:S11]  /*15340*/  ISETP.NE.AND P0, PT, R23, 0x1, PT ;  /* 0x000000011700780c */ /* 0x000ff60003f05270 */
[----:B------:R-:W-:Y:S02]  /*15350*/  @!UPT UIADD3 URZ, URZ, URZ, URZ ;  /* 0x0000003f3f3ff290 */ /* 0x000fe4000fffe03f */
[----:B------:R-:W-:Y:S05]  /*15360*/  @P0 IMAD.HI.U32 R23, R4, c[0x0][0x330], RZ ;  /* 0x0000cc0004170a27 */ /* 0x000fea00078e00ff */
[----:B------:R-:W-:Y:S02]  /*15370*/  @P0 SHF.R.U32.HI R4, RZ, c[0x0][0x334], R23 ;  /* 0x0000cd00ff040a19 */ /* 0x000fe40000011617 */
.L_x_945:
[----:B------:R-:W-:Y:S05]  /*15380*/  BSYNC B0 ;  /* 0x0000000000007941 */ /* 0x000fea0003800000 */
.L_x_943:
[----:B------:R-:W-:Y:S04]  /*15390*/  IMAD.IADD R23, R0, 0x1, -R57 ;  /* 0x0000000100177824 */ /* 0x000fe800078e0a39 */
[----:B------:R-:W-:Y:S05]  /*153a0*/  IMAD R4, R4, c[0x0][0x32c], R23 ;  /* 0x0000cb0004047a24 */ /* 0x000fea00078e0217 */
[----:B------:R-:W-:Y:S02]  /*153b0*/  IADD3 R23, R4, c[0x0][0x32c], RZ ;  /* 0x0000cb0004177a10 */ /* 0x000fe40007ffe0ff */
[----:B------:R-:W-:Y:S02]  /*153c0*/  IMNMX R3, R3, R4, !PT ;  /* 0x0000000403037217 */ /* 0x000fe40007800200 */
[----:B------:R-:W-:Y:S02]  /*153d0*/  IMNMX R2, R2, R23, PT ;  /* 0x0000001702027217 */ /* 0x000fe40003800200 */
.L_x_942:
[----:B------:R-:W-:Y:S01]  /*153e0*/  ISETP.NE.AND P0, PT, R20, RZ, PT ;  /* 0x000000ff1400720c */ /* 0x000fe20003f05270 */
[----:B------:R-:W1:Y:S03]  /*153f0*/  SHFL.IDX PT, R4, R5, 0x2, 0x1c1f ;  /* 0x005c1f0005047f89 */ /* 0x000e6600000e0000 */
[----:B------:R-:W-:Y:S04]  /*15400*/  ISETP.GT.AND P0, PT, R3, 0x1, !P0 ;  /* 0x000000010300780c */ /* 0x000fe80004704270 */
[C---:B------:R-:W-:Y:S04]  /*15410*/  ISETP.LT.OR P0, PT, R2.reuse, 0x2, P0 ;  /* 0x000000020200780c */ /* 0x040fe80000701670 */
        /* <DEDUP_REMOVED lines=34> */
[C---:B------:R-:W-:Y:S04]  /*15640*/  ISETP.GT.AND P0, PT, R3.reuse, 0x28, !P0 ;  /* 0x000000280300780c */ /* 0x040fe80004704270 */
[----:B------:R-:W-:Y:S04]  /*15650*/  ISETP.LT.OR P0, PT, R2, 0x29, P0 ;  /* 0x000000290200780c */ /* 0x000fe80000701670 */
[----:B------:R-:W-:Y:S02]  /*15660*/  FSEL R63, R154, -INF , !P0 ;  /* 0xff8000009a3f7808 */ /* 0x000fe40004000000 */
[----:B------:R-:W-:Y:S04]  /*15670*/  ISETP.NE.AND P0, PT, R10, RZ, PT ;  /* 0x000000ff0a00720c */ /* 0x000fe80003f05270 */
        /* <DEDUP_REMOVED lines=26> */
[----:B------:R-:W-:Y:S04]  /*15820*/  ISETP.NE.AND P0, PT, R21, RZ, PT ;  /* 0x000000ff1500720c */ /* 0x000fe80003f05270 */
        /* <DEDUP_REMOVED lines=25> */
.L_x_948:
[----:B------:R-:W-:Y:S04]  /*159c0*/  MOV R23, c[0x0][0x32c] ;  /* 0x0000cb0000177a02 */ /* 0x000fe80000000f00 */
[----:B------:R-:W-:Y:S11]  /*159d0*/  ISETP.NE.AND P0, PT, R23, 0x1, PT ;  /* 0x000000011700780c */ /* 0x000ff60003f05270 */
[----:B------:R-:W-:Y:S02]  /*159e0*/  @!UPT UIADD3 URZ, URZ, URZ, URZ ;  /* 0x0000003f3f3ff290 */ /* 0x000fe4000fffe03f */
[----:B------:R-:W-:Y:S05]  /*159f0*/  @P0 IMAD.HI.U32 R23, R4, c[0x0][0x330], RZ ;  /* 0x0000cc0004170a27 */ /* 0x000fea00078e00ff */
[----:B------:R-:W-:Y:S02]  /*15a00*/  @P0 SHF.R.U32.HI R4, RZ, c[0x0][0x334], R23 ;  /* 0x0000cd00ff040a19 */ /* 0x000fe40000011617 */
.L_x_949:
[----:B------:R-:W-:Y:S05]  /*15a10*/  BSYNC B0 ;  /* 0x0000000000007941 */ /* 0x000fea0003800000 */
.L_x_947:
[----:B------:R-:W-:Y:S04]  /*15a20*/  IMAD.IADD R23, R0, 0x1, -R57 ;  /* 0x0000000100177824 */ /* 0x000fe800078e0a39 */
[----:B------:R-:W-:Y:S05]  /*15a30*/  IMAD R4, R4, c[0x0][0x32c], R23 ;  /* 0x0000cb0004047a24 */ /* 0x000fea00078e0217 */
[----:B------:R-:W-:Y:S02]  /*15a40*/  IADD3 R23, R4, c[0x0][0x32c], RZ ;  /* 0x0000cb0004177a10 */ /* 0x000fe40007ffe0ff */
[----:B------:R-:W-:Y:S02]  /*15a50*/  IMNMX R3, R3, R4, !PT ;  /* 0x0000000403037217 */ /* 0x000fe40007800200 */
[----:B------:R-:W-:Y:S02]  /*15a60*/  IMNMX R2, R2, R23, PT ;  /* 0x0000001702027217 */ /* 0x000fe40003800200 */
.L_x_946:
[----:B------:R-:W-:Y:S01]  /*15a70*/  ISETP.NE.AND P0, PT, R20, RZ, PT ;  /* 0x000000ff1400720c */ /* 0x000fe20003f05270 */
[----:B------:R-:W1:Y:S03]  /*15a80*/  SHFL.IDX PT, R4, R5, 0x3, 0x1c1f ;  /* 0x007c1f0005047f89 */ /* 0x000e6600000e0000 */
        /* <DEDUP_REMOVED lines=92> */
.L_x_952:
[----:B------:R-:W-:Y:S04]  /*16050*/  MOV R5, c[0x0][0x32c] ;  /* 0x0000cb0000057a02 */ /* 0x000fe80000000f00 */
[----:B------:R-:W-:Y:S11]  /*16060*/  ISETP.NE.AND P0, PT, R5, 0x1, PT ;  /* 0x000000010500780c */ /* 0x000ff60003f05270 */
[----:B------:R-:W-:Y:S02]  /*16070*/  @!UPT UIADD3 URZ, URZ, URZ, URZ ;  /* 0x0000003f3f3ff290 */ /* 0x000fe4000fffe03f */
[----:B------:R-:W-:Y:S05]  /*16080*/  @P0 IMAD.HI.U32 R5, R4, c[0x0][0x330], RZ ;  /* 0x0000cc0004050a27 */ /* 0x000fea00078e00ff */
[----:B------:R-:W-:Y:S02]  /*16090*/  @P0 SHF.R.U32.HI R4, RZ, c[0x0][0x334], R5 ;  /* 0x0000cd00ff040a19 */ /* 0x000fe40000011605 */
.L_x_953:
[----:B------:R-:W-:Y:S05]  /*160a0*/  BSYNC B0 ;  /* 0x0000000000007941 */ /* 0x000fea0003800000 */
.L_x_951:
[----:B------:R-:W-:Y:S04]  /*160b0*/  IMAD.IADD R0, R0, 0x1, -R57 ;  /* 0x0000000100007824 */ /* 0x000fe800078e0a39 */
[----:B------:R-:W-:Y:S05]  /*160c0*/  IMAD R0, R4, c[0x0][0x32c], R0 ;  /* 0x0000cb0004007a24 */ /* 0x000fea00078e0200 */
[----:B------:R-:W-:Y:S02]  /*160d0*/  IADD3 R4, R0, c[0x0][0x32c], RZ ;  /* 0x0000cb0000047a10 */ /* 0x000fe40007ffe0ff */
[----:B------:R-:W-:Y:S02]  /*160e0*/  IMNMX R2, R2, R0, !PT ;  /* 0x0000000002027217 */ /* 0x000fe40007800200 */
[----:B------:R-:W-:Y:S02]  /*160f0*/  IMNMX R3, R3, R4, PT ;  /* 0x0000000403037217 */ /* 0x000fe40003800200 */
.L_x_950:
[----:B------:R-:W-:Y:S01]  /*16100*/  ISETP.NE.AND P0, PT, R21, RZ, PT ;  /* 0x000000ff1500720c */ /* 0x000fe20003f05270 */
[----:B------:R-:W-:Y:S01]  /*16110*/  LDSM.16.MT88.4 R52, [R202] ;  /* 0x00000000ca34783b */ /* 0x000fe20000004200 */
[----:B------:R-:W-:Y:S02]  /*16120*/  FMNMX.FTZ R0, R26, R84, !PT ;  /* 0x000000541a007209 */ /* 0x000fe40007810000 */
[----:B------:R-:W-:Y:S02]  /*16130*/  ISETP.GT.AND P0, PT, R2, RZ, !P0 ;  /* 0x000000ff0200720c */ /* 0x000fe40004704270 */
        /* <DEDUP_REMOVED lines=20> */
[C---:B------:R-:W-:Y:S02]  /*16280*/  ISETP.GT.AND P0, PT, R2.reuse, 0x9, !P0 ;  /* 0x000000090200780c */ /* 0x040fe40004704270 */
        /* <DEDUP_REMOVED lines=48> */
[----:B-1----:R-:W-:Y:S02]  /*16590*/  FMNMX.FTZ R0, R0, R6, !PT ;  /* 0x0000000600007209 */ /* 0x002fe40007810000 */
[----:B------:R-:W-:Y:S02]  /*165a0*/  ISETP.GT.AND P0, PT, R2, 0x28, !P0 ;  /* 0x000000280200780c */ /* 0x000fe40004704270 */
[----:B------:R-:W-:Y:S01]  /*165b0*/  FMNMX.FTZ R4, R56, R4, !PT ;  /* 0x0000000438047209 */ /* 0x000fe20007810000 */
[----:B------:R-:W1:Y:S01]  /*165c0*/  SHFL.BFLY PT, R7, R0, 0x1, 0x1f ;  /* 0x0c201f0000077f89 */ /* 0x000e6200000e0000 */
        /* <DEDUP_REMOVED lines=18> */
[----:B------:R-:W-:Y:S02]  /*166f0*/  ISETP.GT.AND P0, PT, R2, 0x31, !P5 ;  /* 0x000000310200780c */ /* 0x000fe40006f04270 */
[----:B------:R-:W-:Y:S02]  /*16700*/  FMNMX.FTZ R4, R169, R4, !PT ;  /* 0x00000004a9047209 */ /* 0x000fe40007810000 */
[----:B------:R-:W-:Y:S02]  /*16710*/  ISETP.LT.OR P0, PT, R3, 0x32, P0 ;  /* 0x000000320300780c */ /* 0x000fe40000701670 */
[----:B------:R-:W-:Y:S02]  /*16720*/  FMNMX.FTZ R5, R48, R5, !PT ;  /* 0x0000000530057209 */ /* 0x000fe40007810000 */
[----:B------:R-:W-:Y:S02]  /*16730*/  FMNMX.FTZ R4, R172, R4, !PT ;  /* 0x00000004ac047209 */ /* 0x000fe40007810000 */
[----:B------:R-:W-:Y:S02]  /*16740*/  FSEL R178, R166, -INF , !P0 ;  /* 0xff800000a6b27808 */ /* 0x000fe40004000000 */
[----:B------:R-:W-:Y:S02]  /*16750*/  ISETP.GT.AND P0, PT, R2, 0x38, !P3 ;  /* 0x000000380200780c */ /* 0x000fe40005f04270 */
[----:B------:R-:W-:Y:S02]  /*16760*/  FMNMX.FTZ R5, R156, R5, !PT ;  /* 0x000000059c057209 */ /* 0x000fe40007810000 */
[----:B-1----:R-:W-:Y:S02]  /*16770*/  FMNMX.FTZ R72, R0, R7, !PT ;  /* 0x0000000700487209 */ /* 0x002fe40007810000 */
[----:B------:R-:W-:Y:S02]  /*16780*/  FMNMX.FTZ R4, R173, R4, !PT ;  /* 0x00000004ad047209 */ /* 0x000fe40007810000 */
[----:B------:R-:W-:Y:S01]  /*16790*/  ISETP.LT.OR P0, PT, R3, 0x39, P0 ;  /* 0x000000390300780c */ /* 0x000fe20000701670 */
[----:B------:R-:W-:Y:S01]  /*167a0*/  FMUL.FTZ R0, R72, c[0x0][0x2d0] ;  /* 0x0000b40048007a20 */ /* 0x000fe20000410000 */
[----:B------:R-:W-:Y:S02]  /*167b0*/  FMNMX.FTZ R5, R158, R5, !PT ;  /* 0x000000059e057209 */ /* 0x000fe40007810000 */
[----:B------:R-:W-:Y:S02]  /*167c0*/  FMNMX.FTZ R4, R184, R4, !PT ;  /* 0x00000004b8047209 */ /* 0x000fe40007810000 */
[----:B------:R-:W-:Y:S02]  /*167d0*/  FSEL R182, R164, -INF , !P0 ;  /* 0xff800000a4b67808 */ /* 0x000fe40004000000 */
[----:B------:R-:W-:Y:S02]  /*167e0*/  ISETP.GT.AND P0, PT, R2, 0x39, !P2 ;  /* 0x000000390200780c */ /* 0x000fe40005704270 */
[----:B------:R-:W-:Y:S02]  /*167f0*/  FSETP.NEU.FTZ.AND P2, PT, R72, -INF , PT ;  /* 0xff8000004800780b */ /* 0x000fe40003f5d000 */
[----:B------:R-:W-:Y:S02]  /*16800*/  FMNMX.FTZ R5, R159, R5, !PT ;  /* 0x000000059f057209 */ /* 0x000fe40007810000 */
[----:B------:R-:W-:Y:S02]  /*16810*/  FMNMX.FTZ R4, R185, R4, !PT ;  /* 0x00000004b9047209 */ /* 0x000fe40007810000 */
[----:B------:R-:W-:Y:S02]  /*16820*/  FSEL R74, R0, RZ, P2 ;  /* 0x000000ff004a7208 */ /* 0x000fe40001000000 */
[----:B------:R-:W-:Y:S02]  /*16830*/  FMNMX.FTZ R5, R160, R5, !PT ;  /* 0x00000005a0057209 */ /* 0x000fe40007810000 */
[----:B------:R-:W-:Y:S01]  /*16840*/  FMNMX.FTZ R4, R188, R4, !PT ;  /* 0x00000004bc047209 */ /* 0x000fe20007810000 */
[--C-:B------:R-:W-:Y:S01]  /*16850*/  FFMA.FTZ R0, R26, c[0x0][0x2d0], -R74.reuse ;  /* 0x0000b4001a007a23 */ /* 0x100fe2000001084a */
[----:B------:R-:W-:Y:S02]  /*16860*/  FMNMX.FTZ R5, R170, R5, !PT ;  /* 0x00000005aa057209 */ /* 0x000fe40007810000 */
[----:B------:R-:W-:Y:S01]  /*16870*/  FMNMX.FTZ R4, R189, R4, !PT ;  /* 0x00000004bd047209 */ /* 0x000fe20007810000 */
[----:B------:R1:W-:Y:S01]  /*16880*/  MUFU.EX2 R43, R0 ;  /* 0x00000000002b7308 */ /* 0x0003e20000000800 */
[----:B------:R-:W-:Y:S02]  /*16890*/  FMNMX.FTZ R5, R171, R5, !PT ;  /* 0x00000005ab057209 */ /* 0x000fe40007810000 */
[----:B------:R-:W-:Y:S01]  /*168a0*/  ISETP.LT.OR P0, PT, R3, 0x3a, P0 ;  /* 0x0000003a0300780c */ /* 0x000fe20000701670 */
[----:B------:R-:W2:Y:S01]  /*168b0*/  SHFL.BFLY PT, R6, R4, 0x2, 0x1f ;  /* 0x0c401f0004067f89 */ /* 0x000ea200000e0000 */
[----:B------:R-:W-:Y:S02]  /*168c0*/  FMNMX.FTZ R5, R174, R5, !PT ;  /* 0x00000005ae057209 */ /* 0x000fe40007810000 */
[----:B------:R-:W-:Y:S02]  /*168d0*/  FSEL R183, R152, -INF , !P0 ;  /* 0xff80000098b77808 */ /* 0x000fe40004000000 */
[----:B------:R-:W-:Y:S02]  /*168e0*/  FMNMX.FTZ R5, R177, R5, !PT ;  /* 0x00000005b1057209 */ /* 0x000fe40007810000 */
[----:B------:R-:W-:Y:S02]  /*168f0*/  ISETP.GT.AND P0, PT, R2, 0x40, !P1 ;  /* 0x000000400200780c */ /* 0x000fe40004f04270 */
[----:B------:R-:W-:Y:S02]  /*16900*/  FMNMX.FTZ R5, R186, R5, !PT ;  /* 0x00000005ba057209 */ /* 0x000fe40007810000 */
[----:B------:R-:W-:Y:S02]  /*16910*/  ISETP.NE.AND P6, PT, R9, RZ, PT ;  /* 0x000000ff0900720c */ /* 0x000fe40003fc5270 */
[----:B------:R-:W-:Y:S02]  /*16920*/  FMNMX.FTZ R5, R187, R5, !PT ;  /* 0x00000005bb057209 */ /* 0x000fe40007810000 */
[----:B------:R-:W-:Y:S02]  /*16930*/  ISETP.LT.OR P0, PT, R3, 0x41, P0 ;  /* 0x000000410300780c */ /* 0x000fe40000701670 */
[----:B------:R-:W-:Y:S02]  /*16940*/  FMNMX.FTZ R5, R190, R5, !PT ;  /* 0x00000005be057209 */ /* 0x000fe40007810000 */
[----:B------:R-:W-:Y:S01]  /*16950*/  FSEL R179, R65, -INF , !P0 ;  /* 0xff80000041b37808 */ /* 0x000fe20004000000 */
[--C-:B-1----:R-:W-:Y:S01]  /*16960*/  FFMA.FTZ R0, R28, c[0x0][0x2d0], -R74.reuse ;  /* 0x0000b4001c007a23 */ /* 0x102fe2000001084a */
[----:B------:R-:W-:Y:S01]  /*16970*/  FMNMX.FTZ R5, R191, R5, !PT ;  /* 0x00000005bf057209 */ /* 0x000fe20007810000 */
[--C-:B------:R-:W-:Y:S01]  /*16980*/  FFMA.FTZ R28, R59, c[0x0][0x2d0], -R74.reuse ;  /* 0x0000b4003b1c7a23 */ /* 0x100fe2000001084a */
[----:B------:R-:W-:Y:S01]  /*16990*/  ISETP.GT.AND P0, PT, R2, 0x41, !P6 ;  /* 0x000000410200780c */ /* 0x000fe20007704270 */
[----:B------:R-:W1:Y:S01]  /*169a0*/  MUFU.EX2 R49, R0 ;  /* 0x0000000000317308 */ /* 0x000e620000000800 */
[----:B--2---:R-:W-:Y:S02]  /*169b0*/  FMNMX.FTZ R4, R4, R6, !PT ;  /* 0x0000000604047209 */ /* 0x004fe40007810000 */
[----:B------:R-:W2:Y:S01]  /*169c0*/  SHFL.BFLY PT, R6, R5, 0x2, 0x1f ;  /* 0x0c401f0005067f89 */ /* 0x000ea200000e0000 */
[C---:B------:R-:W-:Y:S02]  /*169d0*/  ISETP.LT.OR P0, PT, R3.reuse, 0x42, P0 ;  /* 0x000000420300780c */ /* 0x040fe40000701670 */
[----:B------:R-:W-:Y:S02]  /*169e0*/  ISETP.NE.AND P5, PT, R8, RZ, PT ;  /* 0x000000ff0800720c */ /* 0x000fe40003fa5270 */
[----:B------:R-:W-:Y:S02]  /*169f0*/  FSEL R166, R66, -INF , !P0 ;  /* 0xff80000042a67808 */ /* 0x000fe40004000000 */
[----:B------:R-:W-:Y:S01]  /*16a00*/  MUFU.EX2 R228, R28 ;  /* 0x0000001c00e47308 */ /* 0x000fe20000000800 */
[----:B------:R-:W3:Y:S01]  /*16a10*/  SHFL.BFLY PT, R7, R4, 0x1, 0x1f ;  /* 0x0c201f0004077f89 */ /* 0x000ee200000e0000 */
[----:B------:R-:W-:Y:S02]  /*16a20*/  ISETP.GT.AND P0, PT, R2, 0x48, !P5 ;  /* 0x000000480200780c */ /* 0x000fe40006f04270 */
[----:B------:R-:W-:Y:S02]  /*16a30*/  ISETP.NE.AND P6, PT, R22, RZ, PT ;  /* 0x000000ff1600720c */ /* 0x000fe40003fc5270 */
[C---:B------:R-:W-:Y:S02]  /*16a40*/  ISETP.LT.OR P0, PT, R3.reuse, 0x49, P0 ;  /* 0x000000490300780c */ /* 0x040fe40000701670 */
[----:B------:R-:W-:Y:S02]  /*16a50*/  ISETP.GT.AND P3, PT, R2, 0x49, !P6 ;  /* 0x000000490200780c */ /* 0x000fe40007764270 */
[----:B------:R-:W-:Y:S02]  /*16a60*/  FSEL R164, R64, -INF , !P0 ;  /* 0xff80000040a47808 */ /* 0x000fe40004000000 */
[----:B------:R-:W-:Y:S01]  /*16a70*/  ISETP.LT.OR P3, PT, R3, 0x4a, P3 ;  /* 0x0000004a0300780c */ /* 0x000fe20001f61670 */
[--C-:B------:R-:W-:Y:S01]  /*16a80*/  FFMA.FTZ R3, R39, c[0x0][0x2d0], -R74.reuse ;  /* 0x0000b40027037a23 */ /* 0x100fe2000001084a */
[----:B-1----:R-:W-:Y:S02]  /*16a90*/  F2FP.BF16.PACK_AB R76, R49, R43 ;  /* 0x0000002b314c723e */ /* 0x002fe400000010ff */
[----:B------:R-:W-:Y:S01]  /*16aa0*/  FSEL R73, R67, -INF , !P3 ;  /* 0xff80000043497808 */ /* 0x000fe20005800000 */
[----:B------:R1:W-:Y:S01]  /*16ab0*/  MUFU.EX2 R247, R3 ;  /* 0x0000000300f77308 */ /* 0x0003e20000000800 */
[----:B--2---:R-:W-:Y:S01]  /*16ac0*/  FMNMX.FTZ R0, R5, R6, !PT ;  /* 0x0000000605007209 */ /* 0x004fe20007810000 */
[--C-:B------:R-:W-:Y:S01]  /*16ad0*/  FFMA.FTZ R5, R29, c[0x0][0x2d0], -R74.reuse ;  /* 0x0000b4001d057a23 */ /* 0x100fe2000001084a */
[----:B------:R-:W-:Y:S02]  /*16ae0*/  FMNMX.FTZ R6, R21, R87, !PT ;  /* 0x0000005715067209 */ /* 0x000fe40007810000 */
[----:B---3--:R-:W-:Y:S05]  /*16af0*/  FMNMX.FTZ R71, R4, R7, !PT ;  /* 0x0000000704477209 */ /* 0x008fea0007810000 */
[----:B------:R2:W-:Y:S01]  /*16b00*/  MUFU.EX2 R50, R5 ;  /* 0x0000000500327308 */ /* 0x0005e20000000800 */
[----:B------:R-:W3:Y:S01]  /*16b10*/  SHFL.BFLY PT, R7, R0, 0x1, 0x1f ;  /* 0x0c201f0000077f89 */ /* 0x000ee200000e0000 */
[C---:B------:R-:W-:Y:S01]  /*16b20*/  FSETP.NEU.FTZ.AND P1, PT, R71.reuse, -INF , PT ;  /* 0xff8000004700780b */ /* 0x040fe20003f3d000 */
[----:B------:R-:W-:Y:S05]  /*16b30*/  FMUL.FTZ R4, R71, c[0x0][0x2d0] ;  /* 0x0000b40047047a20 */ /* 0x000fea0000410000 */
[----:B------:R-:W-:Y:S02]  /*16b40*/  FSEL R75, R4, RZ, P1 ;  /* 0x000000ff044b7208 */ /* 0x000fe40000800000 */
[----:B------:R-:W-:Y:S04]  /*16b50*/  FMNMX.FTZ R4, R20, R6, !PT ;  /* 0x0000000614047209 */ /* 0x000fe80007810000 */
[----:B------:R-:W-:Y:S01]  /*16b60*/  FMNMX.FTZ R4, R19, R4, !PT ;  /* 0x0000000413047209 */ /* 0x000fe20007810000 */
[--C-:B-1----:R-:W-:Y:S03]  /*16b70*/  FFMA.FTZ R3, R35, c[0x0][0x2d0], -R75.reuse ;  /* 0x0000b40023037a23 */ /* 0x102fe6000001084b */
[----:B------:R-:W-:Y:S01]  /*16b80*/  FMNMX.FTZ R4, R18, R4, !PT ;  /* 0x0000000412047209 */ /* 0x000fe20007810000 */
[----:B------:R1:W-:Y:S03]  /*16b90*/  MUFU.EX2 R241, R3 ;  /* 0x0000000300f17308 */ /* 0x0003e60000000800 */
[----:B------:R-:W-:Y:S01]  /*16ba0*/  FMNMX.FTZ R4, R57, R4, !PT ;  /* 0x0000000439047209 */ /* 0x000fe20007810000 */
[----:B--2---:R-:W-:Y:S01]  /*16bb0*/  FFMA.FTZ R5, R32, c[0x0][0x2d0], -R74 ;  /* 0x0000b40020057a23 */ /* 0x004fe2000001084a */
[----:B---3--:R-:W-:Y:S01]  /*16bc0*/  FMNMX.FTZ R70, R0, R7, !PT ;  /* 0x0000000700467209 */ /* 0x008fe20007810000 */
[--C-:B------:R-:W-:Y:S01]  /*16bd0*/  FFMA.FTZ R0, R30, c[0x0][0x2d0], -R75.reuse ;  /* 0x0000b4001e007a23 */ /* 0x100fe2000001084b */
[----:B------:R-:W-:Y:S01]  /*16be0*/  FMNMX.FTZ R4, R60, R4, !PT ;  /* 0x000000043c047209 */ /* 0x000fe20007810000 */
[--C-:B------:R-:W-:Y:S02]  /*16bf0*/  FFMA.FTZ R32, R56, c[0x0][0x2d0], -R75.reuse ;  /* 0x0000b40038207a23 */ /* 0x100fe4000001084b */
[----:B------:R2:W3:Y:S01]  /*16c00*/  MUFU.EX2 R80, R5 ;  /* 0x0000000500507308 */ /* 0x0004e20000000800 */
[----:B------:R-:W-:Y:S02]  /*16c10*/  FSETP.NEU.FTZ.AND P0, PT, R70, -INF , PT ;  /* 0xff8000004600780b */ /* 0x000fe40003f1d000 */
[----:B------:R-:W-:Y:S07]  /*16c20*/  FMNMX.FTZ R4, R62, R4, !PT ;  /* 0x000000043e047209 */ /* 0x000fee0007810000 */
[----:B------:R4:W-:Y:S01]  /*16c30*/  MUFU.EX2 R251, R0 ;  /* 0x0000000000fb7308 */ /* 0x0009e20000000800 */
[--C-:B-1----:R-:W-:Y:S09]  /*16c40*/  FFMA.FTZ R3, R36, c[0x0][0x2d0], -R75.reuse ;  /* 0x0000b40024037a23 */ /* 0x102ff2000001084b */
[----:B------:R1:W-:Y:S01]  /*16c50*/  MUFU.EX2 R243, R3 ;  /* 0x0000000300f37308 */ /* 0x0003e20000000800 */
[--C-:B--2---:R-:W-:Y:S01]  /*16c60*/  FFMA.FTZ R5, R25, c[0x0][0x2d0], -R75.reuse ;  /* 0x0000b40019057a23 */ /* 0x104fe2000001084b */
[----:B---3--:R-:W-:Y:S08]  /*16c70*/  F2FP.BF16.PACK_AB R78, R80, R50 ;  /* 0x00000032504e723e */ /* 0x008ff000000010ff */
[----:B------:R2:W-:Y:S01]  /*16c80*/  MUFU.EX2 R47, R5 ;  /* 0x00000005002f7308 */ /* 0x0005e20000000800 */
[----:B----4-:R-:W-:Y:S05]  /*16c90*/  FMUL.FTZ R0, R70, c[0x0][0x2d0] ;  /* 0x0000b40046007a20 */ /* 0x010fea0000410000 */
[----:B------:R-:W-:Y:S04]  /*16ca0*/  FSEL R152, R0, RZ, P0 ;  /* 0x000000ff00987208 */ /* 0x000fe80000000000 */
[----:B------:R-:W-:Y:S01]  /*16cb0*/  MUFU.EX2 R227, R32 ;  /* 0x0000002000e37308 */ /* 0x000fe20000000800 */
[--C-:B------:R-:W-:Y:S02]  /*16cc0*/  FFMA.FTZ R2, R34, c[0x0][0x2d0], -R152.reuse ;  /* 0x0000b40022027a23 */ /* 0x100fe40000010898 */
[----:B------:R-:W-:Y:S02]  /*16cd0*/  FFMA.FTZ R16, R46, c[0x0][0x2d0], -R152 ;  /* 0x0000b4002e107a23 */ /* 0x000fe40000010898 */
[----:B-1----:R-:W-:Y:S05]  /*16ce0*/  FFMA.FTZ R3, R40, c[0x0][0x2d0], -R74 ;  /* 0x0000b40028037a23 */ /* 0x002fea000001084a */
[----:B------:R1:W-:Y:S01]  /*16cf0*/  MUFU.EX2 R242, R2 ;  /* 0x0000000200f27308 */ /* 0x0003e20000000800 */
[--C-:B------:R-:W-:Y:S02]  /*16d00*/  FFMA.FTZ R8, R42, c[0x0][0x2d0], -R152.reuse ;  /* 0x0000b4002a087a23 */ /* 0x100fe40000010898 */
[----:B------:R-:W-:Y:S02]  /*16d10*/  FFMA.FTZ R12, R45, c[0x0][0x2d0], -R152 ;  /* 0x0000b4002d0c7a23 */ /* 0x000fe40000010898 */
[--C-:B--2---:R-:W-:Y:S02]  /*16d20*/  FFMA.FTZ R5, R27, c[0x0][0x2d0], -R75.reuse ;  /* 0x0000b4001b057a23 */ /* 0x104fe4000001084b */
[--C-:B------:R-:W-:Y:S03]  /*16d30*/  FFMA.FTZ R40, R61, c[0x0][0x2d0], -R74.reuse ;  /* 0x0000b4003d287a23 */ /* 0x100fe6000001084a */
[----:B------:R2:W3:Y:S10]  /*16d40*/  MUFU.EX2 R252, R5 ;  /* 0x0000000500fc7308 */ /* 0x0004f40000000800 */
[----:B------:R-:W-:Y:S01]  /*16d50*/  MUFU.EX2 R245, R3 ;  /* 0x0000000300f57308 */ /* 0x000fe20000000800 */
[----:B-1----:R-:W-:Y:S09]  /*16d60*/  FFMA.FTZ R2, R38, c[0x0][0x2d0], -R74 ;  /* 0x0000b40026027a23 */ /* 0x002ff2000001084a */
[----:B------:R-:W-:Y:S01]  /*16d70*/  MUFU.EX2 R240, R2 ;  /* 0x0000000200f07308 */ /* 0x000fe20000000800 */
[----:B--2---:R-:W-:Y:S01]  /*16d80*/  FMNMX.FTZ R5, R154, R4, !PT ;  /* 0x000000049a057209 */ /* 0x004fe20007810000 */
[--C-:B------:R-:W-:Y:S01]  /*16d90*/  FFMA.FTZ R4, R33, c[0x0][0x2d0], -R75.reuse ;  /* 0x0000b40021047a23 */ /* 0x100fe2000001084b */
[----:B---3--:R-:W-:Y:S02]  /*16da0*/  F2FP.BF16.PACK_AB R77, R252, R47 ;  /* 0x0000002ffc4d723e */ /* 0x008fe400000010ff */
[----:B------:R-:W-:Y:S05]  /*16db0*/  FMNMX.FTZ R5, R161, R5, !PT ;  /* 0x00000005a1057209 */ /* 0x000fea0007810000 */
[----:B------:R1:W2:Y:S01]  /*16dc0*/  MUFU.EX2 R250, R4 ;  /* 0x0000000400fa7308 */ /* 0x0002a20000000800 */
[----:B------:R-:W-:Y:S04]  /*16dd0*/  FMNMX.FTZ R0, R162, R5, !PT ;  /* 0x00000005a2007209 */ /* 0x000fe80007810000 */
[----:B------:R-:W-:Y:S05]  /*16de0*/  FMNMX.FTZ R0, R163, R0, !PT ;  /* 0x00000000a3007209 */ /* 0x000fea0007810000 */
[----:B------:R-:W-:Y:S10]  /*16df0*/  MUFU.EX2 R233, R8 ;  /* 0x0000000800e97308 */ /* 0x000ff40000000800 */
[----:B------:R-:W-:Y:S01]  /*16e00*/  MUFU.EX2 R232, R12 ;  /* 0x0000000c00e87308 */ /* 0x000fe20000000800 */
[--C-:B-1----:R-:W-:Y:S01]  /*16e10*/  FFMA.FTZ R4, R23, c[0x0][0x2d0], -R152.reuse ;  /* 0x0000b40017047a23 */ /* 0x102fe20000010898 */
[----:B--2---:R-:W-:Y:S08]  /*16e20*/  F2FP.BF16.PACK_AB R79, R250, R251 ;  /* 0x000000fbfa4f723e */ /* 0x004ff000000010ff */
[----:B------:R1:W-:Y:S10]  /*16e30*/  MUFU.EX2 R249, R4 ;  /* 0x0000000400f97308 */ /* 0x0003f40000000800 */
[----:B------:R-:W-:Y:S10]  /*16e40*/  MUFU.EX2 R231, R16 ;  /* 0x0000001000e77308 */ /* 0x000ff40000000800 */
[----:B------:R-:W-:Y:S01]  /*16e50*/  MUFU.EX2 R225, R40 ;  /* 0x0000002800e17308 */ /* 0x000fe20000000800 */
[----:B-1----:R-:W-:Y:S01]  /*16e60*/  FMNMX.FTZ R4, R165, R0, !PT ;  /* 0x00000000a5047209 */ /* 0x002fe20007810000 */
[----:B------:R-:W-:Y:S02]  /*16e70*/  FFMA.FTZ R0, R24, c[0x0][0x2d0], -R152 ;  /* 0x0000b40018007a23 */ /* 0x000fe40000010898 */
[----:B------:R-:W-:Y:S01]  /*16e80*/  FFMA.FTZ R24, R51, c[0x0][0x2d0], -R74 ;  /* 0x0000b40033187a23 */ /* 0x000fe2000001084a */
[----:B------:R-:W-:Y:S05]  /*16e90*/  FMNMX.FTZ R4, R167, R4, !PT ;  /* 0x00000004a7047209 */ /* 0x000fea0007810000 */
[----:B------:R1:W2:Y:S10]  /*16ea0*/  MUFU.EX2 R248, R0 ;  /* 0x0000000000f87308 */ /* 0x0002b40000000800 */
[----:B------:R-:W-:Y:S01]  /*16eb0*/  MUFU.EX2 R229, R24 ;  /* 0x0000001800e57308 */ /* 0x000fe20000000800 */
[----:B-1----:R-:W-:Y:S02]  /*16ec0*/  FMNMX.FTZ R0, R178, R4, !PT ;  /* 0x00000004b2007209 */ /* 0x002fe40007810000 */
[----:B--2---:R-:W-:Y:S02]  /*16ed0*/  F2FP.BF16.PACK_AB R64, R248, R249 ;  /* 0x000000f9f840723e */ /* 0x004fe400000010ff */
[----:B------:R-:W-:Y:S01]  /*16ee0*/  FMNMX.FTZ R4, R182, R0, !PT ;  /* 0x00000000b6047209 */ /* 0x000fe20007810000 */
[----:B------:R-:W-:Y:S03]  /*16ef0*/  FFMA.FTZ R0, R31, c[0x0][0x2d0], -R152 ;  /* 0x0000b4001f007a23 */ /* 0x000fe60000010898 */
[----:B------:R-:W-:Y:S01]  /*16f00*/  FMNMX.FTZ R4, R183, R4, !PT ;  /* 0x00000004b7047209 */ /* 0x000fe20007810000 */
[----:B------:R1:W2:Y:S03]  /*16f10*/  MUFU.EX2 R246, R0 ;  /* 0x0000000000f67308 */ /* 0x0002a60000000800 */
[----:B-1----:R-:W-:Y:S01]  /*16f20*/  FMNMX.FTZ R0, R179, R4, !PT ;  /* 0x00000004b3007209 */ /* 0x002fe20007810000 */
[----:B------:R-:W-:Y:S01]  /*16f30*/  FFMA.FTZ R4, R41, c[0x0][0x2d0], -R74 ;  /* 0x0000b40029047a23 */ /* 0x000fe2000001084a */
[----:B--2---:R-:W-:Y:S02]  /*16f40*/  F2FP.BF16.PACK_AB R66, R242, R246 ;  /* 0x000000f6f242723e */ /* 0x004fe400000010ff */
[----:B------:R-:W-:Y:S03]  /*16f50*/  FMNMX.FTZ R0, R166, R0, !PT ;  /* 0x00000000a6007209 */ /* 0x000fe60007810000 */
[----:B------:R1:W-:Y:S01]  /*16f60*/  MUFU.EX2 R244, R4 ;  /* 0x0000000400f47308 */ /* 0x0003e20000000800 */
[----:B------:R-:W-:Y:S04]  /*16f70*/  FMNMX.FTZ R0, R164, R0, !PT ;  /* 0x00000000a4007209 */ /* 0x000fe80007810000 */
[----:B------:R-:W-:Y:S05]  /*16f80*/  FMNMX.FTZ R0, R73, R0, !PT ;  /* 0x0000000049007209 */ /* 0x000fea0007810000 */
[----:B------:R-:W2:Y:S02]  /*16f90*/  SHFL.BFLY PT, R2, R0, 0x2, 0x1f ;  /* 0x0c401f0000027f89 */ /* 0x000ea400000e0000 */
[----:B--2---:R-:W-:Y:S01]  /*16fa0*/  FMNMX.FTZ R3, R0, R2, !PT ;  /* 0x0000000200037209 */ /* 0x004fe20007810000 */
[----:B------:R-:W-:Y:S01]  /*16fb0*/  FFMA.FTZ R2, R37, c[0x0][0x2d0], -R75 ;  /* 0x0000b40025027a23 */ /* 0x000fe2000001084b */
[----:B------:R-:W-:Y:S04]  /*16fc0*/  FSEL R0, R72, RZ, P2 ;  /* 0x000000ff48007208 */ /* 0x000fe80001000000 */
[----:B------:R-:W-:Y:S01]  /*16fd0*/  LDSM.16.MT88.4 R36, [R205] ;  /* 0x00000000cd24783b */ /* 0x000fe20000004200 */
[----:B------:R2:W-:Y:S01]  /*16fe0*/  MUFU.EX2 R239, R2 ;  /* 0x0000000200ef7308 */ /* 0x0005e20000000800 */
[----:B------:R-:W-:Y:S04]  /*16ff0*/  FADD.FTZ R0, -R0, R84 ;  /* 0x0000005400007221 */ /* 0x000fe80000010100 */
[----:B------:R-:W-:Y:S02]  /*17000*/  FMUL.FTZ R0, R0, c[0x0][0x2d0] ;  /* 0x0000b40000007a20 */ /* 0x000fe40000410000 */
[----:B-1----:R-:W1:Y:S03]  /*17010*/  SHFL.BFLY PT, R4, R3, 0x1, 0x1f ;  /* 0x0c201f0003047f89 */ /* 0x002e6600000e0000 */
[----:B------:R3:W4:Y:S01]  /*17020*/  MUFU.EX2 R69, R0 ;  /* 0x0000000000457308 */ /* 0x0007220000000800 */
[----:B--2---:R-:W-:Y:S05]  /*17030*/  FSEL R2, R71, RZ, P1 ;  /* 0x000000ff47027208 */ /* 0x004fea0000800000 */
[----:B------:R-:W-:Y:S01]  /*17040*/  FADD.FTZ R2, -R2, R85 ;  /* 0x0000005502027221 */ /* 0x000fe20000010100 */
[----:B-1----:R-:W-:Y:S03]  /*17050*/  FMNMX.FTZ R3, R3, R4, !PT ;  /* 0x0000000403037209 */ /* 0x002fe60007810000 */
[----:B------:R-:W-:Y:S01]  /*17060*/  FMUL.FTZ R2, R2, c[0x0][0x2d0] ;  /* 0x0000b40002027a20 */ /* 0x000fe20000410000 */
[----:B---3--:R-:W-:Y:S01]  /*17070*/  FSEL R0, R70, RZ, P0 ;  /* 0x000000ff46007208 */ /* 0x008fe20000000000 */
[----:B----4-:R-:W-:Y:S01]  /*17080*/  FMUL.FTZ R16, R69, R100 ;  /* 0x0000006445107220 */ /* 0x010fe20000410000 */
[C---:B------:R-:W-:Y:S01]  /*17090*/  FSETP.NEU.FTZ.AND P0, PT, R3.reuse, -INF , PT ;  /* 0xff8000000300780b */ /* 0x040fe20003f1d000 */
[----:B------:R-:W1:Y:S01]  /*170a0*/  MUFU.EX2 R68, R2 ;  /* 0x0000000200447308 */ /* 0x000e620000000800 */
[----:B------:R-:W-:Y:S02]  /*170b0*/  FMUL.FTZ R4, R3, c[0x0][0x2d0] ;  /* 0x0000b40003047a20 */ /* 0x000fe40000410000 */
[----:B------:R-:W-:Y:S02]  /*170c0*/  FADD.FTZ R0, -R0, R86 ;  /* 0x0000005600007221 */ /* 0x000fe40000010100 */
[C---:B------:R-:W-:Y:S01]  /*170d0*/  FMUL.FTZ R17, R69.reuse, R101 ;  /* 0x0000006545117220 */ /* 0x040fe20000410000 */
[----:B------:R-:W-:Y:S01]  /*170e0*/  FSEL R153, R4, RZ, P0 ;  /* 0x000000ff04997208 */ /* 0x000fe20000000000 */
[----:B------:R-:W-:Y:S02]  /*170f0*/  FMUL.FTZ R0, R0, c[0x0][0x2d0] ;  /* 0x0000b40000007a20 */ /* 0x000fe40000410000 */
[----:B------:R-:W-:Y:S02]  /*17100*/  FMUL.FTZ R32, R69, R116 ;  /* 0x0000007445207220 */ /* 0x000fe40000410000 */
[----:B------:R2:W3:Y:S01]  /*17110*/  MUFU.EX2 R2, R0 ;  /* 0x0000000000027308 */ /* 0x0004e20000000800 */
[--C-:B------:R-:W-:Y:S02]  /*17120*/  FFMA.FTZ R4, R18, c[0x0][0x2d0], -R153.reuse ;  /* 0x0000b40012047a23 */ /* 0x100fe40000010899 */
[--C-:B------:R-:W-:Y:S02]  /*17130*/  FFMA.FTZ R5, R19, c[0x0][0x2d0], -R153.reuse ;  /* 0x0000b40013057a23 */ /* 0x100fe40000010899 */
[----:B------:R-:W-:Y:S02]  /*17140*/  FMUL.FTZ R33, R69, R117 ;  /* 0x0000007545217220 */ /* 0x000fe40000410000 */
[--C-:B------:R-:W-:Y:S03]  /*17150*/  FFMA.FTZ R62, R62, c[0x0][0x2d0], -R153.reuse ;  /* 0x0000b4003e3e7a23 */ /* 0x100fe60000010899 */
[----:B------:R4:W-:Y:S01]  /*17160*/  MUFU.EX2 R238, R4 ;  /* 0x0000000400ee7308 */ /* 0x0009e20000000800 */
[C---:B-1----:R-:W-:Y:S02]  /*17170*/  FMUL.FTZ R6, R68.reuse, R90 ;  /* 0x0000005a44067220 */ /* 0x042fe40000410000 */
[C---:B------:R-:W-:Y:S02]  /*17180*/  FMUL.FTZ R7, R68.reuse, R91 ;  /* 0x0000005b44077220 */ /* 0x040fe40000410000 */
[C---:B------:R-:W-:Y:S02]  /*17190*/  FMUL.FTZ R18, R68.reuse, R102 ;  /* 0x0000006644127220 */ /* 0x040fe40000410000 */
[C---:B------:R-:W-:Y:S03]  /*171a0*/  FMUL.FTZ R19, R68.reuse, R103 ;  /* 0x0000006744137220 */ /* 0x040fe60000410000 */
[----:B------:R-:W1:Y:S01]  /*171b0*/  MUFU.EX2 R236, R5 ;  /* 0x0000000500ec7308 */ /* 0x000e620000000800 */
[C---:B------:R-:W-:Y:S01]  /*171c0*/  FMUL.FTZ R34, R68.reuse, R118 ;  /* 0x0000007644227220 */ /* 0x040fe20000410000 */
[----:B------:R-:W-:Y:S01]  /*171d0*/  LDSM.16.MT88.4 R100, [R201+0x2000] ;  /* 0x00200000c964783b */ /* 0x000fe20000004200 */
[----:B------:R-:W-:Y:S02]  /*171e0*/  FMUL.FTZ R35, R68, R119 ;  /* 0x0000007744237220 */ /* 0x000fe40000410000 */
[----:B--2---:R-:W-:Y:S02]  /*171f0*/  FFMA.FTZ R0, R21, c[0x0][0x2d0], -R153 ;  /* 0x0000b40015007a23 */ /* 0x004fe40000010899 */
[C---:B---3--:R-:W-:Y:S02]  /*17200*/  FMUL.FTZ R9, R2.reuse, R93 ;  /* 0x0000005d02097220 */ /* 0x048fe40000410000 */
[C---:B------:R-:W-:Y:S01]  /*17210*/  FMUL.FTZ R8, R2.reuse, R92 ;  /* 0x0000005c02087220 */ /* 0x040fe20000410000 */
[----:B------:R2:W-:Y:S01]  /*17220*/  MUFU.EX2 R234, R0 ;  /* 0x0000000000ea7308 */ /* 0x0005e20000000800 */
[C---:B------:R-:W-:Y:S01]  /*17230*/  FMUL.FTZ R12, R2.reuse, R96 ;  /* 0x00000060020c7220 */ /* 0x040fe20000410000 */
[----:B------:R-:W-:Y:S01]  /*17240*/  LDSM.16.MT88.4 R116, [R205+0x2000] ;  /* 0x00200000cd74783b */ /* 0x000fe20000004200 */
[----:B------:R-:W-:Y:S02]  /*17250*/  FMUL.FTZ R13, R2, R97 ;  /* 0x00000061020d7220 */ /* 0x000fe40000410000 */
        /* <DEDUP_REMOVED lines=10> */
[----:B------:R-:W-:Y:S01]  /*17300*/  FFMA.FTZ R44, R155, c[0x0][0x2d0], -R74 ;  /* 0x0000b4009b2c7a23 */ /* 0x000fe2000001084a */
[----:B------:R-:W-:Y:S01]  /*17310*/  MOV R113, R49 ;  /* 0x0000003100717202 */ /* 0x000fe20000000f00 */
[C---:B------:R-:W-:Y:S02]  /*17320*/  FMUL.FTZ R40, R2.reuse, R124 ;  /* 0x0000007c02287220 */ /* 0x040fe40000410000 */
[----:B------:R1:W-:Y:S01]  /*17330*/  MUFU.EX2 R224, R44 ;  /* 0x0000002c00e07308 */ /* 0x0003e20000000800 */
[----:B------:R-:W-:Y:S02]  /*17340*/  FMUL.FTZ R41, R2, R125 ;  /* 0x0000007d02297220 */ /* 0x000fe40000410000 */
[----:B--2---:R-:W-:Y:S02]  /*17350*/  FFMA.FTZ R0, R20, c[0x0][0x2d0], -R153 ;  /* 0x0000b40014007a23 */ /* 0x004fe40000010899 */
[----:B------:R-:W2:Y:S01]  /*17360*/  LDSM.16.MT88.4 R20, [R201] ;  /* 0x00000000c914783b */ /* 0x000ea20000004200 */
[----:B------:R-:W-:Y:S02]  /*17370*/  FMUL.FTZ R45, R2, R129 ;  /* 0x00000081022d7220 */ /* 0x000fe40000410000 */
[C---:B------:R-:W-:Y:S02]  /*17380*/  FMUL.FTZ R49, R69.reuse, R133 ;  /* 0x0000008545317220 */ /* 0x040fe40000410000 */
[----:B------:R4:W5:Y:S01]  /*17390*/  MUFU.EX2 R235, R0 ;  /* 0x0000000000eb7308 */ /* 0x0009620000000800 */
[C---:B------:R-:W-:Y:S02]  /*173a0*/  FMUL.FTZ R50, R68.reuse, R134 ;  /* 0x0000008644327220 */ /* 0x040fe40000410000 */
[----:B---3--:R-:W-:Y:S02]  /*173b0*/  FMUL.FTZ R4, R69, R88 ;  /* 0x0000005845047220 */ /* 0x008fe40000410000 */
[----:B------:R-:W-:Y:S01]  /*173c0*/  LDSM.16.MT88.4 R88, [R205+0x800] ;  /* 0x00080000cd58783b */ /* 0x000fe20000004200 */
[----:B------:R-:W-:Y:S02]  /*173d0*/  FMUL.FTZ R51, R68, R135 ;  /* 0x0000008744337220 */ /* 0x000fe40000410000 */
[--C-:B------:R-:W-:Y:S02]  /*173e0*/  FFMA.FTZ R92, R158, c[0x0][0x2d0], -R152.reuse ;  /* 0x0000b4009e5c7a23 */ /* 0x100fe40000010898 */
[C---:B------:R-:W-:Y:S01]  /*173f0*/  FMUL.FTZ R56, R2.reuse, R140 ;  /* 0x0000008c02387220 */ /* 0x040fe20000410000 */
[----:B------:R-:W-:Y:S01]  /*17400*/  MUFU.EX2 R129, R62 ;  /* 0x0000003e00817308 */ /* 0x000fe20000000800 */
[C---:B------:R-:W-:Y:S02]  /*17410*/  FMUL.FTZ R61, R2.reuse, R145 ;  /* 0x00000091023d7220 */ /* 0x040fe40000410000 */
[----:B-1----:R-:W-:Y:S07]  /*17420*/  FMUL.FTZ R44, R2, R128 ;  /* 0x00000080022c7220 */ /* 0x002fee0000410000 */
[----:B------:R-:W-:Y:S01]  /*17430*/  MUFU.EX2 R220, R92 ;  /* 0x0000005c00dc7308 */ /* 0x000fe20000000800 */
[----:B----4-:R-:W-:Y:S02]  /*17440*/  FSEL R0, R3, RZ, P0 ;  /* 0x000000ff03007208 */ /* 0x010fe40000000000 */
[----:B-----5:R-:W-:Y:S03]  /*17450*/  F2FP.BF16.PACK_AB R65, R235, R234 ;  /* 0x000000eaeb41723e */ /* 0x020fe600000010ff */
[----:B------:R-:W-:Y:S02]  /*17460*/  FADD.FTZ R0, -R0, R87 ;  /* 0x0000005700007221 */ /* 0x000fe40000010100 */
[----:B------:R-:W-:Y:S02]  /*17470*/  LDSM.16.MT88.4 R84, [R201+0x800] ;  /* 0x00080000c954783b */ /* 0x000fe40000004200 */
[----:B------:R-:W-:Y:S01]  /*17480*/  FMUL.FTZ R0, R0, c[0x0][0x2d0] ;  /* 0x0000b40000007a20 */ /* 0x000fe20000410000 */
[-C--:B--2---:R-:W-:Y:S05]  /*17490*/  HMMA.16816.F32.BF16 R4, R76, R20.reuse, R4 ;  /* 0x000000144c04723c */ /* 0x084fea0000041804 */
[----:B------:R-:W1:Y:S02]  /*174a0*/  MUFU.EX2 R0, R0 ;  /* 0x0000000000007308 */ /* 0x000e640000000800 */
[C---:B-1----:R-:W-:Y:S02]  /*174b0*/  FMUL.FTZ R10, R0.reuse, R94 ;  /* 0x0000005e000a7220 */ /* 0x042fe40000410000 */
[C---:B------:R-:W-:Y:S02]  /*174c0*/  FMUL.FTZ R11, R0.reuse, R95 ;  /* 0x0000005f000b7220 */ /* 0x040fe40000410000 */
[----:B------:R-:W-:Y:S01]  /*174d0*/  LDSM.16.MT88.4 R92, [R202+0x800] ;  /* 0x00080000ca5c783b */ /* 0x000fe20000004200 */
[C---:B------:R-:W-:Y:S02]  /*174e0*/  FMUL.FTZ R26, R0.reuse, R110 ;  /* 0x0000006e001a7220 */ /* 0x040fe40000410000 */
[C---:B------:R-:W-:Y:S02]  /*174f0*/  FMUL.FTZ R30, R0.reuse, R114 ;  /* 0x00000072001e7220 */ /* 0x040fe40000410000 */
[C---:B------:R-:W-:Y:S03]  /*17500*/  HMMA.16816.F32.BF16 R8, R64.reuse, R20, R8 ;  /* 0x000000144008723c */ /* 0x040fe60000041808 */
[----:B------:R-:W2:Y:S01]  /*17510*/  LDL.LU R110, [R1+0x10] ;  /* 0x00001000016e7983 */ /* 0x000ea20000300800 */
[C---:B------:R-:W-:Y:S02]  /*17520*/  FMUL.FTZ R14, R0.reuse, R98 ;  /* 0x00000062000e7220 */ /* 0x040fe40000410000 */
[----:B------:R-:W-:Y:S01]  /*17530*/  FMUL.FTZ R15, R0, R99 ;  /* 0x00000063000f7220 */ /* 0x000fe20000410000 */
[----:B------:R-:W3:Y:S01]  /*17540*/  LDL.LU R108, [R1+0xc] ;  /* 0x00000c00016c7983 */ /* 0x000ee20000300800 */
[--C-:B------:R-:W-:Y:S03]  /*17550*/  FFMA.FTZ R20, R48, c[0x0][0x2d0], -R152.reuse ;  /* 0x0000b40030147a23 */ /* 0x100fe60000010898 */
[----:B------:R-:W4:Y:S01]  /*17560*/  LDL.LU R114, [R1+0x14] ;  /* 0x0000140001727983 */ /* 0x000f220000300800 */
[----:B------:R1:W-:Y:S01]  /*17570*/  MUFU.EX2 R230, R20 ;  /* 0x0000001400e67308 */ /* 0x0003e20000000800 */
[-C--:B------:R-:W-:Y:S03]  /*17580*/  HMMA.16816.F32.BF16 R12, R64, R22.reuse, R12 ;  /* 0x00000016400c723c */ /* 0x080fe6000004180c */
[C---:B------:R-:W-:Y:S01]  /*17590*/  FMUL.FTZ R27, R0.reuse, R111 ;  /* 0x0000006f001b7220 */ /* 0x040fe20000410000 */
[----:B------:R-:W-:Y:S01]  /*175a0*/  MOV R111, R43 ;  /* 0x0000002b006f7202 */ /* 0x000fe20000000f00 */
[C---:B------:R-:W-:Y:S02]  /*175b0*/  FMUL.FTZ R31, R0.reuse, R115 ;  /* 0x00000073001f7220 */ /* 0x040fe40000410000 */
[C---:B------:R-:W-:Y:S01]  /*175c0*/  FMUL.FTZ R42, R0.reuse, R126 ;  /* 0x0000007e002a7220 */ /* 0x040fe20000410000 */
[C---:B------:R-:W-:Y:S04]  /*175d0*/  HMMA.16816.F32.BF16 R16, R76.reuse, R22, R16 ;  /* 0x000000164c10723c */ /* 0x040fe80000041810 */
[----:B------:R-:W-:Y:S02]  /*175e0*/  FMUL.FTZ R21, R69, R105 ;  /* 0x0000006945157220 */ /* 0x000fe40000410000 */
[----:B------:R-:W-:Y:S02]  /*175f0*/  FMUL.FTZ R43, R0, R127 ;  /* 0x0000007f002b7220 */ /* 0x000fe40000410000 */
[C---:B------:R-:W-:Y:S04]  /*17600*/  FMUL.FTZ R22, R68.reuse, R106 ;  /* 0x0000006a44167220 */ /* 0x040fe80000410000 */
[----:B------:R-:W-:Y:S02]  /*17610*/  FMUL.FTZ R23, R68, R107 ;  /* 0x0000006b44177220 */ /* 0x000fe40000410000 */
[--C-:B------:R-:W-:Y:S02]  /*17620*/  FFMA.FTZ R48, R63, c[0x0][0x2d0], -R75.reuse ;  /* 0x0000b4003f307a23 */ /* 0x100fe4000001084b */
[C---:B-1----:R-:W-:Y:S02]  /*17630*/  FMUL.FTZ R20, R69.reuse, R104 ;  /* 0x0000006845147220 */ /* 0x042fe40000410000 */
[----:B------:R1:W-:Y:S01]  /*17640*/  MUFU.EX2 R223, R48 ;  /* 0x0000003000df7308 */ /* 0x0003e20000000800 */
[C---:B------:R-:W-:Y:S02]  /*17650*/  FMUL.FTZ R46, R0.reuse, R130 ;  /* 0x00000082002e7220 */ /* 0x040fe40000410000 */
[C---:B------:R-:W-:Y:S02]  /*17660*/  FMUL.FTZ R47, R0.reuse, R131 ;  /* 0x00000083002f7220 */ /* 0x040fe40000410000 */
[-C--:B------:R-:W-:Y:S03]  /*17670*/  HMMA.16816.F32.BF16 R20, R76, R36.reuse, R20 ;  /* 0x000000244c14723c */ /* 0x080fe60000041814 */
[C---:B------:R-:W-:Y:S02]  /*17680*/  FMUL.FTZ R59, R0.reuse, R143 ;  /* 0x0000008f003b7220 */ /* 0x040fe40000410000 */
[C---:B------:R-:W-:Y:S02]  /*17690*/  FMUL.FTZ R62, R0.reuse, R146 ;  /* 0x00000092003e7220 */ /* 0x040fe40000410000 */
[----:B------:R-:W-:Y:S01]  /*176a0*/  FMUL.FTZ R63, R0, R147 ;  /* 0x00000093003f7220 */ /* 0x000fe20000410000 */
[C---:B------:R-:W-:Y:S07]  /*176b0*/  HMMA.16816.F32.BF16 R24, R64.reuse, R36, R24 ;  /* 0x000000244018723c */ /* 0x040fee0000041818 */
[----:B------:R-:W-:Y:S01]  /*176c0*/  FFMA.FTZ R36, R58, c[0x0][0x2d0], -R75 ;  /* 0x0000b4003a247a23 */ /* 0x000fe2000001084b */
[-C--:B------:R-:W-:Y:S03]  /*176d0*/  HMMA.16816.F32.BF16 R28, R64, R38.reuse, R28 ;  /* 0x00000026401c723c */ /* 0x080fe6000004181c */
[----:B------:R5:W-:Y:S01]  /*176e0*/  MUFU.EX2 R226, R36 ;  /* 0x0000002400e27308 */ /* 0x000be20000000800 */
[C---:B------:R-:W-:Y:S02]  /*176f0*/  FMUL.FTZ R37, R69.reuse, R121 ;  /* 0x0000007945257220 */ /* 0x040fe40000410000 */
[----:B------:R-:W2:Y:S01]  /*17700*/  LDL.LU R121, [R1+0x18] ;  /* 0x0000180001797983 */ /* 0x000ea20000300800 */
[C---:B-1----:R-:W-:Y:S01]  /*17710*/  FMUL.FTZ R48, R69.reuse, R132 ;  /* 0x0000008445307220 */ /* 0x042fe20000410000 */
[C---:B------:R-:W-:Y:S02]  /*17720*/  HMMA.16816.F32.BF16 R32, R76.reuse, R38, R32 ;  /* 0x000000264c20723c */ /* 0x040fe40000041820 */
[----:B------:R-:W-:Y:S02]  /*17730*/  LDSM.16.MT88.4 R132, [R202+0x2000] ;  /* 0x00200000ca84783b */ /* 0x000fe40000004200 */
[--C-:B------:R-:W-:Y:S02]  /*17740*/  FFMA.FTZ R58, R60, c[0x0][0x2d0], -R153.reuse ;  /* 0x0000b4003c3a7a23 */ /* 0x100fe40000010899 */
[----:B------:R-:W-:Y:S02]  /*17750*/  FMUL.FTZ R60, R2, R144 ;  /* 0x00000090023c7220 */ /* 0x000fe40000410000 */
[C---:B------:R-:W-:Y:S01]  /*17760*/  FMUL.FTZ R38, R68.reuse, R122 ;  /* 0x0000007a44267220 */ /* 0x040fe20000410000 */
[----:B------:R1:W-:Y:S03]  /*17770*/  MUFU.EX2 R130, R58 ;  /* 0x0000003a00827308 */ /* 0x0003e60000000800 */
[----:B------:R-:W-:Y:S02]  /*17780*/  FMUL.FTZ R39, R68, R123 ;  /* 0x0000007b44277220 */ /* 0x000fe40000410000 */
[----:B-----5:R-:W-:Y:S01]  /*17790*/  FMUL.FTZ R36, R69, R120 ;  /* 0x0000007845247220 */ /* 0x020fe20000410000 */
[----:B------:R-:W-:Y:S02]  /*177a0*/  MOV R120, R80 ;  /* 0x0000005000787202 */ /* 0x000fe40000000f00 */
[----:B------:R-:W5:Y:S04]  /*177b0*/  LDSM.16.MT88.4 R80, [R204] ;  /* 0x00000000cc50783b */ /* 0x000f680000004200 */
[-C--:B------:R-:W-:Y:S03]  /*177c0*/  HMMA.16816.F32.BF16 R36, R76, R52.reuse, R36 ;  /* 0x000000344c24723c */ /* 0x080fe60000041824 */
[----:B-1----:R-:W-:Y:S05]  /*177d0*/  FMUL.FTZ R58, R0, R142 ;  /* 0x0000008e003a7220 */ /* 0x002fea0000410000 */
[C---:B------:R-:W-:Y:S07]  /*177e0*/  HMMA.16816.F32.BF16 R40, R64.reuse, R52, R40 ;  /* 0x000000344028723c */ /* 0x040fee0000041828 */
[--C-:B------:R-:W-:Y:S01]  /*177f0*/  FFMA.FTZ R52, R57, c[0x0][0x2d0], -R153.reuse ;  /* 0x0000b40039347a23 */ /* 0x100fe20000010899 */
[-C--:B------:R-:W-:Y:S03]  /*17800*/  HMMA.16816.F32.BF16 R44, R64, R54.reuse, R44 ;  /* 0x00000036402c723c */ /* 0x080fe6000004182c */
[----:B------:R1:W1:Y:S01]  /*17810*/  MUFU.EX2 R124, R52 ;  /* 0x00000034007c7308 */ /* 0x0002620000000800 */
[----:B------:R-:W-:Y:S02]  /*17820*/  FMUL.FTZ R57, R2, R141 ;  /* 0x0000008d02397220 */ /* 0x000fe40000410000 */
[C---:B------:R-:W-:Y:S02]  /*17830*/  FMUL.FTZ R53, R69.reuse, R137 ;  /* 0x0000008945357220 */ /* 0x040fe40000410000 */
[C---:B------:R-:W-:Y:S07]  /*17840*/  HMMA.16816.F32.BF16 R48, R76.reuse, R54, R48 ;  /* 0x000000364c30723c */ /* 0x040fee0000041830 */
[C---:B------:R-:W-:Y:S02]  /*17850*/  FMUL.FTZ R55, R68.reuse, R139 ;  /* 0x0000008b44377220 */ /* 0x040fe40000410000 */
[----:B------:R-:W-:Y:S03]  /*17860*/  FMUL.FTZ R54, R68, R138 ;  /* 0x0000008a44367220 */ /* 0x000fe60000410000 */
[C---:B-1----:R-:W-:Y:S07]  /*17870*/  FMUL.FTZ R52, R69.reuse, R136 ;  /* 0x0000008845347220 */ /* 0x042fee0000410000 */
[-C--:B-----5:R-:W-:Y:S08]  /*17880*/  HMMA.16816.F32.BF16 R52, R76, R80.reuse, R52 ;  /* 0x000000504c34723c */ /* 0x0a0ff00000041834 */
[C---:B------:R-:W-:Y:S07]  /*17890*/  HMMA.16816.F32.BF16 R56, R64.reuse, R80, R56 ;  /* 0x000000504038723c */ /* 0x040fee0000041838 */
[----:B------:R-:W-:Y:S01]  /*178a0*/  FFMA.FTZ R80, R154, c[0x0][0x2d0], -R153 ;  /* 0x0000b4009a507a23 */ /* 0x000fe20000010899 */
[-C--:B------:R-:W-:Y:S03]  /*178b0*/  HMMA.16816.F32.BF16 R60, R64, R82.reuse, R60 ;  /* 0x00000052403c723c */ /* 0x080fe6000004183c */
[----:B------:R1:W5:Y:S01]  /*178c0*/  MUFU.EX2 R221, R80 ;  /* 0x0000005000dd7308 */ /* 0x0003620000000800 */
        /* <DEDUP_REMOVED lines=15> */
[--C-:B-1----:R-:W-:Y:S04]  /*179c0*/  FFMA.FTZ R80, R156, c[0x0][0x2d0], -R152.reuse ;  /* 0x0000b4009c507a23 */ /* 0x102fe80000010898 */
        /* <DEDUP_REMOVED lines=12> */
[----:B------:R1:W5:Y:S07]  /*17a90*/  MUFU.EX2 R218, R84 ;  /* 0x0000005400da7308 */ /* 0x00036e0000000800 */
[C---:B------:R-:W-:Y:S03]  /*17aa0*/  HMMA.16816.F32.BF16 R32, R76.reuse, R90, R32 ;  /* 0x0000005a4c20723c */ /* 0x040fe60000041820 */
[----:B------:R3:W-:Y:S05]  /*17ab0*/  MUFU.EX2 R193, R88 ;  /* 0x0000005800c17308 */ /* 0x0007ea0000000800 */
[-C--:B------:R-:W-:Y:S08]  /*17ac0*/  HMMA.16816.F32.BF16 R36, R76, R92.reuse, R36 ;  /* 0x0000005c4c24723c */ /* 0x080ff00000041824 */
[C---:B------:R-:W-:Y:S04]  /*17ad0*/  HMMA.16816.F32.BF16 R40, R80.reuse, R92, R40 ;  /* 0x0000005c5028723c */ /* 0x040fe80000041828 */
[--C-:B-1----:R-:W-:Y:S03]  /*17ae0*/  FFMA.FTZ R84, R175, c[0x0][0x2d0], -R74.reuse ;  /* 0x0000b400af547a23 */ /* 0x102fe6000001084a */
[--C-:B------:R-:W-:Y:S01]  /*17af0*/  FFMA.FTZ R92, R162, c[0x0][0x2d0], -R153.reuse ;  /* 0x0000b400a25c7a23 */ /* 0x100fe20000010899 */
[-C--:B------:R-:W-:Y:S01]  /*17b00*/  HMMA.16816.F32.BF16 R44, R80, R94.reuse, R44 ;  /* 0x0000005e502c723c */ /* 0x080fe2000004182c */
[----:B------:R1:W-:Y:S03]  /*17b10*/  MUFU.EX2 R196, R84 ;  /* 0x0000005400c47308 */ /* 0x0003e60000000800 */
[--C-:B---3--:R-:W-:Y:S04]  /*17b20*/  FFMA.FTZ R88, R180, c[0x0][0x2d0], -R74.reuse ;  /* 0x0000b400b4587a23 */ /* 0x108fe8000001084a */
[C---:B------:R-:W-:Y:S03]  /*17b30*/  HMMA.16816.F32.BF16 R48, R76.reuse, R94, R48 ;  /* 0x0000005e4c30723c */ /* 0x040fe60000041830 */
[----:B------:R3:W-:Y:S01]  /*17b40*/  MUFU.EX2 R138, R92 ;  /* 0x0000005c008a7308 */ /* 0x0007e20000000800 */
[--C-:B-1----:R-:W-:Y:S09]  /*17b50*/  FFMA.FTZ R84, R176, c[0x0][0x2d0], -R74.reuse ;  /* 0x0000b400b0547a23 */ /* 0x102ff2000001084a */
[----:B------:R1:W-:Y:S01]  /*17b60*/  MUFU.EX2 R176, R88 ;  /* 0x0000005800b07308 */ /* 0x0003e20000000800 */
[----:B---3--:R-:W-:Y:S09]  /*17b70*/  FFMA.FTZ R92, R163, c[0x0][0x2d0], -R153 ;  /* 0x0000b400a35c7a23 */ /* 0x008ff20000010899 */
[----:B------:R3:W-:Y:S10]  /*17b80*/  MUFU.EX2 R197, R84 ;  /* 0x0000005400c57308 */ /* 0x0007f40000000800 */
[----:B------:R2:W-:Y:S01]  /*17b90*/  MUFU.EX2 R137, R92 ;  /* 0x0000005c00897308 */ /* 0x0005e20000000800 */
[----:B-1----:R-:W-:Y:S09]  /*17ba0*/  FFMA.FTZ R88, R181, c[0x0][0x2d0], -R74 ;  /* 0x0000b400b5587a23 */ /* 0x002ff2000001084a */
[----:B------:R1:W-:Y:S01]  /*17bb0*/  MUFU.EX2 R180, R88 ;  /* 0x0000005800b47308 */ /* 0x0003e20000000800 */
[--C-:B---3--:R-:W-:Y:S09]  /*17bc0*/  FFMA.FTZ R84, R168, c[0x0][0x2d0], -R75.reuse ;  /* 0x0000b400a8547a23 */ /* 0x108ff2000001084b */
[----:B------:R3:W-:Y:S01]  /*17bd0*/  MUFU.EX2 R192, R84 ;  /* 0x0000005400c07308 */ /* 0x0007e20000000800 */
[--C-:B--2---:R-:W-:Y:S09]  /*17be0*/  FFMA.FTZ R92, R171, c[0x0][0x2d0], -R152.reuse ;  /* 0x0000b400ab5c7a23 */ /* 0x104ff20000010898 */
[----:B------:R2:W-:Y:S01]  /*17bf0*/  MUFU.EX2 R142, R92 ;  /* 0x0000005c008e7308 */ /* 0x0005e20000000800 */
[----:B-1----:R-:W-:Y:S09]  /*17c00*/  FFMA.FTZ R88, R172, c[0x0][0x2d0], -R75 ;  /* 0x0000b400ac587a23 */ /* 0x002ff2000001084b */
[----:B------:R1:W-:Y:S01]  /*17c10*/  MUFU.EX2 R143, R88 ;  /* 0x00000058008f7308 */ /* 0x0003e20000000800 */
[----:B---3--:R-:W3:Y:S08]  /*17c20*/  LDSM.16.MT88.4 R84, [R204+0x800] ;  /* 0x00080000cc54783b */ /* 0x008ef00000004200 */
[----:B--2---:R-:W-:Y:S01]  /*17c30*/  LDSM.16.MT88.4 R92, [R202+0x1000] ;  /* 0x00100000ca5c783b */ /* 0x004fe20000004200 */
[--C-:B-1----:R-:W-:Y:S04]  /*17c40*/  FFMA.FTZ R88, R161, c[0x0][0x2d0], -R153.reuse ;  /* 0x0000b400a1587a23 */ /* 0x102fe80000010899 */
[----:B------:R1:W2:Y:S01]  /*17c50*/  MUFU.EX2 R139, R88 ;  /* 0x00000058008b7308 */ /* 0x0002a20000000800 */
[-C--:B---3--:R-:W-:Y:S08]  /*17c60*/  HMMA.16816.F32.BF16 R52, R76, R84.reuse, R52 ;  /* 0x000000544c34723c */ /* 0x088ff00000041834 */
[C---:B------:R-:W-:Y:S01]  /*17c70*/  HMMA.16816.F32.BF16 R56, R80.reuse, R84, R56 ;  /* 0x000000545038723c */ /* 0x040fe20000041838 */
[----:B-1----:R-:W1:Y:S06]  /*17c80*/  LDSM.16.MT88.4 R88, [R201+0x1000] ;  /* 0x00100000c958783b */ /* 0x002e6c0000004200 */
[----:B------:R-:W-:Y:S01]  /*17c90*/  FFMA.FTZ R84, R165, c[0x0][0x2d0], -R153 ;  /* 0x0000b400a5547a23 */ /* 0x000fe20000010899 */
[-C--:B------:R-:W-:Y:S03]  /*17ca0*/  HMMA.16816.F32.BF16 R60, R80, R86.reuse, R60 ;  /* 0x00000056503c723c */ /* 0x080fe6000004183c */
[----:B------:R3:W3:Y:S04]  /*17cb0*/  MUFU.EX2 R141, R84 ;  /* 0x00000054008d7308 */ /* 0x0006e80000000800 */
[--C-:B------:R-:W-:Y:S01]  /*17cc0*/  FFMA.FTZ R80, R173, c[0x0][0x2d0], -R75.reuse ;  /* 0x0000b400ad507a23 */ /* 0x100fe2000001084b */
[----:B------:R-:W-:Y:S04]  /*17cd0*/  HMMA.16816.F32.BF16 R64, R76, R86, R64 ;  /* 0x000000564c40723c */ /* 0x000fe80000041840 */
[----:B-----5:R-:W-:Y:S01]  /*17ce0*/  F2FP.BF16.PACK_AB R82, R218, R198 ;  /* 0x000000c6da52723e */ /* 0x020fe200000010ff */
[----:B------:R5:W-:Y:S01]  /*17cf0*/  MUFU.EX2 R175, R80 ;  /* 0x0000005000af7308 */ /* 0x000be20000000800 */
[----:B--2---:R-:W-:Y:S02]  /*17d00*/  F2FP.BF16.PACK_AB R81, R138, R139 ;  /* 0x0000008b8a51723e */ /* 0x004fe400000010ff */
[----:B------:R-:W-:Y:S04]  /*17d10*/  F2FP.BF16.PACK_AB R76, R228, R229 ;  /* 0x000000e5e44c723e */ /* 0x000fe800000010ff */
[----:B------:R-:W-:Y:S02]  /*17d20*/  F2FP.BF16.PACK_AB R77, R226, R227 ;  /* 0x000000e3e24d723e */ /* 0x000fe400000010ff */
[----:B------:R-:W-:Y:S02]  /*17d30*/  F2FP.BF16.PACK_AB R78, R224, R225 ;  /* 0x000000e1e04e723e */ /* 0x000fe400000010ff */
[----:B------:R-:W-:Y:S01]  /*17d40*/  F2FP.BF16.PACK_AB R79, R222, R223 ;  /* 0x000000dfde4f723e */ /* 0x000fe200000010ff */
[----:B---3--:R-:W2:Y:S01]  /*17d50*/  LDSM.16.MT88.4 R84, [R205+0x1000] ;  /* 0x00100000cd54783b */ /* 0x008ea20000004200 */
[----:B------:R-:W-:Y:S05]  /*17d60*/  F2FP.BF16.PACK_AB R83, R141, R137 ;  /* 0x000000898d53723e */ /* 0x000fea00000010ff */
[-C--:B-1----:R-:W-:Y:S03]  /*17d70*/  HMMA.16816.F32.BF16 R4, R76, R88.reuse, R4 ;  /* 0x000000584c04723c */ /* 0x082fe60000041804 */
[--C-:B-----5:R-:W-:Y:S04]  /*17d80*/  FFMA.FTZ R80, R170, c[0x0][0x2d0], -R152.reuse ;  /* 0x0000b400aa507a23 */ /* 0x120fe80000010898 */
        /* <DEDUP_REMOVED lines=8> */
[C---:B------:R-:W-:Y:S04]  /*17e10*/  HMMA.16816.F32.BF16 R24, R80.reuse, R84, R24 ;  /* 0x000000545018723c */ /* 0x040fe80000041818 */
[----:B-1----:R-:W-:Y:S03]  /*17e20*/  FFMA.FTZ R88, R177, c[0x0][0x2d0], -R152 ;  /* 0x0000b400b1587a23 */ /* 0x002fe60000010898 */
[--C-:B------:R-:W-:Y:S01]  /*17e30*/  FFMA.FTZ R84, R184, c[0x0][0x2d0], -R75.reuse ;  /* 0x0000b400b8547a23 */ /* 0x100fe2000001084b */
[-C--:B------:R-:W-:Y:S01]  /*17e40*/  HMMA.16816.F32.BF16 R28, R80, R86.reuse, R28 ;  /* 0x00000056501c723c */ /* 0x080fe2000004181c */
[----:B------:R1:W-:Y:S07]  /*17e50*/  MUFU.EX2 R172, R88 ;  /* 0x0000005800ac7308 */ /* 0x0003ee0000000800 */
[C---:B------:R-:W-:Y:S03]  /*17e60*/  HMMA.16816.F32.BF16 R32, R76.reuse, R86, R32 ;  /* 0x000000564c20723c */ /* 0x040fe60000041820 */
[----:B------:R2:W-:Y:S05]  /*17e70*/  MUFU.EX2 R169, R84 ;  /* 0x0000005400a97308 */ /* 0x0005ea0000000800 */
[-C--:B------:R-:W-:Y:S08]  /*17e80*/  HMMA.16816.F32.BF16 R36, R76, R92.reuse, R36 ;  /* 0x0000005c4c24723c */ /* 0x080ff00000041824 */
[C---:B------:R-:W-:Y:S04]  /*17e90*/  HMMA.16816.F32.BF16 R40, R80.reuse, R92, R40 ;  /* 0x0000005c5028723c */ /* 0x040fe80000041828 */
[--C-:B-1----:R-:W-:Y:S04]  /*17ea0*/  FFMA.FTZ R88, R194, c[0x0][0x2d0], -R74.reuse ;  /* 0x0000b400c2587a23 */ /* 0x102fe8000001084a */
[-C--:B------:R-:W-:Y:S01]  /*17eb0*/  HMMA.16816.F32.BF16 R44, R80, R94.reuse, R44 ;  /* 0x0000005e502c723c */ /* 0x080fe2000004182c */
[----:B------:R1:W-:Y:S03]  /*17ec0*/  MUFU.EX2 R170, R88 ;  /* 0x0000005800aa7308 */ /* 0x0003e60000000800 */
[--C-:B--2---:R-:W-:Y:S04]  /*17ed0*/  FFMA.FTZ R84, R185, c[0x0][0x2d0], -R75.reuse ;  /* 0x0000b400b9547a23 */ /* 0x104fe8000001084b */
[C---:B------:R-:W-:Y:S01]  /*17ee0*/  HMMA.16816.F32.BF16 R48, R76.reuse, R94, R48 ;  /* 0x0000005e4c30723c */ /* 0x040fe20000041830 */
[----:B------:R-:W-:Y:S02]  /*17ef0*/  LDSM.16.MT88.4 R92, [R202+0x1800] ;  /* 0x00180000ca5c783b */ /* 0x000fe40000004200 */
[----:B------:R2:W3:Y:S01]  /*17f00*/  MUFU.EX2 R168, R84 ;  /* 0x0000005400a87308 */ /* 0x0004e20000000800 */
[--C-:B-1----:R-:W-:Y:S09]  /*17f10*/  FFMA.FTZ R88, R195, c[0x0][0x2d0], -R74.reuse ;  /* 0x0000b400c3587a23 */ /* 0x102ff2000001084a */
[----:B------:R1:W5:Y:S01]  /*17f20*/  MUFU.EX2 R171, R88 ;  /* 0x0000005800ab7308 */ /* 0x0003620000000800 */
[--C-:B--2---:R-:W-:Y:S01]  /*17f30*/  FFMA.FTZ R84, R199, c[0x0][0x2d0], -R74.reuse ;  /* 0x0000b400c7547a23 */ /* 0x104fe2000001084a */
[----:B---3--:R-:W-:Y:S01]  /*17f40*/  F2FP.BF16.PACK_AB R149, R168, R169 ;  /* 0x000000a9a895723e */ /* 0x008fe200000010ff */
[----:B------:R-:W-:Y:S07]  /*17f50*/  FFMA.FTZ R74, R217, c[0x0][0x2d0], -R74 ;  /* 0x0000b400d94a7a23 */ /* 0x000fee000001084a */
[----:B------:R2:W-:Y:S10]  /*17f60*/  MUFU.EX2 R165, R84 ;  /* 0x0000005400a57308 */ /* 0x0005f40000000800 */
[----:B------:R3:W3:Y:S01]  /*17f70*/  MUFU.EX2 R163, R74 ;  /* 0x0000004a00a37308 */ /* 0x0006e20000000800 */
[----:B-1----:R-:W1:Y:S01]  /*17f80*/  LDSM.16.MT88.4 R88, [R204+0x1000] ;  /* 0x00100000cc58783b */ /* 0x002e620000004200 */
[----:B-----5:R-:W-:Y:S07]  /*17f90*/  F2FP.BF16.PACK_AB R148, R171, R170 ;  /* 0x000000aaab94723e */ /* 0x020fee00000010ff */
[----:B--2---:R-:W2:Y:S01]  /*17fa0*/  LDSM.16.MT88.4 R84, [R201+0x1800] ;  /* 0x00180000c954783b */ /* 0x004ea20000004200 */
[--C-:B---3--:R-:W-:Y:S01]  /*17fb0*/  FFMA.FTZ R74, R188, c[0x0][0x2d0], -R75.reuse ;  /* 0x0000b400bc4a7a23 */ /* 0x108fe2000001084b */
[----:B------:R-:W-:Y:S01]  /*17fc0*/  F2FP.BF16.PACK_AB R150, R163, R165 ;  /* 0x000000a5a396723e */ /* 0x000fe200000010ff */
[----:B------:R-:W-:Y:S02]  /*17fd0*/  FFMA.FTZ R75, R189, c[0x0][0x2d0], -R75 ;  /* 0x0000b400bd4b7a23 */ /* 0x000fe4000001084b */
[----:B------:R3:W-:Y:S10]  /*17fe0*/  MUFU.EX2 R162, R74 ;  /* 0x0000004a00a27308 */ /* 0x0007f40000000800 */
[----:B------:R-:W5:Y:S01]  /*17ff0*/  MUFU.EX2 R161, R75 ;  /* 0x0000004b00a17308 */ /* 0x000f620000000800 */
[-C--:B-1----:R-:W-:Y:S08]  /*18000*/  HMMA.16816.F32.BF16 R52, R76, R88.reuse, R52 ;  /* 0x000000584c34723c */ /* 0x082ff00000041834 */
[C---:B------:R-:W-:Y:S04]  /*18010*/  HMMA.16816.F32.BF16 R56, R80.reuse, R88, R56 ;  /* 0x000000585038723c */ /* 0x040fe80000041838 */
[--C-:B---3--:R-:W-:Y:S04]  /*18020*/  FFMA.FTZ R74, R167, c[0x0][0x2d0], -R153.reuse ;  /* 0x0000b400a74a7a23 */ /* 0x108fe80000010899 */
[-C--:B------:R-:W-:Y:S01]  /*18030*/  HMMA.16816.F32.BF16 R60, R80, R90.reuse, R60 ;  /* 0x0000005a503c723c */ /* 0x080fe2000004183c */
[----:B------:R1:W-:Y:S03]  /*18040*/  MUFU.EX2 R140, R74 ;  /* 0x0000004a008c7308 */ /* 0x0003e60000000800 */
[----:B-----5:R-:W-:Y:S03]  /*18050*/  F2FP.BF16.PACK_AB R151, R161, R162 ;  /* 0x000000a2a197723e */ /* 0x020fe600000010ff */
[----:B------:R-:W-:Y:S01]  /*18060*/  F2FP.BF16.PACK_AB R80, R142, R136 ;  /* 0x000000888e50723e */ /* 0x000fe200000010ff */
[----:B------:R-:W-:Y:S01]  /*18070*/  HMMA.16816.F32.BF16 R64, R76, R90, R64 ;  /* 0x0000005a4c40723c */ /* 0x000fe20000041840 */
[----:B------:R-:W3:Y:S03]  /*18080*/  LDSM.16.MT88.4 R88, [R205+0x1800] ;  /* 0x00180000cd58783b */ /* 0x000ee60000004200 */
[----:B------:R-:W-:Y:S03]  /*18090*/  F2FP.BF16.PACK_AB R82, R172, R173 ;  /* 0x000000adac52723e */ /* 0x000fe600000010ff */
[----:B------:R-:W-:Y:S02]  /*180a0*/  F2FP.BF16.PACK_AB R76, R197, R196 ;  /* 0x000000c4c54c723e */ /* 0x000fe400000010ff */
[----:B------:R-:W-:Y:S03]  /*180b0*/  F2FP.BF16.PACK_AB R77, R193, R192 ;  /* 0x000000c0c14d723e */ /* 0x000fe600000010ff */
[----:B------:R-:W-:Y:S02]  /*180c0*/  F2FP.BF16.PACK_AB R78, R180, R176 ;  /* 0x000000b0b44e723e */ /* 0x000fe400000010ff */
[----:B------:R-:W-:Y:S01]  /*180d0*/  F2FP.BF16.PACK_AB R79, R175, R143 ;  /* 0x0000008faf4f723e */ /* 0x000fe200000010ff */
[--C-:B-1----:R-:W-:Y:S06]  /*180e0*/  FFMA.FTZ R74, R178, c[0x0][0x2d0], -R153.reuse ;  /* 0x0000b400b24a7a23 */ /* 0x102fec0000010899 */
[-C--:B--2---:R-:W-:Y:S01]  /*180f0*/  HMMA.16816.F32.BF16 R4, R76, R84.reuse, R4 ;  /* 0x000000544c04723c */ /* 0x084fe20000041804 */
        /* <DEDUP_REMOVED lines=13> */
[--C-:B-1----:R-:W-:Y:S04]  /*181d0*/  FFMA.FTZ R74, R187, c[0x0][0x2d0], -R152.reuse ;  /* 0x0000b400bb4a7a23 */ /* 0x102fe80000010898 */
[-C--:B---3--:R-:W-:Y:S01]  /*181e0*/  HMMA.16816.F32.BF16 R20, R76, R88.reuse, R20 ;  /* 0x000000584c14723c */ /* 0x088fe20000041814 */
[----:B------:R1:W3:Y:S07]  /*181f0*/  MUFU.EX2 R158, R74 ;  /* 0x0000004a009e7308 */ /* 0x0002ee0000000800 */
[C---:B------:R-:W-:Y:S08]  /*18200*/  HMMA.16816.F32.BF16 R24, R80.reuse, R88, R24 ;  /* 0x000000585018723c */ /* 0x040ff00000041818 */
[-C--:B------:R-:W-:Y:S08]  /*18210*/  HMMA.16816.F32.BF16 R28, R80, R90.reuse, R28 ;  /* 0x0000005a501c723c */ /* 0x080ff0000004181c */
[C---:B------:R-:W-:Y:S04]  /*18220*/  HMMA.16816.F32.BF16 R32, R76.reuse, R90, R32 ;  /* 0x0000005a4c20723c */ /* 0x040fe80000041820 */
[--C-:B-1----:R-:W-:Y:S01]  /*18230*/  FFMA.FTZ R74, R190, c[0x0][0x2d0], -R152.reuse ;  /* 0x0000b400be4a7a23 */ /* 0x102fe20000010898 */
[----:B---3--:R-:W-:Y:S01]  /*18240*/  F2FP.BF16.PACK_AB R144, R158, R160 ;  /* 0x000000a09e90723e */ /* 0x008fe200000010ff */
[----:B------:R-:W-:Y:S02]  /*18250*/  FFMA.FTZ R152, R191, c[0x0][0x2d0], -R152 ;  /* 0x0000b400bf987a23 */ /* 0x000fe40000010898 */
[-C--:B------:R-:W-:Y:S01]  /*18260*/  HMMA.16816.F32.BF16 R36, R76, R92.reuse, R36 ;  /* 0x0000005c4c24723c */ /* 0x080fe20000041824 */
[----:B------:R1:W-:Y:S07]  /*18270*/  MUFU.EX2 R159, R74 ;  /* 0x0000004a009f7308 */ /* 0x0003ee0000000800 */
[C---:B------:R-:W-:Y:S03]  /*18280*/  HMMA.16816.F32.BF16 R40, R80.reuse, R92, R40 ;  /* 0x0000005c5028723c */ /* 0x040fe60000041828 */
[----:B------:R-:W3:Y:S05]  /*18290*/  MUFU.EX2 R157, R152 ;  /* 0x00000098009d7308 */ /* 0x000eea0000000800 */
[-C--:B------:R-:W-:Y:S08]  /*182a0*/  HMMA.16816.F32.BF16 R44, R80, R94.reuse, R44 ;  /* 0x0000005e502c723c */ /* 0x080ff0000004182c */
[C---:B------:R-:W-:Y:S04]  /*182b0*/  HMMA.16816.F32.BF16 R48, R76.reuse, R94, R48 ;  /* 0x0000005e4c30723c */ /* 0x040fe80000041830 */
[--C-:B-1----:R-:W-:Y:S04]  /*182c0*/  FFMA.FTZ R74, R179, c[0x0][0x2d0], -R153.reuse ;  /* 0x0000b400b34a7a23 */ /* 0x102fe80000010899 */
[----:B------:R1:W-:Y:S01]  /*182d0*/  MUFU.EX2 R152, R74 ;  /* 0x0000004a00987308 */ /* 0x0003e20000000800 */
[-C--:B--2---:R-:W-:Y:S03]  /*182e0*/  HMMA.16816.F32.BF16 R52, R76, R84.reuse, R52 ;  /* 0x000000544c34723c */ /* 0x084fe60000041834 */
[----:B---3--:R-:W-:Y:S05]  /*182f0*/  F2FP.BF16.PACK_AB R146, R157, R159 ;  /* 0x0000009f9d92723e */ /* 0x008fea00000010ff */
[C---:B------:R-:W-:Y:S07]  /*18300*/  HMMA.16816.F32.BF16 R56, R80.reuse, R84, R56 ;  /* 0x000000545038723c */ /* 0x040fee0000041838 */
[----:B------:R-:W-:Y:S01]  /*18310*/  MOV R85, R71 ;  /* 0x0000004700557202 */ /* 0x000fe20000000f00 */
[-C--:B------:R-:W-:Y:S04]  /*18320*/  HMMA.16816.F32.BF16 R60, R80, R86.reuse, R60 ;  /* 0x00000056503c723c */ /* 0x080fe8000004183c */
[----:B------:R-:W-:Y:S01]  /*18330*/  MOV R84, R72 ;  /* 0x0000004800547202 */ /* 0x000fe20000000f00 */
[----:B-1----:R-:W-:Y:S03]  /*18340*/  FFMA.FTZ R74, R166, c[0x0][0x2d0], -R153 ;  /* 0x0000b400a64a7a23 */ /* 0x002fe60000010899 */
[----:B------:R-:W-:Y:S01]  /*18350*/  HMMA.16816.F32.BF16 R64, R76, R86, R64 ;  /* 0x000000564c40723c */ /* 0x000fe20000041840 */
[----:B------:R-:W1:Y:S06]  /*18360*/  MUFU.EX2 R75, R74 ;  /* 0x0000004a004b7308 */ /* 0x000e6c0000000800 */
[----:B------:R-:W-:Y:S01]  /*18370*/  MOV R86, R70 ;  /* 0x0000004600567202 */ /* 0x000fe20000000f00 */
[-C--:B------:R-:W-:Y:S05]  /*18380*/  HMMA.16816.F32.BF16 R88, R148, R100.reuse, R4 ;  /* 0x000000649458723c */ /* 0x080fea0000041804 */
[----:B------:R-:W-:Y:S02]  /*18390*/  MOV R87, R3 ;  /* 0x0000000300577202 */ /* 0x000fe40000000f00 */
[----:B------:R-:W-:Y:S02]  /*183a0*/  FFMA.FTZ R4, R69, R110, R111 ;  /* 0x0000006e45047223 */ /* 0x000fe4000001006f */
[----:B------:R-:W-:Y:S03]  /*183b0*/  FFMA.FTZ R6, R68, R108, R109 ;  /* 0x0000006c44067223 */ /* 0x000fe6000001006d */
[----:B----4-:R-:W-:Y:S02]  /*183c0*/  FFMA.FTZ R5, R2, R114, R249 ;  /* 0x0000007202057223 */ /* 0x010fe400000100f9 */
[----:B------:R-:W-:Y:S02]  /*183d0*/  FADD.FTZ R4, R113, R4 ;  /* 0x0000000471047221 */ /* 0x000fe40000010000 */
[----:B------:R-:W-:Y:S02]  /*183e0*/  FADD.FTZ R2, R252, R6 ;  /* 0x00000006fc027221 */ /* 0x000fe40000010000 */
[----:B------:R-:W-:Y:S01]  /*183f0*/  FADD.FTZ R5, R248, R5 ;  /* 0x00000005f8057221 */ /* 0x000fe20000010000 */
[----:B-1----:R-:W-:Y:S01]  /*18400*/  F2FP.BF16.PACK_AB R145, R75, R152 ;  /* 0x000000984b91723e */ /* 0x002fe200000010ff */
[--C-:B------:R-:W-:Y:S02]  /*18410*/  FFMA.FTZ R74, R164, c[0x0][0x2d0], -R153.reuse ;  /* 0x0000b400a44a7a23 */ /* 0x100fe40000010899 */
[----:B------:R-:W-:Y:S02]  /*18420*/  FFMA.FTZ R153, R73, c[0x0][0x2d0], -R153 ;  /* 0x0000b40049997a23 */ /* 0x000fe40000010899 */
[----:B------:R-:W-:Y:S02]  /*18430*/  FADD.FTZ R7, R112, R4 ;  /* 0x0000000470077221 */ /* 0x000fe40000010000 */
[----:B------:R-:W-:Y:S01]  /*18440*/  FADD.FTZ R6, R251, R2 ;  /* 0x00000002fb067221 */ /* 0x000fe20000010000 */
[----:B------:R-:W-:Y:S01]  /*18450*/  MUFU.EX2 R73, R153 ;  /* 0x0000009900497308 */ /* 0x000fe20000000800 */
[----:B------:R-:W-:Y:S02]  /*18460*/  FADD.FTZ R4, R246, R5 ;  /* 0x00000005f6047221 */ /* 0x000fe40000010000 */
[----:B------:R-:W-:Y:S02]  /*18470*/  FFMA.FTZ R2, R0, R121, R234 ;  /* 0x0000007900027223 */ /* 0x000fe400000100ea */
[----:B------:R-:W-:Y:S05]  /*18480*/  FADD.FTZ R0, R120, R7 ;  /* 0x0000000778007221 */ /* 0x000fea0000010000 */
[----:B------:R-:W1:Y:S02]  /*18490*/  MUFU.EX2 R74, R74 ;  /* 0x0000004a004a7308 */ /* 0x000e640000000800 */
[----:B-1----:R-:W-:Y:S07]  /*184a0*/  F2FP.BF16.PACK_AB R147, R73, R74 ;  /* 0x0000004a4993723e */ /* 0x002fee00000010ff */
[C---:B------:R-:W-:Y:S07]  /*184b0*/  HMMA.16816.F32.BF16 R92, R144.reuse, R100, R8 ;  /* 0x00000064905c723c */ /* 0x040fee0000041808 */
[----:B------:R-:W-:Y:S01]  /*184c0*/  FADD.FTZ R10, R250, R6 ;  /* 0x00000006fa0a7221 */ /* 0x000fe20000010000 */
[-C--:B------:R-:W-:Y:S01]  /*184d0*/  HMMA.16816.F32.BF16 R96, R144, R102.reuse, R12 ;  /* 0x000000669060723c */ /* 0x080fe2000004180c */
[----:B------:R-:W2:Y:S03]  /*184e0*/  LDL R13, [R1] ;  /* 0x00000000010d7983 */ /* 0x000ea60000100800 */
        /* <DEDUP_REMOVED lines=83> */
[----:B------:R-:W-:Y:S03]  /*18a20*/  FADD.FTZ R0, R73, R0 ;  /* 0x0000000049007221 */ /* 0x000fe60000010000 */
[----:B------:R1:W-:Y:S04]  /*18a30*/  STL [R1+0x14], R2 ;  /* 0x0000140201007387 */ /* 0x0003e80000100800 */
[----:B------:R1:W-:Y:S01]  /*18a40*/  STL [R1+0x18], R0 ;  /* 0x0000180001007387 */ /* 0x0003e20000100800 */
[C---:B--2---:R-:W-:Y:S02]  /*18a50*/  ISETP.GT.AND P0, PT, R216.reuse, R13, PT ;  /* 0x0000000dd800720c */ /* 0x044fe40003f04270 */
[----:B------:R-:W-:Y:S11]  /*18a60*/  IADD3 R216, R216, -0x1, RZ ;  /* 0xffffffffd8d87810 */ /* 0x000ff60007ffe0ff */
[----:B-1----:R-:W-:-:S05]  /*18a70*/  @P0 BRA `(.L_x_954) ;  /* 0xffffa8f000000947 */ /* 0x002fca000383ffff */
.L_x_937:
[----:B-1----:R-:W2:Y:S04]  /*18a80*/  LDL R5, [R1+0x1c] ;  /* 0x00001c0001057983 */ /* 0x002ea80000100800 */
[----:B------:R-:W3:Y:S04]  /*18a90*/  LDL R0, [R1+0x48] ;  /* 0x0000480001007983 */ /* 0x000ee80000100800 */
[----:B------:R-:W4:Y:S01]  /*18aa0*/  LDL R2, [R1+0x20] ;  /* 0x0000200001027983 */ /* 0x000f220000100800 */
[----:B------:R-:W-:-:S05]  /*18ab0*/  IMAD.MOV.U32 R4, RZ, RZ, c[0x0][0x2c4] ;  /* 0x0000b100ff047624 */ /* 0x000fca00078e00ff */
[----:B------:R-:W-:Y:S01]  /*18ac0*/  ISETP.NE.AND P1, PT, R4, 0x1, PT ;  /* 0x000000010400780c */ /* 0x000fe20003f25270 */
[----:B--2---:R-:W-:Y:S02]  /*18ad0*/  IMAD.MOV.U32 R6, RZ, RZ, R5 ;  /* 0x000000ffff067224 */ /* 0x004fe400078e0005 */
[----:B------:R-:W-:Y:S01]  /*18ae0*/  IMAD.MOV.U32 R5, RZ, RZ, c[0x0][0x32c] ;  /* 0x0000cb00ff057624 */ /* 0x000fe200078e00ff */
[----:B---3--:R-:W-:-:S04]  /*18af0*/  IADD3 R0, R0, 0x7f, RZ ;  /* 0x0000007f00007810 */ /* 0x008fc80007ffe0ff */
[----:B------:R-:W-:-:S05]  /*18b00*/  ISETP.GE.AND P0, PT, R5, 0x1, PT ;  /* 0x000000010500780c */ /* 0x000fca0003f06270 */
[----:B------:R-:W-:Y:S01]  /*18b10*/  @P1 IMAD.HI.U32 R4, R0, c[0x0][0x2c8], RZ ;  /* 0x0000b20000041a27 */ /* 0x000fe200078e00ff */
[----:B----4-:R-:W-:-:S04]  /*18b20*/  IADD3 R2, R2, 0x1, -R6 ;  /* 0x0000000102027810 */ /* 0x010fc80007ffe806 */
        /* <DEDUP_REMOVED lines=14> */
.L_x_957:
[----:B------:R-:W-:-:S04]  /*18c10*/  MOV R4, c[0x0][0x32c] ;  /* 0x0000cb0000047a02 */ /* 0x000fc80000000f00 */
[----:B------:R-:W-:-:S13]  /*18c20*/  ISETP.NE.AND P0, PT, R4, 0x1, PT ;  /* 0x000000010400780c */ /* 0x000fda0003f05270 */
[----:B------:R-:W-:-:S05]  /*18c30*/  @P0 IMAD.HI.U32 R4, R0, c[0x0][0x330], RZ ;  /* 0x0000cc0000040a27 */ /* 0x000fca00078e00ff */
[----:B------:R-:W-:Y:S02]  /*18c40*/  @P0 SHF.R.U32.HI R0, RZ, c[0x0][0x334], R4 ;  /* 0x0000cd00ff000a19 */ /* 0x000fe40000011604 */
.L_x_958:
[----:B------:R-:W-:Y:S05]  /*18c50*/  BSYNC B0 ;  /* 0x0000000000007941 */ /* 0x000fea0003800000 */
.L_x_956:
[----:B------:R-:W-:-:S05]  /*18c60*/  IMAD R0, R0, c[0x0][0x32c], RZ ;  /* 0x0000cb0000007a24 */ /* 0x000fca00078e02ff */
[----:B------:R-:W-:-:S03]  /*18c70*/  IMNMX R2, R2, R0, !PT ;  /* 0x0000000002027217 */ /* 0x000fc60007800200 */
.L_x_955:
[----:B------:R-:W2:Y:S01]  /*18c80*/  LDL R4, [R1+0x8] ;  /* 0x0000080001047983 */ /* 0x000ea20000100800 */
        /* <DEDUP_REMOVED lines=13> */
.L_x_960:
[----:B--2---:R-:W2:Y:S01]  /*18d60*/  LDL R216, [R1+0x8] ;  /* 0x0000080001d87983 */ /* 0x004ea20000100800 */
[----:B------:R-:W-:Y:S04]  /*18d70*/  DEPBAR.LE SB0, 0x0 ;  /* 0x000080000000791a */ /* 0x000fe80000000000 */
[----:B------:R-:W2:Y:S01]  /*18d80*/  LDL R3, [R1+0x40] ;  /* 0x0000400001037983 */ /* 0x000ea20000100800 */
[----:B------:R-:W-:Y:S03]  /*18d90*/  WARPSYNC 0xffffffff ;  /* 0xffffffff00007948 */ /* 0x000fe60003800000 */
[----:B------:R-:W2:Y:S06]  /*18da0*/  LDL.64 R172, [R1+0x30] ;  /* 0x0000300001ac7983 */ /* 0x000eac0000100a00 */
        /* <DEDUP_REMOVED lines=37> */
[----:B--2---:R-:W-:Y:S04]  /*19000*/  ISETP.GT.AND P0, PT, R216, R217, PT ;  /* 0x000000d9d800720c */ /* 0x004fe80003f04270 */
[-C--:B------:R-:W-:Y:S08]  /*19010*/  HMMA.16816.F32.BF16 R12, R164, R162.reuse, R12 ;  /* 0x000000a2a40c723c */ /* 0x080ff0000004180c */
[C---:B------:R-:W-:Y:S01]  /*19020*/  HMMA.16816.F32.BF16 R16, R156.reuse, R162, R16 ;  /* 0x000000a29c10723c */ /* 0x040fe20000041810 */
[----:B------:R-:W-:Y:S03]  /*19030*/  @!P0 MOV R174, c[0x0][0x208] ;  /* 0x0000820000ae8a02 */ /* 0x000fe60000000f00 */
[----:B------:R-:W-:Y:S01]  /*19040*/  @!P0 SHF.R.S32.HI R0, RZ, 0x1f, R217 ;  /* 0x0000001fff008819 */ /* 0x000fe200000114d9 */
[C---:B------:R-:W-:Y:S01]  /*19050*/  @!P0 IMAD.WIDE.U32 R160, R217.reuse, c[0x0][0x208], RZ ;  /* 0x00008200d9a08a25 */ /* 0x040fe200078e00ff */
[----:B------:R-:W-:Y:S02]  /*19060*/  @!P0 MOV R173, R3 ;  /* 0x0000000300ad8202 */ /* 0x000fe40000000f00 */
[-C--:B------:R-:W-:Y:S04]  /*19070*/  HMMA.16816.F32.BF16 R20, R156, R168.reuse, R20 ;  /* 0x000000a89c14723c */ /* 0x080fe80000041814 */
[----:B------:R-:W-:Y:S01]  /*19080*/  @!P0 IMAD R0, R0, c[0x0][0x208], RZ ;  /* 0x0000820000008a24 */ /* 0x000fe200078e02ff */
[----:B------:R-:W-:Y:S01]  /*19090*/  @!P0 SHF.L.U32 R3, R174, 0x5, RZ ;  /* 0x00000005ae038819 */ /* 0x000fe200000006ff */
[----:B------:R-:W-:Y:S02]  /*190a0*/  @!P0 IMAD.WIDE.U32 R172, R160, 0x50, R172 ;  /* 0x00000050a0ac8825 */ /* 0x000fe400078e00ac */
[C---:B------:R-:W-:Y:S04]  /*190b0*/  HMMA.16816.F32.BF16 R24, R164.reuse, R168, R24 ;  /* 0x000000a8a418723c */ /* 0x040fe80000041818 */
[----:B------:R-:W-:Y:S03]  /*190c0*/  @!P0 IMAD R0, R217, c[0x0][0x20c], R0 ;  /* 0x00008300d9008a24 */ /* 0x000fe600078e0200 */
[----:B------:R-:W-:Y:S01]  /*190d0*/  @!P0 LEA R168, P1, R172, c[0x0][0x1f8], 0x1 ;  /* 0x00007e00aca88a11 */ /* 0x000fe200078208ff */
[-C--:B------:R-:W-:Y:S01]  /*190e0*/  HMMA.16816.F32.BF16 R28, R164, R170.reuse, R28 ;  /* 0x000000aaa41c723c */ /* 0x080fe2000004181c */
[----:B------:R-:W-:Y:S03]  /*190f0*/  @!P0 MOV R169, 0x5 ;  /* 0x0000000500a98802 */ /* 0x000fe60000000f00 */
[----:B------:R-:W-:Y:S02]  /*19100*/  @!P0 IADD3 R0, R161, R0, RZ ;  /* 0x00000000a1008210 */ /* 0x000fe40007ffe0ff */
[----:B------:R-:W2:Y:S01]  /*19110*/  LDSM.16.M88.4 R160, [R213] ;  /* 0x00000000d5a0783b */ /* 0x000ea20000000200 */
[----:B------:R-:W-:Y:S01]  /*19120*/  @!P0 IADD3 R180, P2, R168, R3, RZ ;  /* 0x00000003a8b48210 */ /* 0x000fe20007f5e0ff */
[C---:B------:R-:W-:Y:S04]  /*19130*/  HMMA.16816.F32.BF16 R32, R156.reuse, R170, R32 ;  /* 0x000000aa9c20723c */ /* 0x040fe80000041820 */
[----:B------:R-:W-:Y:S04]  /*19140*/  @!P0 IMAD R0, R0, 0x50, RZ ;  /* 0x0000005000008824 */ /* 0x000fe800078e02ff */
[-C--:B-1----:R-:W-:Y:S04]  /*19150*/  HMMA.16816.F32.BF16 R36, R156, R152.reuse, R36 ;  /* 0x000000989c24723c */ /* 0x082fe80000041824 */
[----:B------:R-:W-:Y:S02]  /*19160*/  @!P0 IADD3 R87, R173, R0, RZ ;  /* 0x00000000ad578210 */ /* 0x000fe40007ffe0ff */
[----:B------:R-:W-:Y:S02]  /*19170*/  @!P0 SHF.L.U64.HI R0, R174, R169, c[0x0][0x20c] ;  /* 0x00008300ae008619 */ /* 0x000fe400000102a9 */
[----:B------:R-:W-:Y:S01]  /*19180*/  @!P0 LEA.HI.X R169, R172, c[0x0][0x1fc], R87, 0x1, P1 ;  /* 0x00007f00aca98a11 */ /* 0x000fe200008f0c57 */
[C---:B------:R-:W-:Y:S01]  /*19190*/  HMMA.16816.F32.BF16 R40, R164.reuse, R152, R40 ;  /* 0x00000098a428723c */ /* 0x040fe20000041828 */
[----:B------:R-:W1:Y:S03]  /*191a0*/  LDSM.16.M88.4 R172, [R212] ;  /* 0x00000000d4ac783b */ /* 0x000e660000000200 */
[-C--:B------:R-:W-:Y:S02]  /*191b0*/  @!P0 IADD3.X R181, R169, R0.reuse, RZ, P2, !PT ;  /* 0x00000000a9b58210 */ /* 0x080fe400017fe4ff */
[-C--:B------:R-:W-:Y:S02]  /*191c0*/  @!P0 IADD3 R178, P1, R180, R3.reuse, RZ ;  /* 0x00000003b4b28210 */ /* 0x080fe40007f3e0ff */
[-C--:B------:R-:W-:Y:S01]  /*191d0*/  HMMA.16816.F32.BF16 R44, R164, R154.reuse, R44 ;  /* 0x0000009aa42c723c */ /* 0x080fe2000004182c */
[----:B------:R-:W-:Y:S01]  /*191e0*/  @!PT LDS RZ, [RZ] ;  /* 0x00000000fffff984 */ /* 0x000fe20000000800 */
[----:B------:R-:W-:Y:S01]  /*191f0*/  @!PT LDS RZ, [RZ] ;  /* 0x00000000fffff984 */ /* 0x000fe20000000800 */
[----:B------:R-:W-:Y:S01]  /*19200*/  @!PT LDS RZ, [RZ] ;  /* 0x00000000fffff984 */ /* 0x000fe20000000800 */
[----:B------:R4:W-:Y:S03]  /*19210*/  @!P0 LDGSTS.E.BYPASS.LTC128B.128 [R219+0x100], [R168.64], !P4 ;  /* 0x00100000a8db8fae */ /* 0x0009e6000e101d48 */
[-C--:B------:R-:W-:Y:S02]  /*19220*/  @!P0 IADD3.X R179, R181, R0.reuse, RZ, P1, !PT ;  /* 0x00000000b5b38210 */ /* 0x080fe40000ffe4ff */
[-C--:B------:R-:W-:Y:S02]  /*19230*/  @!P0 IADD3 R176, P2, R178, R3.reuse, RZ ;  /* 0x00000003b2b08210 */ /* 0x080fe40007f5e0ff */
[C---:B------:R-:W-:Y:S01]  /*19240*/  HMMA.16816.F32.BF16 R48, R156.reuse, R154, R48 ;  /* 0x0000009a9c30723c */ /* 0x040fe20000041830 */
[----:B------:R5:W-:Y:S03]  /*19250*/  @!P0 LDGSTS.E.BYPASS.LTC128B.128 [R219+0x900], [R180.64], !P4 ;  /* 0x00900000b4db8fae */ /* 0x000be6000e101d48 */
[-C--:B------:R-:W-:Y:S04]  /*19260*/  @!P0 IADD3.X R177, R179, R0.reuse, RZ, P2, !PT ;  /* 0x00000000b3b18210 */ /* 0x080fe800017fe4ff */
[-C--:B--2---:R-:W-:Y:S01]  /*19270*/  HMMA.16816.F32.BF16 R52, R156, R160.reuse, R52 ;  /* 0x000000a09c34723c */ /* 0x084fe20000041834 */
[----:B------:R2:W-:Y:S07]  /*19280*/  @!P0 LDGSTS.E.BYPASS.LTC128B.128 [R219+0x1100], [R178.64], !P4 ;  /* 0x01100000b2db8fae */ /* 0x0005ee000e101d48 */
[C---:B------:R-:W-:Y:S01]  /*19290*/  HMMA.16816.F32.BF16 R56, R164.reuse, R160, R56 ;  /* 0x000000a0a438723c */ /* 0x040fe20000041838 */
[----:B------:R2:W-:Y:S03]  /*192a0*/  @!P0 LDGSTS.E.BYPASS.LTC128B.128 [R219+0x1900], [R176.64], !P4 ;  /* 0x01900000b0db8fae */ /* 0x0005e6000e101d48 */
[----:B----4-:R-:W-:Y:S04]  /*192b0*/  @!P0 IADD3 R168, P1, R176, R3, RZ ;  /* 0x00000003b0a88210 */ /* 0x010fe80007f3e0ff */
[----:B------:R-:W-:Y:S01]  /*192c0*/  @!P0 IADD3.X R169, R177, R0, RZ, P1, !PT ;  /* 0x00000000b1a98210 */ /* 0x000fe20000ffe4ff */
[-C--:B------:R-:W-:Y:S04]  /*192d0*/  HMMA.16816.F32.BF16 R60, R164, R162.reuse, R60 ;  /* 0x000000a2a43c723c */ /* 0x080fe8000004183c */
[----:B------:R4:W-:Y:S01]  /*192e0*/  @!P0 LDGSTS.E.BYPASS.LTC128B.128 [R219+0x2100], [R168.64], !P4 ;  /* 0x02100000a8db8fae */ /* 0x0009e2000e101d48 */
[C---:B------:R-:W-:Y:S02]  /*192f0*/  ISETP.GT.AND P0, PT, R217.reuse, R216, PT ;  /* 0x000000d8d900720c */ /* 0x040fe40003f04270 */
[----:B------:R-:W-:Y:S01]  /*19300*/  IADD3 R216, R217, -0x1, RZ ;  /* 0xffffffffd9d87810 */ /* 0x000fe20007ffe0ff */
[C---:B------:R-:W-:Y:S04]  /*19310*/  HMMA.16816.F32.BF16 R64, R156.reuse, R162, R64 ;  /* 0x000000a29c40723c */ /* 0x040fe80000041840 */
[----:B-----5:R-:W-:Y:S04]  /*19320*/  LDSM.16.M88.4 R180, [R208+0x2000] ;  /* 0x00200000d0b4783b */ /* 0x020fe80000000200 */
[-C--:B-1----:R-:W-:Y:S04]  /*19330*/  HMMA.16816.F32.BF16 R68, R156, R172.reuse, R68 ;  /* 0x000000ac9c44723c */ /* 0x082fe80000041844 */
[----:B--2---:R-:W-:Y:S04]  /*19340*/  LDSM.16.M88.4 R176, [R206] ;  /* 0x00000000ceb0783b */ /* 0x004fe80000000200 */
[C---:B------:R-:W-:Y:S04]  /*19350*/  HMMA.16816.F32.BF16 R72, R164.reuse, R172, R72 ;  /* 0x000000aca448723c */ /* 0x040fe80000041848 */
[----:B------:R-:W-:Y:S04]  /*19360*/  LDSM.16.M88.4 R184, [R206+0x800] ;  /* 0x00080000ceb8783b */ /* 0x000fe80000000200 */
[-C--:B------:R-:W-:Y:S04]  /*19370*/  HMMA.16816.F32.BF16 R76, R164, R174.reuse, R76 ;  /* 0x000000aea44c723c */ /* 0x080fe8000004184c */
[----:B----4-:R-:W1:Y:S04]  /*19380*/  LDSM.16.M88.4 R168, [R208] ;  /* 0x00000000d0a8783b */ /* 0x010e680000000200 */
[----:B------:R-:W-:Y:S04]  /*19390*/  HMMA.16816.F32.BF16 R80, R156, R174, R80 ;  /* 0x000000ae9c50723c */ /* 0x000fe80000041850 */
[----:B------:R-:W2:Y:S08]  /*193a0*/  LDSM.16.M88.4 R152, [R206+0x1000] ;  /* 0x00100000ce98783b */ /* 0x000eb00000000200 */
[----:B------:R-:W4:Y:S08]  /*193b0*/  LDSM.16.M88.4 R188, [R206+0x1800] ;  /* 0x00180000cebc783b */ /* 0x000f300000000200 */
[----:B------:R-:W5:Y:S08]  /*193c0*/  LDSM.16.M88.4 R192, [R206+0x2000] ;  /* 0x00200000cec0783b */ /* 0x000f700000000200 */
[----:B------:R-:W-:Y:S01]  /*193d0*/  LDSM.16.M88.4 R160, [R209] ;  /* 0x00000000d1a0783b */ /* 0x000fe20000000200 */
[-C--:B-1----:R-:W-:Y:S07]  /*193e0*/  HMMA.16816.F32.BF16 R4, R168, R176.reuse, R4 ;  /* 0x000000b0a804723c */ /* 0x082fee0000041804 */
[----:B------:R-:W1:Y:S01]  /*193f0*/  LDSM.16.M88.4 R196, [R203] ;  /* 0x00000000cbc4783b */ /* 0x000e620000000200 */
[C---:B------:R-:W-:Y:S07]  /*19400*/  HMMA.16816.F32.BF16 R8, R180.reuse, R176, R8 ;  /* 0x000000b0b408723c */ /* 0x040fee0000041808 */
[----:B------:R-:W1:Y:S01]  /*19410*/  LDSM.16.M88.4 R156, [R209+0x2000] ;  /* 0x00200000d19c783b */ /* 0x000e620000000200 */
[-C--:B------:R-:W-:Y:S07]  /*19420*/  HMMA.16816.F32.BF16 R12, R180, R178.reuse, R12 ;  /* 0x000000b2b40c723c */ /* 0x080fee000004180c */
[----:B------:R-:W0:Y:S01]  /*19430*/  LDGDEPBAR ;  /* 0x00000000000079af */ /* 0x000e220000000000 */
[C---:B------:R-:W-:Y:S08]  /*19440*/  HMMA.16816.F32.BF16 R16, R168.reuse, R178, R16 ;  /* 0x000000b2a810723c */ /* 0x040ff00000041810 */
        /* <DEDUP_REMOVED lines=34> */
[----:B------:R2:W4:Y:S01]  /*19670*/  MUFU.TANH R173, R0 ;  /* 0x0000000000ad7308 */ /* 0x0005220000002400 */
[-C--:B-1----:R-:W-:Y:S08]  /*19680*/  HMMA.16816.F32.BF16 R20, R160, R4.reuse, R20 ;  /* 0x00000004a014723c */ /* 0x082ff00000041814 */
[C---:B------:R-:W-:Y:S04]  /*19690*/  HMMA.16816.F32.BF16 R24, R156.reuse, R4, R24 ;  /* 0x000000049c18723c */ /* 0x040fe80000041818 */
[----:B--2---:R-:W-:Y:S02]  /*196a0*/  FMUL.FTZ R0, R9, c[0x0][0x320] ;  /* 0x0000c80009007a20 */ /* 0x004fe40000410000 */
[----:B------:R-:W1:Y:S02]  /*196b0*/  LDSM.16.M88.4 R8, [R203+0x1000] ;  /* 0x00100000cb08783b */ /* 0x000e640000000200 */
[-C--:B------:R-:W-:Y:S01]  /*196c0*/  HMMA.16816.F32.BF16 R28, R156, R6.reuse, R28 ;  /* 0x000000069c1c723c */ /* 0x080fe2000004181c */
[----:B------:R2:W5:Y:S07]  /*196d0*/  MUFU.TANH R168, R0 ;  /* 0x0000000000a87308 */ /* 0x00056e0000002400 */
        /* <DEDUP_REMOVED lines=8> */
[----:B---3--:R-:W1:Y:S07]  /*19760*/  LDSM.16.M88.4 R4, [R203+0x1800] ;  /* 0x00180000cb04783b */ /* 0x008e6e0000000200 */
[C---:B------:R-:W-:Y:S04]  /*19770*/  HMMA.16816.F32.BF16 R40, R156.reuse, R8, R40 ;  /* 0x000000089c28723c */ /* 0x040fe80000041828 */
[----:B--2---:R-:W-:Y:S04]  /*19780*/  FMUL.FTZ R0, R13, c[0x0][0x320] ;  /* 0x0000c8000d007a20 */ /* 0x004fe80000410000 */
[-C--:B------:R-:W-:Y:S01]  /*19790*/  HMMA.16816.F32.BF16 R44, R156, R10.reuse, R44 ;  /* 0x0000000a9c2c723c */ /* 0x080fe2000004182c */
[----:B------:R2:W3:Y:S07]  /*197a0*/  MUFU.TANH R155, R0 ;  /* 0x00000000009b7308 */ /* 0x0004ee0000002400 */
[C---:B------:R-:W-:Y:S08]  /*197b0*/  HMMA.16816.F32.BF16 R48, R160.reuse, R10, R48 ;  /* 0x0000000aa030723c */ /* 0x040ff00000041830 */
[----:B------:R-:W-:Y:S04]  /*197c0*/  FMUL.FTZ R8, R41, c[0x0][0x320] ;  /* 0x0000c80029087a20 */ /* 0x000fe80000410000 */
[----:B------:R3:W-:Y:S01]  /*197d0*/  MUFU.TANH R184, R8 ;  /* 0x0000000800b87308 */ /* 0x0007e20000002400 */
[----:B----4-:R-:W-:Y:S02]  /*197e0*/  FMUL.FTZ R3, R42, c[0x0][0x320] ;  /* 0x0000c8002a037a20 */ /* 0x010fe40000410000 */
[----:B--2---:R-:W-:Y:S01]  /*197f0*/  FMUL.FTZ R0, R14, c[0x0][0x320] ;  /* 0x0000c8000e007a20 */ /* 0x004fe20000410000 */
[-C--:B-1----:R-:W-:Y:S06]  /*19800*/  HMMA.16816.F32.BF16 R52, R160, R4.reuse, R52 ;  /* 0x00000004a034723c */ /* 0x082fec0000041834 */
[----:B------:R1:W-:Y:S02]  /*19810*/  MUFU.TANH R166, R0 ;  /* 0x0000000000a67308 */ /* 0x0003e40000002400 */
[C---:B------:R-:W-:Y:S08]  /*19820*/  HMMA.16816.F32.BF16 R56, R156.reuse, R4, R56 ;  /* 0x000000049c38723c */ /* 0x040ff00000041838 */
[----:B------:R2:W-:Y:S01]  /*19830*/  MUFU.TANH R243, R3 ;  /* 0x0000000300f37308 */ /* 0x0005e20000002400 */
[-C--:B------:R-:W-:Y:S01]  /*19840*/  HMMA.16816.F32.BF16 R60, R156, R6.reuse, R60 ;  /* 0x000000069c3c723c */ /* 0x080fe2000004183c */
[----:B---3--:R-:W3:Y:S01]  /*19850*/  LDSM.16.M88.4 R8, [R203+0x2000] ;  /* 0x00200000cb08783b */ /* 0x008ee20000000200 */
        /* <DEDUP_REMOVED lines=18> */
[----:B-----5:R-:W-:Y:S02]  /*19980*/  FMNMX.FTZ R4, R168, R4, !PT ;  /* 0x00000004a8047209 */ /* 0x020fe40007810000 */
[----:B----4-:R-:W-:Y:S02]  /*19990*/  FMNMX.FTZ R3, R154, R2, !PT ;  /* 0x000000029a037209 */ /* 0x010fe40007810000 */
[----:B------:R-:W-:Y:S03]  /*199a0*/  HMMA.16816.F32.BF16 R80, R160, R10, R80 ;  /* 0x0000000aa050723c */ /* 0x000fe60000041850 */
[----:B------:R-:W-:Y:S01]  /*199b0*/  MUFU.TANH R157, R8 ;  /* 0x00000008009d7308 */ /* 0x000fe20000002400 */
[----:B------:R-:W-:Y:S01]  /*199c0*/  FMNMX.FTZ R4, R164, R4, !PT ;  /* 0x00000004a4047209 */ /* 0x000fe20007810000 */
[----:B-1----:R-:W-:Y:S01]  /*199d0*/  FMUL.FTZ R0, R17, c[0x0][0x320] ;  /* 0x0000c80011007a20 */ /* 0x002fe20000410000 */
[----:B------:R-:W-:Y:S02]  /*199e0*/  FMNMX.FTZ R3, R153, R3, !PT ;  /* 0x0000000399037209 */ /* 0x000fe40007810000 */
[----:B------:R-:W-:Y:S01]  /*199f0*/  FMUL.FTZ R5, R73, c[0x0][0x320] ;  /* 0x0000c80049057a20 */ /* 0x000fe20000410000 */
[----:B------:R-:W-:Y:S03]  /*19a00*/  FMNMX.FTZ R4, R155, R4, !PT ;  /* 0x000000049b047209 */ /* 0x000fe60007810000 */
        /* <DEDUP_REMOVED lines=146> */
[--C-:B------:R-:W-:Y:S02]  /*1a330*/  FFMA.FTZ R9, R12, c[0x0][0x2d0], -R152.reuse ;  /* 0x0000b4000c097a23 */ /* 0x100fe40000010898 */
[--C-:B------:R-:W-:Y:S02]  /*1a340*/  FFMA.FTZ R32, R29, c[0x0][0x2d0], -R152.reuse ;  /* 0x0000b4001d207a23 */ /* 0x100fe40000010898 */
[----:B------:R-:W-:Y:S01]  /*1a350*/  MUFU.EX2 R224, R9 ;  /* 0x0000000900e07308 */ /* 0x000fe20000000800 */
[--C-:B------:R-:W-:Y:S02]  /*1a360*/  FFMA.FTZ R40, R40, c[0x0][0x2d0], -R152.reuse ;  /* 0x0000b40028287a23 */ /* 0x100fe40000010898 */
[--C-:B------:R-:W-:Y:S01]  /*1a370*/  FFMA.FTZ R44, R44, c[0x0][0x2d0], -R152.reuse ;  /* 0x0000b4002c2c7a23 */ /* 0x100fe20000010898 */
        /* <DEDUP_REMOVED lines=39> */
[----:B-1----:R-:W-:Y:S01]  /*1a5f0*/  FMNMX.FTZ R70, R5, R8, !PT ;  /* 0x0000000805467209 */ /* 0x002fe20007810000 */
[----:B------:R-:W-:Y:S04]  /*1a600*/  FFMA.FTZ R5, R19, c[0x0][0x2d0], -R152 ;  /* 0x0000b40013057a23 */ /* 0x000fe80000010898 */
[----:B------:R1:W-:Y:S01]  /*1a610*/  MUFU.EX2 R229, R5 ;  /* 0x0000000500e57308 */ /* 0x0003e20000000800 */
[----:B----4-:R-:W-:Y:S01]  /*1a620*/  FMNMX.FTZ R4, R0, R7, !PT ;  /* 0x0000000700047209 */ /* 0x010fe20007810000 */
[----:B------:R-:W-:Y:S01]  /*1a630*/  FMUL.FTZ R7, R78, c[0x0][0x320] ;  /* 0x0000c8004e077a20 */ /* 0x000fe20000410000 */
[----:B------:R-:W-:Y:S07]  /*1a640*/  FMNMX.FTZ R0, R245, R6, !PT ;  /* 0x00000006f5007209 */ /* 0x000fee0007810000 */
[----:B------:R4:W5:Y:S01]  /*1a650*/  MUFU.TANH R74, R7 ;  /* 0x00000007004a7308 */ /* 0x0009620000002400 */
[----:B------:R-:W-:Y:S04]  /*1a660*/  FMNMX.FTZ R0, R247, R0, !PT ;  /* 0x00000000f7007209 */ /* 0x000fe80007810000 */
[----:B------:R-:W-:Y:S01]  /*1a670*/  FMNMX.FTZ R6, R188, R0, !PT ;  /* 0x00000000bc067209 */ /* 0x000fe20007810000 */
[----:B------:R-:W-:Y:S03]  /*1a680*/  FMUL.FTZ R0, R79, c[0x0][0x320] ;  /* 0x0000c8004f007a20 */ /* 0x000fe60000410000 */
[----:B------:R-:W-:Y:S01]  /*1a690*/  FMNMX.FTZ R6, R195, R6, !PT ;  /* 0x00000006c3067209 */ /* 0x000fe20007810000 */
[----:B------:R2:W2:Y:S01]  /*1a6a0*/  MUFU.TANH R75, R0 ;  /* 0x00000000004b7308 */ /* 0x0004a20000002400 */
[----:B-1----:R-:W-:Y:S01]  /*1a6b0*/  @P0 MOV R5, R221 ;  /* 0x000000dd00050202 */ /* 0x002fe20000000f00 */
[----:B----4-:R-:W1:Y:S01]  /*1a6c0*/  SHFL.BFLY PT, R7, R4, 0x1, 0x1f ;  /* 0x0c201f0004077f89 */ /* 0x010e6200000e0000 */
[----:B--2---:R-:W-:Y:S04]  /*1a6d0*/  FMNMX.FTZ R0, R156, R6, !PT ;  /* 0x000000069c007209 */ /* 0x004fe80007810000 */
[----:B------:R-:W-:Y:S01]  /*1a6e0*/  FMNMX.FTZ R3, R157, R0, !PT ;  /* 0x000000009d037209 */ /* 0x000fe20007810000 */
[----:B------:R-:W-:Y:S03]  /*1a6f0*/  FADD.FTZ R0, -R72, R2 ;  /* 0x0000000248007221 */ /* 0x000fe60000010100 */
[----:B------:R-:W-:Y:S01]  /*1a700*/  FMNMX.FTZ R3, R191, R3, !PT ;  /* 0x00000003bf037209 */ /* 0x000fe20007810000 */
[----:B------:R-:W-:Y:S03]  /*1a710*/  FMUL.FTZ R2, R0, c[0x0][0x2d0] ;  /* 0x0000b40000027a20 */ /* 0x000fe60000410000 */
[----:B---3--:R-:W-:Y:S01]  /*1a720*/  FMNMX.FTZ R0, R193, R3, !PT ;  /* 0x00000003c1007209 */ /* 0x008fe20007810000 */
[----:B------:R2:W3:Y:S01]  /*1a730*/  MUFU.EX2 R73, R2 ;  /* 0x0000000200497308 */ /* 0x0004e20000000800 */
[----:B-1----:R-:W-:Y:S01]  /*1a740*/  FMNMX.FTZ R71, R4, R7, !PT ;  /* 0x0000000704477209 */ /* 0x002fe20007810000 */
[----:B------:R-:W-:Y:S01]  /*1a750*/  FFMA.FTZ R4, R154, c[0x0][0x2d0], -R152 ;  /* 0x0000b4009a047a23 */ /* 0x000fe20000010898 */
[----:B-----5:R-:W-:Y:S01]  /*1a760*/  FMNMX.FTZ R0, R74, R0, !PT ;  /* 0x000000004a007209 */ /* 0x020fe20007810000 */
[----:B------:R-:W-:Y:S02]  /*1a770*/  FMUL.FTZ R154, R70, c[0x0][0x2d0] ;  /* 0x0000b400469a7a20 */ /* 0x000fe40000410000 */
[----:B------:R-:W-:Y:S01]  /*1a780*/  @P0 IMAD.WIDE.U32 R6, R216, c[0x0][0x1e0], RZ ;  /* 0x00007800d8060a25 */ /* 0x000fe200078e00ff */
[----:B------:R-:W-:Y:S03]  /*1a790*/  FMNMX.FTZ R0, R75, R0, !PT ;  /* 0x000000004b007209 */ /* 0x000fe60007810000 */
[----:B------:R-:W-:Y:S02]  /*1a7a0*/  MUFU.EX2 R236, R4 ;  /* 0x0000000400ec7308 */ /* 0x000fe40000000800 */
[----:B------:R-:W1:Y:S01]  /*1a7b0*/  SHFL.BFLY PT, R3, R0, 0x2, 0x1f ;  /* 0x0c401f0000037f89 */ /* 0x000e6200000e0000 */
[----:B--2---:R-:W-:Y:S02]  /*1a7c0*/  FADD.FTZ R2, -R71, R84 ;  /* 0x0000005447027221 */ /* 0x004fe40000010100 */
[C---:B---3--:R-:W-:Y:S02]  /*1a7d0*/  FMUL.FTZ R33, R73.reuse, R117 ;  /* 0x0000007549217220 */ /* 0x048fe40000410000 */
[----:B------:R-:W-:Y:S02]  /*1a7e0*/  FMUL.FTZ R2, R2, c[0x0][0x2d0] ;  /* 0x0000b40002027a20 */ /* 0x000fe40000410000 */
[----:B------:R-:W-:Y:S02]  /*1a7f0*/  FMUL.FTZ R49, R73, R133 ;  /* 0x0000008549317220 */ /* 0x000fe40000410000 */
[----:B------:R2:W3:Y:S01]  /*1a800*/  MUFU.EX2 R69, R2 ;  /* 0x0000000200457308 */ /* 0x0004e20000000800 */
[----:B-1----:R-:W-:Y:S01]  /*1a810*/  FMNMX.FTZ R0, R0, R3, !PT ;  /* 0x0000000300007209 */ /* 0x002fe20007810000 */
[--C-:B------:R-:W-:Y:S08]  /*1a820*/  FFMA.FTZ R3, R14, c[0x0][0x2d0], -R152.reuse ;  /* 0x0000b4000e037a23 */ /* 0x100ff00000010898 */
[----:B------:R-:W-:Y:S01]  /*1a830*/  MUFU.EX2 R239, R3 ;  /* 0x0000000300ef7308 */ /* 0x000fe20000000800 */
[----:B--2---:R-:W-:Y:S02]  /*1a840*/  FADD.FTZ R2, -R70, R85 ;  /* 0x0000005546027221 */ /* 0x004fe40000010100 */
[C---:B---3--:R-:W-:Y:S02]  /*1a850*/  FMUL.FTZ R19, R69.reuse, R103 ;  /* 0x0000006745137220 */ /* 0x048fe40000410000 */
[----:B------:R-:W-:Y:S02]  /*1a860*/  FMUL.FTZ R2, R2, c[0x0][0x2d0] ;  /* 0x0000b40002027a20 */ /* 0x000fe40000410000 */
[C---:B------:R-:W-:Y:S03]  /*1a870*/  FMUL.FTZ R34, R69.reuse, R118 ;  /* 0x0000007645227220 */ /* 0x040fe60000410000 */
[----:B------:R1:W2:Y:S01]  /*1a880*/  MUFU.EX2 R68, R2 ;  /* 0x0000000200447308 */ /* 0x0002a20000000800 */
[C---:B------:R-:W-:Y:S02]  /*1a890*/  FMUL.FTZ R35, R69.reuse, R119 ;  /* 0x0000007745237220 */ /* 0x040fe40000410000 */
[C---:B------:R-:W-:Y:S02]  /*1a8a0*/  FMUL.FTZ R50, R69.reuse, R134 ;  /* 0x0000008645327220 */ /* 0x040fe40000410000 */
[----:B------:R-:W-:Y:S02]  /*1a8b0*/  FMUL.FTZ R51, R69, R135 ;  /* 0x0000008745337220 */ /* 0x000fe40000410000 */
[--C-:B-1----:R-:W-:Y:S02]  /*1a8c0*/  FFMA.FTZ R2, R153, c[0x0][0x2d0], -R152.reuse ;  /* 0x0000b40099027a23 */ /* 0x102fe40000010898 */
[----:B------:R-:W-:Y:S02]  /*1a8d0*/  FMUL.FTZ R153, R71, c[0x0][0x2d0] ;  /* 0x0000b40047997a20 */ /* 0x000fe40000410000 */
[----:B------:R1:W3:Y:S01]  /*1a8e0*/  MUFU.EX2 R238, R2 ;  /* 0x0000000200ee7308 */ /* 0x0002e20000000800 */
[----:B--2---:R-:W-:Y:S02]  /*1a8f0*/  FMUL.FTZ R29, R68, R113 ;  /* 0x00000071441d7220 */ /* 0x004fe40000410000 */
[--C-:B------:R-:W-:Y:S01]  /*1a900*/  FFMA.FTZ R3, R169, c[0x0][0x2d0], -R153.reuse ;  /* 0x0000b400a9037a23 */ /* 0x100fe20000010899 */
[----:B------:R-:W-:Y:S01]  /*1a910*/  MOV R169, R220 ;  /* 0x000000dc00a97202 */ /* 0x000fe20000000f00 */
[--C-:B------:R-:W-:Y:S02]  /*1a920*/  FFMA.FTZ R48, R180, c[0x0][0x2d0], -R153.reuse ;  /* 0x0000b400b4307a23 */ /* 0x100fe40000010899 */
[--C-:B------:R-:W-:Y:S02]  /*1a930*/  FFMA.FTZ R56, R178, c[0x0][0x2d0], -R153.reuse ;  /* 0x0000b400b2387a23 */ /* 0x100fe40000010899 */
[--C-:B------:R-:W-:Y:S01]  /*1a940*/  FFMA.FTZ R60, R179, c[0x0][0x2d0], -R153.reuse ;  /* 0x0000b400b33c7a23 */ /* 0x100fe20000010899 */
[----:B------:R2:W-:Y:S01]  /*1a950*/  MUFU.EX2 R232, R3 ;  /* 0x0000000300e87308 */ /* 0x0005e20000000800 */
[C---:B------:R-:W-:Y:S02]  /*1a960*/  FMUL.FTZ R41, R68.reuse, R125 ;  /* 0x0000007d44297220 */ /* 0x040fe40000410000 */
[C---:B------:R-:W-:Y:S02]  /*1a970*/  FMUL.FTZ R45, R68.reuse, R129 ;  /* 0x00000081442d7220 */ /* 0x040fe40000410000 */
[C---:B------:R-:W-:Y:S02]  /*1a980*/  FMUL.FTZ R57, R68.reuse, R141 ;  /* 0x0000008d44397220 */ /* 0x040fe40000410000 */
[----:B------:R-:W-:Y:S03]  /*1a990*/  FMUL.FTZ R61, R68, R145 ;  /* 0x00000091443d7220 */ /* 0x000fe60000410000 */
[----:B------:R4:W-:Y:S01]  /*1a9a0*/  MUFU.EX2 R129, R48 ;  /* 0x0000003000817308 */ /* 0x0009e20000000800 */
[----:B-1----:R-:W-:Y:S01]  /*1a9b0*/  FFMA.FTZ R2, R87, c[0x0][0x2d0], -R152 ;  /* 0x0000b40057027a23 */ /* 0x002fe20000010898 */
[----:B---3--:R-:W-:Y:S08]  /*1a9c0*/  F2FP.BF16.PACK_AB R76, R238, R236 ;  /* 0x000000ecee4c723e */ /* 0x008ff000000010ff */
[----:B------:R1:W3:Y:S01]  /*1a9d0*/  MUFU.EX2 R237, R2 ;  /* 0x0000000200ed7308 */ /* 0x0002e20000000800 */
[--C-:B--2---:R-:W-:Y:S09]  /*1a9e0*/  FFMA.FTZ R3, R167, c[0x0][0x2d0], -R153.reuse ;  /* 0x0000b400a7037a23 */ /* 0x104ff20000010899 */
[----:B------:R2:W5:Y:S01]  /*1a9f0*/  MUFU.EX2 R233, R3 ;  /* 0x0000000300e97308 */ /* 0x0005620000000800 */
[----:B----4-:R-:W-:Y:S01]  /*1aa00*/  FMUL.FTZ R48, R73, R132 ;  /* 0x0000008449307220 */ /* 0x010fe20000410000 */
[----:B-1----:R-:W1:Y:S01]  /*1aa10*/  SHFL.BFLY PT, R2, R0, 0x1, 0x1f ;  /* 0x0c201f0000027f89 */ /* 0x002e6200000e0000 */
[----:B---3--:R-:W-:Y:S01]  /*1aa20*/  F2FP.BF16.PACK_AB R78, R239, R237 ;  /* 0x000000edef4e723e */ /* 0x008fe200000010ff */
[--C-:B--2---:R-:W-:Y:S01]  /*1aa30*/  FFMA.FTZ R3, R17, c[0x0][0x2d0], -R153.reuse ;  /* 0x0000b40011037a23 */ /* 0x104fe20000010899 */
[----:B-----5:R-:W-:Y:S01]  /*1aa40*/  F2FP.BF16.PACK_AB R77, R233, R232 ;  /* 0x000000e8e94d723e */ /* 0x020fe200000010ff */
[----:B------:R-:W-:Y:S01]  /*1aa50*/  FMUL.FTZ R17, R73, R101 ;  /* 0x0000006549117220 */ /* 0x000fe20000410000 */
[----:B------:R-:W-:Y:S03]  /*1aa60*/  MOV R101, R189 ;  /* 0x000000bd00657202 */ /* 0x000fe60000000f00 */
[----:B------:R1:W-:Y:S02]  /*1aa70*/  MUFU.EX2 R235, R3 ;  /* 0x0000000300eb7308 */ /* 0x0003e40000000800 */
[----:B-1----:R-:W-:Y:S01]  /*1aa80*/  FMNMX.FTZ R3, R0, R2, !PT ;  /* 0x0000000200037209 */ /* 0x002fe20007810000 */
[--C-:B------:R-:W-:Y:S02]  /*1aa90*/  FFMA.FTZ R2, R173, c[0x0][0x2d0], -R154.reuse ;  /* 0x0000b400ad027a23 */ /* 0x100fe4000001089a */
[----:B------:R-:W-:Y:S05]  /*1aaa0*/  FFMA.FTZ R0, R16, c[0x0][0x2d0], -R153 ;  /* 0x0000b40010007a23 */ /* 0x000fea0000010899 */
[----:B------:R1:W-:Y:S10]  /*1aab0*/  MUFU.EX2 R226, R2 ;  /* 0x0000000200e27308 */ /* 0x0003f40000000800 */
[----:B------:R2:W3:Y:S01]  /*1aac0*/  MUFU.EX2 R234, R0 ;  /* 0x0000000000ea7308 */ /* 0x0004e20000000800 */
[----:B-1----:R-:W-:Y:S09]  /*1aad0*/  FFMA.FTZ R2, R168, c[0x0][0x2d0], -R154 ;  /* 0x0000b400a8027a23 */ /* 0x002ff2000001089a */
[----:B------:R1:W4:Y:S01]  /*1aae0*/  MUFU.EX2 R227, R2 ;  /* 0x0000000200e37308 */ /* 0x0003220000000800 */
[----:B--2---:R-:W-:Y:S01]  /*1aaf0*/  FADD.FTZ R0, -R3, R86 ;  /* 0x0000005603007221 */ /* 0x004fe20000010100 */
[----:B---3--:R-:W-:Y:S03]  /*1ab00*/  F2FP.BF16.PACK_AB R79, R234, R235 ;  /* 0x000000ebea4f723e */ /* 0x008fe600000010ff */
[----:B------:R-:W-:Y:S06]  /*1ab10*/  FMUL.FTZ R0, R0, c[0x0][0x2d0] ;  /* 0x0000b40000007a20 */ /* 0x000fec0000410000 */
[----:B------:R-:W2:Y:S01]  /*1ab20*/  MUFU.EX2 R0, R0 ;  /* 0x0000000000007308 */ /* 0x000ea20000000800 */
[--C-:B-1----:R-:W-:Y:S01]  /*1ab30*/  FFMA.FTZ R2, R164, c[0x0][0x2d0], -R154.reuse ;  /* 0x0000b400a4027a23 */ /* 0x102fe2000001089a */
[----:B----4-:R-:W-:Y:S02]  /*1ab40*/  F2FP.BF16.PACK_AB R64, R227, R226 ;  /* 0x000000e2e340723e */ /* 0x010fe400000010ff */
[----:B------:R-:W-:Y:S06]  /*1ab50*/  MOV R164, R191 ;  /* 0x000000bf00a47202 */ /* 0x000fec0000000f00 */
[----:B------:R1:W-:Y:S10]  /*1ab60*/  MUFU.EX2 R230, R2 ;  /* 0x0000000200e67308 */ /* 0x0003f40000000800 */
[----:B------:R3:W-:Y:S01]  /*1ab70*/  MUFU.EX2 R191, R56 ;  /* 0x0000003800bf7308 */ /* 0x0007e20000000800 */
[C---:B--2---:R-:W-:Y:S01]  /*1ab80*/  FMUL.FTZ R14, R0.reuse, R98 ;  /* 0x00000062000e7220 */ /* 0x044fe20000410000 */
[----:B------:R-:W-:Y:S01]  /*1ab90*/  MOV R98, R190 ;  /* 0x000000be00627202 */ /* 0x000fe20000000f00 */
[C---:B------:R-:W-:Y:S02]  /*1aba0*/  FMUL.FTZ R30, R0.reuse, R114 ;  /* 0x00000072001e7220 */ /* 0x040fe40000410000 */
[C---:B------:R-:W-:Y:S02]  /*1abb0*/  FMUL.FTZ R31, R0.reuse, R115 ;  /* 0x00000073001f7220 */ /* 0x040fe40000410000 */
[C---:B------:R-:W-:Y:S03]  /*1abc0*/  FMUL.FTZ R42, R0.reuse, R126 ;  /* 0x0000007e002a7220 */ /* 0x040fe60000410000 */
[----:B------:R2:W-:Y:S01]  /*1abd0*/  MUFU.EX2 R190, R60 ;  /* 0x0000003c00be7308 */ /* 0x0005e20000000800 */
[C---:B------:R-:W-:Y:S02]  /*1abe0*/  FMUL.FTZ R43, R0.reuse, R127 ;  /* 0x0000007f002b7220 */ /* 0x040fe40000410000 */
[C---:B------:R-:W-:Y:S02]  /*1abf0*/  FMUL.FTZ R46, R0.reuse, R130 ;  /* 0x00000082002e7220 */ /* 0x040fe40000410000 */
[----:B-1----:R-:W-:Y:S01]  /*1ac00*/  FFMA.FTZ R2, R155, c[0x0][0x2d0], -R154 ;  /* 0x0000b4009b027a23 */ /* 0x002fe2000001089a */
[----:B------:R-:W-:Y:S01]  /*1ac10*/  MOV R155, R195 ;  /* 0x000000c3009b7202 */ /* 0x000fe20000000f00 */
[C---:B------:R-:W-:Y:S02]  /*1ac20*/  FMUL.FTZ R47, R0.reuse, R131 ;  /* 0x00000083002f7220 */ /* 0x040fe40000410000 */
[C---:B------:R-:W-:Y:S01]  /*1ac30*/  FMUL.FTZ R58, R0.reuse, R142 ;  /* 0x0000008e003a7220 */ /* 0x040fe20000410000 */
[----:B------:R1:W4:Y:S01]  /*1ac40*/  MUFU.EX2 R231, R2 ;  /* 0x0000000200e77308 */ /* 0x0003220000000800 */
[C---:B------:R-:W-:Y:S02]  /*1ac50*/  FMUL.FTZ R59, R0.reuse, R143 ;  /* 0x0000008f003b7220 */ /* 0x040fe40000410000 */
[----:B------:R-:W-:Y:S02]  /*1ac60*/  FMUL.FTZ R62, R0, R146 ;  /* 0x00000092003e7220 */ /* 0x000fe40000410000 */
[----:B---3--:R-:W-:Y:S02]  /*1ac70*/  FMUL.FTZ R56, R68, R140 ;  /* 0x0000008c44387220 */ /* 0x008fe40000410000 */
[----:B------:R-:W-:Y:S02]  /*1ac80*/  FMUL.FTZ R63, R0, R147 ;  /* 0x00000093003f7220 */ /* 0x000fe40000410000 */
[----:B--2---:R-:W-:Y:S02]  /*1ac90*/  FMUL.FTZ R60, R68, R144 ;  /* 0x00000090443c7220 */ /* 0x004fe40000410000 */
[----:B-1----:R-:W-:Y:S01]  /*1aca0*/  FMUL.FTZ R2, R3, c[0x0][0x2d0] ;  /* 0x0000b40003027a20 */ /* 0x002fe20000410000 */
[----:B----4-:R-:W-:Y:S03]  /*1acb0*/  F2FP.BF16.PACK_AB R66, R231, R230 ;  /* 0x000000e6e742723e */ /* 0x010fe600000010ff */
[--C-:B------:R-:W-:Y:S02]  /*1acc0*/  FFMA.FTZ R4, R170, c[0x0][0x2d0], -R2.reuse ;  /* 0x0000b400aa047a23 */ /* 0x100fe40000010802 */
[--C-:B------:R-:W-:Y:S01]  /*1acd0*/  FFMA.FTZ R16, R174, c[0x0][0x2d0], -R2.reuse ;  /* 0x0000b400ae107a23 */ /* 0x100fe20000010802 */
[----:B------:R-:W-:Y:S01]  /*1ace0*/  MOV R174, R196 ;  /* 0x000000c400ae7202 */ /* 0x000fe20000000f00 */
[----:B------:R1:W-:Y:S01]  /*1acf0*/  MUFU.EX2 R170, R4 ;  /* 0x0000000400aa7308 */ /* 0x0003e20000000800 */
[--C-:B------:R-:W-:Y:S02]  /*1ad00*/  FFMA.FTZ R28, R28, c[0x0][0x2d0], -R2.reuse ;  /* 0x0000b4001c1c7a23 */ /* 0x100fe40000010802 */
[--C-:B------:R-:W-:Y:S07]  /*1ad10*/  FFMA.FTZ R74, R74, c[0x0][0x2d0], -R2.reuse ;  /* 0x0000b4004a4a7a23 */ /* 0x100fee0000010802 */
[----:B------:R2:W-:Y:S10]  /*1ad20*/  MUFU.EX2 R168, R16 ;  /* 0x0000001000a87308 */ /* 0x0005f40000000800 */
[----:B------:R3:W-:Y:S01]  /*1ad30*/  MUFU.EX2 R196, R32 ;  /* 0x0000002000c47308 */ /* 0x0007e20000000800 */
[--C-:B-1----:R-:W-:Y:S09]  /*1ad40*/  FFMA.FTZ R4, R171, c[0x0][0x2d0], -R2.reuse ;  /* 0x0000b400ab047a23 */ /* 0x102ff20000010802 */
[----:B------:R1:W4:Y:S01]  /*1ad50*/  MUFU.EX2 R171, R4 ;  /* 0x0000000400ab7308 */ /* 0x0003220000000800 */
[C---:B--2---:R-:W-:Y:S01]  /*1ad60*/  FMUL.FTZ R16, R73.reuse, R100 ;  /* 0x0000006449107220 */ /* 0x044fe20000410000 */
[----:B------:R-:W-:Y:S01]  /*1ad70*/  MOV R100, R188 ;  /* 0x000000bc00647202 */ /* 0x000fe20000000f00 */
[----:B---3--:R-:W-:Y:S02]  /*1ad80*/  FMUL.FTZ R32, R73, R116 ;  /* 0x0000007449207220 */ /* 0x008fe40000410000 */
[--C-:B-1----:R-:W-:Y:S01]  /*1ad90*/  FFMA.FTZ R4, R166, c[0x0][0x2d0], -R2.reuse ;  /* 0x0000b400a6047a23 */ /* 0x102fe20000010802 */
[----:B----4-:R-:W-:Y:S04]  /*1ada0*/  F2FP.BF16.PACK_AB R65, R171, R170 ;  /* 0x000000aaab41723e */ /* 0x010fe800000010ff */
[----:B------:R1:W-:Y:S02]  /*1adb0*/  MUFU.EX2 R173, R4 ;  /* 0x0000000400ad7308 */ /* 0x0003e40000000800 */
[----:B-1----:R-:W-:Y:S08]  /*1adc0*/  FFMA.FTZ R4, R165, c[0x0][0x2d0], -R2 ;  /* 0x0000b400a5047a23 */ /* 0x002ff00000010802 */
[----:B------:R1:W-:Y:S10]  /*1add0*/  MUFU.EX2 R165, R28 ;  /* 0x0000001c00a57308 */ /* 0x0003f40000000800 */
[----:B------:R2:W3:Y:S01]  /*1ade0*/  MUFU.EX2 R176, R4 ;  /* 0x0000000400b07308 */ /* 0x0004e20000000800 */
[----:B-1----:R-:W-:Y:S01]  /*1adf0*/  FMUL.FTZ R28, R68, R112 ;  /* 0x00000070441c7220 */ /* 0x002fe20000410000 */
[----:B--2---:R-:W-:Y:S02]  /*1ae00*/  @P0 SHF.R.S32.HI R4, RZ, 0x1f, R216 ;  /* 0x0000001fff040819 */ /* 0x004fe400000114d8 */
[----:B---3--:R-:W-:Y:S03]  /*1ae10*/  F2FP.BF16.PACK_AB R67, R176, R173 ;  /* 0x000000adb043723e */ /* 0x008fe600000010ff */
[----:B------:R-:W-:Y:S02]  /*1ae20*/  @P0 IMAD R8, R4, c[0x0][0x1e0], RZ ;  /* 0x0000780004080a24 */ /* 0x000fe400078e02ff */
[----:B------:R-:W-:Y:S02]  /*1ae30*/  FFMA.FTZ R4, R20, c[0x0][0x2d0], -R152 ;  /* 0x0000b40014047a23 */ /* 0x000fe40000010898 */
[----:B------:R-:W-:Y:S02]  /*1ae40*/  @P0 IMAD R8, R216, c[0x0][0x1e4], R8 ;  /* 0x00007900d8080a24 */ /* 0x000fe400078e0208 */
[----:B------:R1:W-:Y:S02]  /*1ae50*/  MUFU.EX2 R228, R4 ;  /* 0x0000000400e47308 */ /* 0x0003e40000000800 */
[----:B-1----:R-:W-:Y:S05]  /*1ae60*/  @P0 MOV R4, R222 ;  /* 0x000000de00040202 */ /* 0x002fea0000000f00 */
[----:B------:R-:W-:Y:S01]  /*1ae70*/  @P0 IMAD.WIDE.U32 R4, R6, 0x50, R4 ;  /* 0x0000005006040825 */ /* 0x000fe200078e0004 */
[----:B------:R-:W-:Y:S02]  /*1ae80*/  @P0 IADD3 R6, R7, R8, RZ ;  /* 0x0000000807060210 */ /* 0x000fe40007ffe0ff */
[----:B------:R-:W-:Y:S01]  /*1ae90*/  @P0 MOV R7, c[0x0][0x1e0] ;  /* 0x0000780000070a02 */ /* 0x000fe20000000f00 */
[----:B------:R-:W-:Y:S01]  /*1aea0*/  FFMA.FTZ R8, R13, c[0x0][0x2d0], -R152 ;  /* 0x0000b4000d087a23 */ /* 0x000fe20000010898 */
[----:B------:R-:W-:Y:S01]  /*1aeb0*/  @P0 LEA R10, P1, R4, c[0x0][0x1c8], 0x1 ;  /* 0x00007200040a0a11 */ /* 0x000fe200078208ff */
[----:B------:R-:W-:Y:S01]  /*1aec0*/  @P0 IMAD R6, R6, 0x50, RZ ;  /* 0x0000005006060824 */ /* 0x000fe200078e02ff */
[----:B------:R-:W-:Y:S01]  /*1aed0*/  @P0 SHF.L.U32 R13, R7, 0x5, RZ ;  /* 0x00000005070d0819 */ /* 0x000fe200000006ff */
[----:B------:R1:W-:Y:S03]  /*1aee0*/  MUFU.EX2 R225, R8 ;  /* 0x0000000800e17308 */ /* 0x0003e60000000800 */
[----:B------:R-:W-:Y:S02]  /*1aef0*/  @P0 IADD3 R6, R5, R6, RZ ;  /* 0x0000000605060210 */ /* 0x000fe40007ffe0ff */
[----:B------:R-:W-:Y:S02]  /*1af00*/  @P0 MOV R5, 0x5 ;  /* 0x0000000500050802 */ /* 0x000fe40000000f00 */
[----:B------:R-:W-:Y:S02]  /*1af10*/  @P0 LEA.HI.X R11, R4, c[0x0][0x1cc], R6, 0x1, P1 ;  /* 0x00007300040b0a11 */ /* 0x000fe400008f0c06 */
[----:B------:R-:W-:Y:S01]  /*1af20*/  @P0 SHF.L.U64.HI R12, R7, R5, c[0x0][0x1e4] ;  /* 0x00007900070c0619 */ /* 0x000fe20000010205 */
[--C-:B------:R-:W-:Y:S02]  /*1af30*/  FFMA.FTZ R5, R21, c[0x0][0x2d0], -R153.reuse ;  /* 0x0000b40015057a23 */ /* 0x100fe40000010899 */
[----:B------:R2:W-:Y:S02]  /*1af40*/  @P0 LDGSTS.E.BYPASS.LTC128B.128 [R219+0x2900], [R10.64], !P4 ;  /* 0x029000000adb0fae */ /* 0x0005e4000e101d48 */
[----:B------:R3:W-:Y:S01]  /*1af50*/  MUFU.EX2 R223, R5 ;  /* 0x0000000500df7308 */ /* 0x0007e20000000800 */
[-C--:B-1----:R-:W-:Y:S04]  /*1af60*/  @P0 IADD3 R8, P3, R10, R13.reuse, RZ ;  /* 0x0000000d0a080210 */ /* 0x082fe80007f7e0ff */
[-C--:B------:R-:W-:Y:S02]  /*1af70*/  @P0 IADD3.X R9, R11, R12.reuse, RZ, P3, !PT ;  /* 0x0000000c0b090210 */ /* 0x080fe40001ffe4ff */
[-C--:B------:R-:W-:Y:S03]  /*1af80*/  @P0 IADD3 R6, P1, R8, R13.reuse, RZ ;  /* 0x0000000d08060210 */ /* 0x080fe60007f3e0ff */
[----:B------:R1:W-:Y:S01]  /*1af90*/  @P0 LDGSTS.E.BYPASS.LTC128B.128 [R219+0x3100], [R8.64], !P4 ;  /* 0x0310000008db0fae */ /* 0x0003e2000e101d48 */
[-C--:B------:R-:W-:Y:S02]  /*1afa0*/  @P0 IADD3.X R7, R9, R12.reuse, RZ, P1, !PT ;  /* 0x0000000c09070210 */ /* 0x080fe40000ffe4ff */
[-C--:B------:R-:W-:Y:S01]  /*1afb0*/  @P0 IADD3 R4, P2, R6, R13.reuse, RZ ;  /* 0x0000000d06040210 */ /* 0x080fe20007f5e0ff */
[--C-:B--2---:R-:W-:Y:S03]  /*1afc0*/  FFMA.FTZ R11, R22, c[0x0][0x2d0], -R153.reuse ;  /* 0x0000b400160b7a23 */ /* 0x104fe60000010899 */
[----:B---3--:R-:W-:Y:S01]  /*1afd0*/  @P0 IADD3.X R5, R7, R12, RZ, P2, !PT ;  /* 0x0000000c07050210 */ /* 0x008fe200017fe4ff */
[----:B------:R2:W-:Y:S01]  /*1afe0*/  @P0 LDGSTS.E.BYPASS.LTC128B.128 [R219+0x3900], [R6.64], !P4 ;  /* 0x0390000006db0fae */ /* 0x0005e2000e101d48 */
[----:B------:R-:W-:Y:S01]  /*1aff0*/  @P0 IADD3 R10, P1, R4, R13, RZ ;  /* 0x0000000d040a0210 */ /* 0x000fe20007f3e0ff */
[----:B------:R3:W-:Y:S01]  /*1b000*/  MUFU.EX2 R222, R11 ;  /* 0x0000000b00de7308 */ /* 0x0007e20000000800 */
[C---:B------:R-:W-:Y:S01]  /*1b010*/  FMUL.FTZ R13, R68.reuse, R97 ;  /* 0x00000061440d7220 */ /* 0x040fe20000410000 */
[----:B------:R-:W-:Y:S04]  /*1b020*/  MOV R97, R193 ;  /* 0x000000c100617202 */ /* 0x000fe80000000f00 */
[----:B------:R4:W-:Y:S04]  /*1b030*/  @P0 LDGSTS.E.BYPASS.LTC128B.128 [R219+0x4100], [R4.64], !P4 ;  /* 0x0410000004db0fae */ /* 0x0009e8000e101d48 */
[----:B------:R5:W-:Y:S01]  /*1b040*/  MUFU.EX2 R193, R44 ;  /* 0x0000002c00c17308 */ /* 0x000be20000000800 */
[C---:B-1----:R-:W-:Y:S02]  /*1b050*/  FMUL.FTZ R9, R68.reuse, R93 ;  /* 0x0000005d44097220 */ /* 0x042fe40000410000 */
[----:B------:R-:W-:Y:S02]  /*1b060*/  FMUL.FTZ R8, R68, R92 ;  /* 0x0000005c44087220 */ /* 0x000fe40000410000 */
[--C-:B------:R-:W-:Y:S01]  /*1b070*/  FFMA.FTZ R92, R185, c[0x0][0x2d0], -R154.reuse ;  /* 0x0000b400b95c7a23 */ /* 0x100fe2000001089a */
[----:B---3--:R-:W-:Y:S01]  /*1b080*/  @P0 IADD3.X R11, R5, R12, RZ, P1, !PT ;  /* 0x0000000c050b0210 */ /* 0x008fe20000ffe4ff */
[--C-:B--2---:R-:W-:Y:S02]  /*1b090*/  FFMA.FTZ R6, R15, c[0x0][0x2d0], -R153.reuse ;  /* 0x0000b4000f067a23 */ /* 0x104fe40000010899 */
[----:B------:R-:W-:Y:S02]  /*1b0a0*/  FMUL.FTZ R7, R69, R91 ;  /* 0x0000005b45077220 */ /* 0x000fe40000410000 */
[----:B------:R1:W-:Y:S01]  /*1b0b0*/  @P0 LDGSTS.E.BYPASS.LTC128B.128 [R219+0x4900], [R10.64], !P4 ;  /* 0x049000000adb0fae */ /* 0x0003e2000e101d48 */
[----:B------:R2:W-:Y:S01]  /*1b0c0*/  MUFU.EX2 R220, R6 ;  /* 0x0000000600dc7308 */ /* 0x0005e20000000800 */
[--C-:B------:R-:W-:Y:S02]  /*1b0d0*/  FFMA.FTZ R12, R26, c[0x0][0x2d0], -R154.reuse ;  /* 0x0000b4001a0c7a23 */ /* 0x100fe4000001089a */
[--C-:B----4-:R-:W-:Y:S02]  /*1b0e0*/  FFMA.FTZ R4, R18, c[0x0][0x2d0], -R153.reuse ;  /* 0x0000b40012047a23 */ /* 0x110fe40000010899 */
[----:B------:R-:W-:Y:S02]  /*1b0f0*/  FMUL.FTZ R5, R73, R89 ;  /* 0x0000005949057220 */ /* 0x000fe40000410000 */
[----:B------:R-:W3:Y:S01]  /*1b100*/  LDSM.16.MT88.4 R20, [R201] ;  /* 0x00000000c914783b */ /* 0x000ee20000004200 */
[C---:B------:R-:W-:Y:S01]  /*1b110*/  FMUL.FTZ R15, R0.reuse, R99 ;  /* 0x00000063000f7220 */ /* 0x040fe20000410000 */
[----:B------:R-:W-:Y:S01]  /*1b120*/  MOV R99, R194 ;  /* 0x000000c200637202 */ /* 0x000fe20000000f00 */
[----:B------:R4:W-:Y:S01]  /*1b130*/  MUFU.EX2 R221, R4 ;  /* 0x0000000400dd7308 */ /* 0x0009e20000000800 */
[C---:B------:R-:W-:Y:S01]  /*1b140*/  FMUL.FTZ R18, R69.reuse, R102 ;  /* 0x0000006645127220 */ /* 0x040fe20000410000 */
[----:B------:R-:W-:Y:S01]  /*1b150*/  MOV R102, R187 ;  /* 0x000000bb00667202 */ /* 0x000fe20000000f00 */
[----:B------:R-:W-:Y:S02]  /*1b160*/  FMUL.FTZ R26, R0, R110 ;  /* 0x0000006e001a7220 */ /* 0x000fe40000410000 */
[----:B------:R-:W3:Y:S01]  /*1b170*/  LDSM.16.MT88.4 R36, [R205] ;  /* 0x00000000cd24783b */ /* 0x000ee20000004200 */
[----:B-----5:R-:W-:Y:S04]  /*1b180*/  FMUL.FTZ R44, R68, R128 ;  /* 0x00000080442c7220 */ /* 0x020fe80000410000 */
[----:B------:R5:W-:Y:S03]  /*1b190*/  MUFU.EX2 R199, R12 ;  /* 0x0000000c00c77308 */ /* 0x000be60000000800 */
[----:B------:R-:W3:Y:S01]  /*1b1a0*/  LDSM.16.MT88.4 R52, [R202] ;  /* 0x00000000ca34783b */ /* 0x000ee20000004200 */
[----:B--2---:R-:W-:Y:S02]  /*1b1b0*/  FMUL.FTZ R6, R69, R90 ;  /* 0x0000005a45067220 */ /* 0x004fe40000410000 */
[C---:B-1----:R-:W-:Y:S02]  /*1b1c0*/  FMUL.FTZ R10, R0.reuse, R94 ;  /* 0x0000005e000a7220 */ /* 0x042fe40000410000 */
[----:B------:R-:W-:Y:S02]  /*1b1d0*/  FMUL.FTZ R11, R0, R95 ;  /* 0x0000005f000b7220 */ /* 0x000fe40000410000 */
[----:B------:R1:W-:Y:S01]  /*1b1e0*/  MUFU.EX2 R194, R40 ;  /* 0x0000002800c27308 */ /* 0x0003e20000000800 */
[----:B------:R-:W2:Y:S01]  /*1b1f0*/  LDSM.16.MT88.4 R80, [R204] ;  /* 0x00000000cc50783b */ /* 0x000ea20000004200 */
[--C-:B----4-:R-:W-:Y:S01]  /*1b200*/  FFMA.FTZ R4, R172, c[0x0][0x2d0], -R154.reuse ;  /* 0x0000b400ac047a23 */ /* 0x110fe2000001089a */
[----:B------:R-:W-:Y:S06]  /*1b210*/  MOV R172, R218 ;  /* 0x000000da00ac7202 */ /* 0x000fec0000000f00 */
[----:B------:R-:W4:Y:S01]  /*1b220*/  LDSM.16.MT88.4 R84, [R201+0x800] ;  /* 0x00080000c954783b */ /* 0x000f220000004200 */
[----:B------:R3:W-:Y:S01]  /*1b230*/  MUFU.EX2 R197, R4 ;  /* 0x0000000400c57308 */ /* 0x0007e20000000800 */
[C---:B-----5:R-:W-:Y:S01]  /*1b240*/  FMUL.FTZ R12, R68.reuse, R96 ;  /* 0x00000060440c7220 */ /* 0x060fe20000410000 */
[----:B------:R-:W-:Y:S05]  /*1b250*/  MOV R96, R192 ;  /* 0x000000c000607202 */ /* 0x000fea0000000f00 */
[----:B------:R-:W-:Y:S03]  /*1b260*/  LDSM.16.MT88.4 R116, [R205+0x2000] ;  /* 0x00200000cd74783b */ /* 0x000fe60000004200 */
[----:B------:R5:W-:Y:S01]  /*1b270*/  MUFU.EX2 R187, R92 ;  /* 0x0000005c00bb7308 */ /* 0x000be20000000800 */
[C---:B-1----:R-:W-:Y:S04]  /*1b280*/  FMUL.FTZ R40, R68.reuse, R124 ;  /* 0x0000007c44287220 */ /* 0x042fe80000410000 */
[----:B------:R-:W-:Y:S08]  /*1b290*/  LDSM.16.MT88.4 R132, [R202+0x2000] ;  /* 0x00200000ca84783b */ /* 0x000ff00000004200 */
[----:B------:R-:W0:Y:S01]  /*1b2a0*/  LDGDEPBAR ;  /* 0x00000000000079af */ /* 0x000e220000000000 */
[--C-:B---3--:R-:W-:Y:S02]  /*1b2b0*/  FFMA.FTZ R4, R25, c[0x0][0x2d0], -R154.reuse ;  /* 0x0000b40019047a23 */ /* 0x108fe4000001089a */
[----:B------:R-:W-:Y:S02]  /*1b2c0*/  FMUL.FTZ R25, R68, R109 ;  /* 0x0000006d44197220 */ /* 0x000fe40000410000 */
[----:B------:R1:W-:Y:S03]  /*1b2d0*/  MUFU.EX2 R198, R4 ;  /* 0x0000000400c67308 */ /* 0x0003e60000000800 */
[----:B-----5:R-:W-:Y:S01]  /*1b2e0*/  LDSM.16.MT88.4 R92, [R202+0x800] ;  /* 0x00080000ca5c783b */ /* 0x020fe20000004200 */
[----:B-1----:R-:W-:Y:S02]  /*1b2f0*/  FFMA.FTZ R4, R24, c[0x0][0x2d0], -R154 ;  /* 0x0000b40018047a23 */ /* 0x002fe4000001089a */
[--C-:B------:R-:W-:Y:S04]  /*1b300*/  FFMA.FTZ R24, R27, c[0x0][0x2d0], -R2.reuse ;  /* 0x0000b4001b187a23 */ /* 0x100fe80000010802 */
[----:B------:R1:W-:Y:S01]  /*1b310*/  MUFU.EX2 R218, R4 ;  /* 0x0000000400da7308 */ /* 0x0003e20000000800 */
[----:B------:R-:W-:Y:S09]  /*1b320*/  FMUL.FTZ R27, R0, R111 ;  /* 0x0000006f001b7220 */ /* 0x000ff20000410000 */
[----:B------:R3:W-:Y:S01]  /*1b330*/  MUFU.EX2 R166, R24 ;  /* 0x0000001800a67308 */ /* 0x0007e20000000800 */
[----:B-1----:R-:W-:Y:S02]  /*1b340*/  FMUL.FTZ R4, R73, R88 ;  /* 0x0000005849047220 */ /* 0x002fe40000410000 */
[----:B------:R-:W1:Y:S05]  /*1b350*/  LDSM.16.MT88.4 R88, [R205+0x800] ;  /* 0x00080000cd58783b */ /* 0x000e6a0000004200 */
[-C--:B------:R-:W-:Y:S05]  /*1b360*/  HMMA.16816.F32.BF16 R4, R76, R20.reuse, R4 ;  /* 0x000000144c04723c */ /* 0x080fea0000041804 */
[----:B---3--:R-:W-:Y:S02]  /*1b370*/  FMUL.FTZ R24, R68, R108 ;  /* 0x0000006c44187220 */ /* 0x008fe40000410000 */
[----:B------:R-:W3:Y:S01]  /*1b380*/  LDL R108, [R1+0x28] ;  /* 0x00002800016c7983 */ /* 0x000ee20000100800 */
[C---:B------:R-:W-:Y:S03]  /*1b390*/  HMMA.16816.F32.BF16 R8, R64.reuse, R20, R8 ;  /* 0x000000144008723c */ /* 0x040fe60000041808 */
[----:B------:R-:W5:Y:S04]  /*1b3a0*/  LDL.LU R115, [R1+0x10] ;  /* 0x0000100001737983 */ /* 0x000f680000300800 */
[----:B------:R-:W-:Y:S01]  /*1b3b0*/  FFMA.FTZ R20, R175, c[0x0][0x2d0], -R2 ;  /* 0x0000b400af147a23 */ /* 0x000fe20000010802 */
[-C--:B------:R-:W-:Y:S01]  /*1b3c0*/  HMMA.16816.F32.BF16 R12, R64, R22.reuse, R12 ;  /* 0x00000016400c723c */ /* 0x080fe2000004180c */
[----:B------:R-:W5:Y:S02]  /*1b3d0*/  LDL.LU R114, [R1+0xc] ;  /* 0x00000c0001727983 */ /* 0x000f640000300800 */
[----:B------:R1:W1:Y:S01]  /*1b3e0*/  MUFU.EX2 R167, R20 ;  /* 0x0000001400a77308 */ /* 0x0002620000000800 */
[----:B------:R-:W-:Y:S01]  /*1b3f0*/  FMUL.FTZ R21, R73, R105 ;  /* 0x0000006949157220 */ /* 0x000fe20000410000 */
[----:B------:R-:W5:Y:S03]  /*1b400*/  LDL.LU R113, [R1+0x14] ;  /* 0x0000140001717983 */ /* 0x000f660000300800 */
[C---:B------:R-:W-:Y:S01]  /*1b410*/  HMMA.16816.F32.BF16 R16, R76.reuse, R22, R16 ;  /* 0x000000164c10723c */ /* 0x040fe20000041810 */
[----:B------:R-:W5:Y:S06]  /*1b420*/  LDL.LU R112, [R1+0x18] ;  /* 0x0000180001707983 */ /* 0x000f6c0000300800 */
[C---:B------:R-:W-:Y:S02]  /*1b430*/  FMUL.FTZ R22, R69.reuse, R106 ;  /* 0x0000006a45167220 */ /* 0x040fe40000410000 */
[----:B------:R-:W-:Y:S03]  /*1b440*/  FMUL.FTZ R23, R69, R107 ;  /* 0x0000006b45177220 */ /* 0x000fe60000410000 */
[----:B-1----:R-:W-:Y:S07]  /*1b450*/  FMUL.FTZ R20, R73, R104 ;  /* 0x0000006849147220 */ /* 0x002fee0000410000 */
[-C--:B------:R-:W-:Y:S08]  /*1b460*/  HMMA.16816.F32.BF16 R20, R76, R36.reuse, R20 ;  /* 0x000000244c14723c */ /* 0x080ff00000041814 */
[C---:B------:R-:W-:Y:S07]  /*1b470*/  HMMA.16816.F32.BF16 R24, R64.reuse, R36, R24 ;  /* 0x000000244018723c */ /* 0x040fee0000041818 */
[----:B------:R-:W-:Y:S01]  /*1b480*/  FFMA.FTZ R36, R177, c[0x0][0x2d0], -R152 ;  /* 0x0000b400b1247a23 */ /* 0x000fe20000010898 */
[-C--:B------:R-:W-:Y:S03]  /*1b490*/  HMMA.16816.F32.BF16 R28, R64, R38.reuse, R28 ;  /* 0x00000026401c723c */ /* 0x080fe6000004181c */
[----:B------:R1:W-:Y:S01]  /*1b4a0*/  MUFU.EX2 R195, R36 ;  /* 0x0000002400c37308 */ /* 0x0003e20000000800 */
[----:B------:R-:W-:Y:S04]  /*1b4b0*/  FMUL.FTZ R37, R73, R121 ;  /* 0x0000007949257220 */ /* 0x000fe80000410000 */
[C---:B------:R-:W-:Y:S07]  /*1b4c0*/  HMMA.16816.F32.BF16 R32, R76.reuse, R38, R32 ;  /* 0x000000264c20723c */ /* 0x040fee0000041820 */
[C---:B------:R-:W-:Y:S02]  /*1b4d0*/  FMUL.FTZ R38, R69.reuse, R122 ;  /* 0x0000007a45267220 */ /* 0x040fe40000410000 */
[----:B------:R-:W-:Y:S03]  /*1b4e0*/  FMUL.FTZ R39, R69, R123 ;  /* 0x0000007b45277220 */ /* 0x000fe60000410000 */
[----:B-1----:R-:W-:Y:S07]  /*1b4f0*/  FMUL.FTZ R36, R73, R120 ;  /* 0x0000007849247220 */ /* 0x002fee0000410000 */
[-C--:B------:R-:W-:Y:S08]  /*1b500*/  HMMA.16816.F32.BF16 R36, R76, R52.reuse, R36 ;  /* 0x000000344c24723c */ /* 0x080ff00000041824 */
[C---:B------:R-:W-:Y:S07]  /*1b510*/  HMMA.16816.F32.BF16 R40, R64.reuse, R52, R40 ;  /* 0x000000344028723c */ /* 0x040fee0000041828 */
[--C-:B------:R-:W-:Y:S01]  /*1b520*/  FFMA.FTZ R52, R181, c[0x0][0x2d0], -R153.reuse ;  /* 0x0000b400b5347a23 */ /* 0x100fe20000010899 */
[-C--:B------:R-:W-:Y:S03]  /*1b530*/  HMMA.16816.F32.BF16 R44, R64, R54.reuse, R44 ;  /* 0x00000036402c723c */ /* 0x080fe6000004182c */
[----:B------:R1:W-:Y:S01]  /*1b540*/  MUFU.EX2 R192, R52 ;  /* 0x0000003400c07308 */ /* 0x0003e20000000800 */
[----:B------:R-:W-:Y:S04]  /*1b550*/  FMUL.FTZ R53, R73, R137 ;  /* 0x0000008949357220 */ /* 0x000fe80000410000 */
[C---:B------:R-:W-:Y:S07]  /*1b560*/  HMMA.16816.F32.BF16 R48, R76.reuse, R54, R48 ;  /* 0x000000364c30723c */ /* 0x040fee0000041830 */
[C---:B------:R-:W-:Y:S02]  /*1b570*/  FMUL.FTZ R54, R69.reuse, R138 ;  /* 0x0000008a45367220 */ /* 0x040fe40000410000 */
[----:B------:R-:W-:Y:S03]  /*1b580*/  FMUL.FTZ R55, R69, R139 ;  /* 0x0000008b45377220 */ /* 0x000fe60000410000 */
[----:B-1----:R-:W-:Y:S07]  /*1b590*/  FMUL.FTZ R52, R73, R136 ;  /* 0x0000008849347220 */ /* 0x002fee0000410000 */
[-C--:B--2---:R-:W-:Y:S08]  /*1b5a0*/  HMMA.16816.F32.BF16 R52, R76, R80.reuse, R52 ;  /* 0x000000504c34723c */ /* 0x084ff00000041834 */
[C---:B------:R-:W-:Y:S07]  /*1b5b0*/  HMMA.16816.F32.BF16 R56, R64.reuse, R80, R56 ;  /* 0x000000504038723c */ /* 0x040fee0000041838 */
[--C-:B------:R-:W-:Y:S01]  /*1b5c0*/  FFMA.FTZ R80, R182, c[0x0][0x2d0], -R154.reuse ;  /* 0x0000b400b6507a23 */ /* 0x100fe2000001089a */
[-C--:B------:R-:W-:Y:S03]  /*1b5d0*/  HMMA.16816.F32.BF16 R60, R64, R82.reuse, R60 ;  /* 0x00000052403c723c */ /* 0x080fe6000004183c */
[----:B------:R1:W-:Y:S01]  /*1b5e0*/  MUFU.EX2 R128, R80 ;  /* 0x0000005000807308 */ /* 0x0003e20000000800 */
        /* <DEDUP_REMOVED lines=14> */
[-C--:B----4-:R-:W-:Y:S03]  /*1b6d0*/  HMMA.16816.F32.BF16 R4, R76, R84.reuse, R4 ;  /* 0x000000544c04723c */ /* 0x090fe60000041804 */
[----:B-1----:R-:W-:Y:S04]  /*1b6e0*/  FFMA.FTZ R80, R183, c[0x0][0x2d0], -R154 ;  /* 0x0000b400b7507a23 */ /* 0x002fe8000001089a */
[----:B------:R1:W2:Y:S02]  /*1b6f0*/  MUFU.EX2 R188, R80 ;  /* 0x0000005000bc7308 */ /* 0x0002a40000000800 */
        /* <DEDUP_REMOVED lines=11> */
[----:B------:R1:W4:Y:S07]  /*1b7b0*/  MUFU.EX2 R137, R84 ;  /* 0x0000005400897308 */ /* 0x00032e0000000800 */
[C---:B------:R-:W-:Y:S03]  /*1b7c0*/  HMMA.16816.F32.BF16 R32, R76.reuse, R90, R32 ;  /* 0x0000005a4c20723c */ /* 0x040fe60000041820 */
[----:B------:R2:W-:Y:S01]  /*1b7d0*/  MUFU.EX2 R183, R88 ;  /* 0x0000005800b77308 */ /* 0x0005e20000000800 */
[----:B---3--:R-:W-:Y:S02]  /*1b7e0*/  ISETP.GT.AND P0, PT, R217, R108, PT ;  /* 0x0000006cd900720c */ /* 0x008fe40003f04270 */
[----:B------:R-:W-:Y:S02]  /*1b7f0*/  MOV R217, R216 ;  /* 0x000000d800d97202 */ /* 0x000fe40000000f00 */
[-C--:B------:R-:W-:Y:S08]  /*1b800*/  HMMA.16816.F32.BF16 R36, R76, R92.reuse, R36 ;  /* 0x0000005c4c24723c */ /* 0x080ff00000041824 */
[C---:B------:R-:W-:Y:S04]  /*1b810*/  HMMA.16816.F32.BF16 R40, R80.reuse, R92, R40 ;  /* 0x0000005c5028723c */ /* 0x040fe80000041828 */
[----:B-1----:R-:W-:Y:S02]  /*1b820*/  FFMA.FTZ R84, R245, c[0x0][0x2d0], -R2 ;  /* 0x0000b400f5547a23 */ /* 0x002fe40000010802 */
[----:B-----5:R-:W-:Y:S02]  /*1b830*/  FFMA.FTZ R0, R0, R112, R170 ;  /* 0x0000007000007223 */ /* 0x020fe400000100aa */
[-C--:B------:R-:W-:Y:S01]  /*1b840*/  HMMA.16816.F32.BF16 R44, R80, R94.reuse, R44 ;  /* 0x0000005e502c723c */ /* 0x080fe2000004182c */
[----:B------:R1:W-:Y:S03]  /*1b850*/  MUFU.EX2 R138, R84 ;  /* 0x00000054008a7308 */ /* 0x0003e60000000800 */
[----:B--2---:R-:W-:Y:S02]  /*1b860*/  FFMA.FTZ R88, R242, c[0x0][0x2d0], -R152 ;  /* 0x0000b400f2587a23 */ /* 0x004fe40000010898 */
[--C-:B------:R-:W-:Y:S02]  /*1b870*/  FFMA.FTZ R92, R250, c[0x0][0x2d0], -R153.reuse ;  /* 0x0000b400fa5c7a23 */ /* 0x100fe40000010899 */
[C---:B------:R-:W-:Y:S03]  /*1b880*/  HMMA.16816.F32.BF16 R48, R76.reuse, R94, R48 ;  /* 0x0000005e4c30723c */ /* 0x040fe60000041830 */
[----:B------:R2:W-:Y:S10]  /*1b890*/  MUFU.EX2 R185, R88 ;  /* 0x0000005800b97308 */ /* 0x0005f40000000800 */
[----:B------:R3:W-:Y:S01]  /*1b8a0*/  MUFU.EX2 R180, R92 ;  /* 0x0000005c00b47308 */ /* 0x0007e20000000800 */
[----:B-1----:R-:W-:Y:S09]  /*1b8b0*/  FFMA.FTZ R84, R247, c[0x0][0x2d0], -R2 ;  /* 0x0000b400f7547a23 */ /* 0x002ff20000010802 */
[----:B------:R1:W5:Y:S01]  /*1b8c0*/  MUFU.EX2 R136, R84 ;  /* 0x0000005400887308 */ /* 0x0003620000000800 */
[--C-:B--2---:R-:W-:Y:S09]  /*1b8d0*/  FFMA.FTZ R88, R186, c[0x0][0x2d0], -R152.reuse ;  /* 0x0000b400ba587a23 */ /* 0x104ff20000010898 */
[----:B------:R2:W-:Y:S01]  /*1b8e0*/  MUFU.EX2 R186, R88 ;  /* 0x0000005800ba7308 */ /* 0x0005e20000000800 */
[--C-:B---3--:R-:W-:Y:S09]  /*1b8f0*/  FFMA.FTZ R92, R244, c[0x0][0x2d0], -R153.reuse ;  /* 0x0000b400f45c7a23 */ /* 0x108ff20000010899 */
[----:B------:R3:W-:Y:S01]  /*1b900*/  MUFU.EX2 R181, R92 ;  /* 0x0000005c00b57308 */ /* 0x0007e20000000800 */
[----:B-1----:R-:W1:Y:S01]  /*1b910*/  LDSM.16.MT88.4 R84, [R204+0x800] ;  /* 0x00080000cc54783b */ /* 0x002e620000004200 */
[----:B--2---:R-:W-:Y:S08]  /*1b920*/  FFMA.FTZ R88, R240, c[0x0][0x2d0], -R152 ;  /* 0x0000b400f0587a23 */ /* 0x004ff00000010898 */
[----:B------:R2:W-:Y:S01]  /*1b930*/  MUFU.EX2 R184, R88 ;  /* 0x0000005800b87308 */ /* 0x0005e20000000800 */
[--C-:B---3--:R-:W-:Y:S09]  /*1b940*/  FFMA.FTZ R92, R102, c[0x0][0x2d0], -R154.reuse ;  /* 0x0000b400665c7a23 */ /* 0x108ff2000001089a */
[----:B------:R3:W-:Y:S01]  /*1b950*/  MUFU.EX2 R178, R92 ;  /* 0x0000005c00b27308 */ /* 0x0007e20000000800 */
[--C-:B--2---:R-:W-:Y:S01]  /*1b960*/  FFMA.FTZ R88, R249, c[0x0][0x2d0], -R153.reuse ;  /* 0x0000b400f9587a23 */ /* 0x104fe20000010899 */
[-C--:B-1----:R-:W-:Y:S08]  /*1b970*/  HMMA.16816.F32.BF16 R52, R76, R84.reuse, R52 ;  /* 0x000000544c34723c */ /* 0x082ff00000041834 */
[----:B------:R1:W-:Y:S01]  /*1b980*/  MUFU.EX2 R182, R88 ;  /* 0x0000005800b67308 */ /* 0x0003e20000000800 */
[C---:B------:R-:W-:Y:S01]  /*1b990*/  HMMA.16816.F32.BF16 R56, R80.reuse, R84, R56 ;  /* 0x000000545038723c */ /* 0x040fe20000041838 */
[----:B---3--:R-:W-:Y:S06]  /*1b9a0*/  LDSM.16.MT88.4 R92, [R202+0x1000] ;  /* 0x00100000ca5c783b */ /* 0x008fec0000004200 */
[--C-:B------:R-:W-:Y:S01]  /*1b9b0*/  FFMA.FTZ R84, R246, c[0x0][0x2d0], -R153.reuse ;  /* 0x0000b400f6547a23 */ /* 0x100fe20000010899 */
[-C--:B------:R-:W-:Y:S03]  /*1b9c0*/  HMMA.16816.F32.BF16 R60, R80, R86.reuse, R60 ;  /* 0x00000056503c723c */ /* 0x080fe6000004183c */
[----:B------:R2:W-:Y:S04]  /*1b9d0*/  MUFU.EX2 R179, R84 ;  /* 0x0000005400b37308 */ /* 0x0005e80000000800 */
[--C-:B------:R-:W-:Y:S01]  /*1b9e0*/  FFMA.FTZ R80, R251, c[0x0][0x2d0], -R154.reuse ;  /* 0x0000b400fb507a23 */ /* 0x100fe2000001089a */
[----:B------:R-:W-:Y:S01]  /*1b9f0*/  HMMA.16816.F32.BF16 R64, R76, R86, R64 ;  /* 0x000000564c40723c */ /* 0x000fe20000041840 */
[----:B-1----:R-:W1:Y:S03]  /*1ba00*/  LDSM.16.MT88.4 R88, [R201+0x1000] ;  /* 0x00100000c958783b */ /* 0x002e660000004200 */
[----:B------:R-:W-:Y:S01]  /*1ba10*/  F2FP.BF16.PACK_AB R82, R187, R188 ;  /* 0x000000bcbb52723e */ /* 0x000fe200000010ff */
[----:B------:R3:W-:Y:S01]  /*1ba20*/  MUFU.EX2 R143, R80 ;  /* 0x00000050008f7308 */ /* 0x0007e20000000800 */
[----:B----4-:R-:W-:Y:S02]  /*1ba30*/  F2FP.BF16.PACK_AB R81, R137, R139 ;  /* 0x0000008b8951723e */ /* 0x010fe400000010ff */
[----:B------:R-:W-:Y:S04]  /*1ba40*/  F2FP.BF16.PACK_AB R76, R195, R196 ;  /* 0x000000c4c34c723e */ /* 0x000fe800000010ff */
[----:B------:R-:W-:Y:S02]  /*1ba50*/  F2FP.BF16.PACK_AB R78, R193, R194 ;  /* 0x000000c2c14e723e */ /* 0x000fe400000010ff */
[----:B------:R-:W-:Y:S02]  /*1ba60*/  F2FP.BF16.PACK_AB R77, R192, R129 ;  /* 0x00000081c04d723e */ /* 0x000fe400000010ff */
[----:B------:R-:W-:Y:S02]  /*1ba70*/  F2FP.BF16.PACK_AB R79, R190, R191 ;  /* 0x000000bfbe4f723e */ /* 0x000fe400000010ff */
[----:B-----5:R-:W-:Y:S01]  /*1ba80*/  F2FP.BF16.PACK_AB R83, R136, R138 ;  /* 0x0000008a8853723e */ /* 0x020fe200000010ff */
[----:B--2---:R-:W2:Y:S01]  /*1ba90*/  LDSM.16.MT88.4 R84, [R205+0x1000] ;  /* 0x00100000cd54783b */ /* 0x004ea20000004200 */
[--C-:B---3--:R-:W-:Y:S04]  /*1baa0*/  FFMA.FTZ R80, R252, c[0x0][0x2d0], -R154.reuse ;  /* 0x0000b400fc507a23 */ /* 0x108fe8000001089a */
[----:B------:R3:W-:Y:S01]  /*1bab0*/  MUFU.EX2 R142, R80 ;  /* 0x00000050008e7308 */ /* 0x0007e20000000800 */
[-C--:B-1----:R-:W-:Y:S03]  /*1bac0*/  HMMA.16816.F32.BF16 R4, R76, R88.reuse, R4 ;  /* 0x000000584c04723c */ /* 0x082fe60000041804 */
[----:B---3--:R-:W-:Y:S07]  /*1bad0*/  F2FP.BF16.PACK_AB R80, R189, R128 ;  /* 0x00000080bd50723e */ /* 0x008fee00000010ff */
[C---:B------:R-:W-:Y:S07]  /*1bae0*/  HMMA.16816.F32.BF16 R8, R80.reuse, R88, R8 ;  /* 0x000000585008723c */ /* 0x040fee0000041808 */
[----:B------:R-:W-:Y:S01]  /*1baf0*/  FFMA.FTZ R88, R101, c[0x0][0x2d0], -R154 ;  /* 0x0000b40065587a23 */ /* 0x000fe2000001089a */
[-C--:B------:R-:W-:Y:S03]  /*1bb00*/  HMMA.16816.F32.BF16 R12, R80, R90.reuse, R12 ;  /* 0x0000005a500c723c */ /* 0x080fe6000004180c */
[----:B------:R1:W-:Y:S01]  /*1bb10*/  MUFU.EX2 R177, R88 ;  /* 0x0000005800b17308 */ /* 0x0003e20000000800 */
[----:B------:R-:W-:Y:S04]  /*1bb20*/  MOV R101, R174 ;  /* 0x000000ae00657202 */ /* 0x000fe80000000f00 */
[C---:B------:R-:W-:Y:S08]  /*1bb30*/  HMMA.16816.F32.BF16 R16, R76.reuse, R90, R16 ;  /* 0x0000005a4c10723c */ /* 0x040ff00000041810 */
[-C--:B--2---:R-:W-:Y:S08]  /*1bb40*/  HMMA.16816.F32.BF16 R20, R76, R84.reuse, R20 ;  /* 0x000000544c14723c */ /* 0x084ff00000041814 */
[C---:B------:R-:W-:Y:S04]  /*1bb50*/  HMMA.16816.F32.BF16 R24, R80.reuse, R84, R24 ;  /* 0x000000545018723c */ /* 0x040fe80000041818 */
[--C-:B-1----:R-:W-:Y:S01]  /*1bb60*/  FFMA.FTZ R88, R100, c[0x0][0x2d0], -R2.reuse ;  /* 0x0000b40064587a23 */ /* 0x102fe20000010802 */
[----:B------:R-:W-:Y:S02]  /*1bb70*/  MOV R100, R169 ;  /* 0x000000a900647202 */ /* 0x000fe40000000f00 */
[--C-:B------:R-:W-:Y:S01]  /*1bb80*/  FFMA.FTZ R84, R157, c[0x0][0x2d0], -R2.reuse ;  /* 0x0000b4009d547a23 */ /* 0x100fe20000010802 */
[-C--:B------:R-:W-:Y:S01]  /*1bb90*/  HMMA.16816.F32.BF16 R28, R80, R86.reuse, R28 ;  /* 0x00000056501c723c */ /* 0x080fe2000004181c */
[----:B------:R1:W-:Y:S07]  /*1bba0*/  MUFU.EX2 R141, R88 ;  /* 0x00000058008d7308 */ /* 0x0003ee0000000800 */
        /* <DEDUP_REMOVED lines=8> */
[C---:B------:R-:W-:Y:S04]  /*1bc30*/  HMMA.16816.F32.BF16 R48, R76.reuse, R94, R48 ;  /* 0x0000005e4c30723c */ /* 0x040fe80000041830 */
[----:B-1----:R-:W-:Y:S02]  /*1bc40*/  FFMA.FTZ R88, R156, c[0x0][0x2d0], -R2 ;  /* 0x0000b4009c587a23 */ /* 0x002fe40000010802 */
[----:B------:R1:W-:Y:S10]  /*1bc50*/  MUFU.EX2 R156, R84 ;  /* 0x00000054009c7308 */ /* 0x0003f40000000800 */
[----:B------:R2:W-:Y:S01]  /*1bc60*/  MUFU.EX2 R155, R88 ;  /* 0x00000058009b7308 */ /* 0x0005e20000000800 */
[----:B-1----:R-:W-:Y:S01]  /*1bc70*/  FFMA.FTZ R84, R99, c[0x0][0x2d0], -R152 ;  /* 0x0000b40063547a23 */ /* 0x002fe20000010898 */
[----:B------:R-:W-:Y:S02]  /*1bc80*/  MOV R99, R96 ;  /* 0x0000006000637202 */ /* 0x000fe40000000f00 */
[----:B------:R-:W-:Y:S06]  /*1bc90*/  MOV R96, R164 ;  /* 0x000000a400607202 */ /* 0x000fec0000000f00 */
[----:B------:R1:W-:Y:S01]  /*1bca0*/  MUFU.EX2 R175, R84 ;  /* 0x0000005400af7308 */ /* 0x0003e20000000800 */
[----:B------:R-:W-:Y:S01]  /*1bcb0*/  FFMA.FTZ R96, R96, c[0x0][0x2d0], -R2 ;  /* 0x0000b40060607a23 */ /* 0x000fe20000010802 */
[----:B--2---:R-:W2:Y:S08]  /*1bcc0*/  LDSM.16.MT88.4 R88, [R204+0x1000] ;  /* 0x00100000cc58783b */ /* 0x004eb00000004200 */
[----:B------:R3:W-:Y:S01]  /*1bcd0*/  MUFU.EX2 R164, R92 ;  /* 0x0000005c00a47308 */ /* 0x0007e20000000800 */
[--C-:B-1----:R-:W-:Y:S09]  /*1bce0*/  FFMA.FTZ R84, R172, c[0x0][0x2d0], -R152.reuse ;  /* 0x0000b400ac547a23 */ /* 0x102ff20000010898 */
[----:B------:R1:W4:Y:S01]  /*1bcf0*/  MUFU.EX2 R172, R84 ;  /* 0x0000005400ac7308 */ /* 0x0003220000000800 */
[--C-:B---3--:R-:W-:Y:S09]  /*1bd00*/  FFMA.FTZ R92, R162, c[0x0][0x2d0], -R153.reuse ;  /* 0x0000b400a25c7a23 */ /* 0x108ff20000010899 */
[----:B------:R3:W5:Y:S01]  /*1bd10*/  MUFU.EX2 R162, R92 ;  /* 0x0000005c00a27308 */ /* 0x0007620000000800 */
[-C--:B--2---:R-:W-:Y:S03]  /*1bd20*/  HMMA.16816.F32.BF16 R52, R76, R88.reuse, R52 ;  /* 0x000000584c34723c */ /* 0x084fe60000041834 */
[----:B-1----:R-:W-:Y:S01]  /*1bd30*/  FFMA.FTZ R84, R159, c[0x0][0x2d0], -R152 ;  /* 0x0000b4009f547a23 */ /* 0x002fe20000010898 */
[----:B----4-:R-:W-:Y:S04]  /*1bd40*/  F2FP.BF16.PACK_AB R148, R172, R175 ;  /* 0x000000afac94723e */ /* 0x010fe800000010ff */
[C---:B------:R-:W-:Y:S01]  /*1bd50*/  HMMA.16816.F32.BF16 R56, R80.reuse, R88, R56 ;  /* 0x000000585038723c */ /* 0x040fe20000041838 */
[----:B------:R1:W-:Y:S06]  /*1bd60*/  MUFU.EX2 R174, R84 ;  /* 0x0000005400ae7308 */ /* 0x0003ec0000000800 */
[--C-:B------:R-:W-:Y:S01]  /*1bd70*/  FFMA.FTZ R88, R161, c[0x0][0x2d0], -R153.reuse ;  /* 0x0000b400a1587a23 */ /* 0x100fe20000010899 */
[-C--:B------:R-:W-:Y:S03]  /*1bd80*/  HMMA.16816.F32.BF16 R60, R80, R90.reuse, R60 ;  /* 0x0000005a503c723c */ /* 0x080fe6000004183c */
[----:B------:R2:W-:Y:S01]  /*1bd90*/  MUFU.EX2 R163, R88 ;  /* 0x0000005800a37308 */ /* 0x0005e20000000800 */
[----:B---3--:R-:W-:Y:S01]  /*1bda0*/  FFMA.FTZ R92, R100, c[0x0][0x2d0], -R154 ;  /* 0x0000b400645c7a23 */ /* 0x008fe2000001089a */
[----:B-----5:R-:W-:Y:S02]  /*1bdb0*/  F2FP.BF16.PACK_AB R149, R162, R164 ;  /* 0x000000a4a295723e */ /* 0x020fe400000010ff */
[----:B------:R-:W-:Y:S01]  /*1bdc0*/  FFMA.FTZ R80, R160, c[0x0][0x2d0], -R153 ;  /* 0x0000b400a0507a23 */ /* 0x000fe20000010899 */
[----:B------:R-:W-:Y:S04]  /*1bdd0*/  HMMA.16816.F32.BF16 R64, R76, R90, R64 ;  /* 0x0000005a4c40723c */ /* 0x000fe80000041840 */
[----:B------:R-:W-:Y:S01]  /*1bde0*/  F2FP.BF16.PACK_AB R82, R177, R178 ;  /* 0x000000b2b152723e */ /* 0x000fe200000010ff */
[----:B------:R3:W4:Y:S02]  /*1bdf0*/  MUFU.EX2 R161, R80 ;  /* 0x0000005000a17308 */ /* 0x0007240000000800 */
[----:B------:R-:W-:Y:S02]  /*1be00*/  F2FP.BF16.PACK_AB R76, R185, R183 ;  /* 0x000000b7b94c723e */ /* 0x000fe400000010ff */
[----:B------:R-:W-:Y:S03]  /*1be10*/  F2FP.BF16.PACK_AB R78, R184, R186 ;  /* 0x000000bab84e723e */ /* 0x000fe600000010ff */
[----:B-1----:R-:W-:Y:S01]  /*1be20*/  FFMA.FTZ R84, R158, c[0x0][0x2d0], -R152 ;  /* 0x0000b4009e547a23 */ /* 0x002fe20000010898 */
[----:B------:R-:W-:Y:S02]  /*1be30*/  F2FP.BF16.PACK_AB R77, R180, R182 ;  /* 0x000000b6b44d723e */ /* 0x000fe400000010ff */
[----:B------:R-:W-:Y:S01]  /*1be40*/  F2FP.BF16.PACK_AB R79, R179, R181 ;  /* 0x000000b5b34f723e */ /* 0x000fe200000010ff */
[----:B------:R1:W5:Y:S01]  /*1be50*/  MUFU.EX2 R169, R84 ;  /* 0x0000005400a97308 */ /* 0x0003620000000800 */
[----:B------:R-:W-:Y:S02]  /*1be60*/  F2FP.BF16.PACK_AB R81, R140, R141 ;  /* 0x0000008d8c51723e */ /* 0x000fe400000010ff */
[----:B------:R-:W-:Y:S01]  /*1be70*/  F2FP.BF16.PACK_AB R83, R156, R155 ;  /* 0x0000009b9c53723e */ /* 0x000fe200000010ff */
[----:B--2---:R-:W-:Y:S06]  /*1be80*/  LDSM.16.MT88.4 R88, [R205+0x1800] ;  /* 0x00180000cd58783b */ /* 0x004fec0000004200 */
[----:B------:R2:W-:Y:S01]  /*1be90*/  MUFU.EX2 R159, R92 ;  /* 0x0000005c009f7308 */ /* 0x0005e20000000800 */
[--C-:B---3--:R-:W-:Y:S01]  /*1bea0*/  FFMA.FTZ R80, R101, c[0x0][0x2d0], -R154.reuse ;  /* 0x0000b40065507a23 */ /* 0x108fe2000001089a */
[----:B----4-:R-:W-:Y:S01]  /*1beb0*/  F2FP.BF16.PACK_AB R151, R161, R163 ;  /* 0x000000a3a197723e */ /* 0x010fe200000010ff */
[----:B------:R-:W-:Y:S07]  /*1bec0*/  LDSM.16.MT88.4 R100, [R201+0x2000] ;  /* 0x00200000c964783b */ /* 0x000fee0000004200 */
[----:B------:R3:W4:Y:S01]  /*1bed0*/  MUFU.EX2 R160, R80 ;  /* 0x0000005000a07308 */ /* 0x0007220000000800 */
[----:B-1----:R-:W1:Y:S01]  /*1bee0*/  LDSM.16.MT88.4 R84, [R201+0x1800] ;  /* 0x00180000c954783b */ /* 0x002e620000004200 */
[----:B-----5:R-:W-:Y:S08]  /*1bef0*/  F2FP.BF16.PACK_AB R150, R169, R174 ;  /* 0x000000aea996723e */ /* 0x020ff000000010ff */
[----:B------:R-:W-:Y:S01]  /*1bf00*/  MUFU.EX2 R152, R74 ;  /* 0x0000004a00987308 */ /* 0x000fe20000000800 */
[----:B--2---:R-:W2:Y:S01]  /*1bf10*/  LDSM.16.MT88.4 R92, [R202+0x1800] ;  /* 0x00180000ca5c783b */ /* 0x004ea20000004200 */
[----:B---3--:R-:W-:Y:S02]  /*1bf20*/  F2FP.BF16.PACK_AB R80, R142, R143 ;  /* 0x0000008f8e50723e */ /* 0x008fe400000010ff */
[----:B----4-:R-:W-:Y:S01]  /*1bf30*/  F2FP.BF16.PACK_AB R144, R159, R160 ;  /* 0x000000a09f90723e */ /* 0x010fe200000010ff */
[-C--:B-1----:R-:W-:Y:S08]  /*1bf40*/  HMMA.16816.F32.BF16 R4, R76, R84.reuse, R4 ;  /* 0x000000544c04723c */ /* 0x082ff00000041804 */
[C---:B------:R-:W-:Y:S07]  /*1bf50*/  HMMA.16816.F32.BF16 R8, R80.reuse, R84, R8 ;  /* 0x000000545008723c */ /* 0x040fee0000041808 */
[--C-:B------:R-:W-:Y:S01]  /*1bf60*/  FFMA.FTZ R84, R99, c[0x0][0x2d0], -R154.reuse ;  /* 0x0000b40063547a23 */ /* 0x100fe2000001089a */
[-C--:B------:R-:W-:Y:S03]  /*1bf70*/  HMMA.16816.F32.BF16 R12, R80, R86.reuse, R12 ;  /* 0x00000056500c723c */ /* 0x080fe6000004180c */
[----:B------:R1:W-:Y:S05]  /*1bf80*/  MUFU.EX2 R158, R84 ;  /* 0x00000054009e7308 */ /* 0x0003ea0000000800 */
[C---:B------:R-:W-:Y:S08]  /*1bf90*/  HMMA.16816.F32.BF16 R16, R76.reuse, R86, R16 ;  /* 0x000000564c10723c */ /* 0x040ff00000041810 */
[-C--:B------:R-:W-:Y:S08]  /*1bfa0*/  HMMA.16816.F32.BF16 R20, R76, R88.reuse, R20 ;  /* 0x000000584c14723c */ /* 0x080ff00000041814 */
[C---:B------:R-:W-:Y:S04]  /*1bfb0*/  HMMA.16816.F32.BF16 R24, R80.reuse, R88, R24 ;  /* 0x000000585018723c */ /* 0x040fe80000041818 */
[----:B-1----:R-:W-:Y:S02]  /*1bfc0*/  FFMA.FTZ R84, R98, c[0x0][0x2d0], -R154 ;  /* 0x0000b40062547a23 */ /* 0x002fe4000001089a */
[----:B------:R-:W-:Y:S01]  /*1bfd0*/  MUFU.EX2 R154, R96 ;  /* 0x00000060009a7308 */ /* 0x000fe20000000800 */
[--C-:B------:R-:W-:Y:S01]  /*1bfe0*/  FFMA.FTZ R88, R97, c[0x0][0x2d0], -R2.reuse ;  /* 0x0000b40061587a23 */ /* 0x100fe20000010802 */
[-C--:B------:R-:W-:Y:S04]  /*1bff0*/  HMMA.16816.F32.BF16 R28, R80, R90.reuse, R28 ;  /* 0x0000005a501c723c */ /* 0x080fe8000004181c */
[----:B------:R-:W-:Y:S04]  /*1c000*/  FFMA.FTZ R2, R75, c[0x0][0x2d0], -R2 ;  /* 0x0000b4004b027a23 */ /* 0x000fe80000010802 */
[C---:B------:R-:W-:Y:S01]  /*1c010*/  HMMA.16816.F32.BF16 R32, R76.reuse, R90, R32 ;  /* 0x0000005a4c20723c */ /* 0x040fe20000041820 */
[----:B------:R1:W3:Y:S07]  /*1c020*/  MUFU.EX2 R157, R84 ;  /* 0x00000054009d7308 */ /* 0x0002ee0000000800 */
[-C--:B--2---:R-:W-:Y:S03]  /*1c030*/  HMMA.16816.F32.BF16 R36, R76, R92.reuse, R36 ;  /* 0x0000005c4c24723c */ /* 0x084fe60000041824 */
[----:B------:R2:W4:Y:S05]  /*1c040*/  MUFU.EX2 R74, R2 ;  /* 0x00000002004a7308 */ /* 0x00052a0000000800 */
[C---:B------:R-:W-:Y:S05]  /*1c050*/  HMMA.16816.F32.BF16 R40, R80.reuse, R92, R40 ;  /* 0x0000005c5028723c */ /* 0x040fea0000041828 */
[----:B------:R-:W5:Y:S03]  /*1c060*/  MUFU.EX2 R153, R88 ;  /* 0x0000005800997308 */ /* 0x000f660000000800 */
[-C--:B------:R-:W-:Y:S01]  /*1c070*/  HMMA.16816.F32.BF16 R44, R80, R94.reuse, R44 ;  /* 0x0000005e502c723c */ /* 0x080fe2000004182c */
[----:B-1----:R-:W1:Y:S03]  /*1c080*/  LDSM.16.MT88.4 R84, [R204+0x1800] ;  /* 0x00180000cc54783b */ /* 0x002e660000004200 */
[----:B---3--:R-:W-:Y:S04]  /*1c090*/  F2FP.BF16.PACK_AB R146, R157, R158 ;  /* 0x0000009e9d92723e */ /* 0x008fe800000010ff */
[C---:B------:R-:W-:Y:S04]  /*1c0a0*/  HMMA.16816.F32.BF16 R48, R76.reuse, R94, R48 ;  /* 0x0000005e4c30723c */ /* 0x040fe80000041830 */
[----:B--2---:R-:W-:Y:S01]  /*1c0b0*/  FFMA.FTZ R2, R68, R113, R226 ;  /* 0x0000007144027223 */ /* 0x004fe200000100e2 */
[----:B----4-:R-:W-:Y:S02]  /*1c0c0*/  F2FP.BF16.PACK_AB R147, R74, R152 ;  /* 0x000000984a93723e */ /* 0x010fe400000010ff */
[----:B-----5:R-:W-:Y:S01]  /*1c0d0*/  F2FP.BF16.PACK_AB R145, R153, R154 ;  /* 0x0000009a9991723e */ /* 0x020fe200000010ff */
[-C--:B-1----:R-:W-:Y:S08]  /*1c0e0*/  HMMA.16816.F32.BF16 R52, R76, R84.reuse, R52 ;  /* 0x000000544c34723c */ /* 0x082ff00000041834 */
[C---:B------:R-:W-:Y:S07]  /*1c0f0*/  HMMA.16816.F32.BF16 R56, R80.reuse, R84, R56 ;  /* 0x000000545038723c */ /* 0x040fee0000041838 */
[----:B------:R-:W-:Y:S01]  /*1c100*/  MOV R84, R71 ;  /* 0x0000004700547202 */ /* 0x000fe20000000f00 */
[-C--:B------:R-:W-:Y:S04]  /*1c110*/  HMMA.16816.F32.BF16 R60, R80, R86.reuse, R60 ;  /* 0x00000056503c723c */ /* 0x080fe8000004183c */
[----:B------:R-:W-:Y:S04]  /*1c120*/  MOV R85, R70 ;  /* 0x0000004600557202 */ /* 0x000fe80000000f00 */
[----:B------:R-:W-:Y:S07]  /*1c130*/  HMMA.16816.F32.BF16 R64, R76, R86, R64 ;  /* 0x000000564c40723c */ /* 0x000fee0000041840 */
[----:B------:R-:W-:Y:S01]  /*1c140*/  MOV R86, R3 ;  /* 0x0000000300567202 */ /* 0x000fe20000000f00 */
[-C--:B------:R-:W-:Y:S07]  /*1c150*/  HMMA.16816.F32.BF16 R88, R148, R100.reuse, R4 ;  /* 0x000000649458723c */ /* 0x080fee0000041804 */
[----:B------:R-:W-:Y:S01]  /*1c160*/  FFMA.FTZ R5, R73, R115, R236 ;  /* 0x0000007349057223 */ /* 0x000fe200000100ec */
[C---:B------:R-:W-:Y:S04]  /*1c170*/  HMMA.16816.F32.BF16 R92, R144.reuse, R100, R8 ;  /* 0x00000064905c723c */ /* 0x040fe80000041808 */
[----:B------:R-:W-:Y:S02]  /*1c180*/  FFMA.FTZ R4, R69, R114, R232 ;  /* 0x0000007245047223 */ /* 0x000fe400000100e8 */
        /* <DEDUP_REMOVED lines=97> */
.L_x_959:
[----:B--2---:R-:W2:Y:S02]  /*1c7a0*/  LDL R0, [R1+0x8] ;  /* 0x0000080001007983 */ /* 0x004ea40000100800 */
[----:B--2---:R-:W-:-:S13]  /*1c7b0*/  ISETP.GE.AND P0, PT, R216, R0, PT ;  /* 0x00000000d800720c */ /* 0x004fda0003f06270 */
[----:B------:R-:W-:Y:S05]  /*1c7c0*/  @!P0 BRA `(.L_x_961) ;  /* 0x0000575000008947 */ /* 0x000fea0003800000 */
[----:B------:R-:W-:Y:S01]  /*1c7d0*/  IMAD.MOV.U32 R85, RZ, RZ, R71 ;  /* 0x000000ffff557224 */ /* 0x000fe200078e0047 */
[----:B------:R-:W-:Y:S01]  /*1c7e0*/  MOV R87, R3 ;  /* 0x0000000300577202 */ /* 0x000fe20000000f00 */
[----:B------:R-:W-:Y:S01]  /*1c7f0*/  IMAD.MOV.U32 R84, RZ, RZ, R72 ;  /* 0x000000ffff547224 */ /* 0x000fe200078e0048 */
[----:B------:R-:W-:Y:S02]  /*1c800*/  MOV R86, R70 ;  /* 0x0000004600567202 */ /* 0x000fe40000000f00 */
.L_x_978:
        /* <DEDUP_REMOVED lines=10> */
[----:B------:R-:W-:Y:S03]  /*1c8b0*/  IMAD R0, R216, c[0x0][0x20c], R0 ;  /* 0x00008300d8007a24 */ /* 0x000fe600078e0200 */
        /* <DEDUP_REMOVED lines=11> */
[----:B------:R-:W2:Y:S04]  /*1c970*/  LDL R228, [R1+0x8] ;  /* 0x0000080001e47983 */ /* 0x000ea80000100800 */
        /* <DEDUP_REMOVED lines=25> */
[-C--:B------:R-:W-:Y:S05]  /*1cb10*/  HMMA.16816.F32.BF16 R4, R156, R160.reuse, R4 ;  /* 0x000000a09c04723c */ /* 0x080fea0000041804 */
[----:B--2---:R-:W-:Y:S02]  /*1cb20*/  MOV R3, R172 ;  /* 0x000000ac00037202 */ /* 0x004fe40000000f00 */
[----:B------:R-:W-:Y:S01]  /*1cb30*/  MOV R172, c[0x0][0x208] ;  /* 0x0000820000ac7a02 */ /* 0x000fe20000000f00 */
[C---:B------:R-:W-:Y:S04]  /*1cb40*/  HMMA.16816.F32.BF16 R8, R164.reuse, R160, R8 ;  /* 0x000000a0a408723c */ /* 0x040fe80000041808 */
[----:B------:R-:W-:Y:S03]  /*1cb50*/  SHF.L.U32 R180, R172, 0x5, RZ ;  /* 0x00000005acb47819 */ /* 0x000fe600000006ff */
[----:B------:R-:W-:Y:S01]  /*1cb60*/  IMAD.WIDE.U32 R160, R216, c[0x0][0x208], RZ ;  /* 0x00008200d8a07a25 */ /* 0x000fe200078e00ff */
[-C--:B------:R-:W-:Y:S04]  /*1cb70*/  HMMA.16816.F32.BF16 R12, R164, R162.reuse, R12 ;  /* 0x000000a2a40c723c */ /* 0x080fe8000004180c */
[----:B------:R-:W-:Y:S01]  /*1cb80*/  IADD3 R0, R161, R0, RZ ;  /* 0x00000000a1007210 */ /* 0x000fe20007ffe0ff */
[----:B------:R-:W-:Y:S03]  /*1cb90*/  IMAD.WIDE.U32 R2, R160, 0x50, R2 ;  /* 0x00000050a0027825 */ /* 0x000fe600078e0002 */
[C---:B------:R-:W-:Y:S01]  /*1cba0*/  HMMA.16816.F32.BF16 R16, R156.reuse, R162, R16 ;  /* 0x000000a29c10723c */ /* 0x040fe20000041810 */
[----:B------:R-:W2:Y:S03]  /*1cbb0*/  LDSM.16.M88.4 R160, [R213] ;  /* 0x00000000d5a0783b */ /* 0x000ea60000000200 */
[----:B------:R-:W-:Y:S01]  /*1cbc0*/  IMAD R0, R0, 0x50, RZ ;  /* 0x0000005000007824 */ /* 0x000fe200078e02ff */
[----:B------:R-:W-:Y:S03]  /*1cbd0*/  LEA R178, P0, R2, c[0x0][0x1f8], 0x1 ;  /* 0x00007e0002b27a11 */ /* 0x000fe600078008ff */
[-C--:B------:R-:W-:Y:S04]  /*1cbe0*/  HMMA.16816.F32.BF16 R20, R156, R168.reuse, R20 ;  /* 0x000000a89c14723c */ /* 0x080fe80000041814 */
[----:B------:R-:W-:Y:S02]  /*1cbf0*/  IADD3 R0, R3, R0, RZ ;  /* 0x0000000003007210 */ /* 0x000fe40007ffe0ff */
[----:B------:R-:W-:Y:S02]  /*1cc00*/  IADD3 R176, P1, R178, R180, RZ ;  /* 0x000000b4b2b07210 */ /* 0x000fe40007f3e0ff */
[C---:B------:R-:W-:Y:S04]  /*1cc10*/  HMMA.16816.F32.BF16 R24, R164.reuse, R168, R24 ;  /* 0x000000a8a418723c */ /* 0x040fe80000041818 */
[----:B------:R-:W-:Y:S02]  /*1cc20*/  LEA.HI.X R179, R2, c[0x0][0x1fc], R0, 0x1, P0 ;  /* 0x00007f0002b37a11 */ /* 0x000fe400000f0c00 */
[----:B------:R-:W-:Y:S02]  /*1cc30*/  SHF.L.U64.HI R0, R172, R217, c[0x0][0x20c] ;  /* 0x00008300ac007619 */ /* 0x000fe400000102d9 */
[-C--:B------:R-:W-:Y:S01]  /*1cc40*/  HMMA.16816.F32.BF16 R28, R164, R170.reuse, R28 ;  /* 0x000000aaa41c723c */ /* 0x080fe2000004181c */
[----:B------:R-:W3:Y:S03]  /*1cc50*/  LDSM.16.M88.4 R172, [R212] ;  /* 0x00000000d4ac783b */ /* 0x000ee60000000200 */
[----:B------:R-:W-:Y:S02]  /*1cc60*/  IADD3.X R177, R179, R0, RZ, P1, !PT ;  /* 0x00000000b3b17210 */ /* 0x000fe40000ffe4ff */
[----:B------:R-:W-:Y:S02]  /*1cc70*/  IADD3 R168, P0, R176, R180, RZ ;  /* 0x000000b4b0a87210 */ /* 0x000fe40007f1e0ff */
[C---:B------:R-:W-:Y:S01]  /*1cc80*/  HMMA.16816.F32.BF16 R32, R156.reuse, R170, R32 ;  /* 0x000000aa9c20723c */ /* 0x040fe20000041820 */
[----:B------:R-:W-:Y:S01]  /*1cc90*/  @!PT LDS RZ, [RZ] ;  /* 0x00000000fffff984 */ /* 0x000fe20000000800 */
[----:B------:R-:W-:Y:S01]  /*1cca0*/  @!PT LDS RZ, [RZ] ;  /* 0x00000000fffff984 */ /* 0x000fe20000000800 */
[----:B------:R-:W-:Y:S01]  /*1ccb0*/  @!PT LDS RZ, [RZ] ;  /* 0x00000000fffff984 */ /* 0x000fe20000000800 */
[----:B------:R4:W-:Y:S03]  /*1ccc0*/  LDGSTS.E.BYPASS.LTC128B.128 [R219+0x100], [R178.64], !P4 ;  /* 0x00100000b2db7fae */ /* 0x0009e6000e101d48 */
[----:B------:R-:W-:Y:S02]  /*1ccd0*/  IADD3.X R169, R177, R0, RZ, P0, !PT ;  /* 0x00000000b1a97210 */ /* 0x000fe400007fe4ff */
[----:B------:R-:W-:Y:S02]  /*1cce0*/  IADD3 R2, P1, R168, R180, RZ ;  /* 0x000000b4a8027210 */ /* 0x000fe40007f3e0ff */
[-C--:B-1----:R-:W-:Y:S01]  /*1ccf0*/  HMMA.16816.F32.BF16 R36, R156, R152.reuse, R36 ;  /* 0x000000989c24723c */ /* 0x082fe20000041824 */
[----:B------:R4:W-:Y:S03]  /*1cd00*/  LDGSTS.E.BYPASS.LTC128B.128 [R219+0x900], [R176.64], !P4 ;  /* 0x00900000b0db7fae */ /* 0x0009e6000e101d48 */
[----:B------:R-:W-:Y:S02]  /*1cd10*/  IADD3.X R3, R169, R0, RZ, P1, !PT ;  /* 0x00000000a9037210 */ /* 0x000fe40000ffe4ff */
[----:B------:R-:W-:Y:S02]  /*1cd20*/  IADD3 R170, P0, R2, R180, RZ ;  /* 0x000000b402aa7210 */ /* 0x000fe40007f1e0ff */
[C---:B------:R-:W-:Y:S01]  /*1cd30*/  HMMA.16816.F32.BF16 R40, R164.reuse, R152, R40 ;  /* 0x00000098a428723c */ /* 0x040fe20000041828 */
[----:B------:R1:W-:Y:S03]  /*1cd40*/  LDGSTS.E.BYPASS.LTC128B.128 [R219+0x1100], [R168.64], !P4 ;  /* 0x01100000a8db7fae */ /* 0x0003e6000e101d48 */
[----:B------:R-:W-:Y:S04]  /*1cd50*/  IADD3.X R171, R3, R0, RZ, P0, !PT ;  /* 0x0000000003ab7210 */ /* 0x000fe800007fe4ff */
[-C--:B------:R-:W-:Y:S01]  /*1cd60*/  HMMA.16816.F32.BF16 R44, R164, R154.reuse, R44 ;  /* 0x0000009aa42c723c */ /* 0x080fe2000004182c */
[----:B------:R5:W-:Y:S07]  /*1cd70*/  LDGSTS.E.BYPASS.LTC128B.128 [R219+0x1900], [R2.64], !P4 ;  /* 0x0190000002db7fae */ /* 0x000bee000e101d48 */
[C---:B------:R-:W-:Y:S01]  /*1cd80*/  HMMA.16816.F32.BF16 R48, R156.reuse, R154, R48 ;  /* 0x0000009a9c30723c */ /* 0x040fe20000041830 */
[----:B------:R1:W-:Y:S07]  /*1cd90*/  LDGSTS.E.BYPASS.LTC128B.128 [R219+0x2100], [R170.64], !P4 ;  /* 0x02100000aadb7fae */ /* 0x0003ee000e101d48 */
[-C--:B--2---:R-:W-:Y:S01]  /*1cda0*/  HMMA.16816.F32.BF16 R52, R156, R160.reuse, R52 ;  /* 0x000000a09c34723c */ /* 0x084fe20000041834 */
[----:B----4-:R-:W-:Y:S07]  /*1cdb0*/  LDSM.16.M88.4 R176, [R206] ;  /* 0x00000000ceb0783b */ /* 0x010fee0000000200 */
[C---:B------:R-:W-:Y:S01]  /*1cdc0*/  HMMA.16816.F32.BF16 R56, R164.reuse, R160, R56 ;  /* 0x000000a0a438723c */ /* 0x040fe20000041838 */
[----:B------:R-:W-:Y:S07]  /*1cdd0*/  LDSM.16.M88.4 R180, [R208+0x2000] ;  /* 0x00200000d0b4783b */ /* 0x000fee0000000200 */
[-C--:B------:R-:W-:Y:S01]  /*1cde0*/  HMMA.16816.F32.BF16 R60, R164, R162.reuse, R60 ;  /* 0x000000a2a43c723c */ /* 0x080fe2000004183c */
[----:B------:R-:W-:Y:S07]  /*1cdf0*/  LDSM.16.M88.4 R184, [R206+0x800] ;  /* 0x00080000ceb8783b */ /* 0x000fee0000000200 */
[C---:B------:R-:W-:Y:S01]  /*1ce00*/  HMMA.16816.F32.BF16 R64, R156.reuse, R162, R64 ;  /* 0x000000a29c40723c */ /* 0x040fe20000041840 */
[----:B-1----:R-:W1:Y:S03]  /*1ce10*/  LDSM.16.M88.4 R168, [R208] ;  /* 0x00000000d0a8783b */ /* 0x002e660000000200 */
[----:B------:R-:W-:Y:S04]  /*1ce20*/  ISETP.GT.AND P0, PT, R216, R228, PT ;  /* 0x000000e4d800720c */ /* 0x000fe80003f04270 */
[-C--:B---3--:R-:W-:Y:S01]  /*1ce30*/  HMMA.16816.F32.BF16 R68, R156, R172.reuse, R68 ;  /* 0x000000ac9c44723c */ /* 0x088fe20000041844 */
[----:B------:R-:W2:Y:S07]  /*1ce40*/  LDSM.16.M88.4 R152, [R206+0x1000] ;  /* 0x00100000ce98783b */ /* 0x000eae0000000200 */
[C---:B------:R-:W-:Y:S01]  /*1ce50*/  HMMA.16816.F32.BF16 R72, R164.reuse, R172, R72 ;  /* 0x000000aca448723c */ /* 0x040fe20000041848 */
[----:B------:R-:W3:Y:S07]  /*1ce60*/  LDSM.16.M88.4 R188, [R206+0x1800] ;  /* 0x00180000cebc783b */ /* 0x000eee0000000200 */
[-C--:B------:R-:W-:Y:S01]  /*1ce70*/  HMMA.16816.F32.BF16 R76, R164, R174.reuse, R76 ;  /* 0x000000aea44c723c */ /* 0x080fe2000004184c */
[----:B------:R-:W4:Y:S07]  /*1ce80*/  LDSM.16.M88.4 R192, [R206+0x2000] ;  /* 0x00200000cec0783b */ /* 0x000f2e0000000200 */
[----:B------:R-:W-:Y:S01]  /*1ce90*/  HMMA.16816.F32.BF16 R80, R156, R174, R80 ;  /* 0x000000ae9c50723c */ /* 0x000fe20000041850 */
[----:B------:R-:W-:Y:S07]  /*1cea0*/  LDSM.16.M88.4 R160, [R209] ;  /* 0x00000000d1a0783b */ /* 0x000fee0000000200 */
[-C--:B-1----:R-:W-:Y:S01]  /*1ceb0*/  HMMA.16816.F32.BF16 R4, R168, R176.reuse, R4 ;  /* 0x000000b0a804723c */ /* 0x082fe20000041804 */
[----:B------:R-:W1:Y:S07]  /*1cec0*/  LDSM.16.M88.4 R196, [R203] ;  /* 0x00000000cbc4783b */ /* 0x000e6e0000000200 */
[C---:B------:R-:W-:Y:S01]  /*1ced0*/  HMMA.16816.F32.BF16 R8, R180.reuse, R176, R8 ;  /* 0x000000b0b408723c */ /* 0x040fe20000041808 */
[----:B------:R-:W1:Y:S07]  /*1cee0*/  LDSM.16.M88.4 R156, [R209+0x2000] ;  /* 0x00200000d19c783b */ /* 0x000e6e0000000200 */
[-C--:B------:R-:W-:Y:S01]  /*1cef0*/  HMMA.16816.F32.BF16 R12, R180, R178.reuse, R12 ;  /* 0x000000b2b40c723c */ /* 0x080fe2000004180c */
[----:B------:R-:W0:Y:S07]  /*1cf00*/  LDGDEPBAR ;  /* 0x00000000000079af */ /* 0x000e2e0000000000 */
        /* <DEDUP_REMOVED lines=58> */
[----:B------:R-:W-:Y:S01]  /*1d2b0*/  FMUL.FTZ R2, R43, c[0x0][0x320] ;  /* 0x0000c8002b027a20 */ /* 0x000fe20000410000 */
[-C--:B--2---:R-:W-:Y:S03]  /*1d2c0*/  HMMA.16816.F32.BF16 R52, R160, R4.reuse, R52 ;  /* 0x00000004a034723c */ /* 0x084fe60000041834 */
[----:B------:R-:W2:Y:S01]  /*1d2d0*/  MUFU.TANH R182, R2 ;  /* 0x0000000200b67308 */ /* 0x000ea20000002400 */
[----:B------:R-:W-:Y:S01]  /*1d2e0*/  BAR.SYNC.DEFER_BLOCKING 0x0 ;  /* 0x0000000000007b1d */ /* 0x000fe20000010000 */
[----:B------:R-:W-:Y:S02]  /*1d2f0*/  FMUL.FTZ R3, R42, c[0x0][0x320] ;  /* 0x0000c8002a037a20 */ /* 0x000fe40000410000 */
[----:B-1----:R-:W-:Y:S01]  /*1d300*/  FMUL.FTZ R0, R14, c[0x0][0x320] ;  /* 0x0000c8000e007a20 */ /* 0x002fe20000410000 */
[C---:B------:R-:W-:Y:S05]  /*1d310*/  HMMA.16816.F32.BF16 R56, R156.reuse, R4, R56 ;  /* 0x000000049c38723c */ /* 0x040fea0000041838 */
[----:B------:R1:W1:Y:S02]  /*1d320*/  MUFU.TANH R224, R0 ;  /* 0x0000000000e07308 */ /* 0x0002640000002400 */
[----:B------:R-:W-:Y:S01]  /*1d330*/  IADD3 R5, R229, R230, RZ ;  /* 0x000000e6e5057210 */ /* 0x000fe20007ffe0ff */
[-C--:B------:R-:W-:Y:S01]  /*1d340*/  HMMA.16816.F32.BF16 R60, R156, R6.reuse, R60 ;  /* 0x000000069c3c723c */ /* 0x080fe2000004183c */
[----:B------:R-:W-:Y:S04]  /*1d350*/  MOV R229, c[0x0][0x2c4] ;  /* 0x0000b10000e57a02 */ /* 0x000fe80000000f00 */
[----:B------:R-:W-:Y:S02]  /*1d360*/  ISETP.NE.AND P2, PT, R229, 0x1, PT ;  /* 0x00000001e500780c */ /* 0x000fe40003f45270 */
[----:B------:R2:W2:Y:S01]  /*1d370*/  MUFU.TANH R183, R3 ;  /* 0x0000000300b77308 */ /* 0x0004a20000002400 */
[C---:B------:R-:W-:Y:S07]  /*1d380*/  HMMA.16816.F32.BF16 R64, R160.reuse, R6, R64 ;  /* 0x00000006a040723c */ /* 0x040fee0000041840 */
[----:B------:R-:W-:Y:S01]  /*1d390*/  @P0 MOV R6, R232 ;  /* 0x000000e800060202 */ /* 0x000fe20000000f00 */
[-C--:B-----5:R-:W-:Y:S04]  /*1d3a0*/  HMMA.16816.F32.BF16 R68, R160, R8.reuse, R68 ;  /* 0x00000008a044723c */ /* 0x0a0fe80000041844 */
[----:B-1----:R-:W-:Y:S01]  /*1d3b0*/  FMUL.FTZ R0, R15, c[0x0][0x320] ;  /* 0x0000c8000f007a20 */ /* 0x002fe20000410000 */
[----:B------:R-:W-:Y:S01]  /*1d3c0*/  @P0 MOV R7, R231 ;  /* 0x000000e700070202 */ /* 0x000fe20000000f00 */
[----:B------:R-:W-:Y:S02]  /*1d3d0*/  FMUL.FTZ R2, R58, c[0x0][0x320] ;  /* 0x0000c8003a027a20 */ /* 0x000fe40000410000 */
[----:B------:R1:W1:Y:S01]  /*1d3e0*/  MUFU.TANH R223, R0 ;  /* 0x0000000000df7308 */ /* 0x0002620000002400 */
[C---:B------:R-:W-:Y:S04]  /*1d3f0*/  HMMA.16816.F32.BF16 R72, R156.reuse, R8, R72 ;  /* 0x000000089c48723c */ /* 0x040fe80000041848 */
[----:B--2---:R-:W-:Y:S02]  /*1d400*/  FMUL.FTZ R3, R57, c[0x0][0x320] ;  /* 0x0000c80039037a20 */ /* 0x004fe40000410000 */
[----:B------:R-:W2:Y:S01]  /*1d410*/  LDL R57, [R1+0x24] ;  /* 0x0000240001397983 */ /* 0x000ea20000100800 */
[----:B------:R-:W-:Y:S02]  /*1d420*/  @P0 MOV R9, c[0x0][0x1e0] ;  /* 0x0000780000090a02 */ /* 0x000fe40000000f00 */
[----:B------:R5:W2:Y:S01]  /*1d430*/  MUFU.TANH R167, R2 ;  /* 0x0000000200a77308 */ /* 0x000aa20000002400 */
[-C--:B------:R-:W-:Y:S08]  /*1d440*/  HMMA.16816.F32.BF16 R76, R156, R10.reuse, R76 ;  /* 0x0000000a9c4c723c */ /* 0x080ff0000004184c */
[----:B------:R-:W-:Y:S04]  /*1d450*/  HMMA.16816.F32.BF16 R80, R160, R10, R80 ;  /* 0x0000000aa050723c */ /* 0x000fe80000041850 */
[----:B-1----:R-:W-:Y:S04]  /*1d460*/  FMUL.FTZ R0, R16, c[0x0][0x320] ;  /* 0x0000c80010007a20 */ /* 0x002fe80000410000 */
[----:B------:R1:W1:Y:S01]  /*1d470*/  MUFU.TANH R175, R0 ;  /* 0x0000000000af7308 */ /* 0x0002620000002400 */
[----:B-----5:R-:W-:Y:S07]  /*1d480*/  @P0 IADD3 R2, R216, -0x1, RZ ;  /* 0xffffffffd8020810 */ /* 0x020fee0007ffe0ff */
[----:B------:R-:W-:Y:S02]  /*1d490*/  FMUL.FTZ R4, R78, c[0x0][0x320] ;  /* 0x0000c8004e047a20 */ /* 0x000fe40000410000 */
[----:B-1----:R-:W-:Y:S04]  /*1d4a0*/  FMUL.FTZ R0, R17, c[0x0][0x320] ;  /* 0x0000c80011007a20 */ /* 0x002fe80000410000 */
        /* <DEDUP_REMOVED lines=76> */
[----:B-----5:R-:W-:Y:S02]  /*1d970*/  FMUL.FTZ R0, R60, c[0x0][0x320] ;  /* 0x0000c8003c007a20 */ /* 0x020fe40000410000 */
[----:B------:R-:W5:Y:S06]  /*1d980*/  LDL R60, [R1+0x1c] ;  /* 0x00001c00013c7983 */ /* 0x000f6c0000100800 */
[----:B------:R1:W1:Y:S02]  /*1d990*/  MUFU.TANH R53, R0 ;  /* 0x0000000000357308 */ /* 0x0002640000002400 */
[----:B-1----:R-:W-:Y:S08]  /*1d9a0*/  FMUL.FTZ R0, R61, c[0x0][0x320] ;  /* 0x0000c8003d007a20 */ /* 0x002ff00000410000 */
[----:B------:R1:W1:Y:S02]  /*1d9b0*/  MUFU.TANH R52, R0 ;  /* 0x0000000000347308 */ /* 0x0002640000002400 */
[----:B-1----:R-:W-:Y:S02]  /*1d9c0*/  FMUL.FTZ R0, R62, c[0x0][0x320] ;  /* 0x0000c8003e007a20 */ /* 0x002fe40000410000 */
[----:B------:R-:W5:Y:S06]  /*1d9d0*/  LDL R62, [R1+0x20] ;  /* 0x00002000013e7983 */ /* 0x000f6c0000100800 */
        /* <DEDUP_REMOVED lines=8> */
[----:B-1----:R-:W-:Y:S01]  /*1da60*/  @P0 SHF.L.U32 R4, R9, 0x5, RZ ;  /* 0x0000000509040819 */ /* 0x002fe200000006ff */
[----:B--2---:R-:W-:Y:S08]  /*1da70*/  FMUL.FTZ R0, R66, c[0x0][0x320] ;  /* 0x0000c80042007a20 */ /* 0x004ff00000410000 */
[----:B------:R1:W2:Y:S02]  /*1da80*/  MUFU.TANH R46, R0 ;  /* 0x00000000002e7308 */ /* 0x0002a40000002400 */
[----:B-1----:R-:W-:Y:S08]  /*1da90*/  FMUL.FTZ R0, R67, c[0x0][0x320] ;  /* 0x0000c80043007a20 */ /* 0x002ff00000410000 */
        /* <DEDUP_REMOVED lines=62> */
[----:B------:R1:W1:Y:S02]  /*1de80*/  MUFU.TANH R24, R2 ;  /* 0x0000000200187308 */ /* 0x0002640000002400 */
[----:B-1----:R-:W-:Y:S04]  /*1de90*/  IADD3 R2, -R57, 0x1, R0 ;  /* 0x0000000139027810 */ /* 0x002fe80007ffe100 */
[----:B-----5:R-:W-:Y:S04]  /*1dea0*/  IADD3 R2, -R60, R2, R62 ;  /* 0x000000023c027210 */ /* 0x020fe80007ffe13e */
[C---:B------:R-:W-:Y:S02]  /*1deb0*/  IADD3 R6, R2.reuse, c[0x0][0x328], RZ ;  /* 0x0000ca0002067a10 */ /* 0x040fe40007ffe0ff */
[----:B------:R-:W-:Y:S02]  /*1dec0*/  IADD3 R7, R2, UR4, RZ ;  /* 0x0000000402077c10 */ /* 0x000fe4000fffe0ff */
[----:B--2---:R-:W-:Y:S02]  /*1ded0*/  IADD3 R3, R6, R4, RZ ;  /* 0x0000000406037210 */ /* 0x004fe40007ffe0ff */
[----:B------:R-:W-:Y:S01]  /*1dee0*/  IADD3 R2, R4, R7, RZ ;  /* 0x0000000704027210 */ /* 0x000fe20007ffe0ff */
[----:B------:R-:W-:-:S05]  /*1def0*/  @!P5 BRA `(.L_x_962) ;  /* 0x000001800000d947 */ /* 0x000fca0003800000 */
[----:B---34-:R-:W-:Y:S01]  /*1df00*/  IADD3 R4, -R60, R62, R4 ;  /* 0x0000003e3c047210 */ /* 0x018fe20007ffe104 */
        /* <DEDUP_REMOVED lines=12> */
.L_x_964:
[----:B------:R-:W-:Y:S04]  /*1dfd0*/  MOV R8, c[0x0][0x32c] ;  /* 0x0000cb0000087a02 */ /* 0x000fe80000000f00 */
[----:B------:R-:W-:Y:S11]  /*1dfe0*/  ISETP.NE.AND P0, PT, R8, 0x1, PT ;  /* 0x000000010800780c */ /* 0x000ff60003f05270 */
[----:B------:R-:W-:Y:S02]  /*1dff0*/  @!UPT UIADD3 URZ, URZ, URZ, URZ ;  /* 0x0000003f3f3ff290 */ /* 0x000fe4000fffe03f */
[----:B------:R-:W-:Y:S05]  /*1e000*/  @P0 IMAD.HI.U32 R8, R4, c[0x0][0x330], RZ ;  /* 0x0000cc0004080a27 */ /* 0x000fea00078e00ff */
[----:B------:R-:W-:Y:S02]  /*1e010*/  @P0 SHF.R.U32.HI R4, RZ, c[0x0][0x334], R8 ;  /* 0x0000cd00ff040a19 */ /* 0x000fe40000011608 */
.L_x_965:
[----:B------:R-:W-:Y:S05]  /*1e020*/  BSYNC B0 ;  /* 0x0000000000007941 */ /* 0x000fea0003800000 */
.L_x_963:
[----:B------:R-:W-:Y:S04]  /*1e030*/  IMAD.IADD R8, R0, 0x1, -R57 ;  /* 0x0000000100087824 */ /* 0x000fe800078e0a39 */
[----:B------:R-:W-:Y:S05]  /*1e040*/  IMAD R4, R4, c[0x0][0x32c], R8 ;  /* 0x0000cb0004047a24 */ /* 0x000fea00078e0208 */
[----:B------:R-:W-:Y:S02]  /*1e050*/  IADD3 R8, R4, c[0x0][0x32c], RZ ;  /* 0x0000cb0004087a10 */ /* 0x000fe40007ffe0ff */
[----:B------:R-:W-:Y:S02]  /*1e060*/  IMNMX R2, R2, R4, !PT ;  /* 0x0000000402027217 */ /* 0x000fe40007800200 */
[----:B------:R-:W-:Y:S02]  /*1e070*/  IMNMX R3, R3, R8, PT ;  /* 0x0000000803037217 */ /* 0x000fe40003800200 */
.L_x_962:
[C---:B---34-:R-:W-:Y:S01]  /*1e080*/  ISETP.GE.AND P0, PT, R0.reuse, 0x2, PT ;  /* 0x000000020000780c */ /* 0x058fe20003f06270 */
        /* <DEDUP_REMOVED lines=113> */
.L_x_968:
[----:B------:R-:W-:Y:S04]  /*1e7a0*/  MOV R23, c[0x0][0x32c] ;  /* 0x0000cb0000177a02 */ /* 0x000fe80000000f00 */
[----:B------:R-:W-:Y:S11]  /*1e7b0*/  ISETP.NE.AND P0, PT, R23, 0x1, PT ;  /* 0x000000011700780c */ /* 0x000ff60003f05270 */
[----:B------:R-:W-:Y:S02]  /*1e7c0*/  @!UPT UIADD3 URZ, URZ, URZ, URZ ;  /* 0x0000003f3f3ff290 */ /* 0x000fe4000fffe03f */
[----:B------:R-:W-:Y:S05]  /*1e7d0*/  @P0 IMAD.HI.U32 R23, R4, c[0x0][0x330], RZ ;  /* 0x0000cc0004170a27 */ /* 0x000fea00078e00ff */
[----:B------:R-:W-:Y:S02]  /*1e7e0*/  @P0 SHF.R.U32.HI R4, RZ, c[0x0][0x334], R23 ;  /* 0x0000cd00ff040a19 */ /* 0x000fe40000011617 */
.L_x_969:
[----:B------:R-:W-:Y:S05]  /*1e7f0*/  BSYNC B0 ;  /* 0x0000000000007941 */ /* 0x000fea0003800000 */
.L_x_967:
[----:B------:R-:W-:Y:S04]  /*1e800*/  IMAD.IADD R23, R0, 0x1, -R57 ;  /* 0x0000000100177824 */ /* 0x000fe800078e0a39 */
[----:B------:R-:W-:Y:S05]  /*1e810*/  IMAD R4, R4, c[0x0][0x32c], R23 ;  /* 0x0000cb0004047a24 */ /* 0x000fea00078e0217 */
[----:B------:R-:W-:Y:S02]  /*1e820*/  IADD3 R23, R4, c[0x0][0x32c], RZ ;  /* 0x0000cb0004177a10 */ /* 0x000fe40007ffe0ff */
[----:B------:R-:W-:Y:S02]  /*1e830*/  IMNMX R3, R3, R4, !PT ;  /* 0x0000000403037217 */ /* 0x000fe40007800200 */
[----:B------:R-:W-:Y:S02]  /*1e840*/  IMNMX R2, R2, R23, PT ;  /* 0x0000001702027217 */ /* 0x000fe40003800200 */
.L_x_966:
        /* <DEDUP_REMOVED lines=94> */
.L_x_972:
[----:B------:R-:W-:Y:S04]  /*1ee30*/  MOV R23, c[0x0][0x32c] ;  /* 0x0000cb0000177a02 */ /* 0x000fe80000000f00 */
[----:B------:R-:W-:Y:S11]  /*1ee40*/  ISETP.NE.AND P0, PT, R23, 0x1, PT ;  /* 0x000000011700780c */ /* 0x000ff60003f05270 */
[----:B------:R-:W-:Y:S02]  /*1ee50*/  @!UPT UIADD3 URZ, URZ, URZ, URZ ;  /* 0x0000003f3f3ff290 */ /* 0x000fe4000fffe03f */
[----:B------:R-:W-:Y:S05]  /*1ee60*/  @P0 IMAD.HI.U32 R23, R4, c[0x0][0x330], RZ ;  /* 0x0000cc0004170a27 */ /* 0x000fea00078e00ff */
[----:B------:R-:W-:Y:S02]  /*1ee70*/  @P0 SHF.R.U32.HI R4, RZ, c[0x0][0x334], R23 ;  /* 0x0000cd00ff040a19 */ /* 0x000fe40000011617 */
.L_x_973:
[----:B------:R-:W-:Y:S05]  /*1ee80*/  BSYNC B0 ;  /* 0x0000000000007941 */ /* 0x000fea0003800000 */
.L_x_971:
[----:B------:R-:W-:Y:S04]  /*1ee90*/  IMAD.IADD R23, R0, 0x1, -R57 ;  /* 0x0000000100177824 */ /* 0x000fe800078e0a39 */
[----:B------:R-:W-:Y:S05]  /*1eea0*/  IMAD R4, R4, c[0x0][0x32c], R23 ;  /* 0x0000cb0004047a24 */ /* 0x000fea00078e0217 */
[----:B------:R-:W-:Y:S02]  /*1eeb0*/  IADD3 R23, R4, c[0x0][0x32c], RZ ;  /* 0x0000cb0004177a10 */ /* 0x000fe40007ffe0ff */
[----:B------:R-:W-:Y:S02]  /*1eec0*/  IMNMX R3, R3, R4, !PT ;  /* 0x0000000403037217 */ /* 0x000fe40007800200 */
[----:B------:R-:W-:Y:S02]  /*1eed0*/  IMNMX R2, R2, R23, PT ;  /* 0x0000001702027217 */ /* 0x000fe40003800200 */
.L_x_970:
        /* <DEDUP_REMOVED lines=94> */
.L_x_976:
[----:B------:R-:W-:Y:S04]  /*1f4c0*/  MOV R5, c[0x0][0x32c] ;  /* 0x0000cb0000057a02 */ /* 0x000fe80000000f00 */
[----:B------:R-:W-:Y:S11]  /*1f4d0*/  ISETP.NE.AND P0, PT, R5, 0x1, PT ;  /* 0x000000010500780c */ /* 0x000ff60003f05270 */
[----:B------:R-:W-:Y:S02]  /*1f4e0*/  @!UPT UIADD3 URZ, URZ, URZ, URZ ;  /* 0x0000003f3f3ff290 */ /* 0x000fe4000fffe03f */
[----:B------:R-:W-:Y:S05]  /*1f4f0*/  @P0 IMAD.HI.U32 R5, R4, c[0x0][0x330], RZ ;  /* 0x0000cc0004050a27 */ /* 0x000fea00078e00ff */
[----:B------:R-:W-:Y:S02]  /*1f500*/  @P0 SHF.R.U32.HI R4, RZ, c[0x0][0x334], R5 ;  /* 0x0000cd00ff040a19 */ /* 0x000fe40000011605 */
.L_x_977:
[----:B------:R-:W-:Y:S05]  /*1f510*/  BSYNC B0 ;  /* 0x0000000000007941 */ /* 0x000fea0003800000 */
.L_x_975:
[----:B------:R-:W-:Y:S04]  /*1f520*/  IMAD.IADD R0, R0, 0x1, -R57 ;  /* 0x0000000100007824 */ /* 0x000fe800078e0a39 */
[----:B------:R-:W-:Y:S05]  /*1f530*/  IMAD R0, R4, c[0x0][0x32c], R0 ;  /* 0x0000cb0004007a24 */ /* 0x000fea00078e0200 */
[----:B------:R-:W-:Y:S02]  /*1f540*/  IADD3 R4, R0, c[0x0][0x32c], RZ ;  /* 0x0000cb0000047a10 */ /* 0x000fe40007ffe0ff */
[----:B------:R-:W-:Y:S02]  /*1f550*/  IMNMX R2, R2, R0, !PT ;  /* 0x0000000002027217 */ /* 0x000fe40007800200 */
[----:B------:R-:W-:Y:S02]  /*1f560*/  IMNMX R3, R3, R4, PT ;  /* 0x0000000403037217 */ /* 0x000fe40003800200 */
.L_x_974:
        /* <DEDUP_REMOVED lines=137> */
[----:B------:R-:W-:Y:S01]  /*1fe00*/  MOV R81, R228 ;  /* 0x000000e400517202 */ /* 0x000fe20000000f00 */
[----:B------:R-:W1:Y:S01]  /*1fe10*/  MUFU.EX2 R49, R0 ;  /* 0x0000000000317308 */ /* 0x000e620000000800 */
[----:B--2---:R-:W-:Y:S02]  /*1fe20*/  FMNMX.FTZ R4, R4, R6, !PT ;  /* 0x0000000604047209 */ /* 0x004fe40007810000 */
[----:B------:R-:W2:Y:S01]  /*1fe30*/  SHFL.BFLY PT, R6, R5, 0x2, 0x1f ;  /* 0x0c401f0005067f89 */ /* 0x000ea200000e0000 */
[----:B------:R-:W-:Y:S02]  /*1fe40*/  ISETP.GT.AND P0, PT, R2, 0x41, !P6 ;  /* 0x000000410200780c */ /* 0x000fe40007704270 */
[----:B------:R-:W-:Y:S02]  /*1fe50*/  ISETP.NE.AND P5, PT, R8, RZ, PT ;  /* 0x000000ff0800720c */ /* 0x000fe40003fa5270 */
[C---:B------:R-:W-:Y:S02]  /*1fe60*/  ISETP.LT.OR P0, PT, R3.reuse, 0x42, P0 ;  /* 0x000000420300780c */ /* 0x040fe40000701670 */
[----:B------:R-:W-:Y:S01]  /*1fe70*/  MUFU.EX2 R228, R28 ;  /* 0x0000001c00e47308 */ /* 0x000fe20000000800 */
[----:B------:R-:W3:Y:S01]  /*1fe80*/  SHFL.BFLY PT, R7, R4, 0x1, 0x1f ;  /* 0x0c201f0004077f89 */ /* 0x000ee200000e0000 */
[----:B------:R-:W-:Y:S02]  /*1fe90*/  FSEL R166, R66, -INF , !P0 ;  /* 0xff80000042a67808 */ /* 0x000fe40004000000 */
[----:B------:R-:W-:Y:S02]  /*1fea0*/  ISETP.GT.AND P0, PT, R2, 0x48, !P5 ;  /* 0x000000480200780c */ /* 0x000fe40006f04270 */
[----:B------:R-:W-:Y:S02]  /*1feb0*/  ISETP.NE.AND P6, PT, R22, RZ, PT ;  /* 0x000000ff1600720c */ /* 0x000fe40003fc5270 */
[----:B------:R-:W-:Y:S02]  /*1fec0*/  ISETP.LT.OR P0, PT, R3, 0x49, P0 ;  /* 0x000000490300780c */ /* 0x000fe40000701670 */
[----:B------:R-:W-:Y:S02]  /*1fed0*/  ISETP.GT.AND P3, PT, R2, 0x49, !P6 ;  /* 0x000000490200780c */ /* 0x000fe40007764270 */
[----:B------:R-:W-:Y:S02]  /*1fee0*/  FSEL R165, R65, -INF , !P0 ;  /* 0xff80000041a57808 */ /* 0x000fe40004000000 */
[----:B------:R-:W-:Y:S01]  /*1fef0*/  ISETP.LT.OR P3, PT, R3, 0x4a, P3 ;  /* 0x0000004a0300780c */ /* 0x000fe20001f61670 */
[--C-:B------:R-:W-:Y:S01]  /*1ff00*/  FFMA.FTZ R3, R39, c[0x0][0x2d0], -R74.reuse ;  /* 0x0000b40027037a23 */ /* 0x100fe2000001084a */
[----:B-1----:R-:W-:Y:S02]  /*1ff10*/  F2FP.BF16.PACK_AB R76, R49, R44 ;  /* 0x0000002c314c723e */ /* 0x002fe400000010ff */
[----:B--2---:R-:W-:Y:S01]  /*1ff20*/  FMNMX.FTZ R0, R5, R6, !PT ;  /* 0x0000000605007209 */ /* 0x004fe20007810000 */
[----:B------:R1:W-:Y:S01]  /*1ff30*/  MUFU.EX2 R247, R3 ;  /* 0x0000000300f77308 */ /* 0x0003e20000000800 */
[--C-:B------:R-:W-:Y:S01]  /*1ff40*/  FFMA.FTZ R5, R29, c[0x0][0x2d0], -R74.reuse ;  /* 0x0000b4001d057a23 */ /* 0x100fe2000001084a */
[----:B------:R-:W-:Y:S02]  /*1ff50*/  FMNMX.FTZ R6, R21, R87, !PT ;  /* 0x0000005715067209 */ /* 0x000fe40007810000 */
[----:B------:R-:W-:Y:S02]  /*1ff60*/  FSEL R73, R67, -INF , !P3 ;  /* 0xff80000043497808 */ /* 0x000fe40005800000 */
[----:B---3--:R-:W-:Y:S02]  /*1ff70*/  FMNMX.FTZ R71, R4, R7, !PT ;  /* 0x0000000704477209 */ /* 0x008fe40007810000 */
[----:B------:R-:W2:Y:S02]  /*1ff80*/  SHFL.BFLY PT, R7, R0, 0x1, 0x1f ;  /* 0x0c201f0000077f89 */ /* 0x000ea400000e0000 */
[----:B------:R3:W-:Y:S01]  /*1ff90*/  MUFU.EX2 R50, R5 ;  /* 0x0000000500327308 */ /* 0x0007e20000000800 */
[C---:B------:R-:W-:Y:S01]  /*1ffa0*/  FMUL.FTZ R4, R71.reuse, c[0x0][0x2d0] ;  /* 0x0000b40047047a20 */ /* 0x040fe20000410000 */
[----:B------:R-:W-:Y:S04]  /*1ffb0*/  FSETP.NEU.FTZ.AND P1, PT, R71, -INF , PT ;  /* 0xff8000004700780b */ /* 0x000fe80003f3d000 */
[----:B------:R-:W-:Y:S02]  /*1ffc0*/  FSEL R75, R4, RZ, P1 ;  /* 0x000000ff044b7208 */ /* 0x000fe40000800000 */
[----:B------:R-:W-:Y:S04]  /*1ffd0*/  FMNMX.FTZ R4, R20, R6, !PT ;  /* 0x0000000614047209 */ /* 0x000fe80007810000 */
[----:B------:R-:W-:Y:S01]  /*1ffe0*/  FMNMX.FTZ R4, R19, R4, !PT ;  /* 0x0000000413047209 */ /* 0x000fe20007810000 */
[--C-:B-1----:R-:W-:Y:S03]  /*1fff0*/  FFMA.FTZ R3, R35, c[0x0][0x2d0], -R75.reuse ;  /* 0x0000b40023037a23 */ /* 0x102fe6000001084b */
[----:B------:R-:W-:Y:S01]  /*20000*/  FMNMX.FTZ R4, R18, R4, !PT ;  /* 0x0000000412047209 */ /* 0x000fe20007810000 */
[----:B------:R1:W-:Y:S03]  /*20010*/  MUFU.EX2 R241, R3 ;  /* 0x0000000300f17308 */ /* 0x0003e60000000800 */
[----:B------:R-:W-:Y:S02]  /*20020*/  FMNMX.FTZ R4, R57, R4, !PT ;  /* 0x0000000439047209 */ /* 0x000fe40007810000 */
[----:B--2---:R-:W-:Y:S01]  /*20030*/  FMNMX.FTZ R70, R0, R7, !PT ;  /* 0x0000000700467209 */ /* 0x004fe20007810000 */
[--C-:B------:R-:W-:Y:S01]  /*20040*/  FFMA.FTZ R0, R30, c[0x0][0x2d0], -R75.reuse ;  /* 0x0000b4001e007a23 */ /* 0x100fe2000001084b */
[----:B------:R-:W-:Y:S01]  /*20050*/  FMNMX.FTZ R4, R60, R4, !PT ;  /* 0x000000043c047209 */ /* 0x000fe20007810000 */
[----:B---3--:R-:W-:Y:S01]  /*20060*/  FFMA.FTZ R5, R32, c[0x0][0x2d0], -R74 ;  /* 0x0000b40020057a23 */ /* 0x008fe2000001084a */
[----:B------:R-:W-:Y:S01]  /*20070*/  FSETP.NEU.FTZ.AND P0, PT, R70, -INF , PT ;  /* 0xff8000004600780b */ /* 0x000fe20003f1d000 */
[--C-:B------:R-:W-:Y:S01]  /*20080*/  FFMA.FTZ R32, R56, c[0x0][0x2d0], -R75.reuse ;  /* 0x0000b40038207a23 */ /* 0x100fe2000001084b */
[----:B------:R2:W-:Y:S01]  /*20090*/  MUFU.EX2 R251, R0 ;  /* 0x0000000000fb7308 */ /* 0x0005e20000000800 */
[----:B------:R-:W-:Y:S09]  /*200a0*/  FMNMX.FTZ R4, R62, R4, !PT ;  /* 0x000000043e047209 */ /* 0x000ff20007810000 */
[----:B------:R3:W4:Y:S01]  /*200b0*/  MUFU.EX2 R80, R5 ;  /* 0x0000000500507308 */ /* 0x0007220000000800 */
[--C-:B-1----:R-:W-:Y:S09]  /*200c0*/  FFMA.FTZ R3, R36, c[0x0][0x2d0], -R75.reuse ;  /* 0x0000b40024037a23 */ /* 0x102ff2000001084b */
[----:B------:R1:W-:Y:S01]  /*200d0*/  MUFU.EX2 R243, R3 ;  /* 0x0000000300f37308 */ /* 0x0003e20000000800 */
[----:B--2---:R-:W-:Y:S05]  /*200e0*/  FMUL.FTZ R0, R70, c[0x0][0x2d0] ;  /* 0x0000b40046007a20 */ /* 0x004fea0000410000 */
[----:B------:R-:W-:Y:S04]  /*200f0*/  FSEL R152, R0, RZ, P0 ;  /* 0x000000ff00987208 */ /* 0x000fe80000000000 */
[----:B------:R-:W-:Y:S01]  /*20100*/  MUFU.EX2 R227, R32 ;  /* 0x0000002000e37308 */ /* 0x000fe20000000800 */
[--C-:B---3--:R-:W-:Y:S01]  /*20110*/  FFMA.FTZ R5, R25, c[0x0][0x2d0], -R75.reuse ;  /* 0x0000b40019057a23 */ /* 0x108fe2000001084b */
[----:B----4-:R-:W-:Y:S01]  /*20120*/  F2FP.BF16.PACK_AB R78, R80, R50 ;  /* 0x00000032504e723e */ /* 0x010fe200000010ff */
[--C-:B------:R-:W-:Y:S02]  /*20130*/  FFMA.FTZ R2, R34, c[0x0][0x2d0], -R152.reuse ;  /* 0x0000b40022027a23 */ /* 0x100fe40000010898 */
[--C-:B------:R-:W-:Y:S05]  /*20140*/  FFMA.FTZ R16, R46, c[0x0][0x2d0], -R152.reuse ;  /* 0x0000b4002e107a23 */ /* 0x100fea0000010898 */
[----:B------:R2:W-:Y:S01]  /*20150*/  MUFU.EX2 R48, R5 ;  /* 0x0000000500307308 */ /* 0x0005e20000000800 */
[--C-:B------:R-:W-:Y:S02]  /*20160*/  FFMA.FTZ R8, R42, c[0x0][0x2d0], -R152.reuse ;  /* 0x0000b4002a087a23 */ /* 0x100fe40000010898 */
[----:B------:R-:W-:Y:S02]  /*20170*/  FFMA.FTZ R12, R45, c[0x0][0x2d0], -R152 ;  /* 0x0000b4002d0c7a23 */ /* 0x000fe40000010898 */
[--C-:B-1----:R-:W-:Y:S02]  /*20180*/  FFMA.FTZ R3, R40, c[0x0][0x2d0], -R74.reuse ;  /* 0x0000b40028037a23 */ /* 0x102fe4000001084a */
[--C-:B------:R-:W-:Y:S03]  /*20190*/  FFMA.FTZ R40, R61, c[0x0][0x2d0], -R74.reuse ;  /* 0x0000b4003d287a23 */ /* 0x100fe6000001084a */
[----:B------:R1:W-:Y:S10]  /*201a0*/  MUFU.EX2 R242, R2 ;  /* 0x0000000200f27308 */ /* 0x0003f40000000800 */
[----:B------:R-:W-:Y:S01]  /*201b0*/  MUFU.EX2 R245, R3 ;  /* 0x0000000300f57308 */ /* 0x000fe20000000800 */
[--C-:B--2---:R-:W-:Y:S09]  /*201c0*/  FFMA.FTZ R5, R27, c[0x0][0x2d0], -R75.reuse ;  /* 0x0000b4001b057a23 */ /* 0x104ff2000001084b */
[----:B------:R2:W3:Y:S01]  /*201d0*/  MUFU.EX2 R252, R5 ;  /* 0x0000000500fc7308 */ /* 0x0004e20000000800 */
[----:B-1----:R-:W-:Y:S09]  /*201e0*/  FFMA.FTZ R2, R38, c[0x0][0x2d0], -R74 ;  /* 0x0000b40026027a23 */ /* 0x002ff2000001084a */
[----:B------:R-:W-:Y:S10]  /*201f0*/  MUFU.EX2 R240, R2 ;  /* 0x0000000200f07308 */ /* 0x000ff40000000800 */
        /* <DEDUP_REMOVED lines=77> */
[C---:B------:R-:W-:Y:S02]  /*206d0*/  FMUL.FTZ R13, R2.reuse, R97 ;  /* 0x00000061020d7220 */ /* 0x040fe40000410000 */
[--C-:B----4-:R-:W-:Y:S02]  /*206e0*/  FFMA.FTZ R4, R43, c[0x0][0x2d0], -R75.reuse ;  /* 0x0000b4002b047a23 */ /* 0x110fe4000001084b */
        /* <DEDUP_REMOVED lines=12> */
[C---:B------:R-:W-:Y:S01]  /*207b0*/  FMUL.FTZ R41, R2.reuse, R125 ;  /* 0x0000007d02297220 */ /* 0x040fe20000410000 */
[----:B------:R1:W-:Y:S01]  /*207c0*/  MUFU.EX2 R223, R48 ;  /* 0x0000003000df7308 */ /* 0x0003e20000000800 */
[----:B------:R-:W-:Y:S02]  /*207d0*/  FMUL.FTZ R45, R2, R129 ;  /* 0x00000081022d7220 */ /* 0x000fe40000410000 */
[----:B--2---:R-:W-:Y:S02]  /*207e0*/  FFMA.FTZ R0, R20, c[0x0][0x2d0], -R153 ;  /* 0x0000b40014007a23 */ /* 0x004fe40000010899 */
[----:B------:R-:W2:Y:S01]  /*207f0*/  LDSM.16.MT88.4 R20, [R201] ;  /* 0x00000000c914783b */ /* 0x000ea20000004200 */
[C---:B------:R-:W-:Y:S02]  /*20800*/  FMUL.FTZ R49, R69.reuse, R133 ;  /* 0x0000008545317220 */ /* 0x040fe40000410000 */
[C---:B------:R-:W-:Y:S02]  /*20810*/  FMUL.FTZ R50, R68.reuse, R134 ;  /* 0x0000008644327220 */ /* 0x040fe40000410000 */
[----:B------:R4:W5:Y:S01]  /*20820*/  MUFU.EX2 R235, R0 ;  /* 0x0000000000eb7308 */ /* 0x0009620000000800 */
[----:B------:R-:W-:Y:S02]  /*20830*/  FMUL.FTZ R51, R68, R135 ;  /* 0x0000008744337220 */ /* 0x000fe40000410000 */
[C---:B---3--:R-:W-:Y:S02]  /*20840*/  FMUL.FTZ R4, R69.reuse, R88 ;  /* 0x0000005845047220 */ /* 0x048fe40000410000 */
[----:B------:R-:W-:Y:S01]  /*20850*/  LDSM.16.MT88.4 R88, [R205+0x800] ;  /* 0x00080000cd58783b */ /* 0x000fe20000004200 */
[--C-:B------:R-:W-:Y:S02]  /*20860*/  FFMA.FTZ R92, R158, c[0x0][0x2d0], -R152.reuse ;  /* 0x0000b4009e5c7a23 */ /* 0x100fe40000010898 */
[C---:B------:R-:W-:Y:S02]  /*20870*/  FMUL.FTZ R56, R2.reuse, R140 ;  /* 0x0000008c02387220 */ /* 0x040fe40000410000 */
[----:B------:R-:W-:Y:S01]  /*20880*/  MUFU.EX2 R220, R92 ;  /* 0x0000005c00dc7308 */ /* 0x000fe20000000800 */
[----:B------:R-:W-:Y:S02]  /*20890*/  FMUL.FTZ R61, R2, R145 ;  /* 0x00000091023d7220 */ /* 0x000fe40000410000 */
[----:B-1----:R-:W-:Y:S02]  /*208a0*/  FMUL.FTZ R48, R69, R132 ;  /* 0x0000008445307220 */ /* 0x002fe40000410000 */
[----:B------:R-:W-:Y:S05]  /*208b0*/  LDSM.16.MT88.4 R132, [R202+0x2000] ;  /* 0x00200000ca84783b */ /* 0x000fea0000004200 */
        /* <DEDUP_REMOVED lines=16> */
[C---:B------:R-:W-:Y:S01]  /*209c0*/  FMUL.FTZ R15, R0.reuse, R99 ;  /* 0x00000063000f7220 */ /* 0x040fe20000410000 */
[----:B------:R-:W3:Y:S01]  /*209d0*/  LDL.LU R108, [R1+0xc] ;  /* 0x00000c00016c7983 */ /* 0x000ee20000300800 */
[----:B------:R-:W-:Y:S03]  /*209e0*/  FFMA.FTZ R20, R47, c[0x0][0x2d0], -R152 ;  /* 0x0000b4002f147a23 */ /* 0x000fe60000010898 */
[----:B------:R-:W4:Y:S01]  /*209f0*/  LDL.LU R114, [R1+0x14] ;  /* 0x0000140001727983 */ /* 0x000f220000300800 */
[----:B------:R1:W-:Y:S01]  /*20a00*/  MUFU.EX2 R230, R20 ;  /* 0x0000001400e67308 */ /* 0x0003e20000000800 */
[-C--:B------:R-:W-:Y:S03]  /*20a10*/  HMMA.16816.F32.BF16 R12, R64, R22.reuse, R12 ;  /* 0x00000016400c723c */ /* 0x080fe6000004180c */
[C---:B------:R-:W-:Y:S01]  /*20a20*/  FMUL.FTZ R27, R0.reuse, R111 ;  /* 0x0000006f001b7220 */ /* 0x040fe20000410000 */
[----:B------:R-:W-:Y:S01]  /*20a30*/  MOV R111, R44 ;  /* 0x0000002c006f7202 */ /* 0x000fe20000000f00 */
[C---:B------:R-:W-:Y:S02]  /*20a40*/  FMUL.FTZ R31, R0.reuse, R115 ;  /* 0x00000073001f7220 */ /* 0x040fe40000410000 */
[----:B------:R-:W-:Y:S01]  /*20a50*/  FMUL.FTZ R42, R0, R126 ;  /* 0x0000007e002a7220 */ /* 0x000fe20000410000 */
[C---:B------:R-:W-:Y:S04]  /*20a60*/  HMMA.16816.F32.BF16 R16, R76.reuse, R22, R16 ;  /* 0x000000164c10723c */ /* 0x040fe80000041810 */
[----:B------:R-:W-:Y:S02]  /*20a70*/  FMUL.FTZ R21, R69, R105 ;  /* 0x0000006945157220 */ /* 0x000fe40000410000 */
[----:B------:R-:W-:Y:S02]  /*20a80*/  FFMA.FTZ R44, R155, c[0x0][0x2d0], -R74 ;  /* 0x0000b4009b2c7a23 */ /* 0x000fe4000001084a */
[C---:B------:R-:W-:Y:S02]  /*20a90*/  FMUL.FTZ R22, R68.reuse, R106 ;  /* 0x0000006a44167220 */ /* 0x040fe40000410000 */
[----:B------:R5:W-:Y:S02]  /*20aa0*/  MUFU.EX2 R224, R44 ;  /* 0x0000002c00e07308 */ /* 0x000be40000000800 */
[----:B------:R-:W-:Y:S02]  /*20ab0*/  FMUL.FTZ R23, R68, R107 ;  /* 0x0000006b44177220 */ /* 0x000fe40000410000 */
[C---:B------:R-:W-:Y:S02]  /*20ac0*/  FMUL.FTZ R43, R0.reuse, R127 ;  /* 0x0000007f002b7220 */ /* 0x040fe40000410000 */
[C---:B-1----:R-:W-:Y:S02]  /*20ad0*/  FMUL.FTZ R20, R69.reuse, R104 ;  /* 0x0000006845147220 */ /* 0x042fe40000410000 */
[C---:B------:R-:W-:Y:S02]  /*20ae0*/  FMUL.FTZ R46, R0.reuse, R130 ;  /* 0x00000082002e7220 */ /* 0x040fe40000410000 */
[C---:B------:R-:W-:Y:S02]  /*20af0*/  FMUL.FTZ R47, R0.reuse, R131 ;  /* 0x00000083002f7220 */ /* 0x040fe40000410000 */
[C---:B------:R-:W-:Y:S01]  /*20b00*/  FMUL.FTZ R59, R0.reuse, R143 ;  /* 0x0000008f003b7220 */ /* 0x040fe20000410000 */
[-C--:B------:R-:W-:Y:S03]  /*20b10*/  HMMA.16816.F32.BF16 R20, R76, R36.reuse, R20 ;  /* 0x000000244c14723c */ /* 0x080fe60000041814 */
[C---:B------:R-:W-:Y:S02]  /*20b20*/  FMUL.FTZ R62, R0.reuse, R146 ;  /* 0x00000092003e7220 */ /* 0x040fe40000410000 */
[----:B------:R-:W-:Y:S03]  /*20b30*/  FMUL.FTZ R63, R0, R147 ;  /* 0x00000093003f7220 */ /* 0x000fe60000410000 */
[C---:B------:R-:W-:Y:S04]  /*20b40*/  HMMA.16816.F32.BF16 R24, R64.reuse, R36, R24 ;  /* 0x000000244018723c */ /* 0x040fe80000041818 */
[----:B-----5:R-:W-:Y:S03]  /*20b50*/  FMUL.FTZ R44, R2, R128 ;  /* 0x00000080022c7220 */ /* 0x020fe60000410000 */
[----:B------:R-:W-:Y:S01]  /*20b60*/  FFMA.FTZ R36, R58, c[0x0][0x2d0], -R75 ;  /* 0x0000b4003a247a23 */ /* 0x000fe2000001084b */
[-C--:B------:R-:W-:Y:S03]  /*20b70*/  HMMA.16816.F32.BF16 R28, R64, R38.reuse, R28 ;  /* 0x00000026401c723c */ /* 0x080fe6000004181c */
[----:B------:R1:W-:Y:S01]  /*20b80*/  MUFU.EX2 R226, R36 ;  /* 0x0000002400e27308 */ /* 0x0003e20000000800 */
[C---:B------:R-:W-:Y:S01]  /*20b90*/  FMUL.FTZ R37, R69.reuse, R121 ;  /* 0x0000007945257220 */ /* 0x040fe20000410000 */
[----:B------:R-:W-:Y:S01]  /*20ba0*/  MOV R121, R80 ;  /* 0x0000005000797202 */ /* 0x000fe20000000f00 */
[--C-:B------:R-:W-:Y:S02]  /*20bb0*/  FFMA.FTZ R58, R60, c[0x0][0x2d0], -R153.reuse ;  /* 0x0000b4003c3a7a23 */ /* 0x100fe40000010899 */
[C---:B------:R-:W-:Y:S04]  /*20bc0*/  HMMA.16816.F32.BF16 R32, R76.reuse, R38, R32 ;  /* 0x000000264c20723c */ /* 0x040fe80000041820 */
[----:B------:R-:W-:Y:S01]  /*20bd0*/  FMUL.FTZ R60, R2, R144 ;  /* 0x00000090023c7220 */ /* 0x000fe20000410000 */
[----:B------:R5:W-:Y:S02]  /*20be0*/  MUFU.EX2 R130, R58 ;  /* 0x0000003a00827308 */ /* 0x000be40000000800 */
[C---:B------:R-:W-:Y:S02]  /*20bf0*/  FMUL.FTZ R38, R68.reuse, R122 ;  /* 0x0000007a44267220 */ /* 0x040fe40000410000 */
[----:B------:R-:W-:Y:S01]  /*20c00*/  FMUL.FTZ R39, R68, R123 ;  /* 0x0000007b44277220 */ /* 0x000fe20000410000 */
[----:B------:R-:W2:Y:S02]  /*20c10*/  LDL.LU R122, [R1+0x18] ;  /* 0x00001800017a7983 */ /* 0x000ea40000300800 */
[----:B-1----:R-:W-:Y:S01]  /*20c20*/  FMUL.FTZ R36, R69, R120 ;  /* 0x0000007845247220 */ /* 0x002fe20000410000 */
[----:B------:R-:W-:Y:S02]  /*20c30*/  MOV R120, R81 ;  /* 0x0000005100787202 */ /* 0x000fe40000000f00 */
[----:B------:R-:W1:Y:S04]  /*20c40*/  LDSM.16.MT88.4 R80, [R204] ;  /* 0x00000000cc50783b */ /* 0x000e680000004200 */
[-C--:B------:R-:W-:Y:S03]  /*20c50*/  HMMA.16816.F32.BF16 R36, R76, R52.reuse, R36 ;  /* 0x000000344c24723c */ /* 0x080fe60000041824 */
[----:B-----5:R-:W-:Y:S05]  /*20c60*/  FMUL.FTZ R58, R0, R142 ;  /* 0x0000008e003a7220 */ /* 0x020fea0000410000 */
        /* <DEDUP_REMOVED lines=9> */
[C---:B-----5:R-:W-:Y:S07]  /*20d00*/  FMUL.FTZ R52, R69.reuse, R136 ;  /* 0x0000008845347220 */ /* 0x060fee0000410000 */
[-C--:B-1----:R-:W-:Y:S08]  /*20d10*/  HMMA.16816.F32.BF16 R52, R76, R80.reuse, R52 ;  /* 0x000000504c34723c */ /* 0x082ff00000041834 */
        /* <DEDUP_REMOVED lines=49> */
[----:B-1----:R-:W-:Y:S01]  /*21030*/  FFMA.FTZ R88, R181, c[0x0][0x2d0], -R74 ;  /* 0x0000b400b5587a23 */ /* 0x002fe2000001084a */
[----:B------:R-:W-:Y:S04]  /*21040*/  MOV R181, R120 ;  /* 0x0000007800b57202 */ /* 0x000fe80000000f00 */
[----:B------:R-:W-:Y:S04]  /*21050*/  ISETP.GT.AND P0, PT, R216, R181, PT ;  /* 0x000000b5d800720c */ /* 0x000fe80003f04270 */
        /* <DEDUP_REMOVED lines=234> */
[----:B------:R-:W-:Y:S01]  /*21f00*/  MOV R216, R0 ;  /* 0x0000000000d87202 */ /* 0x000fe20000000f00 */
[----:B------:R-:W-:-:S05]  /*21f10*/  @P0 BRA `(.L_x_978) ;  /* 0xffffa8f000000947 */ /* 0x000fca000383ffff */
.L_x_961:
[----:B------:R-:W-:Y:S02]  /*21f20*/  MOV R11, 0x1f ;  /* 0x0000001f000b7802 */ /* 0x000fe40000000f00 */
[----:B------:R-:W-:Y:S01]  /*21f30*/  MOV R10, 0xffffffff ;  /* 0xffffffff000a7802 */ /* 0x000fe20000000f00 */
[----:B------:R-:W-:Y:S05]  /*21f40*/  BRA.DIV ~URZ, `(.L_x_979) ;  /* 0x000052527f007947 */ /* 0x000fea000b800000 */
[----:B------:R-:W3:Y:S04]  /*21f50*/  LDL R0, [R1+0x10] ;  /* 0x0000100001007983 */ /* 0x000ee80000100800 */
[----:B--23--:R2:W3:Y:S02]  /*21f60*/  SHFL.BFLY PT, R2, R0, 0x2, 0x1f ;  /* 0x0c401f0000027f89 */ /* 0x00c4e400000e0000 */
.L_x_1065:
[----:B--2---:R-:W2:Y:S02]  /*21f70*/  LDL.LU R0, [R1+0x10] ;  /* 0x0000100001007983 */ /* 0x004ea40000300800 */
[----:B--23--:R-:W-:Y:S01]  /*21f80*/  FADD.FTZ R2, R2, R0 ;  /* 0x0000000002027221 */ /* 0x00cfe20000010000 */
[----:B------:R-:W-:Y:S05]  /*21f90*/  BRA.DIV ~URZ, `(.L_x_980) ;  /* 0x000052627f007947 */ /* 0x000fea000b800000 */
[----:B------:R-:W2:Y:S04]  /*21fa0*/  LDL.LU R8, [R1+0xc] ;  /* 0x00000c0001087983 */ /* 0x000ea80000300800 */
[----:B-1----:R-:W3:Y:S04]  /*21fb0*/  LDL.LU R4, [R1+0x14] ;  /* 0x0000140001047983 */ /* 0x002ee80000300800 */
[----:B------:R-:W4:Y:S04]  /*21fc0*/  LDL.LU R10, [R1+0x18] ;  /* 0x00001800010a7983 */ /* 0x000f280000300800 */
[----:B--2---:R-:W1:Y:S04]  /*21fd0*/  SHFL.BFLY PT, R0, R8, 0x2, 0x1f ;  /* 0x0c401f0008007f89 */ /* 0x004e6800000e0000 */
[----:B---3--:R-:W2:Y:S04]  /*21fe0*/  SHFL.BFLY PT, R6, R4, 0x2, 0x1f ;  /* 0x0c401f0004067f89 */ /* 0x008ea800000e0000 */
[----:B----4-:R-:W3:Y:S01]  /*21ff0*/  SHFL.BFLY PT, R7, R10, 0x2, 0x1f ;  /* 0x0c401f000a077f89 */ /* 0x010ee200000e0000 */
[----:B-1----:R-:W-:-:S02]  /*22000*/  FADD.FTZ R0, R0, R8 ;  /* 0x0000000800007221 */ /* 0x002fc40000010000 */
[----:B--2---:R-:W-:-:S03]  /*22010*/  FADD.FTZ R6, R6, R4 ;  /* 0x0000000406067221 */ /* 0x004fc60000010000 */
[----:B------:R-:W1:Y:S01]  /*22020*/  SHFL.BFLY PT, R5, R0, 0x1, 0x1f ;  /* 0x0c201f0000057f89 */ /* 0x000e6200000e0000 */
[----:B---3--:R-:W-:-:S03]  /*22030*/  FADD.FTZ R7, R7, R10 ;  /* 0x0000000a07077221 */ /* 0x008fc60000010000 */
[----:B------:R-:W2:Y:S04]  /*22040*/  SHFL.BFLY PT, R4, R2, 0x1, 0x1f ;  /* 0x0c201f0002047f89 */ /* 0x000ea800000e0000 */
[----:B------:R-:W3:Y:S04]  /*22050*/  SHFL.BFLY PT, R8, R6, 0x1, 0x1f ;  /* 0x0c201f0006087f89 */ /* 0x000ee800000e0000 */
[----:B------:R4:W4:Y:S01]  /*22060*/  SHFL.BFLY PT, R9, R7, 0x1, 0x1f ;  /* 0x0c201f0007097f89 */ /* 0x00092200000e0000 */
[----:B-1----:R-:W-:Y:S02]  /*22070*/  FADD.FTZ R5, R0, R5 ;  /* 0x0000000500057221 */ /* 0x002fe40000010000 */
[----:B--2---:R-:W-:-:S02]  /*22080*/  FADD.FTZ R2, R2, R4 ;  /* 0x0000000402027221 */ /* 0x004fc40000010000 */
[----:B---3--:R-:W-:-:S03]  /*22090*/  FADD.FTZ R6, R6, R8 ;  /* 0x0000000806067221 */ /* 0x008fc60000010000 */
.L_x_1066:
        /* <DEDUP_REMOVED lines=36> */
[C---:B------:R-:W-:Y:S02]  /*222e0*/  FMUL.FTZ R101, R4.reuse, R107 ;  /* 0x0000006b04657220 */ /* 0x040fe40000410000 */
[C---:B------:R-:W-:Y:S02]  /*222f0*/  FMUL.FTZ R104, R4.reuse, R118 ;  /* 0x0000007604687220 */ /* 0x040fe40000410000 */
[----:B------:R-:W-:-:S02]  /*22300*/  FMUL.FTZ R105, R4, R119 ;  /* 0x0000007704697220 */ /* 0x000fc40000410000 */
[C---:B---3--:R-:W-:Y:S02]  /*22310*/  FMUL.FTZ R50, R2.reuse, R92 ;  /* 0x0000005c02327220 */ /* 0x048fe40000410000 */
[C---:B------:R-:W-:Y:S02]  /*22320*/  FMUL.FTZ R51, R2.reuse, R93 ;  /* 0x0000005d02337220 */ /* 0x040fe40000410000 */
[C---:B------:R-:W-:Y:S02]  /*22330*/  FMUL.FTZ R38, R2.reuse, R96 ;  /* 0x0000006002267220 */ /* 0x040fe40000410000 */
[----:B------:R-:W-:Y:S01]  /*22340*/  FMUL.FTZ R39, R2, R97 ;  /* 0x0000006102277220 */ /* 0x000fe20000410000 */
        /* <DEDUP_REMOVED lines=17> */
[----:B------:R-:W1:Y:S01]  /*22460*/  @P0 MUFU.LG2 R2, R7 ;  /* 0x0000000700020308 */ /* 0x000e620000000c00 */
        /* <DEDUP_REMOVED lines=10> */
[----:B------:R-:W-:Y:S01]  /*22510*/  FMUL.FTZ R67, R4, R151 ;  /* 0x0000009704437220 */ /* 0x000fe20000410000 */
[----:B------:R-:W-:Y:S01]  /*22520*/  @P1 MOV R4, 0x3f317218 ;  /* 0x3f31721800041802 */ /* 0x000fe20000000f00 */
[----:B------:R-:W-:Y:S02]  /*22530*/  @P2 FMUL.FTZ R9, R9, 0.69314718246459960938 ;  /* 0x3f31721809092820 */ /* 0x000fe40000410000 */
[----:B------:R-:W-:-:S02]  /*22540*/  @P2 FMUL.FTZ R5, R5, c[0x0][0x2d0] ;  /* 0x0000b40005052a20 */ /* 0x000fc40000410000 */
[----:B------:R-:W-:Y:S02]  /*22550*/  @P1 FMUL.FTZ R4, R4, c[0x0][0x2d0] ;  /* 0x0000b40004041a20 */ /* 0x000fe40000410000 */
[----:B------:R-:W-:Y:S01]  /*22560*/  @P2 FFMA.FTZ R23, R5, R71, R9 ;  /* 0x0000004705172223 */ /* 0x000fe20000010009 */
[----:B------:R-:W-:Y:S01]  /*22570*/  MOV R5, 0x1 ;  /* 0x0000000100057802 */ /* 0x000fe20000000f00 */
[----:B------:R-:W-:Y:S01]  /*22580*/  @P1 FFMA.FTZ R27, R4, R70, R8 ;  /* 0x00000046041b1223 */ /* 0x000fe20000010008 */
[----:B------:R-:W-:Y:S01]  /*22590*/  @P0 MOV R4, 0x3f317218 ;  /* 0x3f31721800040802 */ /* 0x000fe20000000f00 */
[----:B-1----:R-:W-:Y:S02]  /*225a0*/  @P0 FMUL.FTZ R2, R2, 0.69314718246459960938 ;  /* 0x3f31721802020820 */ /* 0x002fe40000410000 */
[----:B------:R-:W-:Y:S02]  /*225b0*/  @P3 FMUL.FTZ R10, R10, 0.69314718246459960938 ;  /* 0x3f3172180a0a3820 */ /* 0x000fe40000410000 */
[----:B------:R-:W-:-:S02]  /*225c0*/  @P0 FMUL.FTZ R4, R4, c[0x0][0x2d0] ;  /* 0x0000b40004040a20 */ /* 0x000fc40000410000 */
[----:B------:R-:W-:Y:S02]  /*225d0*/  @P3 FMUL.FTZ R6, R6, c[0x0][0x2d0] ;  /* 0x0000b40006063a20 */ /* 0x000fe40000410000 */
[--C-:B------:R-:W-:Y:S01]  /*225e0*/  @P0 FFMA.FTZ R19, R4, R3, R2.reuse ;  /* 0x0000000304130223 */ /* 0x100fe20000010002 */
        /* <DEDUP_REMOVED lines=18> */
.L_x_850:
        /* <DEDUP_REMOVED lines=19> */
.L_x_982:
[----:B--2---:R-:W-:Y:S05]  /*22840*/  BSYNC B0 ;  /* 0x0000000000007941 */ /* 0x004fea0003800000 */
.L_x_981:
        /* <DEDUP_REMOVED lines=11> */
[----:B------:R-:W-:Y:S01]  /*22900*/  SHF.R.S32.HI R70, RZ, 0x1f, R0 ;  /* 0x0000001fff467819 */ /* 0x000fe20000011400 */
[----:B------:R-:W-:Y:S05]  /*22910*/  @!P0 BRA `(.L_x_984) ;  /* 0x0000219000008947 */ /* 0x000fea0003800000 */
[----:B------:R-:W2:Y:S04]  /*22920*/  LDL.LU R12, [R1+0x5c] ;  /* 0x00005c00010c7983 */ /* 0x000ea80000300800 */
[----:B------:R-:W3:Y:S01]  /*22930*/  LDL R18, [R1+0x64] ;  /* 0x0000640001127983 */ /* 0x000ee20000100800 */
[CC--:B------:R-:W-:Y:S01]  /*22940*/  LEA.HI R5, R4.reuse, R71.reuse, RZ, 0x2 ;  /* 0x0000004704057211 */ /* 0x0c0fe200078f10ff */
[----:B------:R-:W-:Y:S01]  /*22950*/  WARPSYNC 0xffffffff ;  /* 0xffffffff00007948 */ /* 0x000fe20003800000 */
[----:B------:R-:W-:Y:S01]  /*22960*/  LEA.HI R25, R4, R71, RZ, 0x5 ;  /* 0x0000004704197211 */ /* 0x000fe200078f28ff */
[----:B------:R-:W-:Y:S01]  /*22970*/  IMAD.MOV.U32 R11, RZ, RZ, -0x10 ;  /* 0xfffffff0ff0b7424 */ /* 0x000fe200078e00ff */
[--C-:B------:R-:W-:Y:S01]  /*22980*/  SHF.R.S32.HI R3, RZ, 0x2, R5.reuse ;  /* 0x00000002ff037819 */ /* 0x100fe20000011405 */
[----:B------:R-:W-:Y:S01]  /*22990*/  IMAD.MOV.U32 R8, RZ, RZ, 0x40 ;  /* 0x00000040ff087424 */ /* 0x000fe200078e00ff */
[----:B------:R-:W-:Y:S01]  /*229a0*/  SHF.R.S32.HI R2, RZ, 0x1f, R5 ;  /* 0x0000001fff027819 */ /* 0x000fe20000011405 */
[----:B------:R-:W-:Y:S01]  /*229b0*/  IMAD.MOV.U32 R14, RZ, RZ, c[0x0][0x388] ;  /* 0x0000e200ff0e7624 */ /* 0x000fe200078e00ff */
[----:B------:R-:W-:-:S02]  /*229c0*/  LOP3.LUT R5, R5, 0xfffffffc, RZ, 0xc0, !PT ;  /* 0xfffffffc05057812 */ /* 0x000fc400078ec0ff */
[----:B------:R-:W-:Y:S02]  /*229d0*/  LEA.HI R2, R2, R3, RZ, 0x3 ;  /* 0x0000000302027211 */ /* 0x000fe400078f18ff */
[----:B------:R-:W-:Y:S01]  /*229e0*/  SHF.R.S32.HI R24, RZ, 0x5, R25 ;  /* 0x00000005ff187819 */ /* 0x000fe20000011419 */
[----:B------:R-:W-:Y:S01]  /*229f0*/  IMAD.IADD R5, R71, 0x1, -R5 ;  /* 0x0000000147057824 */ /* 0x000fe200078e0a05 */
[----:B------:R-:W-:Y:S02]  /*22a00*/  LOP3.LUT R2, R2, 0xfffffff8, RZ, 0xc0, !PT ;  /* 0xfffffff802027812 */ /* 0x000fe400078ec0ff */
[----:B------:R-:W-:Y:S01]  /*22a10*/  F2FP.BF16.PACK_AB R10, R63, R62 ;  /* 0x0000003e3f0a723e */ /* 0x000fe200000010ff */
[----:B------:R-:W-:Y:S01]  /*22a20*/  IMAD.SHL.U32 R4, R24, 0x400, RZ ;  /* 0x0000040018047824 */ /* 0x000fe200078e00ff */
[----:B------:R-:W-:Y:S01]  /*22a30*/  F2FP.BF16.PACK_AB R9, R79, R78 ;  /* 0x0000004e4f09723e */ /* 0x000fe200000010ff */
[----:B------:R-:W-:Y:S02]  /*22a40*/  IMAD.IADD R2, R3, 0x1, -R2 ;  /* 0x0000000103027824 */ /* 0x000fe400078e0a02 */
[----:B------:R-:W-:Y:S01]  /*22a50*/  IMAD R4, R5, 0x2, R4 ;  /* 0x0000000205047824 */ /* 0x000fe200078e0204 */
[----:B------:R-:W-:Y:S01]  /*22a60*/  F2FP.BF16.PACK_AB R5, R77, R76 ;  /* 0x0000004c4d05723e */ /* 0x000fe200000010ff */
[C---:B------:R-:W-:Y:S01]  /*22a70*/  IMAD.SHL.U32 R3, R2.reuse, 0x40, RZ ;  /* 0x0000004002037824 */ /* 0x040fe200078e00ff */
[C---:B------:R-:W-:Y:S01]  /*22a80*/  LOP3.LUT R7, R2.reuse, 0x1, RZ, 0xc0, !PT ;  /* 0x0000000102077812 */ /* 0x040fe200078ec0ff */
[----:B------:R-:W-:Y:S01]  /*22a90*/  BAR.SYNC.DEFER_BLOCKING 0x1, 0x80 ;  /* 0x0042000000007b1d */ /* 0x000fe20000010000 */
[----:B------:R-:W-:-:S02]  /*22aa0*/  LOP3.LUT P2, RZ, R2, 0x2, RZ, 0xc0, !PT ;  /* 0x0000000202ff7812 */ /* 0x000fc4000784c0ff */
[----:B------:R-:W-:Y:S02]  /*22ab0*/  LOP3.LUT R3, R3, 0x1c0, RZ, 0xc0, !PT ;  /* 0x000001c003037812 */ /* 0x000fe400078ec0ff */
[----:B------:R-:W-:Y:S02]  /*22ac0*/  ISETP.NE.U32.AND P1, PT, R7, 0x1, PT ;  /* 0x000000010700780c */ /* 0x000fe40003f25070 */
[----:B------:R-:W-:Y:S02]  /*22ad0*/  SHF.R.U32.HI R6, RZ, 0x3, R3 ;  /* 0x00000003ff067819 */ /* 0x000fe40000011603 */
[----:B------:R-:W-:Y:S02]  /*22ae0*/  LOP3.LUT P0, RZ, R2, 0x4, RZ, 0xc0, !PT ;  /* 0x0000000402ff7812 */ /* 0x000fe4000780c0ff */
[----:B------:R-:W-:Y:S02]  /*22af0*/  LOP3.LUT R3, R6, R3, RZ, 0xfc, !PT ;  /* 0x0000000306037212 */ /* 0x000fe400078efcff */
[----:B------:R-:W-:-:S02]  /*22b00*/  SEL R11, R11, 0x10, !P1 ;  /* 0x000000100b0b7807 */ /* 0x000fc40004800000 */
[----:B------:R-:W-:Y:S01]  /*22b10*/  F2FP.BF16.PACK_AB R7, R75, R74 ;  /* 0x0000004a4b07723e */ /* 0x000fe200000010ff */
[----:B------:R-:W-:Y:S01]  /*22b20*/  IMAD.IADD R3, R4, 0x1, R3 ;  /* 0x0000000104037824 */ /* 0x000fe200078e0203 */
[----:B------:R-:W-:-:S04]  /*22b30*/  F2FP.BF16.PACK_AB R6, R91, R90 ;  /* 0x0000005a5b06723e */ /* 0x000fc800000010ff */
[----:B------:R-:W-:Y:S02]  /*22b40*/  LEA R2, R3, 0x80, 0x1 ;  /* 0x0000008003027811 */ /* 0x000fe400078e08ff */
[----:B------:R-:W-:-:S03]  /*22b50*/  F2FP.BF16.PACK_AB R3, R103, R102 ;  /* 0x000000666703723e */ /* 0x000fc600000010ff */
[----:B------:R-:W-:Y:S01]  /*22b60*/  IMAD.IADD R4, R2, 0x1, R11 ;  /* 0x0000000102047824 */ /* 0x000fe200078e020b */
[----:B------:R1:W-:Y:S04]  /*22b70*/  STS [R2], R7 ;  /* 0x0000000702007388 */ /* 0x0003e80000000800 */
[----:B------:R4:W-:Y:S04]  /*22b80*/  STS [R2+0x400], R6 ;  /* 0x0004000602007388 */ /* 0x0009e80000000800 */
[----:B------:R4:W-:Y:S04]  /*22b90*/  STS [R4+0x400], R3 ;  /* 0x0004000304007388 */ /* 0x0009e80000000800 */
[----:B------:R4:W-:Y:S01]  /*22ba0*/  STS [R4], R5 ;  /* 0x0000000504007388 */ /* 0x0009e20000000800 */
[----:B-1----:R-:W-:Y:S01]  /*22bb0*/  F2FP.BF16.PACK_AB R7, R39, R38 ;  /* 0x000000262707723e */ /* 0x002fe200000010ff */
[----:B----4-:R-:W-:Y:S01]  /*22bc0*/  IMAD.MOV.U32 R6, RZ, RZ, 0x20 ;  /* 0x00000020ff067424 */ /* 0x010fe200078e00ff */
[----:B------:R-:W-:-:S04]  /*22bd0*/  F2FP.BF16.PACK_AB R3, R35, R34 ;  /* 0x000000222303723e */ /* 0x000fc800000010ff */
[----:B------:R-:W-:Y:S02]  /*22be0*/  SEL R6, R6, 0xffffffe0, !P2 ;  /* 0xffffffe006067807 */ /* 0x000fe40005000000 */
[----:B------:R-:W-:Y:S01]  /*22bf0*/  F2FP.BF16.PACK_AB R5, R51, R50 ;  /* 0x000000323305723e */ /* 0x000fe200000010ff */
[----:B------:R1:W-:Y:S01]  /*22c00*/  STS [R2+0x2400], R3 ;  /* 0x0024000302007388 */ /* 0x0003e20000000800 */
[----:B------:R-:W-:-:S03]  /*22c10*/  ISETP.NE.U32.AND P2, PT, RZ, c[0x0][0x500], PT ;  /* 0x00014000ff007a0c */ /* 0x000fc60003f45070 */
[----:B------:R4:W-:Y:S01]  /*22c20*/  STS [R2+0x2000], R5 ;  /* 0x0020000502007388 */ /* 0x0009e20000000800 */
[----:B------:R-:W-:-:S03]  /*22c30*/  ISETP.NE.AND.EX P2, PT, RZ, c[0x0][0x504], PT, P2 ;  /* 0x00014100ff007a0c */ /* 0x000fc60003f45320 */
[----:B------:R4:W-:Y:S04]  /*22c40*/  STS [R4+0x2000], R7 ;  /* 0x0020000704007388 */ /* 0x0009e80000000800 */
[----:B------:R4:W-:Y:S01]  /*22c50*/  STS [R4+0x2400], R10 ;  /* 0x0024000a04007388 */ /* 0x0009e20000000800 */
[----:B-1----:R-:W-:Y:S02]  /*22c60*/  SEL R3, R8, 0xffffffc0, !P0 ;  /* 0xffffffc008037807 */ /* 0x002fe40004000000 */
[----:B------:R-:W-:Y:S01]  /*22c70*/  F2FP.BF16.PACK_AB R8, R101, R100 ;  /* 0x000000646508723e */ /* 0x000fe200000010ff */
[C---:B----4-:R-:W-:Y:S01]  /*22c80*/  IMAD.IADD R5, R2.reuse, 0x1, R6 ;  /* 0x0000000102057824 */ /* 0x050fe200078e0206 */
[----:B------:R-:W-:Y:S01]  /*22c90*/  ISETP.NE.U32.AND P0, PT, RZ, c[0x0][0x508], PT ;  /* 0x00014200ff007a0c */ /* 0x000fe20003f05070 */
[----:B------:R-:W-:-:S02]  /*22ca0*/  IMAD.IADD R3, R2, 0x1, R3 ;  /* 0x0000000102037824 */ /* 0x000fc400078e0203 */
[----:B------:R-:W-:Y:S01]  /*22cb0*/  IMAD.IADD R2, R4, 0x1, R6 ;  /* 0x0000000104027824 */ /* 0x000fe200078e0206 */
[----:B------:R-:W-:Y:S01]  /*22cc0*/  F2FP.BF16.PACK_AB R7, R85, R84 ;  /* 0x000000545507723e */ /* 0x000fe200000010ff */
[----:B------:R1:W-:Y:S01]  /*22cd0*/  STS [R5], R9 ;  /* 0x0000000905007388 */ /* 0x0003e20000000800 */
[----:B------:R-:W-:Y:S02]  /*22ce0*/  ISETP.NE.AND.EX P1, PT, RZ, c[0x0][0x50c], PT, P0 ;  /* 0x00014300ff007a0c */ /* 0x000fe40003f25300 */
[----:B------:R-:W-:Y:S01]  /*22cf0*/  F2FP.BF16.PACK_AB R4, R105, R104 ;  /* 0x000000686904723e */ /* 0x000fe200000010ff */
[----:B------:R4:W-:Y:S04]  /*22d00*/  STS [R5+0x400], R8 ;  /* 0x0004000805007388 */ /* 0x0009e80000000800 */
[----:B------:R4:W-:Y:S04]  /*22d10*/  STS [R2+0x400], R4 ;  /* 0x0004000402007388 */ /* 0x0009e80000000800 */
[----:B------:R4:W-:Y:S01]  /*22d20*/  STS [R2], R7 ;  /* 0x0000000702007388 */ /* 0x0009e20000000800 */
[----:B-1----:R-:W-:-:S02]  /*22d30*/  F2FP.BF16.PACK_AB R9, R41, R40 ;  /* 0x000000282909723e */ /* 0x002fc400000010ff */
[----:B----4-:R-:W-:-:S03]  /*22d40*/  F2FP.BF16.PACK_AB R8, R61, R60 ;  /* 0x0000003c3d08723e */ /* 0x010fc600000010ff */
[----:B------:R-:W-:Y:S01]  /*22d50*/  STS [R5+0x2000], R9 ;  /* 0x0020000905007388 */ /* 0x000fe20000000800 */
[----:B------:R-:W-:-:S03]  /*22d60*/  F2FP.BF16.PACK_AB R4, R59, R58 ;  /* 0x0000003a3b04723e */ /* 0x000fc600000010ff */
[----:B------:R1:W-:Y:S01]  /*22d70*/  STS [R5+0x2400], R8 ;  /* 0x0024000805007388 */ /* 0x0003e20000000800 */
[----:B------:R-:W-:-:S03]  /*22d80*/  F2FP.BF16.PACK_AB R7, R43, R42 ;  /* 0x0000002a2b07723e */ /* 0x000fc600000010ff */
[----:B------:R4:W-:Y:S04]  /*22d90*/  STS [R2+0x2400], R4 ;  /* 0x0024000402007388 */ /* 0x0009e80000000800 */
[----:B------:R4:W-:Y:S01]  /*22da0*/  STS [R2+0x2000], R7 ;  /* 0x0020000702007388 */ /* 0x0009e20000000800 */
[----:B-1----:R-:W-:Y:S02]  /*22db0*/  F2FP.BF16.PACK_AB R5, R69, R68 ;  /* 0x000000444505723e */ /* 0x002fe400000010ff */
[----:B------:R-:W-:Y:S02]  /*22dc0*/  F2FP.BF16.PACK_AB R8, R117, R116 ;  /* 0x000000747508723e */ /* 0x000fe400000010ff */
[----:B----4-:R-:W-:Y:S01]  /*22dd0*/  F2FP.BF16.PACK_AB R4, R119, R118 ;  /* 0x000000767704723e */ /* 0x010fe200000010ff */
[----:B------:R1:W-:Y:S01]  /*22de0*/  STS [R3], R5 ;  /* 0x0000000503007388 */ /* 0x0003e20000000800 */
[----:B------:R-:W-:Y:S01]  /*22df0*/  IMAD.IADD R2, R11, 0x1, R3 ;  /* 0x000000010b027824 */ /* 0x000fe200078e0203 */
[----:B------:R-:W-:-:S02]  /*22e00*/  F2FP.BF16.PACK_AB R7, R107, R106 ;  /* 0x0000006a6b07723e */ /* 0x000fc400000010ff */
[----:B------:R4:W-:Y:S01]  /*22e10*/  STS [R3+0x400], R4 ;  /* 0x0004000403007388 */ /* 0x0009e20000000800 */
[----:B------:R-:W-:-:S03]  /*22e20*/  IMAD.IADD R9, R6, 0x1, R2 ;  /* 0x0000000106097824 */ /* 0x000fc600078e0202 */
[----:B------:R4:W-:Y:S04]  /*22e30*/  STS [R2], R8 ;  /* 0x0000000802007388 */ /* 0x0009e80000000800 */
[----:B------:R4:W-:Y:S01]  /*22e40*/  STS [R2+0x400], R7 ;  /* 0x0004000702007388 */ /* 0x0009e20000000800 */
[----:B-1----:R-:W-:Y:S02]  /*22e50*/  F2FP.BF16.PACK_AB R5, R57, R56 ;  /* 0x000000383905723e */ /* 0x002fe400000010ff */
[----:B----4-:R-:W-:-:S03]  /*22e60*/  F2FP.BF16.PACK_AB R4, R55, R54 ;  /* 0x000000363704723e */ /* 0x010fc600000010ff */
[----:B------:R1:W-:Y:S01]  /*22e70*/  STS [R3+0x2000], R5 ;  /* 0x0020000503007388 */ /* 0x0003e20000000800 */
[----:B------:R-:W-:-:S03]  /*22e80*/  F2FP.BF16.PACK_AB R8, R53, R52 ;  /* 0x000000343508723e */ /* 0x000fc600000010ff */
[----:B------:R4:W-:Y:S01]  /*22e90*/  STS [R3+0x2400], R4 ;  /* 0x0024000403007388 */ /* 0x0009e20000000800 */
[----:B------:R-:W-:-:S03]  /*22ea0*/  F2FP.BF16.PACK_AB R7, R49, R48 ;  /* 0x000000303107723e */ /* 0x000fc600000010ff */
[----:B------:R4:W-:Y:S04]  /*22eb0*/  STS [R2+0x2000], R8 ;  /* 0x0020000802007388 */ /* 0x0009e80000000800 */
[----:B------:R4:W-:Y:S01]  /*22ec0*/  STS [R2+0x2400], R7 ;  /* 0x0024000702007388 */ /* 0x0009e20000000800 */
[----:B-1----:R-:W-:Y:S01]  /*22ed0*/  F2FP.BF16.PACK_AB R5, R87, R86 ;  /* 0x000000565705723e */ /* 0x002fe200000010ff */
[----:B----4-:R-:W-:Y:S01]  /*22ee0*/  IMAD.IADD R3, R6, 0x1, R3 ;  /* 0x0000000106037824 */ /* 0x010fe200078e0203 */
[----:B------:R-:W-:Y:S02]  /*22ef0*/  F2FP.BF16.PACK_AB R4, R89, R88 ;  /* 0x000000585904723e */ /* 0x000fe400000010ff */
[----:B------:R-:W-:Y:S01]  /*22f00*/  F2FP.BF16.PACK_AB R6, R47, R46 ;  /* 0x0000002e2f06723e */ /* 0x000fe200000010ff */
[----:B------:R-:W-:Y:S01]  /*22f10*/  IMAD.IADD R8, R11, 0x1, R3 ;  /* 0x000000010b087824 */ /* 0x000fe200078e0203 */
[----:B------:R1:W-:Y:S01]  /*22f20*/  STS [R3], R5 ;  /* 0x0000000503007388 */ /* 0x0003e20000000800 */
[----:B------:R-:W-:-:S03]  /*22f30*/  F2FP.BF16.PACK_AB R2, R67, R66 ;  /* 0x000000424302723e */ /* 0x000fc600000010ff */
[----:B------:R4:W-:Y:S01]  /*22f40*/  STS [R3+0x400], R4 ;  /* 0x0004000403007388 */ /* 0x0009e20000000800 */
[----:B-1----:R-:W-:Y:S02]  /*22f50*/  F2FP.BF16.PACK_AB R5, R37, R36 ;  /* 0x000000242505723e */ /* 0x002fe400000010ff */
[----:B----4-:R-:W-:-:S05]  /*22f60*/  F2FP.BF16.PACK_AB R4, R65, R64 ;  /* 0x000000404104723e */ /* 0x010fca00000010ff */
[----:B------:R1:W-:Y:S04]  /*22f70*/  STS [R9], R4 ;  /* 0x0000000409007388 */ /* 0x0003e80000000800 */
[----:B------:R4:W-:Y:S04]  /*22f80*/  STS [R8+0x400], R2 ;  /* 0x0004000208007388 */ /* 0x0009e80000000800 */
[----:B------:R2:W-:Y:S04]  /*22f90*/  STS [R3+0x2000], R6 ;  /* 0x0020000603007388 */ /* 0x0005e80000000800 */
[----:B------:R3:W-:Y:S01]  /*22fa0*/  STS [R3+0x2400], R5 ;  /* 0x0024000503007388 */ /* 0x0007e20000000800 */
[----:B-1----:R-:W-:-:S02]  /*22fb0*/  F2FP.BF16.PACK_AB R4, R33, R32 ;  /* 0x000000202104723e */ /* 0x002fc400000010ff */
[----:B----4-:R-:W-:-:S03]  /*22fc0*/  F2FP.BF16.PACK_AB R2, R31, R30 ;  /* 0x0000001e1f02723e */ /* 0x010fc600000010ff */
[----:B------:R1:W-:Y:S01]  /*22fd0*/  STS [R9+0x2000], R4 ;  /* 0x0020000409007388 */ /* 0x0003e20000000800 */
[----:B--2---:R-:W-:-:S03]  /*22fe0*/  IMAD.MOV.U32 R6, RZ, RZ, 0x4 ;  /* 0x00000004ff067424 */ /* 0x004fc600078e00ff */
[----:B------:R2:W-:Y:S01]  /*22ff0*/  STS [R8+0x2400], R2 ;  /* 0x0024000208007388 */ /* 0x0005e20000000800 */
[----:B---3--:R-:W-:Y:S02]  /*23000*/  IMAD.MOV.U32 R3, RZ, RZ, RZ ;  /* 0x000000ffff037224 */ /* 0x008fe400078e00ff */
[CC--:B------:R-:W-:Y:S01]  /*23010*/  @P1 IMAD.WIDE R10, R18.reuse, R6.reuse, c[0x0][0x508] ;  /* 0x00014200120a1625 */ /* 0x0c0fe200078e0206 */
[----:B------:R-:W-:Y:S03]  /*23020*/  BAR.SYNC.DEFER_BLOCKING 0x1, 0x80 ;  /* 0x0042000000007b1d */ /* 0x000fe60000010000 */
[----:B------:R-:W-:-:S03]  /*23030*/  IMAD.WIDE R6, R18, R6, c[0x0][0x500] ;  /* 0x0001400012067625 */ /* 0x000fc600078e0206 */
[----:B------:R2:W5:Y:S04]  /*23040*/  @P1 LDG.E R14, [R10.64] ;  /* 0x000000080a0e1981 */ /* 0x000568000c1e1900 */
[----:B------:R2:W5:Y:S01]  /*23050*/  @P2 LDG.E R3, [R6.64] ;  /* 0x0000000806032981 */ /* 0x000562000c1e1900 */
[----:B------:R-:W-:-:S04]  /*23060*/  ISETP.NE.AND P0, PT, R12, RZ, PT ;  /* 0x000000ff0c00720c */ /* 0x000fc80003f05270 */
[----:B-1----:R-:W-:Y:S01]  /*23070*/  SEL R4, R12, c[0x0][0x3d4], P0 ;  /* 0x0000f5000c047a07 */ /* 0x002fe20000000000 */
[----:B------:R-:W-:Y:S05]  /*23080*/  @P1 BRA `(.L_x_985) ;  /* 0x0000004000001947 */ /* 0x000fea0003800000 */
[----:B------:R-:W-:Y:S05]  /*23090*/  @!P2 BRA `(.L_x_985) ;  /* 0x000000300000a947 */ /* 0x000fea0003800000 */
[----:B--2---:R1:W2:Y:S04]  /*230a0*/  LDG.E R2, [R6.64] ;  /* 0x0000000806027981 */ /* 0x0042a8000c1e1900 */
[----:B-1----:R-:W2:Y:S02]  /*230b0*/  LDG.E R6, [R6.64+0x4] ;  /* 0x0000040806067981 */ /* 0x002ea4000c1e1900 */
[----:B--2--5:R-:W-:Y:S02]  /*230c0*/  IADD3 R14, -R2, R6, RZ ;  /* 0x00000006020e7210 */ /* 0x024fe40007ffe1ff */
.L_x_985:
[----:B------:R-:W3:Y:S04]  /*230d0*/  LDL R5, [R1+0x4c] ;  /* 0x00004c0001057983 */ /* 0x000ee80000100800 */
[----:B------:R-:W3:Y:S04]  /*230e0*/  LDL R72, [R1+0x48] ;  /* 0x0000480001487983 */ /* 0x000ee80000100800 */
[----:B------:R-:W4:Y:S04]  /*230f0*/  LDL R28, [R1+0x50] ;  /* 0x00005000011c7983 */ /* 0x000f280000100800 */
[----:B--2---:R-:W2:Y:S04]  /*23100*/  LDL R15, [R1+0x60] ;  /* 0x00006000010f7983 */ /* 0x004ea80000100800 */
[----:B------:R-:W2:Y:S01]  /*23110*/  LDL.LU R29, [R1+0x54] ;  /* 0x00005400011d7983 */ /* 0x000ea20000300800 */
[----:B------:R-:W-:Y:S01]  /*23120*/  IMAD.MOV.U32 R6, RZ, RZ, 0x368 ;  /* 0x00000368ff067424 */ /* 0x000fe200078e00ff */
[----:B------:R-:W-:-:S04]  /*23130*/  ISETP.GT.AND P2, PT, R4, 0x1, PT ;  /* 0x000000010400780c */ /* 0x000fc80003f44270 */
[----:B------:R-:W-:-:S04]  /*23140*/  SEL R6, R6, 0x328, P2 ;  /* 0x0000032806067807 */ /* 0x000fc80001000000 */
[----:B------:R-:W1:Y:S08]  /*23150*/  LDC.64 R8, c[0x0][R6+0x170] ;  /* 0x00005c0006087b82 */ /* 0x000e700000000a00 */
[----:B------:R1:W4:Y:S08]  /*23160*/  LDC.64 R12, c[0x0][R6+0x168] ;  /* 0x00005a00060c7b82 */ /* 0x0003300000000a00 */
[----:B------:R1:W1:Y:S08]  /*23170*/  LDC.64 R16, c[0x0][R6+0x178] ;  /* 0x00005e0006107b82 */ /* 0x0002700000000a00 */
[----:B------:R1:W1:Y:S01]  /*23180*/  LDC.64 R20, c[0x0][R6+0x160] ;  /* 0x0000580006147b82 */ /* 0x0002620000000a00 */
[----:B------:R-:W-:Y:S01]  /*23190*/  ISETP.NE.U32.AND P0, PT, RZ, c[0x0][0x500], PT ;  /* 0x00014000ff007a0c */ /* 0x000fe20003f05070 */
[----:B------:R-:W-:-:S03]  /*231a0*/  IMAD.MOV.U32 R2, RZ, RZ, c[0x0][0x4e8] ;  /* 0x00013a00ff027624 */ /* 0x000fc600078e00ff */
[----:B------:R-:W-:Y:S02]  /*231b0*/  ISETP.NE.AND.EX P0, PT, RZ, c[0x0][0x504], PT, P0 ;  /* 0x00014100ff007a0c */ /* 0x000fe40003f05300 */
[----:B------:R-:W-:Y:S02]  /*231c0*/  ISETP.NE.AND P5, PT, R2, 0x1, PT ;  /* 0x000000010200780c */ /* 0x000fe40003fa5270 */
[----:B------:R-:W-:Y:S02]  /*231d0*/  SHF.R.S32.HI R4, RZ, 0x1f, R18 ;  /* 0x0000001fff047819 */ /* 0x000fe40000011412 */
[----:B------:R-:W-:Y:S02]  /*231e0*/  SEL R2, R18, RZ, !P0 ;  /* 0x000000ff12027207 */ /* 0x000fe40004000000 */
[----:B-----5:R-:W-:Y:S01]  /*231f0*/  SHF.R.S32.HI R18, RZ, 0x1f, R3 ;  /* 0x0000001fff127819 */ /* 0x020fe20000011403 */
[----:B---3--:R-:W-:Y:S01]  /*23200*/  IMAD.IADD R7, R5, 0x1, R72 ;  /* 0x0000000105077824 */ /* 0x008fe200078e0248 */
[----:B------:R-:W-:Y:S01]  /*23210*/  SEL R5, R4, RZ, !P0 ;  /* 0x000000ff04057207 */ /* 0x000fe20004000000 */
[----:B-1----:R-:W-:-:S04]  /*23220*/  IMAD R4, R9, R2, RZ ;  /* 0x0000000209047224 */ /* 0x002fc800078e02ff */
[----:B------:R-:W-:Y:S02]  /*23230*/  IMAD R6, R8, R5, R4 ;  /* 0x0000000508067224 */ /* 0x000fe400078e0204 */
[----:B------:R-:W-:-:S04]  /*23240*/  @P5 IMAD.HI.U32 R5, R7, c[0x0][0x4ec], RZ ;  /* 0x00013b0007055a27 */ /* 0x000fc800078e00ff */
[----:B------:R-:W-:Y:S01]  /*23250*/  IMAD.MOV.U32 R4, RZ, RZ, R7 ;  /* 0x000000ffff047224 */ /* 0x000fe200078e0007 */
[----:B------:R-:W-:Y:S01]  /*23260*/  @P5 SHF.R.U32.HI R4, RZ, c[0x0][0x4f0], R5 ;  /* 0x00013c00ff045a19 */ /* 0x000fe20000011605 */
[----:B------:R-:W-:Y:S01]  /*23270*/  IMAD.WIDE.U32 R8, R8, R2, RZ ;  /* 0x0000000208087225 */ /* 0x000fe200078e00ff */
[----:B--2---:R-:W-:-:S03]  /*23280*/  SEL R5, R15, RZ, P2 ;  /* 0x000000ff0f057207 */ /* 0x004fc60001000000 */
[----:B----4-:R-:W-:-:S04]  /*23290*/  IMAD.WIDE.U32 R10, R12, R28, RZ ;  /* 0x0000001c0c0a7225 */ /* 0x010fc800078e00ff */
[----:B------:R-:W-:Y:S01]  /*232a0*/  IMAD R12, R13, R28, RZ ;  /* 0x0000001c0d0c7224 */ /* 0x000fe200078e02ff */
[----:B------:R-:W-:Y:S01]  /*232b0*/  IADD3 R15, P1, P0, R8, R10, R3 ;  /* 0x0000000a080f7210 */ /* 0x000fe2000783e003 */
[----:B------:R-:W-:Y:S02]  /*232c0*/  IMAD.IADD R13, R9, 0x1, R6 ;  /* 0x00000001090d7824 */ /* 0x000fe400078e0206 */
[----:B------:R-:W-:Y:S02]  /*232d0*/  IMAD.IADD R10, R11, 0x1, R12 ;  /* 0x000000010b0a7824 */ /* 0x000fe400078e020c */
[----:B------:R-:W-:Y:S02]  /*232e0*/  IMAD.MOV R6, RZ, RZ, -R4 ;  /* 0x000000ffff067224 */ /* 0x000fe400078e0a04 */
[-C--:B------:R-:W-:Y:S02]  /*232f0*/  IMAD R11, R17, R5.reuse, RZ ;  /* 0x00000005110b7224 */ /* 0x080fe400078e02ff */
        /* <DEDUP_REMOVED lines=8> */
[----:B------:R-:W-:Y:S02]  /*23380*/  IADD3.X R9, R6, R13, R11, P1, P0 ;  /* 0x0000000d06097210 */ /* 0x000fe40000fe040b */
[----:B------:R-:W-:Y:S01]  /*23390*/  LOP3.LUT R12, R25, 0xffffffe0, RZ, 0xc0, !PT ;  /* 0xffffffe0190c7812 */ /* 0x000fe200078ec0ff */
[----:B------:R-:W-:-:S02]  /*233a0*/  IMAD R11, R20, R10, R4 ;  /* 0x0000000a140b7224 */ /* 0x000fc400078e0204 */
[----:B------:R-:W-:Y:S01]  /*233b0*/  IMAD.WIDE.U32 R4, R20, R5, R8 ;  /* 0x0000000514047225 */ /* 0x000fe200078e0008 */
[----:B------:R-:W-:-:S03]  /*233c0*/  SHF.R.S32.HI R6, RZ, 0x1f, R25 ;  /* 0x0000001fff067819 */ /* 0x000fc60000011419 */
[----:B------:R-:W-:Y:S02]  /*233d0*/  IMAD.IADD R8, R71, 0x1, -R12 ;  /* 0x0000000147087824 */ /* 0x000fe400078e0a0c */
[----:B------:R-:W-:Y:S01]  /*233e0*/  IMAD.MOV.U32 R12, RZ, RZ, c[0x0][0x4a8] ;  /* 0x00012a00ff0c7624 */ /* 0x000fe200078e00ff */
[----:B------:R-:W-:Y:S01]  /*233f0*/  LEA.HI R6, R6, R24, RZ, 0x2 ;  /* 0x0000001806067211 */ /* 0x000fe200078f10ff */
[----:B------:R-:W-:Y:S01]  /*23400*/  IMAD.MOV.U32 R13, RZ, RZ, c[0x0][0x4ac] ;  /* 0x00012b00ff0d7624 */ /* 0x000fe200078e00ff */
[----:B------:R-:W-:Y:S02]  /*23410*/  SHF.R.S32.HI R9, RZ, 0x1f, R8 ;  /* 0x0000001fff097819 */ /* 0x000fe40000011408 */
[----:B------:R-:W-:Y:S01]  /*23420*/  SEL R12, R12, c[0x0][0x450], P2 ;  /* 0x000114000c0c7a07 */ /* 0x000fe20001000000 */
[----:B------:R-:W-:Y:S01]  /*23430*/  IMAD.IADD R5, R5, 0x1, R11 ;  /* 0x0000000105057824 */ /* 0x000fe200078e020b */
[----:B------:R-:W-:Y:S02]  /*23440*/  LOP3.LUT R10, R6, 0xffffffc, RZ, 0xc0, !PT ;  /* 0x0ffffffc060a7812 */ /* 0x000fe400078ec0ff */
[----:B------:R-:W-:-:S02]  /*23450*/  LEA.HI R9, R9, R8, RZ, 0x2 ;  /* 0x0000000809097211 */ /* 0x000fc400078f10ff */
[----:B------:R-:W-:Y:S02]  /*23460*/  SEL R13, R13, c[0x0][0x454], P2 ;  /* 0x000115000d0d7a07 */ /* 0x000fe40001000000 */
[----:B------:R-:W-:Y:S01]  /*23470*/  LEA R6, P0, R4, R12, 0x2 ;  /* 0x0000000c04067211 */ /* 0x000fe200078010ff */
[----:B------:R-:W-:Y:S01]  /*23480*/  IMAD.IADD R10, R24, 0x1, -R10 ;  /* 0x00000001180a7824 */ /* 0x000fe200078e0a0a */
[----:B------:R-:W-:Y:S02]  /*23490*/  SHF.R.S32.HI R9, RZ, 0x2, R9 ;  /* 0x00000002ff097819 */ /* 0x000fe40000011409 */
[----:B------:R-:W-:Y:S01]  /*234a0*/  LEA.HI.X R5, R4, R13, R5, 0x2, P0 ;  /* 0x0000000d04057211 */ /* 0x000fe200000f1405 */
[----:B------:R-:W-:Y:S01]  /*234b0*/  IMAD R4, R14, c[0x0][0x4e8], RZ ;  /* 0x00013a000e047a24 */ /* 0x000fe200078e02ff */
[----:B------:R-:W-:Y:S01]  /*234c0*/  SHFL.IDX PT, R16, R6, RZ, 0x1c1f ;  /* 0x001c1fff06107589 */ /* 0x000fe200000e0000 */
[----:B------:R-:W-:-:S03]  /*234d0*/  IMAD R9, R10, 0x10, R9 ;  /* 0x000000100a097824 */ /* 0x000fc600078e0209 */
[----:B------:R-:W1:Y:S04]  /*234e0*/  SHFL.IDX PT, R17, R5, RZ, 0x1c1f ;  /* 0x001c1fff05117589 */ /* 0x000e6800000e0000 */
[----:B------:R-:W-:Y:S04]  /*234f0*/  SHFL.IDX PT, R14, R6, 0x1, 0x1c1f ;  /* 0x003c1f00060e7f89 */ /* 0x000fe800000e0000 */
[----:B------:R-:W2:Y:S04]  /*23500*/  SHFL.IDX PT, R15, R5, 0x1, 0x1c1f ;  /* 0x003c1f00050f7f89 */ /* 0x000ea800000e0000 */
[----:B------:R-:W-:Y:S04]  /*23510*/  SHFL.IDX PT, R13, R5, 0x2, 0x1c1f ;  /* 0x005c1f00050d7f89 */ /* 0x000fe800000e0000 */
[----:B------:R3:W-:Y:S01]  /*23520*/  SHFL.IDX PT, R11, R5, 0x3, 0x1c1f ;  /* 0x007c1f00050b7f89 */ /* 0x0007e200000e0000 */
[----:B------:R-:W-:-:S03]  /*23530*/  LOP3.LUT P0, RZ, R8, 0x3, RZ, 0xc0, !PT ;  /* 0x0000000308ff7812 */ /* 0x000fc6000780c0ff */
[----:B------:R-:W4:Y:S01]  /*23540*/  SHFL.IDX PT, R12, R6, 0x2, 0x1c1f ;  /* 0x005c1f00060c7f89 */ /* 0x000f2200000e0000 */
[----:B---3--:R-:W-:-:S05]  /*23550*/  IMAD.IADD R5, R9, 0x1, R72 ;  /* 0x0000000109057824 */ /* 0x008fca00078e0248 */
[C---:B------:R-:W-:Y:S02]  /*23560*/  IADD3 R9, R5.reuse, 0x8, RZ ;  /* 0x0000000805097810 */ /* 0x040fe40007ffe0ff */
[CC--:B------:R-:W-:Y:S02]  /*23570*/  ISETP.GE.OR P4, PT, R5.reuse, R4.reuse, P0 ;  /* 0x000000040500720c */ /* 0x0c0fe40000786670 */
[----:B------:R-:W-:Y:S02]  /*23580*/  IADD3 R8, R5, 0x40, RZ ;  /* 0x0000004005087810 */ /* 0x000fe40007ffe0ff */
[-C--:B------:R-:W-:Y:S02]  /*23590*/  ISETP.GE.OR P3, PT, R9, R4.reuse, P0 ;  /* 0x000000040900720c */ /* 0x080fe40000766670 */
[CC--:B------:R-:W-:Y:S01]  /*235a0*/  ISETP.GE.OR P1, PT, R8.reuse, R4.reuse, P0 ;  /* 0x000000040800720c */ /* 0x0c0fe20000726670 */
[----:B------:R3:W3:Y:S06]  /*235b0*/  SHFL.IDX PT, R10, R6, 0x3, 0x1c1f ;  /* 0x007c1f00060a7f89 */ /* 0x0006ec00000e0000 */
[----:B-1----:R1:W-:Y:S04]  /*235c0*/  @!P4 ST.E [R16.64], R22 ;  /* 0x000000161000c985 */ /* 0x0023e8000c101908 */
[----:B--2---:R1:W-:Y:S01]  /*235d0*/  @!P3 ST.E [R14.64], R23 ;  /* 0x000000170e00b985 */ /* 0x0043e2000c101908 */
[----:B------:R-:W-:-:S03]  /*235e0*/  ISETP.GE.AND P3, PT, R8, R4, PT ;  /* 0x000000040800720c */ /* 0x000fc60003f66270 */
[----:B----4-:R1:W-:Y:S01]  /*235f0*/  @!P1 ST.E [R12.64], R27 ;  /* 0x0000001b0c009985 */ /* 0x0103e2000c101908 */
[----:B------:R-:W-:Y:S02]  /*23600*/  LOP3.LUT R29, R29, 0xfffffffd, RZ, 0xc0, !PT ;  /* 0xfffffffd1d1d7812 */ /* 0x000fe400078ec0ff */
[----:B---3--:R-:W-:-:S04]  /*23610*/  IADD3 R6, R5, 0x48, RZ ;  /* 0x0000004805067810 */ /* 0x008fc80007ffe0ff */
[----:B------:R-:W-:Y:S02]  /*23620*/  ISETP.GE.AND P1, PT, R6, R4, PT ;  /* 0x000000040600720c */ /* 0x000fe40003f26270 */
[----:B------:R-:W-:-:S04]  /*23630*/  LOP3.LUT R29, R29, 0xfffffffe, RZ, 0xc0, !PT ;  /* 0xfffffffe1d1d7812 */ /* 0x000fc800078ec0ff */
[----:B------:R-:W-:-:S07]  /*23640*/  @P3 LOP3.LUT R29, R29, 0x1, RZ, 0xfc, !PT ;  /* 0x000000011d1d3812 */ /* 0x000fce00078efcff */
[----:B------:R-:W-:-:S05]  /*23650*/  @P1 LOP3.LUT R29, R29, 0x2, RZ, 0xfc, !PT ;  /* 0x000000021d1d1812 */ /* 0x000fca00078efcff */
[----:B------:R1:W-:Y:S01]  /*23660*/  STL [R1+0x54], R29 ;  /* 0x0000541d01007387 */ /* 0x0003e20000100800 */
[-C--:B------:R-:W-:Y:S02]  /*23670*/  ISETP.GE.OR P0, PT, R6, R4.reuse, P0 ;  /* 0x000000040600720c */ /* 0x080fe40000706670 */
[----:B------:R-:W-:-:S11]  /*23680*/  ISETP.GE.AND P6, PT, R9, R4, PT ;  /* 0x000000040900720c */ /* 0x000fd60003fc6270 */
[----:B------:R1:W-:Y:S01]  /*23690*/  @!P0 ST.E [R10.64], R19 ;  /* 0x000000130a008985 */ /* 0x0003e2000c101908 */
[----:B------:R-:W-:Y:S01]  /*236a0*/  ISETP.GE.AND P0, PT, R5, R4, PT ;  /* 0x000000040500720c */ /* 0x000fe20003f06270 */
[----:B------:R-:W-:Y:S05]  /*236b0*/  @P2 BRA `(.L_x_986) ;  /* 0x000006c000002947 */ /* 0x000fea0003800000 */
[----:B------:R-:W-:Y:S01]  /*236c0*/  IMAD R18, R18, c[0x0][0x3a0], RZ ;  /* 0x0000e80012127a24 */ /* 0x000fe200078e02ff */
[----:B------:R-:W-:Y:S01]  /*236d0*/  IADD3 R5, R26, R72, RZ ;  /* 0x000000481a057210 */ /* 0x000fe20007ffe0ff */
[C---:B------:R-:W-:Y:S01]  /*236e0*/  IMAD.WIDE.U32 R6, R3.reuse, c[0x0][0x3a0], RZ ;  /* 0x0000e80003067a25 */ /* 0x040fe200078e00ff */
[----:B------:R-:W-:Y:S01]  /*236f0*/  SHF.R.S32.HI R8, RZ, 0x1f, R2 ;  /* 0x0000001fff087819 */ /* 0x000fe20000011402 */
[----:B-1----:R1:W2:Y:S02]  /*23700*/  LDS.128 R12, [R219+0x80] ;  /* 0x00008000db0c7984 */ /* 0x0022a40000000c00 */
        /* <DEDUP_REMOVED lines=31> */
[----:B------:R-:W-:Y:S02]  /*23900*/  IADD3 R5, R44, R72, RZ ;  /* 0x000000482c057210 */ /* 0x000fe40007ffe0ff */
[----:B------:R-:W-:Y:S01]  /*23910*/  LEA.HI.X R6, R2, c[0x0][0x384], R3, 0x1, P0 ;  /* 0x0000e10002067a11 */ /* 0x000fe200000f0c03 */
[----:B------:R-:W-:Y:S05]  /*23920*/  BRA.DIV ~URZ, `(.L_x_987) ;  /* 0x00003b427f007947 */ /* 0x000fea000b800000 */
[----:B--234-:R2:W3:Y:S02]  /*23930*/  SHFL.IDX PT, R8, R6, RZ, 0x181f ;  /* 0x00181fff06087589 */ /* 0x01c4e400000e0000 */
.L_x_1067:
[----:B------:R-:W-:Y:S05]  /*23940*/  BRA.DIV ~URZ, `(.L_x_988) ;  /* 0x00003b927f007947 */ /* 0x000fea000b800000 */
[----:B------:R4:W2:Y:S02]  /*23950*/  SHFL.IDX PT, R2, R7, RZ, 0x181f ;  /* 0x00181fff07027589 */ /* 0x0008a400000e0000 */
.L_x_1068:
        /* <DEDUP_REMOVED lines=8> */
.L_x_1069:
[----:B------:R-:W-:-:S04]  /*239e0*/  IADD3 R3, R5, 0x10, RZ ;  /* 0x0000001005037810 */ /* 0x000fc80007ffe0ff */
[----:B------:R-:W-:-:S13]  /*239f0*/  ISETP.GE.OR P0, PT, R3, R4, P2 ;  /* 0x000000040300720c */ /* 0x000fda0001706670 */
[----:B--2---:R-:W-:-:S04]  /*23a00*/  @!P0 LEA R2, P1, R0, R2, 0x1 ;  /* 0x0000000200028211 */ /* 0x004fc800078208ff */
[----:B------:R-:W-:-:S05]  /*23a10*/  @!P0 LEA.HI.X R3, R0, R8, R70, 0x1, P1 ;  /* 0x0000000800038211 */ /* 0x000fca00008f0c46 */
[----:B------:R2:W-:Y:S01]  /*23a20*/  @!P0 ST.E.128 [R2.64], R16 ;  /* 0x0000001002008985 */ /* 0x0005e2000c101d08 */
[----:B------:R-:W-:Y:S05]  /*23a30*/  BRA.DIV ~URZ, `(.L_x_990) ;  /* 0x00003be27f007947 */ /* 0x000fea000b800000 */
[----:B------:R2:W3:Y:S02]  /*23a40*/  SHFL.IDX PT, R8, R6, 0x2, 0x181f ;  /* 0x00581f0006087f89 */ /* 0x0004e400000e0000 */
.L_x_1070:
[----:B------:R-:W-:Y:S05]  /*23a50*/  BRA.DIV ~URZ, `(.L_x_991) ;  /* 0x00003c327f007947 */ /* 0x000fea000b800000 */
[----:B--2---:R2:W4:Y:S02]  /*23a60*/  SHFL.IDX PT, R2, R7, 0x2, 0x181f ;  /* 0x00581f0007027f89 */ /* 0x00452400000e0000 */
.L_x_1071:
        /* <DEDUP_REMOVED lines=8> */
.L_x_1072:
[----:B------:R-:W-:-:S04]  /*23af0*/  IADD3 R3, R5, 0x30, RZ ;  /* 0x0000003005037810 */ /* 0x000fc80007ffe0ff */
[----:B------:R-:W-:-:S13]  /*23b00*/  ISETP.GE.OR P0, PT, R3, R4, P2 ;  /* 0x000000040300720c */ /* 0x000fda0001706670 */
[----:B---3--:R-:W-:-:S04]  /*23b10*/  @!P0 LEA R2, P1, R0, R2, 0x1 ;  /* 0x0000000200028211 */ /* 0x008fc800078208ff */
[----:B--2---:R-:W-:-:S05]  /*23b20*/  @!P0 LEA.HI.X R3, R0, R8, R70, 0x1, P1 ;  /* 0x0000000800038211 */ /* 0x004fca00008f0c46 */
[----:B-1----:R1:W-:Y:S01]  /*23b30*/  @!P0 ST.E.128 [R2.64], R24 ;  /* 0x0000001802008985 */ /* 0x0023e2000c101d08 */
[----:B------:R-:W-:Y:S05]  /*23b40*/  BRA.DIV ~URZ, `(.L_x_993) ;  /* 0x00003c827f007947 */ /* 0x000fea000b800000 */
[----:B------:R2:W3:Y:S02]  /*23b50*/  SHFL.IDX PT, R8, R6, 0x4, 0x181f ;  /* 0x00981f0006087f89 */ /* 0x0004e400000e0000 */
.L_x_1073:
[----:B------:R-:W-:Y:S05]  /*23b60*/  BRA.DIV ~URZ, `(.L_x_994) ;  /* 0x00003cd27f007947 */ /* 0x000fea000b800000 */
[----:B-1----:R1:W2:Y:S02]  /*23b70*/  SHFL.IDX PT, R2, R7, 0x4, 0x181f ;  /* 0x00981f0007027f89 */ /* 0x0022a400000e0000 */
.L_x_1074:
        /* <DEDUP_REMOVED lines=8> */
.L_x_1075:
[----:B------:R-:W-:-:S04]  /*23c00*/  IADD3 R3, R5, 0x50, RZ ;  /* 0x0000005005037810 */ /* 0x000fc80007ffe0ff */
[----:B------:R-:W-:-:S13]  /*23c10*/  ISETP.GE.OR P0, PT, R3, R4, P2 ;  /* 0x000000040300720c */ /* 0x000fda0001706670 */
[----:B--2---:R-:W-:-:S04]  /*23c20*/  @!P0 LEA R2, P1, R0, R2, 0x1 ;  /* 0x0000000200028211 */ /* 0x004fc800078208ff */
[----:B-1----:R-:W-:-:S05]  /*23c30*/  @!P0 LEA.HI.X R3, R0, R8, R70, 0x1, P1 ;  /* 0x0000000800038211 */ /* 0x002fca00008f0c46 */
[----:B------:R1:W-:Y:S01]  /*23c40*/  @!P0 ST.E.128 [R2.64], R32 ;  /* 0x0000002002008985 */ /* 0x0003e2000c101d08 */
[----:B------:R-:W-:Y:S05]  /*23c50*/  BRA.DIV ~URZ, `(.L_x_996) ;  /* 0x00003d227f007947 */ /* 0x000fea000b800000 */
[----:B------:R2:W1:Y:S02]  /*23c60*/  SHFL.IDX PT, R8, R6, 0x6, 0x181f ;  /* 0x00d81f0006087f89 */ /* 0x00046400000e0000 */
.L_x_1076:
[----:B------:R-:W-:Y:S05]  /*23c70*/  BRA.DIV ~URZ, `(.L_x_997) ;  /* 0x00003d727f007947 */ /* 0x000fea000b800000 */
[----:B-1----:R1:W2:Y:S02]  /*23c80*/  SHFL.IDX PT, R2, R7, 0x6, 0x181f ;  /* 0x00d81f0007027f89 */ /* 0x0022a400000e0000 */
.L_x_1077:
        /* <DEDUP_REMOVED lines=8> */
.L_x_1078:
[----:B------:R-:W-:-:S04]  /*23d10*/  IADD3 R2, R5, 0x70, RZ ;  /* 0x0000007005027810 */ /* 0x000fc80007ffe0ff */
[----:B------:R-:W-:-:S13]  /*23d20*/  ISETP.GE.OR P0, PT, R2, R4, P2 ;  /* 0x000000040200720c */ /* 0x000fda0001706670 */
[----:B------:R-:W-:Y:S05]  /*23d30*/  @P0 BRA `(.L_x_999) ;  /* 0x000018d000000947 */ /* 0x000fea0003800000 */
[----:B----4-:R-:W-:-:S04]  /*23d40*/  LEA R2, P0, R0, R3, 0x1 ;  /* 0x0000000300027211 */ /* 0x010fc800078008ff */
[----:B---3--:R-:W-:-:S05]  /*23d50*/  LEA.HI.X R3, R0, R6, R70, 0x1, P0 ;  /* 0x0000000600037211 */ /* 0x008fca00000f0c46 */
[----:B------:R3:W-:Y:S01]  /*23d60*/  ST.E.128 [R2.64], R40 ;  /* 0x0000002802007985 */ /* 0x0007e2000c101d08 */
[----:B------:R-:W-:Y:S05]  /*23d70*/  BRA `(.L_x_999) ;  /* 0x0000189000007947 */ /* 0x000fea0003800000 */
.L_x_986:
[----:B------:R-:W2:Y:S04]  /*23d80*/  LDL.LU R6, [R1+0x50] ;  /* 0x0000500001067983 */ /* 0x000ea80000300800 */
[----:B------:R-:W3:Y:S01]  /*23d90*/  LDL.LU R9, [R1+0x60] ;  /* 0x0000600001097983 */ /* 0x000ee20000300800 */
[----:B------:R-:W-:Y:S02]  /*23da0*/  IMAD R0, R18, c[0x0][0x408], RZ ;  /* 0x0001020012007a24 */ /* 0x000fe400078e02ff */
[----:B------:R-:W-:-:S04]  /*23db0*/  IMAD.WIDE.U32 R4, R3, c[0x0][0x408], RZ ;  /* 0x0001020003047a25 */ /* 0x000fc800078e00ff */
[----:B------:R-:W-:Y:S01]  /*23dc0*/  IMAD R3, R3, c[0x0][0x40c], R0 ;  /* 0x0001030003037a24 */ /* 0x000fe200078e0200 */
[----:B------:R-:W-:Y:S01]  /*23dd0*/  SHF.R.S32.HI R0, RZ, 0x1f, R2 ;  /* 0x0000001fff007819 */ /* 0x000fe20000011402 */
[----:B------:R-:W-:-:S03]  /*23de0*/  @P5 IMAD.HI.U32 R8, R7, c[0x0][0x4ec], RZ ;  /* 0x00013b0007085a27 */ /* 0x000fc600078e00ff */
[----:B------:R-:W-:Y:S01]  /*23df0*/  IADD3 R5, R5, R3, RZ ;  /* 0x0000000305057210 */ /* 0x000fe20007ffe0ff */
[----:B------:R-:W-:-:S04]  /*23e00*/  IMAD R0, R0, c[0x0][0x440], RZ ;  /* 0x0001100000007a24 */ /* 0x000fc800078e02ff */
        /* <DEDUP_REMOVED lines=20> */
[----:B-1----:R-:W-:-:S04]  /*23f50*/  LEA R19, P1, R2, c[0x0][0x400], 0x2 ;  /* 0x0001000002137a11 */ /* 0x002fc800078210ff */
[----:B------:R-:W-:-:S04]  /*23f60*/  IADD3 R4, R3, R4, RZ ;  /* 0x0000000403047210 */ /* 0x000fc80007ffe0ff */
[----:B------:R-:W-:Y:S01]  /*23f70*/  LEA.HI.X R13, R2, c[0x0][0x404], R4, 0x2, P1 ;  /* 0x00010100020d7a11 */ /* 0x000fe200008f1404 */
[----:B------:R-:W-:Y:S05]  /*23f80*/  BRA.DIV ~URZ, `(.L_x_1000) ;  /* 0x00003ba27f007947 */ /* 0x000fea000b800000 */
[----:B------:R1:W2:Y:S02]  /*23f90*/  SHFL.IDX PT, R12, R13, RZ, 0x1c1f ;  /* 0x001c1fff0d0c7589 */ /* 0x0002a400000e0000 */
.L_x_1079:
[----:B------:R-:W-:Y:S05]  /*23fa0*/  BRA.DIV ~URZ, `(.L_x_1001) ;  /* 0x00003bf27f007947 */ /* 0x000fea000b800000 */
[----:B------:R3:W4:Y:S02]  /*23fb0*/  SHFL.IDX PT, R2, R19, RZ, 0x1c1f ;  /* 0x001c1fff13027589 */ /* 0x00072400000e0000 */
.L_x_1080:
        /* <DEDUP_REMOVED lines=50> */
.L_x_1003:
[----:B------:R-:W-:Y:S05]  /*242e0*/  BSYNC B0 ;  /* 0x0000000000007941 */ /* 0x000fea0003800000 */
.L_x_1002:
[----:B------:R-:W-:Y:S05]  /*242f0*/  BRA.DIV ~URZ, `(.L_x_1004) ;  /* 0x000039127f007947 */ /* 0x000fea000b800000 */
[----:B--2---:R2:W1:Y:S04]  /*24300*/  SHFL.IDX PT, R12, R13, 0x1, 0x1c1f ;  /* 0x003c1f000d0c7f89 */ /* 0x00446800000e0000 */
[----:B----4-:R2:W4:Y:S02]  /*24310*/  SHFL.IDX PT, R2, R19, 0x1, 0x1c1f ;  /* 0x003c1f0013027f89 */ /* 0x01052400000e0000 */
.L_x_1081:
[----:B------:R-:W-:Y:S01]  /*24320*/  BSSY B0, `(.L_x_1005) ;  /* 0x0000023000007945 */ /* 0x000fe20003800000 */
[----:B------:R-:W-:Y:S05]  /*24330*/  @P6 BRA `(.L_x_1006) ;  /* 0x0000021000006947 */ /* 0x000fea0003800000 */
[----:B------:R-:W5:Y:S01]  /*24340*/  LDL R3, [R1+0x24] ;  /* 0x0000240001037983 */ /* 0x000f620000100800 */
        /* <DEDUP_REMOVED lines=32> */
.L_x_1006:
[----:B------:R-:W-:Y:S05]  /*24550*/  BSYNC B0 ;  /* 0x0000000000007941 */ /* 0x000fea0003800000 */
.L_x_1005:
[----:B------:R-:W-:Y:S05]  /*24560*/  BRA.DIV ~URZ, `(.L_x_1007) ;  /* 0x000037727f007947 */ /* 0x000fea000b800000 */
[----:B-1----:R1:W2:Y:S02]  /*24570*/  SHFL.IDX PT, R12, R13, 0x2, 0x1c1f ;  /* 0x005c1f000d0c7f89 */ /* 0x0022a400000e0000 */
.L_x_1082:
[----:B------:R-:W-:Y:S05]  /*24580*/  BRA.DIV ~URZ, `(.L_x_1008) ;  /* 0x000037c27f007947 */ /* 0x000fea000b800000 */
[----:B----4-:R4:W1:Y:S02]  /*24590*/  SHFL.IDX PT, R2, R19, 0x2, 0x1c1f ;  /* 0x005c1f0013027f89 */ /* 0x01086400000e0000 */
.L_x_1083:
[----:B------:R-:W5:Y:S01]  /*245a0*/  LDL R3, [R1+0x54] ;  /* 0x0000540001037983 */ /* 0x000f620000100800 */
[----:B------:R-:W-:Y:S01]  /*245b0*/  BSSY B0, `(.L_x_1009) ;  /* 0x0000024000007945 */ /* 0x000fe20003800000 */
[----:B-----5:R-:W-:-:S13]  /*245c0*/  LOP3.LUT P0, RZ, R3, 0x1, RZ, 0xc0, !PT ;  /* 0x0000000103ff7812 */ /* 0x020fda000780c0ff */
[----:B------:R-:W-:Y:S05]  /*245d0*/  @P0 BRA `(.L_x_1010) ;  /* 0x0000021000000947 */ /* 0x000fea0003800000 */
[----:B------:R-:W5:Y:S01]  /*245e0*/  LDL R3, [R1+0x24] ;  /* 0x0000240001037983 */ /* 0x000f620000100800 */
        /* <DEDUP_REMOVED lines=26> */
[CC--:B-1----:R-:W-:Y:S02]  /*24790*/  @!P1 LEA R10, P5, R7.reuse, R2.reuse, 0x2 ;  /* 0x00000002070a9211 */ /* 0x0c2fe400078a10ff */
[C---:B------:R-:W-:Y:S02]  /*247a0*/  @!P0 LEA R2, P4, R6.reuse, R2, 0x2 ;  /* 0x0000000206028211 */ /* 0x040fe400078810ff */
[-C--:B------:R-:W-:Y:S02]  /*247b0*/  @!P1 LEA.HI.X R11, R7, R12.reuse, R26, 0x2, P5 ;  /* 0x0000000c070b9211 */ /* 0x080fe400028f141a */
[----:B------:R-:W-:-:S03]  /*247c0*/  @!P0 LEA.HI.X R3, R6, R12, R27, 0x2, P4 ;  /* 0x0000000c06038211 */ /* 0x000fc600020f141b */
[----:B------:R2:W-:Y:S04]  /*247d0*/  @!P1 ST.E.64 [R10.64], R46 ;  /* 0x0000002e0a009985 */ /* 0x0005e8000c101b08 */
[----:B------:R2:W-:Y:S02]  /*247e0*/  @!P0 ST.E.64 [R2.64], R32 ;  /* 0x0000002002008985 */ /* 0x0005e4000c101b08 */
.L_x_1010:
[----:B------:R-:W-:Y:S05]  /*247f0*/  BSYNC B0 ;  /* 0x0000000000007941 */ /* 0x000fea0003800000 */
.L_x_1009:
[----:B------:R-:W-:Y:S05]  /*24800*/  BRA.DIV ~URZ, `(.L_x_1011) ;  /* 0x000035b27f007947 */ /* 0x000fea000b800000 */
[----:B--2---:R2:W3:Y:S04]  /*24810*/  SHFL.IDX PT, R12, R13, 0x3, 0x1c1f ;  /* 0x007c1f000d0c7f89 */ /* 0x0044e800000e0000 */
[----:B-1----:R2:W1:Y:S02]  /*24820*/  SHFL.IDX PT, R2, R19, 0x3, 0x1c1f ;  /* 0x007c1f0013027f89 */ /* 0x00246400000e0000 */
.L_x_1084:
[----:B------:R-:W5:Y:S02]  /*24830*/  LDL R3, [R1+0x54] ;  /* 0x0000540001037983 */ /* 0x000f640000100800 */
[----:B-----5:R-:W-:-:S13]  /*24840*/  LOP3.LUT P0, RZ, R3, 0x2, RZ, 0xc0, !PT ;  /* 0x0000000203ff7812 */ /* 0x020fda000780c0ff */
[----:B------:R-:W-:Y:S05]  /*24850*/  @P0 BRA `(.L_x_999) ;  /* 0x00000db000000947 */ /* 0x000fea0003800000 */
[----:B------:R-:W5:Y:S01]  /*24860*/  LDL R3, [R1+0x24] ;  /* 0x0000240001037983 */ /* 0x000f620000100800 */
[----:B------:R-:W-:Y:S02]  /*24870*/  ISETP.GE.AND P4, PT, R4, c[0x0][0x3c8], PT ;  /* 0x0000f20004007a0c */ /* 0x000fe40003f86270 */
[----:B------:R-:W-:Y:S02]  /*24880*/  ISETP.GE.AND P5, PT, R9, c[0x0][0x3c8], PT ;  /* 0x0000f20009007a0c */ /* 0x000fe40003fa6270 */
[----:B------:R-:W-:Y:S02]  /*24890*/  ISETP.GE.AND P3, PT, R0, c[0x0][0x3c8], PT ;  /* 0x0000f20000007a0c */ /* 0x000fe40003f66270 */
[----:B------:R-:W-:Y:S02]  /*248a0*/  ISETP.GE.AND P2, PT, R5, c[0x0][0x3c8], PT ;  /* 0x0000f20005007a0c */ /* 0x000fe40003f46270 */
[----:B-----5:R-:W-:-:S13]  /*248b0*/  ISETP.GE.AND P0, PT, R3, c[0x0][0x3c8], PT ;  /* 0x0000f20003007a0c */ /* 0x020fda0003f06270 */
[----:B-1----:R-:W-:-:S04]  /*248c0*/  @!P0 LEA R10, P1, R3, R2, 0x2 ;  /* 0x00000002030a8211 */ /* 0x002fc800078210ff */
[----:B---3--:R-:W-:Y:S02]  /*248d0*/  @!P0 LEA.HI.X R11, R3, R12, R18, 0x2, P1 ;  /* 0x0000000c030b8211 */ /* 0x008fe400008f1412 */
[-C--:B------:R-:W-:Y:S02]  /*248e0*/  @!P4 LEA R18, P6, R4, R2.reuse, 0x2 ;  /* 0x000000020412c211 */ /* 0x080fe400078c10ff */
[----:B------:R-:W-:Y:S01]  /*248f0*/  ISETP.GE.AND P1, PT, R8, c[0x0][0x3c8], PT ;  /* 0x0000f20008007a0c */ /* 0x000fe20003f26270 */
[----:B------:R1:W-:Y:S01]  /*24900*/  @!P0 ST.E.64 [R10.64], R34 ;  /* 0x000000220a008985 */ /* 0x0003e2000c101b08 */
[----:B------:R-:W-:-:S04]  /*24910*/  @!P5 LEA R20, P0, R9, R2, 0x2 ;  /* 0x000000020914d211 */ /* 0x000fc800078010ff */
[----:B------:R-:W-:-:S05]  /*24920*/  @!P5 LEA.HI.X R21, R9, R12, R21, 0x2, P0 ;  /* 0x0000000c0915d211 */ /* 0x000fca00000f1415 */
[----:B------:R-:W-:Y:S01]  /*24930*/  P2R R3, PR, RZ, 0x40 ;  /* 0x00000040ff037803 */ /* 0x000fe20000000000 */
[----:B------:R3:W-:Y:S01]  /*24940*/  @!P5 ST.E.64 [R20.64], R62 ;  /* 0x0000003e1400d985 */ /* 0x0007e2000c101b08 */
[C---:B------:R-:W-:Y:S02]  /*24950*/  @!P3 LEA R16, P6, R0.reuse, R2, 0x2 ;  /* 0x000000020010b211 */ /* 0x040fe400078c10ff */
[----:B------:R-:W-:Y:S02]  /*24960*/  ISETP.NE.AND P0, PT, R3, RZ, PT ;  /* 0x000000ff0300720c */ /* 0x000fe40003f05270 */
[-C--:B------:R-:W-:Y:S02]  /*24970*/  @!P3 LEA.HI.X R17, R0, R12.reuse, R22, 0x2, P6 ;  /* 0x0000000c0011b211 */ /* 0x080fe400030f1416 */
[----:B--2-4-:R-:W-:Y:S02]  /*24980*/  @!P4 LEA.HI.X R19, R4, R12, R23, 0x2, P0 ;  /* 0x0000000c0413c211 */ /* 0x014fe400000f1417 */
[----:B------:R-:W-:-:S02]  /*24990*/  ISETP.GE.AND P0, PT, R7, c[0x0][0x3c8], PT ;  /* 0x0000f20007007a0c */ /* 0x000fc40003f06270 */
[C---:B------:R-:W-:Y:S01]  /*249a0*/  @!P2 LEA R14, P6, R5.reuse, R2, 0x2 ;  /* 0x00000002050ea211 */ /* 0x040fe200078c10ff */
[----:B------:R3:W-:Y:S03]  /*249b0*/  @!P4 ST.E.64 [R18.64], R60 ;  /* 0x0000003c1200c985 */ /* 0x0007e6000c101b08 */
[----:B------:R-:W-:Y:S01]  /*249c0*/  @!P2 LEA.HI.X R15, R5, R12, R24, 0x2, P6 ;  /* 0x0000000c050fa211 */ /* 0x000fe200030f1418 */
[----:B------:R3:W-:Y:S01]  /*249d0*/  @!P3 ST.E.64 [R16.64], R58 ;  /* 0x0000003a1000b985 */ /* 0x0007e2000c101b08 */
[----:B-1----:R-:W-:-:S03]  /*249e0*/  @!P1 LEA R10, P6, R8, R2, 0x2 ;  /* 0x00000002080a9211 */ /* 0x002fc600078c10ff */
        /* <DEDUP_REMOVED lines=12> */
.L_x_984:
[----:B------:R-:W2:Y:S04]  /*24ab0*/  LDL.LU R3, [R1+0x5c] ;  /* 0x00005c0001037983 */ /* 0x000ea80000300800 */
[----:B------:R-:W3:Y:S01]  /*24ac0*/  LDL R8, [R1+0x64] ;  /* 0x0000640001087983 */ /* 0x000ee20000100800 */
[----:B------:R-:W-:Y:S01]  /*24ad0*/  ISETP.NE.U32.AND P0, PT, RZ, c[0x0][0x508], PT ;  /* 0x00014200ff007a0c */ /* 0x000fe20003f05070 */
[----:B------:R-:W-:Y:S01]  /*24ae0*/  IMAD.MOV.U32 R6, RZ, RZ, 0x4 ;  /* 0x00000004ff067424 */ /* 0x000fe200078e00ff */
[----:B------:R-:W-:Y:S01]  /*24af0*/  ISETP.NE.U32.AND P2, PT, RZ, c[0x0][0x500], PT ;  /* 0x00014000ff007a0c */ /* 0x000fe20003f45070 */
[----:B------:R-:W-:Y:S01]  /*24b00*/  IMAD.MOV.U32 R20, RZ, RZ, c[0x0][0x388] ;  /* 0x0000e200ff147624 */ /* 0x000fe200078e00ff */
[----:B------:R-:W-:Y:S01]  /*24b10*/  ISETP.NE.AND.EX P0, PT, RZ, c[0x0][0x50c], PT, P0 ;  /* 0x00014300ff007a0c */ /* 0x000fe20003f05300 */
[----:B------:R-:W-:Y:S01]  /*24b20*/  IMAD.MOV.U32 R2, RZ, RZ, RZ ;  /* 0x000000ffff027224 */ /* 0x000fe200078e00ff */
[----:B------:R-:W-:Y:S01]  /*24b30*/  ISETP.NE.AND.EX P2, PT, RZ, c[0x0][0x504], PT, P2 ;  /* 0x00014100ff007a0c */ /* 0x000fe20003f45320 */
[----:B---3--:R-:W-:-:S10]  /*24b40*/  IMAD.WIDE R4, R8, R6, c[0x0][0x500] ;  /* 0x0001400008047625 */ /* 0x008fd400078e0206 */
[----:B------:R-:W-:Y:S02]  /*24b50*/  @P0 IMAD.WIDE R6, R8, R6, c[0x0][0x508] ;  /* 0x0001420008060625 */ /* 0x000fe400078e0206 */
        /* <DEDUP_REMOVED lines=9> */
.L_x_1012:
[----:B------:R-:W-:Y:S01]  /*24bf0*/  ISETP.GT.AND P0, PT, R71, 0x7f, PT ;  /* 0x0000007f4700780c */ /* 0x000fe20003f04270 */
[----:B------:R-:W-:Y:S01]  /*24c00*/  BSSY B0, `(.L_x_1013) ;  /* 0x0000038000007945 */ /* 0x000fe20003800000 */
[----:B------:R-:W-:Y:S02]  /*24c10*/  SHF.R.S32.HI R3, RZ, 0x1f, R8 ;  /* 0x0000001fff037819 */ /* 0x000fe40000011408 */
[----:B-----5:R-:W-:-:S02]  /*24c20*/  SHF.R.S32.HI R18, RZ, 0x1f, R2 ;  /* 0x0000001fff127819 */ /* 0x020fc40000011402 */
[----:B------:R-:W-:Y:S02]  /*24c30*/  SEL R10, R8, RZ, !P2 ;  /* 0x000000ff080a7207 */ /* 0x000fe40005000000 */
[----:B------:R-:W-:-:S05]  /*24c40*/  SEL R21, R3, RZ, !P2 ;  /* 0x000000ff03157207 */ /* 0x000fca0005000000 */
[----:B------:R-:W-:Y:S05]  /*24c50*/  @P0 BRA `(.L_x_1014) ;  /* 0x0000032000000947 */ /* 0x000fea0003800000 */
[----:B-1----:R-:W2:Y:S01]  /*24c60*/  LDL R4, [R1+0x48] ;  /* 0x0000480001047983 */ /* 0x002ea20000100800 */
        /* <DEDUP_REMOVED lines=49> */
.L_x_1014:
[----:B------:R-:W-:Y:S05]  /*24f80*/  BSYNC B0 ;  /* 0x0000000000007941 */ /* 0x000fea0003800000 */
.L_x_1013:
[----:B------:R-:W-:-:S13]  /*24f90*/  ISETP.GT.AND P0, PT, R19, 0x1, PT ;  /* 0x000000011300780c */ /* 0x000fda0003f04270 */
[----:B------:R-:W-:Y:S05]  /*24fa0*/  @P0 BRA `(.L_x_999) ;  /* 0x0000066000000947 */ /* 0x000fea0003800000 */
[----:B------:R-:W2:Y:S04]  /*24fb0*/  LDL.LU R8, [R1+0x50] ;  /* 0x0000500001087983 */ /* 0x000ea80000300800 */
[----:B------:R-:W3:Y:S01]  /*24fc0*/  LDL.LU R9, [R1+0x48] ;  /* 0x0000480001097983 */ /* 0x000ee20000300800 */
[----:B-1----:R-:W-:Y:S01]  /*24fd0*/  MOV R4, c[0x0][0x4e8] ;  /* 0x00013a0000047a02 */ /* 0x002fe20000000f00 */
[----:B------:R-:W-:Y:S01]  /*24fe0*/  IMAD R3, R18, c[0x0][0x3a0], RZ ;  /* 0x0000e80012037a24 */ /* 0x000fe200078e02ff */
[----:B------:R-:W-:Y:S01]  /*24ff0*/  ISETP.GE.AND P2, PT, R0, c[0x0][0x3c8], PT ;  /* 0x0000f20000007a0c */ /* 0x000fe20003f46270 */
[----:B------:R-:W-:Y:S01]  /*25000*/  IMAD R6, R21, c[0x0][0x3f0], RZ ;  /* 0x0000fc0015067a24 */ /* 0x000fe200078e02ff */
[----:B------:R-:W-:Y:S01]  /*25010*/  ISETP.NE.AND P0, PT, R4, 0x1, PT ;  /* 0x000000010400780c */ /* 0x000fe20003f05270 */
[----:B------:R-:W-:-:S04]  /*25020*/  IMAD.WIDE.U32 R4, R2, c[0x0][0x3a0], RZ ;  /* 0x0000e80002047a25 */ /* 0x000fc800078e00ff */
[----:B------:R-:W-:-:S05]  /*25030*/  IMAD R2, R2, c[0x0][0x3a4], R3 ;  /* 0x0000e90002027a24 */ /* 0x000fca00078e0203 */
[----:B------:R-:W-:-:S05]  /*25040*/  IADD3 R5, R5, R2, RZ ;  /* 0x0000000205057210 */ /* 0x000fca0007ffe0ff */
[----:B--2---:R-:W-:Y:S01]  /*25050*/  IMAD.WIDE.U32 R4, R8, c[0x0][0x3e8], R4 ;  /* 0x0000fa0008047a25 */ /* 0x004fe200078e0004 */
[----:B---3--:R-:W-:-:S03]  /*25060*/  IADD3 R3, R26, R9, RZ ;  /* 0x000000091a037210 */ /* 0x008fc60007ffe0ff */
        /* <DEDUP_REMOVED lines=23> */
[----:B------:R1:W2:Y:S02]  /*251e0*/  SHFL.IDX PT, R8, R6, RZ, 0x181f ;  /* 0x00181fff06087589 */ /* 0x0002a400000e0000 */
.L_x_1085:
[----:B------:R-:W-:Y:S05]  /*251f0*/  BRA.DIV ~URZ, `(.L_x_1016) ;  /* 0x00002d027f007947 */ /* 0x000fea000b800000 */
[----:B------:R3:W4:Y:S02]  /*25200*/  SHFL.IDX PT, R2, R7, RZ, 0x181f ;  /* 0x00181fff07027589 */ /* 0x00072400000e0000 */
.L_x_1086:
        /* <DEDUP_REMOVED lines=8> */
.L_x_1087:
[----:B------:R-:W-:-:S04]  /*25290*/  IADD3 R3, R4, 0x10, RZ ;  /* 0x0000001004037810 */ /* 0x000fc80007ffe0ff */
[----:B------:R-:W-:-:S13]  /*252a0*/  ISETP.GE.OR P0, PT, R3, R5, P2 ;  /* 0x000000050300720c */ /* 0x000fda0001706670 */
[----:B--2---:R-:W-:-:S04]  /*252b0*/  @!P0 LEA R2, P1, R0, R2, 0x1 ;  /* 0x0000000200028211 */ /* 0x004fc800078208ff */
[----:B-1----:R-:W-:-:S05]  /*252c0*/  @!P0 LEA.HI.X R3, R0, R8, R70, 0x1, P1 ;  /* 0x0000000800038211 */ /* 0x002fca00008f0c46 */
[----:B------:R1:W-:Y:S01]  /*252d0*/  @!P0 ST.E.128 [R2.64], RZ ;  /* 0x000000ff02008985 */ /* 0x0003e2000c101d08 */
[----:B------:R-:W-:Y:S05]  /*252e0*/  BRA.DIV ~URZ, `(.L_x_1018) ;  /* 0x00002d527f007947 */ /* 0x000fea000b800000 */
[----:B------:R2:W1:Y:S02]  /*252f0*/  SHFL.IDX PT, R8, R6, 0x2, 0x181f ;  /* 0x00581f0006087f89 */ /* 0x00046400000e0000 */
.L_x_1088:
[----:B------:R-:W-:Y:S05]  /*25300*/  BRA.DIV ~URZ, `(.L_x_1019) ;  /* 0x00002da27f007947 */ /* 0x000fea000b800000 */
[----:B-1----:R1:W2:Y:S02]  /*25310*/  SHFL.IDX PT, R2, R7, 0x2, 0x181f ;  /* 0x00581f0007027f89 */ /* 0x0022a400000e0000 */
.L_x_1089:
        /* <DEDUP_REMOVED lines=8> */
.L_x_1090:
[----:B------:R-:W-:-:S04]  /*253a0*/  IADD3 R3, R4, 0x30, RZ ;  /* 0x0000003004037810 */ /* 0x000fc80007ffe0ff */
[----:B------:R-:W-:-:S13]  /*253b0*/  ISETP.GE.OR P0, PT, R3, R5, P2 ;  /* 0x000000050300720c */ /* 0x000fda0001706670 */
[----:B--2---:R-:W-:-:S04]  /*253c0*/  @!P0 LEA R2, P1, R0, R2, 0x1 ;  /* 0x0000000200028211 */ /* 0x004fc800078208ff */
[----:B------:R-:W-:-:S05]  /*253d0*/  @!P0 LEA.HI.X R3, R0, R8, R70, 0x1, P1 ;  /* 0x0000000800038211 */ /* 0x000fca00008f0c46 */
[----:B------:R2:W-:Y:S01]  /*253e0*/  @!P0 ST.E.128 [R2.64], RZ ;  /* 0x000000ff02008985 */ /* 0x0005e2000c101d08 */
[----:B------:R-:W-:Y:S05]  /*253f0*/  BRA.DIV ~URZ, `(.L_x_1021) ;  /* 0x00002df27f007947 */ /* 0x000fea000b800000 */
[----:B------:R1:W2:Y:S02]  /*25400*/  SHFL.IDX PT, R8, R6, 0x4, 0x181f ;  /* 0x00981f0006087f89 */ /* 0x0002a400000e0000 */
.L_x_1091:
[----:B------:R-:W-:Y:S05]  /*25410*/  BRA.DIV ~URZ, `(.L_x_1022) ;  /* 0x00002e427f007947 */ /* 0x000fea000b800000 */
[----:B--2---:R2:W1:Y:S02]  /*25420*/  SHFL.IDX PT, R2, R7, 0x4, 0x181f ;  /* 0x00981f0007027f89 */ /* 0x00446400000e0000 */
.L_x_1092:
        /* <DEDUP_REMOVED lines=8> */
.L_x_1093:
[----:B------:R-:W-:-:S04]  /*254b0*/  IADD3 R3, R4, 0x50, RZ ;  /* 0x0000005004037810 */ /* 0x000fc80007ffe0ff */
[----:B------:R-:W-:-:S13]  /*254c0*/  ISETP.GE.OR P0, PT, R3, R5, P2 ;  /* 0x000000050300720c */ /* 0x000fda0001706670 */
[----:B---3--:R-:W-:-:S04]  /*254d0*/  @!P0 LEA R2, P1, R0, R2, 0x1 ;  /* 0x0000000200028211 */ /* 0x008fc800078208ff */
[----:B--2---:R-:W-:-:S05]  /*254e0*/  @!P0 LEA.HI.X R3, R0, R8, R70, 0x1, P1 ;  /* 0x0000000800038211 */ /* 0x004fca00008f0c46 */
[----:B------:R2:W-:Y:S01]  /*254f0*/  @!P0 ST.E.128 [R2.64], RZ ;  /* 0x000000ff02008985 */ /* 0x0005e2000c101d08 */
[----:B------:R-:W-:Y:S05]  /*25500*/  BRA.DIV ~URZ, `(.L_x_1024) ;  /* 0x00002e927f007947 */ /* 0x000fea000b800000 */
[----:B------:R3:W1:Y:S02]  /*25510*/  SHFL.IDX PT, R8, R6, 0x6, 0x181f ;  /* 0x00d81f0006087f89 */ /* 0x00066400000e0000 */
.L_x_1094:
[----:B------:R-:W-:Y:S05]  /*25520*/  BRA.DIV ~URZ, `(.L_x_1025) ;  /* 0x00002ee27f007947 */ /* 0x000fea000b800000 */
[----:B--2---:R2:W3:Y:S02]  /*25530*/  SHFL.IDX PT, R2, R7, 0x6, 0x181f ;  /* 0x00d81f0007027f89 */ /* 0x0044e400000e0000 */
.L_x_1095:
        /* <DEDUP_REMOVED lines=8> */
.L_x_1096:
[----:B------:R-:W-:-:S04]  /*255c0*/  IADD3 R4, R4, 0x70, RZ ;  /* 0x0000007004047810 */ /* 0x000fc80007ffe0ff */
[----:B------:R-:W-:-:S13]  /*255d0*/  ISETP.GE.OR P0, PT, R4, R5, P2 ;  /* 0x000000050400720c */ /* 0x000fda0001706670 */
[----:B----4-:R-:W-:-:S04]  /*255e0*/  @!P0 LEA R2, P1, R0, R2, 0x1 ;  /* 0x0000000200028211 */ /* 0x010fc800078208ff */
[----:B---3--:R-:W-:-:S05]  /*255f0*/  @!P0 LEA.HI.X R3, R0, R6, R70, 0x1, P1 ;  /* 0x0000000600038211 */ /* 0x008fca00008f0c46 */
[----:B------:R3:W-:Y:S04]  /*25600*/  @!P0 ST.E.128 [R2.64], RZ ;  /* 0x000000ff02008985 */ /* 0x0007e8000c101d08 */
.L_x_999:
[----:B------:R-:W-:Y:S05]  /*25610*/  BSYNC B1 ;  /* 0x0000000000017941 */ /* 0x000fea0003800000 */
.L_x_983:
        /* <DEDUP_REMOVED lines=9> */
[----:B------:R-:W-:Y:S01]  /*256b0*/  LOP3.LUT R14, R71, 0x1f, RZ, 0xc0, !PT ;  /* 0x0000001f470e7812 */ /* 0x000fe200078ec0ff */
[----:B-1----:R-:W-:-:S03]  /*256c0*/  IMAD.MOV.U32 R7, RZ, RZ, RZ ;  /* 0x000000ffff077224 */ /* 0x002fc600078e00ff */
[----:B------:R-:W-:Y:S01]  /*256d0*/  ISETP.NE.AND P6, PT, R14, 0x1f, PT ;  /* 0x0000001f0e00780c */ /* 0x000fe20003fc5270 */
[----:B------:R-:W-:Y:S10]  /*256e0*/  BRA.DIV ~URZ, `(.L_x_1028) ;  /* 0x00002e627f007947 */ /* 0x000ff4000b800000 */
[----:B------:R1:W2:Y:S02]  /*256f0*/  SHFL.IDX PT, R9, R45, RZ, 0x1f ;  /* 0x00001fff2d097589 */ /* 0x0002a400000e0000 */
.L_x_1097:
[----:B------:R-:W-:Y:S05]  /*25700*/  BRA.DIV ~URZ, `(.L_x_1029) ;  /* 0x00002eb27f007947 */ /* 0x000fea000b800000 */
[----:B------:R3:W1:Y:S02]  /*25710*/  SHFL.IDX PT, R8, R45, 0x1, 0x1f ;  /* 0x00201f002d087f89 */ /* 0x00066400000e0000 */
.L_x_1098:
        /* <DEDUP_REMOVED lines=19> */
.L_x_1099:
        /* <DEDUP_REMOVED lines=16> */
.L_x_1100:
[----:B----4-:R-:W-:Y:S01]  /*25950*/  IMAD R0, R0, c[0x0][0x538], RZ ;  /* 0x00014e0000007a24 */ /* 0x010fe200078e02ff */
[----:B------:R-:W-:Y:S04]  /*25960*/  BSSY B1, `(.L_x_1032) ;  /* 0x00000ce000017945 */ /* 0x000fe80003800000 */
[----:B-1----:R-:W-:-:S04]  /*25970*/  IADD3 R8, R0, R8, RZ ;  /* 0x0000000800087210 */ /* 0x002fc80007ffe0ff */
[----:B--2---:R-:W-:-:S13]  /*25980*/  ISETP.GT.AND P0, PT, R8, R9, PT ;  /* 0x000000090800720c */ /* 0x004fda0003f04270 */
[----:B------:R-:W-:Y:S05]  /*25990*/  @P0 BRA `(.L_x_1033) ;  /* 0x0000025000000947 */ /* 0x000fea0003800000 */
.L_x_1037:
        /* <DEDUP_REMOVED lines=17> */
.L_x_1101:
        /* <DEDUP_REMOVED lines=16> */
.L_x_1102:
[----:B--2---:R-:W-:-:S05]  /*25bb0*/  IMAD R0, R0, c[0x0][0x538], RZ ;  /* 0x00014e0000007a24 */ /* 0x004fca00078e02ff */
[----:B------:R-:W-:-:S04]  /*25bc0*/  IADD3 R8, R0, R8, RZ ;  /* 0x0000000800087210 */ /* 0x000fc80007ffe0ff */
[----:B------:R-:W-:-:S13]  /*25bd0*/  ISETP.GT.AND P0, PT, R8, R9, PT ;  /* 0x000000090800720c */ /* 0x000fda0003f04270 */
[----:B-1----:R-:W-:Y:S05]  /*25be0*/  @!P0 BRA `(.L_x_1037) ;  /* 0xfffffdb000008947 */ /* 0x002fea000383ffff */
.L_x_1033:
[----:B------:R-:W-:-:S05]  /*25bf0*/  IADD3 R8, -R0, R8, RZ ;  /* 0x0000000800087210 */ /* 0x000fca0007ffe1ff */
[----:B------:R-:W-:-:S05]  /*25c00*/  IMAD R0, R4, c[0x0][0x538], R8 ;  /* 0x00014e0004007a24 */ /* 0x000fca00078e0208 */
[----:B------:R-:W-:Y:S01]  /*25c10*/  ISETP.GT.AND P0, PT, R0, R9, PT ;  /* 0x000000090000720c */ /* 0x000fe20003f04270 */
[----:B------:R-:W-:-:S12]  /*25c20*/  BRA.DIV ~URZ, `(.L_x_1038) ;  /* 0x00002df27f007947 */ /* 0x000fd8000b800000 */
[----:B------:R-:W-:-:S03]  /*25c30*/  VOTE.ANY R5, PT, !P0 ;  /* 0x0000000000057806 */ /* 0x000fc600040e0100 */
.L_x_1103:
[----:B------:R-:W2:Y:S01]  /*25c40*/  LDL.LU R2, [R1+0x64] ;  /* 0x0000640001027983 */ /* 0x000ea20000300800 */
[----:B------:R-:W2:Y:S02]  /*25c50*/  POPC R0, R5 ;  /* 0x0000000500007309 */ /* 0x000ea40000000000 */
[----:B--2---:R-:W-:-:S05]  /*25c60*/  IADD3 R2, R0, R2, RZ ;  /* 0x0000000200027210 */ /* 0x004fca0007ffe0ff */
[----:B------:R1:W-:Y:S01]  /*25c70*/  STL [R1+0x64], R2 ;  /* 0x0000640201007387 */ /* 0x0003e20000100800 */
[----:B------:R-:W-:Y:S05]  /*25c80*/  BRA.DIV ~URZ, `(.L_x_1039) ;  /* 0x00002de27f007947 */ /* 0x000fea000b800000 */
[----:B------:R2:W4:Y:S04]  /*25c90*/  SHFL.IDX PT, R12, R6, R0, 0x1f ;  /* 0x00001f00060c7589 */ /* 0x00052800000e0000 */
[----:B------:R2:W1:Y:S02]  /*25ca0*/  SHFL.IDX PT, R7, R7, R0, 0x1f ;  /* 0x00001f0007077589 */ /* 0x00046400000e0000 */
.L_x_1104:
[----:B------:R-:W-:Y:S01]  /*25cb0*/  ISETP.NE.AND P0, PT, R5, RZ, PT ;  /* 0x000000ff0500720c */ /* 0x000fe20003f05270 */
[----:B------:R-:W-:-:S12]  /*25cc0*/  BSSY B0, `(.L_x_1040) ;  /* 0x0000005000007945 */ /* 0x000fd80003800000 */
[----:B------:R-:W-:Y:S05]  /*25cd0*/  @!P0 BRA `(.L_x_1041) ;  /* 0x0000003000008947 */ /* 0x000fea0003800000 */
[----:B--2---:R-:W-:Y:S01]  /*25ce0*/  IADD3 R0, R0, -0x1, RZ ;  /* 0xffffffff00007810 */ /* 0x004fe20007ffe0ff */
[----:B------:R-:W-:Y:S05]  /*25cf0*/  BRA.DIV ~URZ, `(.L_x_1042) ;  /* 0x00002e427f007947 */ /* 0x000fea000b800000 */
[----:B------:R2:W3:Y:S02]  /*25d00*/  SHFL.IDX PT, R13, R4, R0, 0x1f ;  /* 0x00001f00040d7589 */ /* 0x0004e400000e0000 */
.L_x_1041:
[----:B------:R-:W-:Y:S05]  /*25d10*/  BSYNC B0 ;  /* 0x0000000000007941 */ /* 0x000fea0003800000 */
.L_x_1040:
        /* <DEDUP_REMOVED lines=68> */
.L_x_1044:
        /* <DEDUP_REMOVED lines=68> */
.L_x_1045:
[----:B------:R-:W-:Y:S05]  /*265a0*/  BSYNC B0 ;  /* 0x0000000000007941 */ /* 0x000fea0003800000 */
.L_x_1043:
[----:B------:R-:W-:-:S04]  /*265b0*/  LOP3.LUT R2, RZ, R2, RZ, 0x33, !PT ;  /* 0x00000002ff027212 */ /* 0x000fc800078e33ff */
[----:B-1----:R-:W-:-:S05]  /*265c0*/  IADD3 R0, R2, R12, RZ ;  /* 0x0000000c02007210 */ /* 0x002fca0007ffe0ff */
[----:B------:R1:W-:Y:S01]  /*265d0*/  STL [R1+0x5c], R0 ;  /* 0x00005c0001007387 */ /* 0x0003e20000100800 */
[----:B------:R-:W-:Y:S05]  /*265e0*/  BRA `(.L_x_1046) ;  /* 0x0000005000007947 */ /* 0x000fea0003800000 */
.L_x_1034:
[----:B------:R-:W-:Y:S01]  /*265f0*/  MOV R0, c[0x0][0x53c] ;  /* 0x00014f0000007a02 */ /* 0x000fe20000000f00 */
[----:B------:R1:W-:Y:S04]  /*26600*/  STL [R1+0x58], R9 ;  /* 0x0000580901007387 */ /* 0x0003e80000100800 */
[----:B------:R1:W-:Y:S04]  /*26610*/  STL [R1+0x5c], RZ ;  /* 0x00005cff01007387 */ /* 0x0003e80000100800 */
[----:B------:R1:W-:Y:S04]  /*26620*/  STL [R1+0x60], RZ ;  /* 0x000060ff01007387 */ /* 0x0003e80000100800 */
[----:B------:R1:W-:Y:S02]  /*26630*/  STL [R1+0x64], R0 ;  /* 0x0000640001007387 */ /* 0x0003e40000100800 */
.L_x_1046:
[----:B------:R-:W-:Y:S05]  /*26640*/  BSYNC B1 ;  /* 0x0000000000017941 */ /* 0x000fea0003800000 */
.L_x_1032:
        /* <DEDUP_REMOVED lines=9> */
.L_x_1027:
[----:B-1----:R-:W3:Y:S02]  /*266e0*/  LDL R0, [R1+0x64] ;  /* 0x0000640001007983 */ /* 0x002ee40000100800 */
[----:B---3--:R-:W-:-:S13]  /*266f0*/  ISETP.GE.AND P0, PT, R0, c[0x0][0x53c], PT ;  /* 0x00014f0000007a0c */ /* 0x008fda0003f06270 */
[----:B--2-4-:R-:W-:Y:S01]  /*26700*/  @P0 CALL.REL.NOINC `(.L_x_1047) ;  /* 0x0000001000000944 */ /* 0x014fe20003c00000 */
[----:B------:R-:W-:Y:S05]  /*26710*/  BRA `(.L_x_1048) ;  /* 0xfffdafc000007947 */ /* 0x000fea000383ffff */
.L_x_1047:
[----:B------:R-:W-:Y:S05]  /*26720*/  EXIT ;  /* 0x000000000000794d */ /* 0x000fea0003800000 */
.L_x_779:
[----:B------:R-:W-:Y:S01]  /*26730*/  IMAD.MOV.U32 R0, RZ, RZ, R5 ;  /* 0x000000ffff007224 */ /* 0x000fe200078e0005 */
[----:B------:R-:W-:Y:S02]  /*26740*/  MOV R2, 0x1 ;  /* 0x0000000100027802 */ /* 0x000fe40000000f00 */
[----:B------:R-:W-:Y:S02]  /*26750*/  MOV R3, 0x26770 ;  /* 0x0002677000037802 */ /* 0x000fe40000000f00 */
[----:B------:R-:W-:Y:S05]  /*26760*/  CALL.REL.NOINC `($__internal_14_$__cuda_sm70_shflsync_up_p) ;  /* 0x000024e000007944 */ /* 0x000fea0003c00000 */
[----:B------:R-:W-:Y:S01]  /*26770*/  MOV R0, R4 ;  /* 0x0000000400007202 */ /* 0x000fe20000000f00 */
[----:B------:R-:W-:Y:S05]  /*26780*/  BRA `(.L_x_1049) ;  /* 0xfffd9cd000007947 */ /* 0x000fea000383ffff */
.L_x_780:
[----:B------:R-:W-:Y:S01]  /*26790*/  IMAD.MOV.U32 R0, RZ, RZ, R5 ;  /* 0x000000ffff007224 */ /* 0x000fe200078e0005 */
[----:B------:R-:W-:Y:S02]  /*267a0*/  MOV R2, 0x2 ;  /* 0x0000000200027802 */ /* 0x000fe40000000f00 */
[----:B------:R-:W-:Y:S02]  /*267b0*/  MOV R3, 0x267d0 ;  /* 0x000267d000037802 */ /* 0x000fe40000000f00 */
[----:B------:R-:W-:Y:S05]  /*267c0*/  CALL.REL.NOINC `($__internal_14_$__cuda_sm70_shflsync_up_p) ;  /* 0x0000248000007944 */ /* 0x000fea0003c00000 */
[----:B------:R-:W-:Y:S01]  /*267d0*/  SEL R0, R4, RZ, P4 ;  /* 0x000000ff04007207 */ /* 0x000fe20002000000 */
[----:B------:R-:W-:Y:S01]  /*267e0*/  IMAD.MOV.U32 R2, RZ, RZ, 0x4 ;  /* 0x00000004ff027424 */ /* 0x000fe200078e00ff */
[----:B------:R-:W-:-:S03]  /*267f0*/  MOV R3, 0x26820 ;  /* 0x0002682000037802 */ /* 0x000fc60000000f00 */
[----:B------:R-:W-:Y:S02]  /*26800*/  IMAD.IADD R0, R5, 0x1, R0 ;  /* 0x0000000105007824 */ /* 0x000fe400078e0200 */
        /* <DEDUP_REMOVED lines=13> */
[----:B------:R-:W-:Y:S02]  /*268e0*/  MOV R3, 0x1f ;  /* 0x0000001f00037802 */ /* 0x000fe40000000f00 */
[----:B------:R-:W-:Y:S01]  /*268f0*/  MOV R2, 0x26930 ;  /* 0x0002693000027802 */ /* 0x000fe20000000f00 */
[----:B------:R-:W-:-:S04]  /*26900*/  IMAD.IADD R4, R0, 0x1, R4 ;  /* 0x0000000100047824 */ /* 0x000fc800078e0204 */
[----:B------:R-:W-:Y:S02]  /*26910*/  IMAD.MOV.U32 R11, RZ, RZ, R4 ;  /* 0x000000ffff0b7224 */ /* 0x000fe400078e0004 */
[----:B------:R-:W-:Y:S05]  /*26920*/  CALL.REL.NOINC `($__internal_13_$__cuda_sm70_shflsync_idx_p) ;  /* 0x000022d000007944 */ /* 0x000fea0003c00000 */
[----:B------:R-:W-:Y:S01]  /*26930*/  MOV R0, R10 ;  /* 0x0000000a00007202 */ /* 0x000fe20000000f00 */
[----:B------:R-:W-:Y:S05]  /*26940*/  BRA `(.L_x_1050) ;  /* 0xfffd9c1000007947 */ /* 0x000fea000383ffff */
.L_x_782:
[----:B------:R-:W-:Y:S02]  /*26950*/  SEL R0, RZ, 0x1, P0 ;  /* 0x00000001ff007807 */ /* 0x000fe40000000000 */
[----:B------:R-:W-:Y:S02]  /*26960*/  MOV R2, 0x26980 ;  /* 0x0002698000027802 */ /* 0x000fe40000000f00 */
[----:B------:R-:W-:Y:S05]  /*26970*/  CALL.REL.NOINC `($__internal_15_$__cuda_sm70_votesync_ballot) ;  /* 0x0000234000007944 */ /* 0x000fea0003c00000 */
[----:B------:R-:W-:Y:S01]  /*26980*/  MOV R6, R0 ;  /* 0x0000000000067202 */ /* 0x000fe20000000f00 */
[----:B------:R-:W-:Y:S05]  /*26990*/  BRA `(.L_x_1051) ;  /* 0xfffd9c5000007947 */ /* 0x000fea000383ffff */
.L_x_783:
[----:B------:R-:W-:Y:S01]  /*269a0*/  IMAD.MOV.U32 R11, RZ, RZ, R9 ;  /* 0x000000ffff0b7224 */ /* 0x000fe200078e0009 */
[----:B------:R-:W-:Y:S01]  /*269b0*/  MOV R10, R0 ;  /* 0x00000000000a7202 */ /* 0x000fe20000000f00 */
[----:B------:R-:W-:Y:S01]  /*269c0*/  IMAD.MOV.U32 R3, RZ, RZ, 0x1f ;  /* 0x0000001fff037424 */ /* 0x000fe200078e00ff */
[----:B-1----:R-:W-:Y:S02]  /*269d0*/  MOV R2, 0x269f0 ;  /* 0x000269f000027802 */ /* 0x002fe40000000f00 */
[----:B------:R-:W-:Y:S05]  /*269e0*/  CALL.REL.NOINC `($__internal_13_$__cuda_sm70_shflsync_idx_p) ;  /* 0x0000221000007944 */ /* 0x000fea0003c00000 */
[----:B------:R-:W-:Y:S01]  /*269f0*/  IMAD.MOV.U32 R13, RZ, RZ, R10 ;  /* 0x000000ffff0d7224 */ /* 0x000fe200078e000a */
[----:B------:R-:W-:Y:S01]  /*26a00*/  MOV R11, R8 ;  /* 0x00000008000b7202 */ /* 0x000fe20000000f00 */
[----:B------:R-:W-:Y:S01]  /*26a10*/  IMAD.MOV.U32 R5, RZ, RZ, RZ ;  /* 0x000000ffff057224 */ /* 0x000fe200078e00ff */
[----:B------:R-:W-:Y:S01]  /*26a20*/  MOV R10, R0 ;  /* 0x00000000000a7202 */ /* 0x000fe20000000f00 */
[----:B------:R-:W-:Y:S01]  /*26a30*/  IMAD.MOV.U32 R3, RZ, RZ, 0x1f ;  /* 0x0000001fff037424 */ /* 0x000fe200078e00ff */
[----:B------:R-:W-:-:S02]  /*26a40*/  MOV R2, 0x26a60 ;  /* 0x00026a6000027802 */ /* 0x000fc40000000f00 */
[----:B------:R-:W-:Y:S05]  /*26a50*/  CALL.REL.NOINC `($__internal_13_$__cuda_sm70_shflsync_idx_p) ;  /* 0x000021a000007944 */ /* 0x000fea0003c00000 */
[----:B------:R-:W-:Y:S01]  /*26a60*/  MOV R9, R10 ;  /* 0x0000000a00097202 */ /* 0x000fe20000000f00 */
[----:B------:R-:W-:Y:S05]  /*26a70*/  BRA `(.L_x_1052) ;  /* 0xfffd9be000007947 */ /* 0x000fea000383ffff */
.L_x_786:
[----:B------:R-:W-:Y:S01]  /*26a80*/  IMAD.MOV.U32 R11, RZ, RZ, R4 ;  /* 0x000000ffff0b7224 */ /* 0x000fe200078e0004 */
[----:B------:R-:W-:-:S02]  /*26a90*/  MOV R3, 0x1f ;  /* 0x0000001f00037802 */ /* 0x000fc40000000f00 */
[----:B-1----:R-:W-:Y:S02]  /*26aa0*/  MOV R2, 0x26ac0 ;  /* 0x00026ac000027802 */ /* 0x002fe40000000f00 */
[----:B--234-:R-:W-:Y:S05]  /*26ab0*/  CALL.REL.NOINC `($__internal_13_$__cuda_sm70_shflsync_idx_p) ;  /* 0x0000214000007944 */ /* 0x01cfea0003c00000 */
[----:B------:R-:W-:Y:S01]  /*26ac0*/  MOV R5, R10 ;  /* 0x0000000a00057202 */ /* 0x000fe20000000f00 */
[----:B------:R-:W-:Y:S05]  /*26ad0*/  BRA `(.L_x_785) ;  /* 0xfffd9be000007947 */ /* 0x000fea000383ffff */
.L_x_851:
[----:B------:R-:W-:Y:S01]  /*26ae0*/  IMAD.MOV.U32 R11, RZ, RZ, R5 ;  /* 0x000000ffff0b7224 */ /* 0x000fe200078e0005 */
[----:B------:R-:W-:Y:S01]  /*26af0*/  MOV R10, RZ ;  /* 0x000000ff000a7202 */ /* 0x000fe20000000f00 */
[----:B------:R-:W-:Y:S01]  /*26b00*/  IMAD.MOV.U32 R3, RZ, RZ, 0x181f ;  /* 0x0000181fff037424 */ /* 0x000fe200078e00ff */
[----:B-1----:R-:W-:Y:S02]  /*26b10*/  MOV R2, 0x26b30 ;  /* 0x00026b3000027802 */ /* 0x002fe40000000f00 */
[----:B-----5:R-:W-:Y:S05]  /*26b20*/  CALL.REL.NOINC `($__internal_13_$__cuda_sm70_shflsync_idx_p) ;  /* 0x000020d000007944 */ /* 0x020fea0003c00000 */
[----:B------:R-:W-:Y:S01]  /*26b30*/  MOV R7, R10 ;  /* 0x0000000a00077202 */ /* 0x000fe20000000f00 */
[----:B------:R-:W-:Y:S05]  /*26b40*/  BRA `(.L_x_1053) ;  /* 0xfffe1de000007947 */ /* 0x000fea000383ffff */
.L_x_852:
[----:B------:R-:W-:Y:S01]  /*26b50*/  IMAD.MOV.U32 R11, RZ, RZ, R6 ;  /* 0x000000ffff0b7224 */ /* 0x000fe200078e0006 */
[----:B------:R-:W-:Y:S01]  /*26b60*/  MOV R10, RZ ;  /* 0x000000ff000a7202 */ /* 0x000fe20000000f00 */
[----:B------:R-:W-:Y:S01]  /*26b70*/  IMAD.MOV.U32 R3, RZ, RZ, 0x181f ;  /* 0x0000181fff037424 */ /* 0x000fe200078e00ff */
[----:B-1----:R-:W-:Y:S02]  /*26b80*/  MOV R2, 0x26ba0 ;  /* 0x00026ba000027802 */ /* 0x002fe40000000f00 */
[----:B--23-5:R-:W-:Y:S05]  /*26b90*/  CALL.REL.NOINC `($__internal_13_$__cuda_sm70_shflsync_idx_p) ;  /* 0x0000206000007944 */ /* 0x02cfea0003c00000 */
[----:B------:R-:W-:Y:S01]  /*26ba0*/  MOV R2, R10 ;  /* 0x0000000a00027202 */ /* 0x000fe20000000f00 */
[----:B------:R-:W-:Y:S05]  /*26bb0*/  BRA `(.L_x_1054) ;  /* 0xfffe1d9000007947 */ /* 0x000fea000383ffff */
.L_x_855:
[----:B------:R-:W-:Y:S01]  /*26bc0*/  IMAD.MOV.U32 R11, RZ, RZ, R5 ;  /* 0x000000ffff0b7224 */ /* 0x000fe200078e0005 */
[----:B------:R-:W-:Y:S01]  /*26bd0*/  MOV R10, 0x1 ;  /* 0x00000001000a7802 */ /* 0x000fe20000000f00 */
[----:B--2---:R-:W-:Y:S01]  /*26be0*/  IMAD.MOV.U32 R3, RZ, RZ, 0x181f ;  /* 0x0000181fff037424 */ /* 0x004fe200078e00ff */
[----:B----4-:R-:W-:-:S02]  /*26bf0*/  MOV R2, 0x26c10 ;  /* 0x00026c1000027802 */ /* 0x010fc40000000f00 */
[----:B-1-3-5:R-:W-:Y:S05]  /*26c00*/  CALL.REL.NOINC `($__internal_13_$__cuda_sm70_shflsync_idx_p) ;  /* 0x00001ff000007944 */ /* 0x02afea0003c00000 */
[----:B------:R-:W-:Y:S01]  /*26c10*/  IMAD.MOV.U32 R7, RZ, RZ, R10 ;  /* 0x000000ffff077224 */ /* 0x000fe200078e000a */
[----:B------:R-:W-:Y:S01]  /*26c20*/  MOV R10, 0x1 ;  /* 0x00000001000a7802 */ /* 0x000fe20000000f00 */
[----:B------:R-:W-:Y:S01]  /*26c30*/  IMAD.MOV.U32 R11, RZ, RZ, R6 ;  /* 0x000000ffff0b7224 */ /* 0x000fe200078e0006 */
[----:B------:R-:W-:-:S02]  /*26c40*/  MOV R3, 0x181f ;  /* 0x0000181f00037802 */ /* 0x000fc40000000f00 */
[----:B------:R-:W-:Y:S02]  /*26c50*/  MOV R2, 0x26c70 ;  /* 0x00026c7000027802 */ /* 0x000fe40000000f00 */
[----:B------:R-:W-:Y:S05]  /*26c60*/  CALL.REL.NOINC `($__internal_13_$__cuda_sm70_shflsync_idx_p) ;  /* 0x00001f9000007944 */ /* 0x000fea0003c00000 */
[----:B------:R-:W-:Y:S01]  /*26c70*/  MOV R2, R10 ;  /* 0x0000000a00027202 */ /* 0x000fe20000000f00 */
[----:B------:R-:W-:Y:S05]  /*26c80*/  BRA `(.L_x_1055) ;  /* 0xfffe1db000007947 */ /* 0x000fea000383ffff */
.L_x_858:
[----:B------:R-:W-:Y:S01]  /*26c90*/  IMAD.MOV.U32 R11, RZ, RZ, R5 ;  /* 0x000000ffff0b7224 */ /* 0x000fe200078e0005 */
[----:B------:R-:W-:Y:S01]  /*26ca0*/  MOV R10, 0x2 ;  /* 0x00000002000a7802 */ /* 0x000fe20000000f00 */
[----:B-1----:R-:W-:Y:S01]  /*26cb0*/  IMAD.MOV.U32 R3, RZ, RZ, 0x181f ;  /* 0x0000181fff037424 */ /* 0x002fe200078e00ff */
[----:B--2---:R-:W-:Y:S02]  /*26cc0*/  MOV R2, 0x26ce0 ;  /* 0x00026ce000027802 */ /* 0x004fe40000000f00 */
[----:B---3-5:R-:W-:Y:S05]  /*26cd0*/  CALL.REL.NOINC `($__internal_13_$__cuda_sm70_shflsync_idx_p) ;  /* 0x00001f2000007944 */ /* 0x028fea0003c00000 */
[----:B------:R-:W-:Y:S01]  /*26ce0*/  MOV R7, R10 ;  /* 0x0000000a00077202 */ /* 0x000fe20000000f00 */
[----:B------:R-:W-:Y:S05]  /*26cf0*/  BRA `(.L_x_1056) ;  /* 0xfffe1e1000007947 */ /* 0x000fea000383ffff */
.L_x_859:
[----:B------:R-:W-:Y:S01]  /*26d00*/  IMAD.MOV.U32 R11, RZ, RZ, R6 ;  /* 0x000000ffff0b7224 */ /* 0x000fe200078e0006 */
[----:B------:R-:W-:Y:S01]  /*26d10*/  MOV R10, 0x2 ;  /* 0x00000002000a7802 */ /* 0x000fe20000000f00 */
[----:B------:R-:W-:Y:S01]  /*26d20*/  IMAD.MOV.U32 R3, RZ, RZ, 0x181f ;  /* 0x0000181fff037424 */ /* 0x000fe200078e00ff */
[----:B--2---:R-:W-:Y:S02]  /*26d30*/  MOV R2, 0x26d50 ;  /* 0x00026d5000027802 */ /* 0x004fe40000000f00 */
[----:B-1-345:R-:W-:Y:S05]  /*26d40*/  CALL.REL.NOINC `($__internal_13_$__cuda_sm70_shflsync_idx_p) ;  /* 0x00001eb000007944 */ /* 0x03afea0003c00000 */
[----:B------:R-:W-:Y:S01]  /*26d50*/  MOV R2, R10 ;  /* 0x0000000a00027202 */ /* 0x000fe20000000f00 */
[----:B------:R-:W-:Y:S05]  /*26d60*/  BRA `(.L_x_1057) ;  /* 0xfffe1dc000007947 */ /* 0x000fea000383ffff */
.L_x_862:
[----:B------:R-:W-:Y:S01]  /*26d70*/  IMAD.MOV.U32 R11, RZ, RZ, R5 ;  /* 0x000000ffff0b7224 */ /* 0x000fe200078e0005 */
[----:B------:R-:W-:Y:S01]  /*26d80*/  MOV R10, 0x3 ;  /* 0x00000003000a7802 */ /* 0x000fe20000000f00 */
[----:B-1----:R-:W-:Y:S01]  /*26d90*/  IMAD.MOV.U32 R3, RZ, RZ, 0x181f ;  /* 0x0000181fff037424 */ /* 0x002fe200078e00ff */
[----:B------:R-:W-:-:S02]  /*26da0*/  MOV R2, 0x26dc0 ;  /* 0x00026dc000027802 */ /* 0x000fc40000000f00 */
[----:B--2345:R-:W-:Y:S05]  /*26db0*/  CALL.REL.NOINC `($__internal_13_$__cuda_sm70_shflsync_idx_p) ;  /* 0x00001e4000007944 */ /* 0x03cfea0003c00000 */
        /* <DEDUP_REMOVED lines=8> */
.L_x_865:
[----:B------:R-:W-:Y:S01]  /*26e40*/  IMAD.MOV.U32 R11, RZ, RZ, R5 ;  /* 0x000000ffff0b7224 */ /* 0x000fe200078e0005 */
[----:B------:R-:W-:Y:S01]  /*26e50*/  MOV R10, 0x4 ;  /* 0x00000004000a7802 */ /* 0x000fe20000000f00 */
[----:B-1----:R-:W-:Y:S01]  /*26e60*/  IMAD.MOV.U32 R3, RZ, RZ, 0x181f ;  /* 0x0000181fff037424 */ /* 0x002fe200078e00ff */
[----:B------:R-:W-:Y:S02]  /*26e70*/  MOV R2, 0x26e90 ;  /* 0x00026e9000027802 */ /* 0x000fe40000000f00 */
[----:B--2345:R-:W-:Y:S05]  /*26e80*/  CALL.REL.NOINC `($__internal_13_$__cuda_sm70_shflsync_idx_p) ;  /* 0x00001d7000007944 */ /* 0x03cfea0003c00000 */
[----:B------:R-:W-:Y:S01]  /*26e90*/  MOV R7, R10 ;  /* 0x0000000a00077202 */ /* 0x000fe20000000f00 */
[----:B------:R-:W-:Y:S05]  /*26ea0*/  BRA `(.L_x_1059) ;  /* 0xfffe1e3000007947 */ /* 0x000fea000383ffff */
.L_x_866:
[----:B------:R-:W-:Y:S01]  /*26eb0*/  IMAD.MOV.U32 R11, RZ, RZ, R6 ;  /* 0x000000ffff0b7224 */ /* 0x000fe200078e0006 */
[----:B------:R-:W-:Y:S01]  /*26ec0*/  MOV R10, 0x4 ;  /* 0x00000004000a7802 */ /* 0x000fe20000000f00 */
[----:B-1----:R-:W-:Y:S01]  /*26ed0*/  IMAD.MOV.U32 R3, RZ, RZ, 0x181f ;  /* 0x0000181fff037424 */ /* 0x002fe200078e00ff */
[----:B------:R-:W-:Y:S02]  /*26ee0*/  MOV R2, 0x26f00 ;  /* 0x00026f0000027802 */ /* 0x000fe40000000f00 */
[----:B--2345:R-:W-:Y:S05]  /*26ef0*/  CALL.REL.NOINC `($__internal_13_$__cuda_sm70_shflsync_idx_p) ;  /* 0x00001d0000007944 */ /* 0x03cfea0003c00000 */
[----:B------:R-:W-:Y:S01]  /*26f00*/  MOV R2, R10 ;  /* 0x0000000a00027202 */ /* 0x000fe20000000f00 */
[----:B------:R-:W-:Y:S05]  /*26f10*/  BRA `(.L_x_1060) ;  /* 0xfffe1de000007947 */ /* 0x000fea000383ffff */
.L_x_869:
[----:B------:R-:W-:Y:S01]  /*26f20*/  IMAD.MOV.U32 R11, RZ, RZ, R5 ;  /* 0x000000ffff0b7224 */ /* 0x000fe200078e0005 */
[----:B------:R-:W-:Y:S01]  /*26f30*/  MOV R10, 0x5 ;  /* 0x00000005000a7802 */ /* 0x000fe20000000f00 */
[----:B--2---:R-:W-:Y:S01]  /*26f40*/  IMAD.MOV.U32 R3, RZ, RZ, 0x181f ;  /* 0x0000181fff037424 */ /* 0x004fe200078e00ff */
[----:B------:R-:W-:-:S02]  /*26f50*/  MOV R2, 0x26f70 ;  /* 0x00026f7000027802 */ /* 0x000fc40000000f00 */
[----:B-1-345:R-:W-:Y:S05]  /*26f60*/  CALL.REL.NOINC `($__internal_13_$__cuda_sm70_shflsync_idx_p) ;  /* 0x00001c9000007944 */ /* 0x03afea0003c00000 */
        /* <DEDUP_REMOVED lines=8> */
.L_x_872:
[----:B------:R-:W-:Y:S01]  /*26ff0*/  IMAD.MOV.U32 R11, RZ, RZ, R5 ;  /* 0x000000ffff0b7224 */ /* 0x000fe200078e0005 */
[----:B------:R-:W-:Y:S01]  /*27000*/  MOV R10, 0x6 ;  /* 0x00000006000a7802 */ /* 0x000fe20000000f00 */
[----:B-1----:R-:W-:Y:S01]  /*27010*/  IMAD.MOV.U32 R3, RZ, RZ, 0x181f ;  /* 0x0000181fff037424 */ /* 0x002fe200078e00ff */
[----:B--2---:R-:W-:Y:S02]  /*27020*/  MOV R2, 0x27040 ;  /* 0x0002704000027802 */ /* 0x004fe40000000f00 */
[----:B---345:R-:W-:Y:S05]  /*27030*/  CALL.REL.NOINC `($__internal_13_$__cuda_sm70_shflsync_idx_p) ;  /* 0x00001bc000007944 */ /* 0x038fea0003c00000 */
[----:B------:R-:W-:Y:S01]  /*27040*/  MOV R7, R10 ;  /* 0x0000000a00077202 */ /* 0x000fe20000000f00 */
[----:B------:R-:W-:Y:S05]  /*27050*/  BRA `(.L_x_1062) ;  /* 0xfffe1e5000007947 */ /* 0x000fea000383ffff */
.L_x_873:
[----:B------:R-:W-:Y:S01]  /*27060*/  IMAD.MOV.U32 R11, RZ, RZ, R6 ;  /* 0x000000ffff0b7224 */ /* 0x000fe200078e0006 */
[----:B------:R-:W-:Y:S01]  /*27070*/  MOV R10, 0x6 ;  /* 0x00000006000a7802 */ /* 0x000fe20000000f00 */
[----:B------:R-:W-:Y:S01]  /*27080*/  IMAD.MOV.U32 R3, RZ, RZ, 0x181f ;  /* 0x0000181fff037424 */ /* 0x000fe200078e00ff */
[----:B--2---:R-:W-:Y:S02]  /*27090*/  MOV R2, 0x270b0 ;  /* 0x000270b000027802 */ /* 0x004fe40000000f00 */
[----:B-1-345:R-:W-:Y:S05]  /*270a0*/  CALL.REL.NOINC `($__internal_13_$__cuda_sm70_shflsync_idx_p) ;  /* 0x00001b5000007944 */ /* 0x03afea0003c00000 */
[----:B------:R-:W-:Y:S01]  /*270b0*/  MOV R2, R10 ;  /* 0x0000000a00027202 */ /* 0x000fe20000000f00 */
[----:B------:R-:W-:Y:S05]  /*270c0*/  BRA `(.L_x_1063) ;  /* 0xfffe1e0000007947 */ /* 0x000fea000383ffff */
.L_x_876:
        /* <DEDUP_REMOVED lines=13> */
.L_x_979:
[----:B------:R3:W5:Y:S01]  /*271a0*/  LDL R0, [R1+0x10] ;  /* 0x0000100001007983 */ /* 0x0007620000100800 */
[----:B------:R-:W-:Y:S02]  /*271b0*/  MOV R8, 0x2 ;  /* 0x0000000200087802 */ /* 0x000fe40000000f00 */
[----:B-12---:R-:W-:Y:S02]  /*271c0*/  MOV R4, 0x271e0 ;  /* 0x000271e000047802 */ /* 0x006fe40000000f00 */
[----:B---3-5:R-:W-:Y:S05]  /*271d0*/  CALL.REL.NOINC `($__internal_12_$__cuda_sm70_shflsync_bfly_p) ;  /* 0x000019d000007944 */ /* 0x028fea0003c00000 */
[----:B------:R-:W-:Y:S01]  /*271e0*/  MOV R2, R0 ;  /* 0x0000000000027202 */ /* 0x000fe20000000f00 */
[----:B------:R-:W-:Y:S05]  /*271f0*/  BRA `(.L_x_1065) ;  /* 0xffffad7000007947 */ /* 0x000fea000383ffff */
.L_x_980:
[----:B------:R-:W-:Y:S01]  /*27200*/  IMAD.MOV.U32 R0, RZ, RZ, R2 ;  /* 0x000000ffff007224 */ /* 0x000fe200078e0002 */
[----:B------:R-:W-:Y:S02]  /*27210*/  MOV R8, 0x1 ;  /* 0x0000000100087802 */ /* 0x000fe40000000f00 */
[----:B-1----:R-:W-:Y:S02]  /*27220*/  MOV R4, 0x27240 ;  /* 0x0002724000047802 */ /* 0x002fe40000000f00 */
[----:B------:R-:W-:Y:S05]  /*27230*/  CALL.REL.NOINC `($__internal_12_$__cuda_sm70_shflsync_bfly_p) ;  /* 0x0000197000007944 */ /* 0x000fea0003c00000 */
[----:B------:R-:W-:Y:S02]  /*27240*/  FADD.FTZ R2, R2, R0 ;  /* 0x0000000002027221 */ /* 0x000fe40000010000 */
[----:B------:R1:W5:Y:S01]  /*27250*/  LDL R0, [R1+0xc] ;  /* 0x00000c0001007983 */ /* 0x0003620000100800 */
[----:B------:R-:W-:-:S02]  /*27260*/  MOV R8, 0x2 ;  /* 0x0000000200087802 */ /* 0x000fc40000000f00 */
[----:B------:R-:W-:Y:S02]  /*27270*/  MOV R4, 0x27290 ;  /* 0x0002729000047802 */ /* 0x000fe40000000f00 */
[----:B-1---5:R-:W-:Y:S05]  /*27280*/  CALL.REL.NOINC `($__internal_12_$__cuda_sm70_shflsync_bfly_p) ;  /* 0x0000192000007944 */ /* 0x022fea0003c00000 */
[----:B------:R-:W2:Y:S01]  /*27290*/  LDL.LU R4, [R1+0xc] ;  /* 0x00000c0001047983 */ /* 0x000ea20000300800 */
[----:B------:R-:W-:Y:S01]  /*272a0*/  MOV R8, 0x1 ;  /* 0x0000000100087802 */ /* 0x000fe20000000f00 */
[----:B--2---:R-:W-:Y:S01]  /*272b0*/  FADD.FTZ R5, R4, R0 ;  /* 0x0000000004057221 */ /* 0x004fe20000010000 */
[----:B------:R-:W-:-:S04]  /*272c0*/  MOV R4, 0x272f0 ;  /* 0x000272f000047802 */ /* 0x000fc80000000f00 */
[----:B------:R-:W-:Y:S02]  /*272d0*/  MOV R0, R5 ;  /* 0x0000000500007202 */ /* 0x000fe40000000f00 */
[----:B------:R-:W-:Y:S05]  /*272e0*/  CALL.REL.NOINC `($__internal_12_$__cuda_sm70_shflsync_bfly_p) ;  /* 0x000018c000007944 */ /* 0x000fea0003c00000 */
[----:B------:R-:W-:Y:S02]  /*272f0*/  FADD.FTZ R5, R5, R0 ;  /* 0x0000000005057221 */ /* 0x000fe40000010000 */
[----:B------:R1:W5:Y:S01]  /*27300*/  LDL R0, [R1+0x14] ;  /* 0x0000140001007983 */ /* 0x0003620000100800 */
[----:B------:R-:W-:Y:S02]  /*27310*/  MOV R8, 0x2 ;  /* 0x0000000200087802 */ /* 0x000fe40000000f00 */
        /* <DEDUP_REMOVED lines=19> */
[----:B------:R-:W-:Y:S01]  /*27450*/  MOV R9, R0 ;  /* 0x0000000000097202 */ /* 0x000fe20000000f00 */
[----:B------:R-:W-:Y:S05]  /*27460*/  BRA `(.L_x_1066) ;  /* 0xffffac3000007947 */ /* 0x000fea000383ffff */
.L_x_987:
[----:B--234-:R-:W-:Y:S01]  /*27470*/  IMAD.MOV.U32 R11, RZ, RZ, R6 ;  /* 0x000000ffff0b7224 */ /* 0x01cfe200078e0006 */
[----:B------:R-:W-:Y:S01]  /*27480*/  MOV R10, RZ ;  /* 0x000000ff000a7202 */ /* 0x000fe20000000f00 */
[----:B------:R-:W-:Y:S01]  /*27490*/  IMAD.MOV.U32 R3, RZ, RZ, 0x181f ;  /* 0x0000181fff037424 */ /* 0x000fe200078e00ff */
[----:B------:R-:W-:Y:S02]  /*274a0*/  MOV R2, 0x274c0 ;  /* 0x000274c000027802 */ /* 0x000fe40000000f00 */
[----:B-1----:R-:W-:Y:S05]  /*274b0*/  CALL.REL.NOINC `($__internal_13_$__cuda_sm70_shflsync_idx_p) ;  /* 0x0000174000007944 */ /* 0x002fea0003c00000 */
[----:B------:R-:W-:Y:S01]  /*274c0*/  MOV R8, R10 ;  /* 0x0000000a00087202 */ /* 0x000fe20000000f00 */
[----:B------:R-:W-:Y:S05]  /*274d0*/  BRA `(.L_x_1067) ;  /* 0xffffc46000007947 */ /* 0x000fea000383ffff */
.L_x_988:
[----:B------:R-:W-:Y:S01]  /*274e0*/  IMAD.MOV.U32 R11, RZ, RZ, R7 ;  /* 0x000000ffff0b7224 */ /* 0x000fe200078e0007 */
[----:B------:R-:W-:Y:S01]  /*274f0*/  MOV R10, RZ ;  /* 0x000000ff000a7202 */ /* 0x000fe20000000f00 */
[----:B------:R-:W-:Y:S01]  /*27500*/  IMAD.MOV.U32 R3, RZ, RZ, 0x181f ;  /* 0x0000181fff037424 */ /* 0x000fe200078e00ff */
[----:B------:R-:W-:Y:S02]  /*27510*/  MOV R2, 0x27530 ;  /* 0x0002753000027802 */ /* 0x000fe40000000f00 */
[----:B-123--:R-:W-:Y:S05]  /*27520*/  CALL.REL.NOINC `($__internal_13_$__cuda_sm70_shflsync_idx_p) ;  /* 0x000016d000007944 */ /* 0x00efea0003c00000 */
[----:B------:R-:W-:Y:S01]  /*27530*/  MOV R2, R10 ;  /* 0x0000000a00027202 */ /* 0x000fe20000000f00 */
[----:B------:R-:W-:Y:S05]  /*27540*/  BRA `(.L_x_1068) ;  /* 0xffffc41000007947 */ /* 0x000fea000383ffff */
.L_x_989:
[----:B------:R-:W-:Y:S01]  /*27550*/  IMAD.MOV.U32 R11, RZ, RZ, R6 ;  /* 0x000000ffff0b7224 */ /* 0x000fe200078e0006 */
[----:B------:R-:W-:Y:S01]  /*27560*/  MOV R10, 0x1 ;  /* 0x00000001000a7802 */ /* 0x000fe20000000f00 */
[----:B--2---:R-:W-:Y:S01]  /*27570*/  IMAD.MOV.U32 R3, RZ, RZ, 0x181f ;  /* 0x0000181fff037424 */ /* 0x004fe200078e00ff */
[----:B------:R-:W-:-:S02]  /*27580*/  MOV R2, 0x275a0 ;  /* 0x000275a000027802 */ /* 0x000fc40000000f00 */
[----:B-1--4-:R-:W-:Y:S05]  /*27590*/  CALL.REL.NOINC `($__internal_13_$__cuda_sm70_shflsync_idx_p) ;  /* 0x0000166000007944 */ /* 0x012fea0003c00000 */
        /* <DEDUP_REMOVED lines=8> */
.L_x_990:
[----:B------:R-:W-:Y:S01]  /*27620*/  IMAD.MOV.U32 R11, RZ, RZ, R6 ;  /* 0x000000ffff0b7224 */ /* 0x000fe200078e0006 */
[----:B------:R-:W-:Y:S01]  /*27630*/  MOV R10, 0x2 ;  /* 0x00000002000a7802 */ /* 0x000fe20000000f00 */
[----:B--2---:R-:W-:Y:S01]  /*27640*/  IMAD.MOV.U32 R3, RZ, RZ, 0x181f ;  /* 0x0000181fff037424 */ /* 0x004fe200078e00ff */
[----:B------:R-:W-:Y:S02]  /*27650*/  MOV R2, 0x27670 ;  /* 0x0002767000027802 */ /* 0x000fe40000000f00 */
[----:B-1-34-:R-:W-:Y:S05]  /*27660*/  CALL.REL.NOINC `($__internal_13_$__cuda_sm70_shflsync_idx_p) ;  /* 0x0000159000007944 */ /* 0x01afea0003c00000 */
[----:B------:R-:W-:Y:S01]  /*27670*/  MOV R8, R10 ;  /* 0x0000000a00087202 */ /* 0x000fe20000000f00 */
[----:B------:R-:W-:Y:S05]  /*27680*/  BRA `(.L_x_1070) ;  /* 0xffffc3c000007947 */ /* 0x000fea000383ffff */
.L_x_991:
[----:B------:R-:W-:Y:S01]  /*27690*/  IMAD.MOV.U32 R11, RZ, RZ, R7 ;  /* 0x000000ffff0b7224 */ /* 0x000fe200078e0007 */
[----:B------:R-:W-:Y:S01]  /*276a0*/  MOV R10, 0x2 ;  /* 0x00000002000a7802 */ /* 0x000fe20000000f00 */
[----:B--2---:R-:W-:Y:S01]  /*276b0*/  IMAD.MOV.U32 R3, RZ, RZ, 0x181f ;  /* 0x0000181fff037424 */ /* 0x004fe200078e00ff */
[----:B------:R-:W-:Y:S02]  /*276c0*/  MOV R2, 0x276e0 ;  /* 0x000276e000027802 */ /* 0x000fe40000000f00 */
[----:B-1-34-:R-:W-:Y:S05]  /*276d0*/  CALL.REL.NOINC `($__internal_13_$__cuda_sm70_shflsync_idx_p) ;  /* 0x0000152000007944 */ /* 0x01afea0003c00000 */
[----:B------:R-:W-:Y:S01]  /*276e0*/  MOV R2, R10 ;  /* 0x0000000a00027202 */ /* 0x000fe20000000f00 */
[----:B------:R-:W-:Y:S05]  /*276f0*/  BRA `(.L_x_1071) ;  /* 0xffffc37000007947 */ /* 0x000fea000383ffff */
.L_x_992:
[----:B------:R-:W-:Y:S01]  /*27700*/  IMAD.MOV.U32 R11, RZ, RZ, R6 ;  /* 0x000000ffff0b7224 */ /* 0x000fe200078e0006 */
[----:B------:R-:W-:Y:S01]  /*27710*/  MOV R10, 0x3 ;  /* 0x00000003000a7802 */ /* 0x000fe20000000f00 */
[----:B---3--:R-:W-:Y:S01]  /*27720*/  IMAD.MOV.U32 R3, RZ, RZ, 0x181f ;  /* 0x0000181fff037424 */ /* 0x008fe200078e00ff */
[----:B------:R-:W-:-:S02]  /*27730*/  MOV R2, 0x27750 ;  /* 0x0002775000027802 */ /* 0x000fc40000000f00 */
[----:B-12---:R-:W-:Y:S05]  /*27740*/  CALL.REL.NOINC `($__internal_13_$__cuda_sm70_shflsync_idx_p) ;  /* 0x000014b000007944 */ /* 0x006fea0003c00000 */
        /* <DEDUP_REMOVED lines=8> */
.L_x_993:
[----:B------:R-:W-:Y:S01]  /*277d0*/  IMAD.MOV.U32 R11, RZ, RZ, R6 ;  /* 0x000000ffff0b7224 */ /* 0x000fe200078e0006 */
[----:B------:R-:W-:Y:S01]  /*277e0*/  MOV R10, 0x4 ;  /* 0x00000004000a7802 */ /* 0x000fe20000000f00 */
[----:B-1----:R-:W-:Y:S01]  /*277f0*/  IMAD.MOV.U32 R3, RZ, RZ, 0x181f ;  /* 0x0000181fff037424 */ /* 0x002fe200078e00ff */
[----:B------:R-:W-:Y:S02]  /*27800*/  MOV R2, 0x27820 ;  /* 0x0002782000027802 */ /* 0x000fe40000000f00 */
[----:B----4-:R-:W-:Y:S05]  /*27810*/  CALL.REL.NOINC `($__internal_13_$__cuda_sm70_shflsync_idx_p) ;  /* 0x000013e000007944 */ /* 0x010fea0003c00000 */
[----:B------:R-:W-:Y:S01]  /*27820*/  MOV R8, R10 ;  /* 0x0000000a00087202 */ /* 0x000fe20000000f00 */
[----:B------:R-:W-:Y:S05]  /*27830*/  BRA `(.L_x_1073) ;  /* 0xffffc32000007947 */ /* 0x000fea000383ffff */
.L_x_994:
[----:B------:R-:W-:Y:S01]  /*27840*/  IMAD.MOV.U32 R11, RZ, RZ, R7 ;  /* 0x000000ffff0b7224 */ /* 0x000fe200078e0007 */
[----:B------:R-:W-:Y:S01]  /*27850*/  MOV R10, 0x4 ;  /* 0x00000004000a7802 */ /* 0x000fe20000000f00 */
[----:B-1----:R-:W-:Y:S01]  /*27860*/  IMAD.MOV.U32 R3, RZ, RZ, 0x181f ;  /* 0x0000181fff037424 */ /* 0x002fe200078e00ff */
[----:B------:R-:W-:Y:S02]  /*27870*/  MOV R2, 0x27890 ;  /* 0x0002789000027802 */ /* 0x000fe40000000f00 */
[----:B--234-:R-:W-:Y:S05]  /*27880*/  CALL.REL.NOINC `($__internal_13_$__cuda_sm70_shflsync_idx_p) ;  /* 0x0000137000007944 */ /* 0x01cfea0003c00000 */
[----:B------:R-:W-:Y:S01]  /*27890*/  MOV R2, R10 ;  /* 0x0000000a00027202 */ /* 0x000fe20000000f00 */
[----:B------:R-:W-:Y:S05]  /*278a0*/  BRA `(.L_x_1074) ;  /* 0xffffc2d000007947 */ /* 0x000fea000383ffff */
.L_x_995:
        /* <DEDUP_REMOVED lines=13> */
.L_x_996:
[----:B------:R-:W-:Y:S01]  /*27980*/  IMAD.MOV.U32 R11, RZ, RZ, R6 ;  /* 0x000000ffff0b7224 */ /* 0x000fe200078e0006 */
[----:B------:R-:W-:Y:S01]  /*27990*/  MOV R10, 0x6 ;  /* 0x00000006000a7802 */ /* 0x000fe20000000f00 */
[----:B-1----:R-:W-:Y:S01]  /*279a0*/  IMAD.MOV.U32 R3, RZ, RZ, 0x181f ;  /* 0x0000181fff037424 */ /* 0x002fe200078e00ff */
[----:B------:R-:W-:Y:S02]  /*279b0*/  MOV R2, 0x279d0 ;  /* 0x000279d000027802 */ /* 0x000fe40000000f00 */
[----:B---34-:R-:W-:Y:S05]  /*279c0*/  CALL.REL.NOINC `($__internal_13_$__cuda_sm70_shflsync_idx_p) ;  /* 0x0000123000007944 */ /* 0x018fea0003c00000 */
[----:B------:R-:W-:Y:S01]  /*279d0*/  MOV R8, R10 ;  /* 0x0000000a00087202 */ /* 0x000fe20000000f00 */
[----:B------:R-:W-:Y:S05]  /*279e0*/  BRA `(.L_x_1076) ;  /* 0xffffc28000007947 */ /* 0x000fea000383ffff */
.L_x_997:
[----:B------:R-:W-:Y:S01]  /*279f0*/  IMAD.MOV.U32 R11, RZ, RZ, R7 ;  /* 0x000000ffff0b7224 */ /* 0x000fe200078e0007 */
[----:B------:R-:W-:Y:S01]  /*27a00*/  MOV R10, 0x6 ;  /* 0x00000006000a7802 */ /* 0x000fe20000000f00 */
[----:B-1----:R-:W-:Y:S01]  /*27a10*/  IMAD.MOV.U32 R3, RZ, RZ, 0x181f ;  /* 0x0000181fff037424 */ /* 0x002fe200078e00ff */
[----:B------:R-:W-:Y:S02]  /*27a20*/  MOV R2, 0x27a40 ;  /* 0x00027a4000027802 */ /* 0x000fe40000000f00 */
[----:B--234-:R-:W-:Y:S05]  /*27a30*/  CALL.REL.NOINC `($__internal_13_$__cuda_sm70_shflsync_idx_p) ;  /* 0x000011c000007944 */ /* 0x01cfea0003c00000 */
[----:B------:R-:W-:Y:S01]  /*27a40*/  MOV R2, R10 ;  /* 0x0000000a00027202 */ /* 0x000fe20000000f00 */
[----:B------:R-:W-:Y:S05]  /*27a50*/  BRA `(.L_x_1077) ;  /* 0xffffc23000007947 */ /* 0x000fea000383ffff */
.L_x_998:
[----:B------:R-:W-:Y:S01]  /*27a60*/  IMAD.MOV.U32 R11, RZ, RZ, R6 ;  /* 0x000000ffff0b7224 */ /* 0x000fe200078e0006 */
[----:B------:R-:W-:Y:S01]  /*27a70*/  MOV R10, 0x7 ;  /* 0x00000007000a7802 */ /* 0x000fe20000000f00 */
[----:B--2---:R-:W-:Y:S01]  /*27a80*/  IMAD.MOV.U32 R3, RZ, RZ, 0x181f ;  /* 0x0000181fff037424 */ /* 0x004fe200078e00ff */
[----:B------:R-:W-:-:S02]  /*27a90*/  MOV R2, 0x27ab0 ;  /* 0x00027ab000027802 */ /* 0x000fc40000000f00 */
[----:B-1-34-:R-:W-:Y:S05]  /*27aa0*/  CALL.REL.NOINC `($__internal_13_$__cuda_sm70_shflsync_idx_p) ;  /* 0x0000115000007944 */ /* 0x01afea0003c00000 */
        /* <DEDUP_REMOVED lines=8> */
.L_x_1000:
[----:B------:R-:W-:Y:S01]  /*27b30*/  IMAD.MOV.U32 R11, RZ, RZ, R13 ;  /* 0x000000ffff0b7224 */ /* 0x000fe200078e000d */
[----:B------:R-:W-:Y:S01]  /*27b40*/  MOV R10, RZ ;  /* 0x000000ff000a7202 */ /* 0x000fe20000000f00 */
[----:B------:R-:W-:Y:S01]  /*27b50*/  IMAD.MOV.U32 R3, RZ, RZ, 0x1c1f ;  /* 0x00001c1fff037424 */ /* 0x000fe200078e00ff */
[----:B------:R-:W-:Y:S02]  /*27b60*/  MOV R2, 0x27b80 ;  /* 0x00027b8000027802 */ /* 0x000fe40000000f00 */
[----:B------:R-:W-:Y:S05]  /*27b70*/  CALL.REL.NOINC `($__internal_13_$__cuda_sm70_shflsync_idx_p) ;  /* 0x0000108000007944 */ /* 0x000fea0003c00000 */
[----:B------:R-:W-:Y:S01]  /*27b80*/  MOV R12, R10 ;  /* 0x0000000a000c7202 */ /* 0x000fe20000000f00 */
[----:B------:R-:W-:Y:S05]  /*27b90*/  BRA `(.L_x_1079) ;  /* 0xffffc40000007947 */ /* 0x000fea000383ffff */
.L_x_1001:
[----:B------:R-:W-:Y:S01]  /*27ba0*/  IMAD.MOV.U32 R11, RZ, RZ, R19 ;  /* 0x000000ffff0b7224 */ /* 0x000fe200078e0013 */
[----:B------:R-:W-:Y:S01]  /*27bb0*/  MOV R10, RZ ;  /* 0x000000ff000a7202 */ /* 0x000fe20000000f00 */
[----:B------:R-:W-:Y:S01]  /*27bc0*/  IMAD.MOV.U32 R3, RZ, RZ, 0x1c1f ;  /* 0x00001c1fff037424 */ /* 0x000fe200078e00ff */
[----:B------:R-:W-:Y:S02]  /*27bd0*/  MOV R2, 0x27bf0 ;  /* 0x00027bf000027802 */ /* 0x000fe40000000f00 */
[----:B-12---:R-:W-:Y:S05]  /*27be0*/  CALL.REL.NOINC `($__internal_13_$__cuda_sm70_shflsync_idx_p) ;  /* 0x0000101000007944 */ /* 0x006fea0003c00000 */
[----:B------:R-:W-:Y:S01]  /*27bf0*/  MOV R2, R10 ;  /* 0x0000000a00027202 */ /* 0x000fe20000000f00 */
[----:B------:R-:W-:Y:S05]  /*27c00*/  BRA `(.L_x_1080) ;  /* 0xffffc3b000007947 */ /* 0x000fea000383ffff */
.L_x_1004:
[----:B----4-:R-:W-:Y:S01]  /*27c10*/  IMAD.MOV.U32 R11, RZ, RZ, R13 ;  /* 0x000000ffff0b7224 */ /* 0x010fe200078e000d */
[----:B------:R-:W-:Y:S01]  /*27c20*/  MOV R10, 0x1 ;  /* 0x00000001000a7802 */ /* 0x000fe20000000f00 */
[----:B------:R-:W-:Y:S01]  /*27c30*/  IMAD.MOV.U32 R3, RZ, RZ, 0x1c1f ;  /* 0x00001c1fff037424 */ /* 0x000fe200078e00ff */
[----:B------:R-:W-:-:S02]  /*27c40*/  MOV R2, 0x27c60 ;  /* 0x00027c6000027802 */ /* 0x000fc40000000f00 */
[----:B-123--:R-:W-:Y:S05]  /*27c50*/  CALL.REL.NOINC `($__internal_13_$__cuda_sm70_shflsync_idx_p) ;  /* 0x00000fa000007944 */ /* 0x00efea0003c00000 */
        /* <DEDUP_REMOVED lines=8> */
.L_x_1007:
[----:B----4-:R-:W-:Y:S01]  /*27ce0*/  IMAD.MOV.U32 R11, RZ, RZ, R13 ;  /* 0x000000ffff0b7224 */ /* 0x010fe200078e000d */
[----:B------:R-:W-:Y:S01]  /*27cf0*/  MOV R10, 0x2 ;  /* 0x00000002000a7802 */ /* 0x000fe20000000f00 */
[----:B------:R-:W-:Y:S01]  /*27d00*/  IMAD.MOV.U32 R3, RZ, RZ, 0x1c1f ;  /* 0x00001c1fff037424 */ /* 0x000fe200078e00ff */
[----:B------:R-:W-:Y:S02]  /*27d10*/  MOV R2, 0x27d30 ;  /* 0x00027d3000027802 */ /* 0x000fe40000000f00 */
[----:B-123--:R-:W-:Y:S05]  /*27d20*/  CALL.REL.NOINC `($__internal_13_$__cuda_sm70_shflsync_idx_p) ;  /* 0x00000ed000007944 */ /* 0x00efea0003c00000 */
[----:B------:R-:W-:Y:S01]  /*27d30*/  MOV R12, R10 ;  /* 0x0000000a000c7202 */ /* 0x000fe20000000f00 */
[----:B------:R-:W-:Y:S05]  /*27d40*/  BRA `(.L_x_1082) ;  /* 0xffffc83000007947 */ /* 0x000fea000383ffff */
.L_x_1008:
[----:B----4-:R-:W-:Y:S01]  /*27d50*/  IMAD.MOV.U32 R11, RZ, RZ, R19 ;  /* 0x000000ffff0b7224 */ /* 0x010fe200078e0013 */
[----:B------:R-:W-:Y:S01]  /*27d60*/  MOV R10, 0x2 ;  /* 0x00000002000a7802 */ /* 0x000fe20000000f00 */
[----:B------:R-:W-:Y:S01]  /*27d70*/  IMAD.MOV.U32 R3, RZ, RZ, 0x1c1f ;  /* 0x00001c1fff037424 */ /* 0x000fe200078e00ff */
[----:B------:R-:W-:Y:S02]  /*27d80*/  MOV R2, 0x27da0 ;  /* 0x00027da000027802 */ /* 0x000fe40000000f00 */
[----:B-123--:R-:W-:Y:S05]  /*27d90*/  CALL.REL.NOINC `($__internal_13_$__cuda_sm70_shflsync_idx_p) ;  /* 0x00000e6000007944 */ /* 0x00efea0003c00000 */
[----:B------:R-:W-:Y:S01]  /*27da0*/  MOV R2, R10 ;  /* 0x0000000a00027202 */ /* 0x000fe20000000f00 */
[----:B------:R-:W-:Y:S05]  /*27db0*/  BRA `(.L_x_1083) ;  /* 0xffffc7e000007947 */ /* 0x000fea000383ffff */
.L_x_1011:
[----:B--2---:R-:W-:Y:S01]  /*27dc0*/  IMAD.MOV.U32 R11, RZ, RZ, R13 ;  /* 0x000000ffff0b7224 */ /* 0x004fe200078e000d */
[----:B------:R-:W-:Y:S01]  /*27dd0*/  MOV R10, 0x3 ;  /* 0x00000003000a7802 */ /* 0x000fe20000000f00 */
[----:B------:R-:W-:Y:S01]  /*27de0*/  IMAD.MOV.U32 R3, RZ, RZ, 0x1c1f ;  /* 0x00001c1fff037424 */ /* 0x000fe200078e00ff */
[----:B-1----:R-:W-:-:S02]  /*27df0*/  MOV R2, 0x27e10 ;  /* 0x00027e1000027802 */ /* 0x002fc40000000f00 */
[----:B---34-:R-:W-:Y:S05]  /*27e00*/  CALL.REL.NOINC `($__internal_13_$__cuda_sm70_shflsync_idx_p) ;  /* 0x00000df000007944 */ /* 0x018fea0003c00000 */
        /* <DEDUP_REMOVED lines=8> */
.L_x_1015:
[----:B------:R-:W-:Y:S01]  /*27e90*/  IMAD.MOV.U32 R11, RZ, RZ, R6 ;  /* 0x000000ffff0b7224 */ /* 0x000fe200078e0006 */
[----:B------:R-:W-:Y:S01]  /*27ea0*/  MOV R10, RZ ;  /* 0x000000ff000a7202 */ /* 0x000fe20000000f00 */
[----:B------:R-:W-:Y:S01]  /*27eb0*/  IMAD.MOV.U32 R3, RZ, RZ, 0x181f ;  /* 0x0000181fff037424 */ /* 0x000fe200078e00ff */
[----:B------:R-:W-:Y:S02]  /*27ec0*/  MOV R2, 0x27ee0 ;  /* 0x00027ee000027802 */ /* 0x000fe40000000f00 */
[----:B------:R-:W-:Y:S05]  /*27ed0*/  CALL.REL.NOINC `($__internal_13_$__cuda_sm70_shflsync_idx_p) ;  /* 0x00000d2000007944 */ /* 0x000fea0003c00000 */
[----:B------:R-:W-:Y:S01]  /*27ee0*/  MOV R8, R10 ;  /* 0x0000000a00087202 */ /* 0x000fe20000000f00 */
[----:B------:R-:W-:Y:S05]  /*27ef0*/  BRA `(.L_x_1085) ;  /* 0xffffd2f000007947 */ /* 0x000fea000383ffff */
.L_x_1016:
[----:B------:R-:W-:Y:S01]  /*27f00*/  IMAD.MOV.U32 R11, RZ, RZ, R7 ;  /* 0x000000ffff0b7224 */ /* 0x000fe200078e0007 */
[----:B------:R-:W-:Y:S01]  /*27f10*/  MOV R10, RZ ;  /* 0x000000ff000a7202 */ /* 0x000fe20000000f00 */
[----:B------:R-:W-:Y:S01]  /*27f20*/  IMAD.MOV.U32 R3, RZ, RZ, 0x181f ;  /* 0x0000181fff037424 */ /* 0x000fe200078e00ff */
[----:B------:R-:W-:Y:S02]  /*27f30*/  MOV R2, 0x27f50 ;  /* 0x00027f5000027802 */ /* 0x000fe40000000f00 */
[----:B-12---:R-:W-:Y:S05]  /*27f40*/  CALL.REL.NOINC `($__internal_13_$__cuda_sm70_shflsync_idx_p) ;  /* 0x00000cb000007944 */ /* 0x006fea0003c00000 */
[----:B------:R-:W-:Y:S01]  /*27f50*/  MOV R2, R10 ;  /* 0x0000000a00027202 */ /* 0x000fe20000000f00 */
[----:B------:R-:W-:Y:S05]  /*27f60*/  BRA `(.L_x_1086) ;  /* 0xffffd2a000007947 */ /* 0x000fea000383ffff */
.L_x_1017:
[----:B------:R-:W-:Y:S01]  /*27f70*/  IMAD.MOV.U32 R11, RZ, RZ, R6 ;  /* 0x000000ffff0b7224 */ /* 0x000fe200078e0006 */
[----:B------:R-:W-:Y:S01]  /*27f80*/  MOV R10, 0x1 ;  /* 0x00000001000a7802 */ /* 0x000fe20000000f00 */
[----:B--2---:R-:W-:Y:S01]  /*27f90*/  IMAD.MOV.U32 R3, RZ, RZ, 0x181f ;  /* 0x0000181fff037424 */ /* 0x004fe200078e00ff */
[----:B------:R-:W-:-:S02]  /*27fa0*/  MOV R2, 0x27fc0 ;  /* 0x00027fc000027802 */ /* 0x000fc40000000f00 */
[----:B-1-3--:R-:W-:Y:S05]  /*27fb0*/  CALL.REL.NOINC `($__internal_13_$__cuda_sm70_shflsync_idx_p) ;  /* 0x00000c4000007944 */ /* 0x00afea0003c00000 */
        /* <DEDUP_REMOVED lines=8> */
.L_x_1018:
[----:B------:R-:W-:Y:S01]  /*28040*/  IMAD.MOV.U32 R11, RZ, RZ, R6 ;  /* 0x000000ffff0b7224 */ /* 0x000fe200078e0006 */
[----:B------:R-:W-:Y:S01]  /*28050*/  MOV R10, 0x2 ;  /* 0x00000002000a7802 */ /* 0x000fe20000000f00 */
[----:B-1----:R-:W-:Y:S01]  /*28060*/  IMAD.MOV.U32 R3, RZ, RZ, 0x181f ;  /* 0x0000181fff037424 */ /* 0x002fe200078e00ff */
[----:B------:R-:W-:Y:S02]  /*28070*/  MOV R2, 0x28090 ;  /* 0x0002809000027802 */ /* 0x000fe40000000f00 */
[----:B---34-:R-:W-:Y:S05]  /*28080*/  CALL.REL.NOINC `($__internal_13_$__cuda_sm70_shflsync_idx_p) ;  /* 0x00000b7000007944 */ /* 0x018fea0003c00000 */
[----:B------:R-:W-:Y:S01]  /*28090*/  MOV R8, R10 ;  /* 0x0000000a00087202 */ /* 0x000fe20000000f00 */
[----:B------:R-:W-:Y:S05]  /*280a0*/  BRA `(.L_x_1088) ;  /* 0xffffd25000007947 */ /* 0x000fea000383ffff */
.L_x_1019:
[----:B------:R-:W-:Y:S01]  /*280b0*/  IMAD.MOV.U32 R11, RZ, RZ, R7 ;  /* 0x000000ffff0b7224 */ /* 0x000fe200078e0007 */
[----:B------:R-:W-:Y:S01]  /*280c0*/  MOV R10, 0x2 ;  /* 0x00000002000a7802 */ /* 0x000fe20000000f00 */
[----:B-1----:R-:W-:Y:S01]  /*280d0*/  IMAD.MOV.U32 R3, RZ, RZ, 0x181f ;  /* 0x0000181fff037424 */ /* 0x002fe200078e00ff */
[----:B------:R-:W-:Y:S02]  /*280e0*/  MOV R2, 0x28100 ;  /* 0x0002810000027802 */ /* 0x000fe40000000f00 */
[----:B--234-:R-:W-:Y:S05]  /*280f0*/  CALL.REL.NOINC `($__internal_13_$__cuda_sm70_shflsync_idx_p) ;  /* 0x00000b0000007944 */ /* 0x01cfea0003c00000 */
[----:B------:R-:W-:Y:S01]  /*28100*/  MOV R2, R10 ;  /* 0x0000000a00027202 */ /* 0x000fe20000000f00 */
[----:B------:R-:W-:Y:S05]  /*28110*/  BRA `(.L_x_1089) ;  /* 0xffffd20000007947 */ /* 0x000fea000383ffff */
.L_x_1020:
        /* <DEDUP_REMOVED lines=13> */
.L_x_1021:
[----:B------:R-:W-:Y:S01]  /*281f0*/  IMAD.MOV.U32 R11, RZ, RZ, R6 ;  /* 0x000000ffff0b7224 */ /* 0x000fe200078e0006 */
[----:B------:R-:W-:Y:S01]  /*28200*/  MOV R10, 0x4 ;  /* 0x00000004000a7802 */ /* 0x000fe20000000f00 */
[----:B--2---:R-:W-:Y:S01]  /*28210*/  IMAD.MOV.U32 R3, RZ, RZ, 0x181f ;  /* 0x0000181fff037424 */ /* 0x004fe200078e00ff */
[----:B------:R-:W-:Y:S02]  /*28220*/  MOV R2, 0x28240 ;  /* 0x0002824000027802 */ /* 0x000fe40000000f00 */
[----:B-1-34-:R-:W-:Y:S05]  /*28230*/  CALL.REL.NOINC `($__internal_13_$__cuda_sm70_shflsync_idx_p) ;  /* 0x000009c000007944 */ /* 0x01afea0003c00000 */
[----:B------:R-:W-:Y:S01]  /*28240*/  MOV R8, R10 ;  /* 0x0000000a00087202 */ /* 0x000fe20000000f00 */
[----:B------:R-:W-:Y:S05]  /*28250*/  BRA `(.L_x_1091) ;  /* 0xffffd1b000007947 */ /* 0x000fea000383ffff */
.L_x_1022:
[----:B------:R-:W-:Y:S01]  /*28260*/  IMAD.MOV.U32 R11, RZ, RZ, R7 ;  /* 0x000000ffff0b7224 */ /* 0x000fe200078e0007 */
[----:B------:R-:W-:Y:S01]  /*28270*/  MOV R10, 0x4 ;  /* 0x00000004000a7802 */ /* 0x000fe20000000f00 */
[----:B--2---:R-:W-:Y:S01]  /*28280*/  IMAD.MOV.U32 R3, RZ, RZ, 0x181f ;  /* 0x0000181fff037424 */ /* 0x004fe200078e00ff */
[----:B------:R-:W-:Y:S02]  /*28290*/  MOV R2, 0x282b0 ;  /* 0x000282b000027802 */ /* 0x000fe40000000f00 */
[----:B-1-34-:R-:W-:Y:S05]  /*282a0*/  CALL.REL.NOINC `($__internal_13_$__cuda_sm70_shflsync_idx_p) ;  /* 0x0000095000007944 */ /* 0x01afea0003c00000 */
[----:B------:R-:W-:Y:S01]  /*282b0*/  MOV R2, R10 ;  /* 0x0000000a00027202 */ /* 0x000fe20000000f00 */
[----:B------:R-:W-:Y:S05]  /*282c0*/  BRA `(.L_x_1092) ;  /* 0xffffd16000007947 */ /* 0x000fea000383ffff */
.L_x_1023:
[----:B------:R-:W-:Y:S01]  /*282d0*/  IMAD.MOV.U32 R11, RZ, RZ, R6 ;  /* 0x000000ffff0b7224 */ /* 0x000fe200078e0006 */
[----:B------:R-:W-:Y:S01]  /*282e0*/  MOV R10, 0x5 ;  /* 0x00000005000a7802 */ /* 0x000fe20000000f00 */
[----:B-1----:R-:W-:Y:S01]  /*282f0*/  IMAD.MOV.U32 R3, RZ, RZ, 0x181f ;  /* 0x0000181fff037424 */ /* 0x002fe200078e00ff */
[----:B------:R-:W-:-:S02]  /*28300*/  MOV R2, 0x28320 ;  /* 0x0002832000027802 */ /* 0x000fc40000000f00 */
[----:B--234-:R-:W-:Y:S05]  /*28310*/  CALL.REL.NOINC `($__internal_13_$__cuda_sm70_shflsync_idx_p) ;  /* 0x000008e000007944 */ /* 0x01cfea0003c00000 */
        /* <DEDUP_REMOVED lines=8> */
.L_x_1024:
[----:B------:R-:W-:Y:S01]  /*283a0*/  IMAD.MOV.U32 R11, RZ, RZ, R6 ;  /* 0x000000ffff0b7224 */ /* 0x000fe200078e0006 */
[----:B------:R-:W-:Y:S01]  /*283b0*/  MOV R10, 0x6 ;  /* 0x00000006000a7802 */ /* 0x000fe20000000f00 */
[----:B--2---:R-:W-:Y:S01]  /*283c0*/  IMAD.MOV.U32 R3, RZ, RZ, 0x181f ;  /* 0x0000181fff037424 */ /* 0x004fe200078e00ff */
[----:B------:R-:W-:Y:S02]  /*283d0*/  MOV R2, 0x283f0 ;  /* 0x000283f000027802 */ /* 0x000fe40000000f00 */
[----:B-1--4-:R-:W-:Y:S05]  /*283e0*/  CALL.REL.NOINC `($__internal_13_$__cuda_sm70_shflsync_idx_p) ;  /* 0x0000081000007944 */ /* 0x012fea0003c00000 */
[----:B------:R-:W-:Y:S01]  /*283f0*/  MOV R8, R10 ;  /* 0x0000000a00087202 */ /* 0x000fe20000000f00 */
[----:B------:R-:W-:Y:S05]  /*28400*/  BRA `(.L_x_1094) ;  /* 0xffffd11000007947 */ /* 0x000fea000383ffff */
.L_x_1025:
[----:B------:R-:W-:Y:S01]  /*28410*/  IMAD.MOV.U32 R11, RZ, RZ, R7 ;  /* 0x000000ffff0b7224 */ /* 0x000fe200078e0007 */
[----:B------:R-:W-:Y:S01]  /*28420*/  MOV R10, 0x6 ;  /* 0x00000006000a7802 */ /* 0x000fe20000000f00 */
[----:B--2---:R-:W-:Y:S01]  /*28430*/  IMAD.MOV.U32 R3, RZ, RZ, 0x181f ;  /* 0x0000181fff037424 */ /* 0x004fe200078e00ff */
[----:B------:R-:W-:Y:S02]  /*28440*/  MOV R2, 0x28460 ;  /* 0x0002846000027802 */ /* 0x000fe40000000f00 */
[----:B-1-34-:R-:W-:Y:S05]  /*28450*/  CALL.REL.NOINC `($__internal_13_$__cuda_sm70_shflsync_idx_p) ;  /* 0x000007a000007944 */ /* 0x01afea0003c00000 */
[----:B------:R-:W-:Y:S01]  /*28460*/  MOV R2, R10 ;  /* 0x0000000a00027202 */ /* 0x000fe20000000f00 */
[----:B------:R-:W-:Y:S05]  /*28470*/  BRA `(.L_x_1095) ;  /* 0xffffd0c000007947 */ /* 0x000fea000383ffff */
.L_x_1026:
[----:B------:R-:W-:Y:S01]  /*28480*/  IMAD.MOV.U32 R11, RZ, RZ, R6 ;  /* 0x000000ffff0b7224 */ /* 0x000fe200078e0006 */
[----:B------:R-:W-:Y:S01]  /*28490*/  MOV R10, 0x7 ;  /* 0x00000007000a7802 */ /* 0x000fe20000000f00 */
[----:B-1----:R-:W-:Y:S01]  /*284a0*/  IMAD.MOV.U32 R3, RZ, RZ, 0x181f ;  /* 0x0000181fff037424 */ /* 0x002fe200078e00ff */
[----:B------:R-:W-:-:S02]  /*284b0*/  MOV R2, 0x284d0 ;  /* 0x000284d000027802 */ /* 0x000fc40000000f00 */
[----:B--2-4-:R-:W-:Y:S05]  /*284c0*/  CALL.REL.NOINC `($__internal_13_$__cuda_sm70_shflsync_idx_p) ;  /* 0x0000073000007944 */ /* 0x014fea0003c00000 */
        /* <DEDUP_REMOVED lines=8> */
.L_x_1028:
[----:B------:R-:W-:Y:S01]  /*28550*/  IMAD.MOV.U32 R11, RZ, RZ, R45 ;  /* 0x000000ffff0b7224 */ /* 0x000fe200078e002d */
[----:B------:R-:W-:Y:S01]  /*28560*/  MOV R10, RZ ;  /* 0x000000ff000a7202 */ /* 0x000fe20000000f00 */
[----:B----4-:R-:W-:Y:S01]  /*28570*/  IMAD.MOV.U32 R3, RZ, RZ, 0x1f ;  /* 0x0000001fff037424 */ /* 0x010fe200078e00ff */
[----:B------:R-:W-:Y:S02]  /*28580*/  MOV R2, 0x285a0 ;  /* 0x000285a000027802 */ /* 0x000fe40000000f00 */
[----:B------:R-:W-:Y:S05]  /*28590*/  CALL.REL.NOINC `($__internal_13_$__cuda_sm70_shflsync_idx_p) ;  /* 0x0000066000007944 */ /* 0x000fea0003c00000 */
[----:B------:R-:W-:Y:S01]  /*285a0*/  MOV R9, R10 ;  /* 0x0000000a00097202 */ /* 0x000fe20000000f00 */
[----:B------:R-:W-:Y:S05]  /*285b0*/  BRA `(.L_x_1097) ;  /* 0xffffd14000007947 */ /* 0x000fea000383ffff */
.L_x_1029:
[----:B------:R-:W-:Y:S01]  /*285c0*/  IMAD.MOV.U32 R11, RZ, RZ, R45 ;  /* 0x000000ffff0b7224 */ /* 0x000fe200078e002d */
[----:B------:R-:W-:Y:S01]  /*285d0*/  MOV R10, 0x1 ;  /* 0x00000001000a7802 */ /* 0x000fe20000000f00 */
[----:B----4-:R-:W-:Y:S01]  /*285e0*/  IMAD.MOV.U32 R3, RZ, RZ, 0x1f ;  /* 0x0000001fff037424 */ /* 0x010fe200078e00ff */
[----:B------:R-:W-:Y:S02]  /*285f0*/  MOV R2, 0x28610 ;  /* 0x0002861000027802 */ /* 0x000fe40000000f00 */
[----:B-12---:R-:W-:Y:S05]  /*28600*/  CALL.REL.NOINC `($__internal_13_$__cuda_sm70_shflsync_idx_p) ;  /* 0x000005f000007944 */ /* 0x006fea0003c00000 */
[----:B------:R-:W-:Y:S01]  /*28610*/  MOV R8, R10 ;  /* 0x0000000a00087202 */ /* 0x000fe20000000f00 */
[----:B------:R-:W-:Y:S05]  /*28620*/  BRA `(.L_x_1098) ;  /* 0xffffd0f000007947 */ /* 0x000fea000383ffff */
.L_x_1030:
[----:B------:R-:W-:Y:S02]  /*28630*/  MOV R2, 0x1 ;  /* 0x0000000100027802 */ /* 0x000fe40000000f00 */
[----:B------:R-:W-:-:S02]  /*28640*/  MOV R3, 0x28660 ;  /* 0x0002866000037802 */ /* 0x000fc40000000f00 */
[----:B-123--:R-:W-:Y:S05]  /*28650*/  CALL.REL.NOINC `($__internal_14_$__cuda_sm70_shflsync_up_p) ;  /* 0x000005f000007944 */ /* 0x00efea0003c00000 */
[----:B------:R-:W-:Y:S05]  /*28660*/  BRA `(.L_x_1099) ;  /* 0xffffd1e000007947 */ /* 0x000fea000383ffff */
.L_x_1031:
[----:B------:R-:W-:Y:S02]  /*28670*/  MOV R2, 0x2 ;  /* 0x0000000200027802 */ /* 0x000fe40000000f00 */
[----:B------:R-:W-:-:S02]  /*28680*/  MOV R3, 0x286a0 ;  /* 0x000286a000037802 */ /* 0x000fc40000000f00 */
[----:B-12---:R-:W-:Y:S05]  /*28690*/  CALL.REL.NOINC `($__internal_14_$__cuda_sm70_shflsync_up_p) ;  /* 0x000005b000007944 */ /* 0x006fea0003c00000 */
        /* <DEDUP_REMOVED lines=24> */
.L_x_1035:
[----:B------:R-:W-:Y:S02]  /*28820*/  MOV R2, 0x1 ;  /* 0x0000000100027802 */ /* 0x000fe40000000f00 */
[----:B------:R-:W-:Y:S02]  /*28830*/  MOV R3, 0x28850 ;  /* 0x0002885000037802 */ /* 0x000fe40000000f00 */
[----:B------:R-:W-:Y:S05]  /*28840*/  CALL.REL.NOINC `($__internal_14_$__cuda_sm70_shflsync_up_p) ;  /* 0x0000040000007944 */ /* 0x000fea0003c00000 */
[----:B------:R-:W-:Y:S01]  /*28850*/  MOV R2, R4 ;  /* 0x0000000400027202 */ /* 0x000fe20000000f00 */
[----:B------:R-:W-:Y:S05]  /*28860*/  BRA `(.L_x_1101) ;  /* 0xffffd24000007947 */ /* 0x000fea000383ffff */
.L_x_1036:
        /* <DEDUP_REMOVED lines=27> */
.L_x_1038:
[----:B------:R-:W-:Y:S02]  /*28a20*/  SEL R0, RZ, 0x1, P0 ;  /* 0x00000001ff007807 */ /* 0x000fe40000000000 */
[----:B------:R-:W-:Y:S02]  /*28a30*/  MOV R2, 0x28a50 ;  /* 0x00028a5000027802 */ /* 0x000fe40000000f00 */
[----:B---3--:R-:W-:Y:S05]  /*28a40*/  CALL.REL.NOINC `($__internal_15_$__cuda_sm70_votesync_ballot) ;  /* 0x0000027000007944 */ /* 0x008fea0003c00000 */
[----:B------:R-:W-:Y:S01]  /*28a50*/  MOV R5, R0 ;  /* 0x0000000000057202 */ /* 0x000fe20000000f00 */
[----:B------:R-:W-:Y:S05]  /*28a60*/  BRA `(.L_x_1103) ;  /* 0xffffd1d000007947 */ /* 0x000fea000383ffff */
.L_x_1039:
[----:B------:R-:W-:Y:S01]  /*28a70*/  IMAD.MOV.U32 R11, RZ, RZ, R6 ;  /* 0x000000ffff0b7224 */ /* 0x000fe200078e0006 */
[----:B------:R-:W-:Y:S01]  /*28a80*/  MOV R10, R0 ;  /* 0x00000000000a7202 */ /* 0x000fe20000000f00 */
[----:B------:R-:W-:Y:S01]  /*28a90*/  IMAD.MOV.U32 R3, RZ, RZ, 0x1f ;  /* 0x0000001fff037424 */ /* 0x000fe200078e00ff */
[----:B-1----:R-:W-:Y:S02]  /*28aa0*/  MOV R2, 0x28ac0 ;  /* 0x00028ac000027802 */ /* 0x002fe40000000f00 */
[----:B---3--:R-:W-:Y:S05]  /*28ab0*/  CALL.REL.NOINC `($__internal_13_$__cuda_sm70_shflsync_idx_p) ;  /* 0x0000014000007944 */ /* 0x008fea0003c00000 */
[----:B------:R-:W-:Y:S01]  /*28ac0*/  IMAD.MOV.U32 R12, RZ, RZ, R10 ;  /* 0x000000ffff0c7224 */ /* 0x000fe200078e000a */
[----:B------:R-:W-:Y:S01]  /*28ad0*/  MOV R10, R0 ;  /* 0x00000000000a7202 */ /* 0x000fe20000000f00 */
[----:B------:R-:W-:Y:S01]  /*28ae0*/  IMAD.MOV.U32 R11, RZ, RZ, R7 ;  /* 0x000000ffff0b7224 */ /* 0x000fe200078e0007 */
[----:B------:R-:W-:-:S02]  /*28af0*/  MOV R3, 0x1f ;  /* 0x0000001f00037802 */ /* 0x000fc40000000f00 */
[----:B------:R-:W-:Y:S02]  /*28b00*/  MOV R2, 0x28b20 ;  /* 0x00028b2000027802 */ /* 0x000fe40000000f00 */
[----:B------:R-:W-:Y:S05]  /*28b10*/  CALL.REL.NOINC `($__internal_13_$__cuda_sm70_shflsync_idx_p) ;  /* 0x000000e000007944 */ /* 0x000fea0003c00000 */
[----:B------:R-:W-:Y:S01]  /*28b20*/  MOV R7, R10 ;  /* 0x0000000a00077202 */ /* 0x000fe20000000f00 */
[----:B------:R-:W-:Y:S05]  /*28b30*/  BRA `(.L_x_1104) ;  /* 0xffffd17000007947 */ /* 0x000fea000383ffff */
.L_x_1042:
[----:B------:R-:W-:Y:S01]  /*28b40*/  IMAD.MOV.U32 R11, RZ, RZ, R4 ;  /* 0x000000ffff0b7224 */ /* 0x000fe200078e0004 */
[----:B------:R-:W-:Y:S01]  /*28b50*/  MOV R10, R0 ;  /* 0x00000000000a7202 */ /* 0x000fe20000000f00 */
[----:B------:R-:W-:Y:S01]  /*28b60*/  IMAD.MOV.U32 R3, RZ, RZ, 0x1f ;  /* 0x0000001fff037424 */ /* 0x000fe200078e00ff */
[----:B-1----:R-:W-:Y:S02]  /*28b70*/  MOV R2, 0x28b90 ;  /* 0x00028b9000027802 */ /* 0x002fe40000000f00 */
[----:B---34-:R-:W-:Y:S05]  /*28b80*/  CALL.REL.NOINC `($__internal_13_$__cuda_sm70_shflsync_idx_p) ;  /* 0x0000007000007944 */ /* 0x018fea0003c00000 */
[----:B------:R-:W-:Y:S01]  /*28b90*/  MOV R13, R10 ;  /* 0x0000000a000d7202 */ /* 0x000fe20000000f00 */
[----:B------:R-:W-:Y:S05]  /*28ba0*/  BRA `(.L_x_1041) ;  /* 0xffffd16000007947 */ /* 0x000fea000383ffff */
        .weak           $__internal_12_$__cuda_sm70_shflsync_bfly_p
        .type           $__internal_12_$__cuda_sm70_shflsync_bfly_p,@function
        .size           $__internal_12_$__cuda_sm70_shflsync_bfly_p,($__internal_13_$__cuda_sm70_shflsync_idx_p - $__internal_12_$__cuda_sm70_shflsync_bfly_p)
$__internal_12_$__cuda_sm70_shflsync_bfly_p:
[----:B------:R-:W-:Y:S04]  /*28bb0*/  WARPSYNC R10 ;  /* 0x0000000a00007348 */ /* 0x000fe80003800000 */
[----:B------:R1:W2:Y:S01]  /*28bc0*/  SHFL.BFLY PT, R0, R0, R8, R11 ;  /* 0x0c00000800007389 */ /* 0x0002a200000e000b */
[----:B------:R-:W-:-:S02]  /*28bd0*/  MOV R9, 0x0 ;  /* 0x0000000000097802 */ /* 0x000fc40000000f00 */
[----:B-1----:R-:W-:-:S04]  /*28be0*/  MOV R8, R4 ;  /* 0x0000000400087202 */ /* 0x002fc80000000f00 */
[----:B--2---:R-:W-:Y:S05]  /*28bf0*/  RET.REL.NODEC R8 `(_ZN7cutlass13device_kernelIN5flash19enable_sm80_to_sm89INS1_16FlashAttnFwdSm80INS1_25CollectiveMainloopFwdSm80ILi4ELi1ELb0EN4cute5tupleIJNS5_1CILi128EEENS7_ILi80EEENS7_ILi64EEEEEELi64ENS_10bfloat16_tEfNS_4arch4Sm80ELb0ELb1ELb1ELb1ELb0ELb1ELb1ELb1EEENS1_21CollectiveEpilogueFwdINS6_IJS8_SA_S9_EEENS6_IJNS7_ILi1EEESI_SI_EEESC_SE_Li128ELb1ELb1ELb1ELb0EEENS1_36VarlenDynamicPersistentTileSchedulerILi128ELi80ELi128ELi128ELb1ELb1ELb0ELb1ELb0ELb1EEEEEEEEEvNT_6ParamsE) ;  /* 0xfffd740008007950 */ /* 0x004fea0003c3ffff */
        .weak           $__internal_13_$__cuda_sm70_shflsync_idx_p
        .type           $__internal_13_$__cuda_sm70_shflsync_idx_p,@function
        .size           $__internal_13_$__cuda_sm70_shflsync_idx_p,($__internal_14_$__cuda_sm70_shflsync_up_p - $__internal_13_$__cuda_sm70_shflsync_idx_p)
$__internal_13_$__cuda_sm70_shflsync_idx_p:
[----:B------:R-:W-:-:S04]  /*28c00*/  MOV R44, 0xffffffff ;  /* 0xffffffff002c7802 */ /* 0x000fc80000000f00 */
[----:B------:R-:W-:Y:S04]  /*28c10*/  WARPSYNC R44 ;  /* 0x0000002c00007348 */ /* 0x000fe80003800000 */
[----:B------:R1:W2:Y:S02]  /*28c20*/  SHFL.IDX PT, R10, R11, R10, R3 ;  /* 0x0000000a0b0a7389 */ /* 0x0002a400000e0003 */
[----:B-1----:R-:W-:-:S04]  /*28c30*/  MOV R3, 0x0 ;  /* 0x0000000000037802 */ /* 0x002fc80000000f00 */
[----:B--2---:R-:W-:Y:S05]  /*28c40*/  RET.REL.NODEC R2 `(_ZN7cutlass13device_kernelIN5flash19enable_sm80_to_sm89INS1_16FlashAttnFwdSm80INS1_25CollectiveMainloopFwdSm80ILi4ELi1ELb0EN4cute5tupleIJNS5_1CILi128EEENS7_ILi80EEENS7_ILi64EEEEEELi64ENS_10bfloat16_tEfNS_4arch4Sm80ELb0ELb1ELb1ELb1ELb0ELb1ELb1ELb1EEENS1_21CollectiveEpilogueFwdINS6_IJS8_SA_S9_EEENS6_IJNS7_ILi1EEESI_SI_EEESC_SE_Li128ELb1ELb1ELb1ELb0EEENS1_36VarlenDynamicPersistentTileSchedulerILi128ELi80ELi128ELi128ELb1ELb1ELb0ELb1ELb0ELb1EEEEEEEEEvNT_6ParamsE) ;  /* 0xfffd73b002007950 */ /* 0x004fea0003c3ffff */
        .weak           $__internal_14_$__cuda_sm70_shflsync_up_p
        .type           $__internal_14_$__cuda_sm70_shflsync_up_p,@function
        .size           $__internal_14_$__cuda_sm70_shflsync_up_p,($__internal_15_$__cuda_sm70_votesync_ballot - $__internal_14_$__cuda_sm70_shflsync_up_p)
$__internal_14_$__cuda_sm70_shflsync_up_p:
[----:B------:R-:W-:Y:S02]  /*28c50*/  IMAD.MOV.U32 R4, RZ, RZ, RZ ;  /* 0x000000ffff047224 */ /* 0x000fe400078e00ff */
[----:B------:R-:W-:-:S04]  /*28c60*/  IMAD.MOV.U32 R10, RZ, RZ, -0x1 ;  /* 0xffffffffff0a7424 */ /* 0x000fc800078e00ff */
[----:B------:R-:W-:Y:S04]  /*28c70*/  WARPSYNC R10 ;  /* 0x0000000a00007348 */ /* 0x000fe80003800000 */
[----:B------:R1:W2:Y:S02]  /*28c80*/  SHFL.UP PT, R4, R0, R2, R4 ;  /* 0x0400000200047389 */ /* 0x0002a400000e0004 */
[----:B-1----:R-:W-:Y:S02]  /*28c90*/  MOV R2, R3 ;  /* 0x0000000300027202 */ /* 0x002fe40000000f00 */
[----:B------:R-:W-:-:S04]  /*28ca0*/  MOV R3, 0x0 ;  /* 0x0000000000037802 */ /* 0x000fc80000000f00 */
[----:B--2---:R-:W-:Y:S05]  /*28cb0*/  RET.REL.NODEC R2 `(_ZN7cutlass13device_kernelIN5flash19enable_sm80_to_sm89INS1_16FlashAttnFwdSm80INS1_25CollectiveMainloopFwdSm80ILi4ELi1ELb0EN4cute5tupleIJNS5_1CILi128EEENS7_ILi80EEENS7_ILi64EEEEEELi64ENS_10bfloat16_tEfNS_4arch4Sm80ELb0ELb1ELb1ELb1ELb0ELb1ELb1ELb1EEENS1_21CollectiveEpilogueFwdINS6_IJS8_SA_S9_EEENS6_IJNS7_ILi1EEESI_SI_EEESC_SE_Li128ELb1ELb1ELb1ELb0EEENS1_36VarlenDynamicPersistentTileSchedulerILi128ELi80ELi128ELi128ELb1ELb1ELb0ELb1ELb0ELb1EEEEEEEEEvNT_6ParamsE) ;  /* 0xfffd734002007950 */ /* 0x004fea0003c3ffff */
        .weak           $__internal_15_$__cuda_sm70_votesync_ballot
        .type           $__internal_15_$__cuda_sm70_votesync_ballot,@function
        .size           $__internal_15_$__cuda_sm70_votesync_ballot,(.L_x_1631 - $__internal_15_$__cuda_sm70_votesync_ballot)
$__internal_15_$__cuda_sm70_votesync_ballot:
[----:B------:R-:W-:Y:S01]  /*28cc0*/  ISETP.NE.U32.AND P0, PT, R0, 0x1, PT ;  /* 0x000000010000780c */ /* 0x000fe20003f05070 */
[----:B------:R-:W-:-:S04]  /*28cd0*/  IMAD.MOV.U32 R3, RZ, RZ, -0x1 ;  /* 0xffffffffff037424 */ /* 0x000fc800078e00ff */
[----:B------:R-:W-:Y:S08]  /*28ce0*/  WARPSYNC R3 ;  /* 0x0000000300007348 */ /* 0x000ff00003800000 */
[----:B------:R-:W-:-:S04]  /*28cf0*/  VOTE.ANY R0, PT, !P0 ;  /* 0x0000000000007806 */ /* 0x000fc800040e0100 */
[----:B------:R-:W-:Y:S01]  /*28d00*/  LOP3.LUT R0, R0, R3, RZ, 0xc0, !PT ;  /* 0x0000000300007212 */ /* 0x000fe200078ec0ff */
[----:B------:R-:W-:-:S04]  /*28d10*/  IMAD.MOV.U32 R3, RZ, RZ, 0x0 ;  /* 0x00000000ff037424 */ /* 0x000fc800078e00ff */
[----:B------:R-:W-:Y:S05]  /*28d20*/  RET.REL.NODEC R2 `(_ZN7cutlass13device_kernelIN5flash19enable_sm80_to_sm89INS1_16FlashAttnFwdSm80INS1_25CollectiveMainloopFwdSm80ILi4ELi1ELb0EN4cute5tupleIJNS5_1CILi128EEENS7_ILi80EEENS7_ILi64EEEEEELi64ENS_10bfloat16_tEfNS_4arch4Sm80ELb0ELb1ELb1ELb1ELb0ELb1ELb1ELb1EEENS1_21CollectiveEpilogueFwdINS6_IJS8_SA_S9_EEENS6_IJNS7_ILi1EEESI_SI_EEESC_SE_Li128ELb1ELb1ELb1ELb0EEENS1_36VarlenDynamicPersistentTileSchedulerILi128ELi80ELi128ELi128ELb1ELb1ELb0ELb1ELb0ELb1EEEEEEEEEvNT_6ParamsE) ;  /* 0xfffd72d002007950 */ /* 0x000fea0003c3ffff */
.L_x_1105:
        /* <DEDUP_REMOVED lines=13> */
.L_x_1631:


//--------------------- .text._ZN7cutlass13device_kernelIN5flash19enable_sm80_to_sm89INS1_16FlashAttnFwdSm80INS1_25CollectiveMainloopFwdSm80ILi4ELi1ELb0EN4cute5tupleIJNS5_1CILi128EEENS7_ILi112EEENS7_ILi64EEEEEELi64ENS_10bfloat16_tEfNS_4arch4Sm80ELb1ELb0ELb1ELb0ELb0ELb0ELb1ELb1EEENS1_21CollectiveEpilogueFwdINS6_IJS8_SA_S9_EEENS6_IJNS7_ILi1EEESI_SI_EEESC_SE_Li128ELb0ELb1ELb1ELb0EEENS1_30DynamicPersistentTileSchedulerILi128ELi128ELb1ELb1ELb0EEEEEEEEEvNT_6ParamsE --------------------------
	.section	.text._ZN7cutlass13device_kernelIN5flash19enable_sm80_to_sm89INS1_16FlashAttnFwdSm80INS1_25CollectiveMainloopFwdSm80ILi4ELi1ELb0EN4cute5tupleIJNS5_1CILi128EEENS7_ILi112EEENS7_ILi64EEEEEELi64ENS_10bfloat16_tEfNS_4arch4Sm80ELb1ELb0ELb1ELb0ELb0ELb0ELb1ELb1EEENS1_21CollectiveEpilogueFwdINS6_IJS8_SA_S9_EEENS6_IJNS7_ILi1EEESI_SI_EEESC_SE_Li128ELb0ELb1ELb1ELb0EEENS1_30DynamicPersistentTileSchedulerILi128ELi128ELb1ELb1ELb0EEEEEEEEEvNT_6ParamsE,"ax",@progbits
	.sectioninfo	@"SHI_REGISTERS=255"
	.align	128
.text._ZN7cutlass13device_kernelIN5flash19enable_sm80_to_sm89INS1_16FlashAttnFwdSm80INS1_25CollectiveMainloopFwdSm80ILi4ELi1ELb0EN4cute5tupleIJNS5_1CILi128EEENS7_ILi112EEENS7_ILi64EEEEEELi64ENS_10bfloat16_tEfNS_4arch4Sm80ELb1ELb0ELb1ELb0ELb0ELb0ELb1ELb1EEENS1_21CollectiveEpilogueFwdINS6_IJS8_SA_S9_EEENS6_IJNS7_ILi1EEESI_SI_EEESC_SE_Li128ELb0ELb1ELb1ELb0EEENS1_30DynamicPersistentTileSchedulerILi128ELi128ELb1ELb1ELb0EEEEEEEEEvNT_6ParamsE:
        .type           _ZN7cutlass13device_kernelIN5flash19enable_sm80_to_sm89INS1_16FlashAttnFwdSm80INS1_25CollectiveMainloopFwdSm80ILi4ELi1ELb0EN4cute5tupleIJNS5_1CILi128EEENS7_ILi112EEENS7_ILi64EEEEEELi64ENS_10bfloat16_tEfNS_4arch4Sm80ELb1ELb0ELb1ELb0ELb0ELb0ELb1ELb1EEENS1_21CollectiveEpilogueFwdINS6_IJS8_SA_S9_EEENS6_IJNS7_ILi1EEESI_SI_EEESC_SE_Li128ELb0ELb1ELb1ELb0EEENS1_30DynamicPersistentTileSchedulerILi128ELi128ELb1ELb1ELb0EEEEEEEEEvNT_6ParamsE,@function
        .size           _ZN7cutlass13device_kernelIN5flash19enable_sm80_to_sm89INS1_16FlashAttnFwdSm80INS1_25CollectiveMainloopFwdSm80ILi4ELi1ELb0EN4cute5tupleIJNS5_1CILi128EEENS7_ILi112EEENS7_ILi64EEEEEELi64ENS_10bfloat16_tEfNS_4arch4Sm80ELb1ELb0ELb1ELb0ELb0ELb0ELb1ELb1EEENS1_21CollectiveEpilogueFwdINS6_IJS8_SA_S9_EEENS6_IJNS7_ILi1EEESI_SI_EEESC_SE_Li128ELb0ELb1ELb1ELb0EEENS1_30DynamicPersistentTileSchedulerILi128ELi128ELb1ELb1ELb0EEEEEEEEEvNT_6ParamsE,(.L_x_1636 - _ZN7cutlass13device_kernelIN5flash19enable_sm80_to_sm89INS1_16FlashAttnFwdSm80INS1_25CollectiveMainloopFwdSm80ILi4ELi1ELb0EN4cute5tupleIJNS5_1CILi128EEENS7_ILi112EEENS7_ILi64EEEEEELi64ENS_10bfloat16_tEfNS_4arch4Sm80ELb1ELb0ELb1ELb0ELb0ELb0ELb1ELb1EEENS1_21CollectiveEpilogueFwdINS6_IJS8_SA_S9_EEENS6_IJNS7_ILi1EEESI_SI_EEESC_SE_Li128ELb0ELb1ELb1ELb0EEENS1_30DynamicPersistentTileSchedulerILi128ELi128ELb1ELb1ELb0EEEEEEEEEvNT_6ParamsE)
        .other          _ZN7cutlass13device_kernelIN5flash19enable_sm80_to_sm89INS1_16FlashAttnFwdSm80INS1_25CollectiveMainloopFwdSm80ILi4ELi1ELb0EN4cute5tupleIJNS5_1CILi128EEENS7_ILi112EEENS7_ILi64EEEEEELi64ENS_10bfloat16_tEfNS_4arch4Sm80ELb1ELb0ELb1ELb0ELb0ELb0ELb1ELb1EEENS1_21CollectiveEpilogueFwdINS6_IJS8_SA_S9_EEENS6_IJNS7_ILi1EEESI_SI_EEESC_SE_Li128ELb0ELb1ELb1ELb0EEENS1_30DynamicPersistentTileSchedulerILi128ELi128ELb1ELb1ELb0EEEEEEEEEvNT_6ParamsE,@"STO_CUDA_ENTRY STV_DEFAULT"
_ZN7cutlass13device_kernelIN5flash19enable_sm80_to_sm89INS1_16FlashAttnFwdSm80INS1_25CollectiveMainloopFwdSm80ILi4ELi1ELb0EN4cute5tupleIJNS5_1CILi128EEENS7_ILi112EEENS7_ILi64EEEEEELi64ENS_10bfloat16_tEfNS_4arch4Sm80ELb1ELb0ELb1ELb0ELb0ELb0ELb1ELb1EEENS1_21CollectiveEpilogueFwdINS6_IJS8_SA_S9_EEENS6_IJNS7_ILi1EEESI_SI_EEESC_SE_Li128ELb0ELb1ELb1ELb0EEENS1_30DynamicPersistentTileSchedulerILi128ELi128ELb1ELb1ELb0EEEEEEEEEvNT_6ParamsE:
[----:B------:R-:W-:-:S03]  /*0000*/  MOV R1, c[0x0][0x28] ;  /* 0x00000a0000017a02 */ /* 0x000fc60000000f00 */
[----:B------:R-:W1:Y:S01]  /*0010*/  S2R R17, SR_TID.X ;  /* 0x0000000000117919 */ /* 0x000e620000002100 */
[----:B------:R-:W-:-:S03]  /*0020*/  IADD3 R1, R1, -0x98, RZ ;  /* 0xffffff6801017810 */ /* 0x000fc60007ffe0ff */
[----:B------:R-:W2:Y:S01]  /*0030*/  S2R R16, SR_CTAID.X ;  /* 0x0000000000107919 */ /* 0x000ea20000002500 */
[----:B-1----:R-:W-:-:S05]  /*0040*/  SHF.R.U32.HI R2, RZ, 0x5, R17 ;  /* 0x00000005ff027819 */ /* 0x002fca0000011611 */
[----:B------:R-:W1:Y:S02]  /*0050*/  SHFL.IDX PT, R0, R2, RZ, 0x1f ;  /* 0x00001fff02007589 */ /* 0x000e6400000e0000 */
[----:B-1----:R-:W-:Y:S02]  /*0060*/  ISETP.GE.AND P0, PT, R0, 0x1, PT ;  /* 0x000000010000780c */ /* 0x002fe40003f06270 */
[----:B------:R1:W-:Y:S11]  /*0070*/  STL [R1+0x64], R0 ;  /* 0x0000640001007387 */ /* 0x0003f60000100800 */
[----:B------:R-:W-:Y:S06]  /*0080*/  @P0 BAR.ARV 0x4, 0x80 ;  /* 0x0102000000000b1d */ /* 0x000fec0000002000 */
[----:B--2---:R-:W-:-:S13]  /*0090*/  ISETP.GE.AND P0, PT, R16, c[0x0][0x538], PT ;  /* 0x00014e0010007a0c */ /* 0x004fda0003f06270 */
[----:B------:R-:W-:Y:S05]  /*00a0*/  @P0 EXIT ;  /* 0x000000000000094d */ /* 0x000fea0003800000 */
[----:B-1----:R-:W-:Y:S01]  /*00b0*/  SHF.R.S32.HI R15, RZ, 0x1f, R17 ;  /* 0x0000001fff0f7819 */ /* 0x002fe20000011411 */
[----:B------:R-:W-:Y:S01]  /*00c0*/  IMAD.MOV.U32 R225, RZ, RZ, 0x40 ;  /* 0x00000040ffe17424 */ /* 0x000fe200078e00ff */
[----:B------:R-:W-:Y:S01]  /*00d0*/  ULDC.64 UR8, c[0x0][0x118] ;  /* 0x0000460000087ab9 */ /* 0x000fe20000000a00 */
[----:B------:R-:W-:Y:S01]  /*00e0*/  IMAD.MOV.U32 R227, RZ, RZ, 0x20 ;  /* 0x00000020ffe37424 */ /* 0x000fe200078e00ff */
[CC--:B------:R-:W-:Y:S02]  /*00f0*/  LEA.HI R4, R15.reuse, R17.reuse, RZ, 0x4 ;  /* 0x000000110f047211 */ /* 0x0c0fe400078f20ff */
[CC--:B------:R-:W-:Y:S02]  /*0100*/  LEA.HI R12, R15.reuse, R17.reuse, RZ, 0x3 ;  /* 0x000000110f0c7211 */ /* 0x0c0fe400078f18ff */
[----:B------:R-:W-:Y:S02]  /*0110*/  LEA.HI R0, R15, R17, RZ, 0x2 ;  /* 0x000000110f007211 */ /* 0x000fe400078f10ff */
[----:B------:R-:W-:-:S02]  /*0120*/  LOP3.LUT R2, R4, 0xfffffff0, RZ, 0xc0, !PT ;  /* 0xfffffff004027812 */ /* 0x000fc400078ec0ff */
[----:B------:R-:W-:Y:S02]  /*0130*/  SHF.R.S32.HI R18, RZ, 0x3, R12 ;  /* 0x00000003ff127819 */ /* 0x000fe4000001140c */
[----:B------:R-:W-:Y:S01]  /*0140*/  LOP3.LUT R3, R12, 0xfffffff8, RZ, 0xc0, !PT ;  /* 0xfffffff80c037812 */ /* 0x000fe200078ec0ff */
[C---:B------:R-:W-:Y:S01]  /*0150*/  IMAD.IADD R2, R17.reuse, 0x1, -R2 ;  /* 0x0000000111027824 */ /* 0x040fe200078e0a02 */
[----:B------:R-:W-:Y:S01]  /*0160*/  LOP3.LUT R0, R0, 0xfffffffc, RZ, 0xc0, !PT ;  /* 0xfffffffc00007812 */ /* 0x000fe200078ec0ff */
[----:B------:R-:W-:Y:S01]  /*0170*/  IMAD.SHL.U32 R7, R18, 0x40, RZ ;  /* 0x0000004012077824 */ /* 0x000fe200078e00ff */
[----:B------:R-:W-:Y:S01]  /*0180*/  SHF.R.S32.HI R5, RZ, 0x4, R4 ;  /* 0x00000004ff057819 */ /* 0x000fe20000011404 */
[C---:B------:R-:W-:Y:S02]  /*0190*/  IMAD.IADD R9, R17.reuse, 0x1, -R3 ;  /* 0x0000000111097824 */ /* 0x040fe400078e0a03 */
[----:B------:R-:W-:Y:S01]  /*01a0*/  IMAD.IADD R3, R17, 0x1, -R0 ;  /* 0x0000000111037824 */ /* 0x000fe200078e0a00 */
[----:B------:R-:W-:Y:S01]  /*01b0*/  LEA.HI R4, R4, R5, RZ, 0x1 ;  /* 0x0000000504047211 */ /* 0x000fe200078f08ff */
[----:B------:R-:W-:Y:S01]  /*01c0*/  IMAD.SHL.U32 R10, R9, 0x8, RZ ;  /* 0x00000008090a7824 */ /* 0x000fe200078e00ff */
[----:B------:R-:W-:-:S02]  /*01d0*/  LOP3.LUT R0, R7, 0x1c0, RZ, 0xc0, !PT ;  /* 0x000001c007007812 */ /* 0x000fc400078ec0ff */
[----:B------:R-:W-:Y:S02]  /*01e0*/  LOP3.LUT R6, R4, 0xfffffffe, RZ, 0xc0, !PT ;  /* 0xfffffffe04067812 */ /* 0x000fe400078ec0ff */
[----:B------:R-:W-:Y:S01]  /*01f0*/  SHF.R.S32.HI R4, RZ, 0x1f, R2 ;  /* 0x0000001fff047819 */ /* 0x000fe20000011402 */
[----:B------:R1:W-:Y:S01]  /*0200*/  STL [R1+0x48], R10 ;  /* 0x0000480a01007387 */ /* 0x0003e20000100800 */
[----:B------:R-:W-:Y:S01]  /*0210*/  LEA.HI R8, R3, R3, RZ, 0x1 ;  /* 0x0000000303087211 */ /* 0x000fe200078f08ff */
[----:B------:R-:W-:Y:S01]  /*0220*/  IMAD.IADD R13, R5, 0x1, -R6 ;  /* 0x00000001050d7824 */ /* 0x000fe200078e0a06 */
[----:B------:R-:W-:Y:S02]  /*0230*/  SHF.R.U32.HI R7, RZ, 0x3, R0 ;  /* 0x00000003ff077819 */ /* 0x000fe40000011600 */
[----:B------:R-:W-:Y:S02]  /*0240*/  LEA.HI R11, R4, R2, RZ, 0x3 ;  /* 0x00000002040b7211 */ /* 0x000fe400078f18ff */
[----:B------:R-:W-:-:S02]  /*0250*/  LOP3.LUT R0, R0, 0x38, R10, 0xf8, !PT ;  /* 0x0000003800007812 */ /* 0x000fc400078ef80a */
[----:B------:R-:W-:Y:S02]  /*0260*/  LOP3.LUT R4, R8, 0x1ffffffe, RZ, 0xc0, !PT ;  /* 0x1ffffffe08047812 */ /* 0x000fe400078ec0ff */
[----:B------:R-:W-:-:S03]  /*0270*/  LEA.HI R5, R15, R17, RZ, 0x5 ;  /* 0x000000110f057211 */ /* 0x000fc600078f28ff */
[----:B------:R-:W-:Y:S01]  /*0280*/  IMAD.IADD R14, R3, 0x1, -R4 ;  /* 0x00000001030e7824 */ /* 0x000fe200078e0a04 */
[----:B------:R-:W-:Y:S01]  /*0290*/  SHF.R.S32.HI R230, RZ, 0x5, R5 ;  /* 0x00000005ffe67819 */ /* 0x000fe20000011405 */
[----:B------:R-:W-:Y:S01]  /*02a0*/  IMAD.SHL.U32 R3, R9, 0x40, RZ ;  /* 0x0000004009037824 */ /* 0x000fe200078e00ff */
[----:B------:R-:W-:-:S05]  /*02b0*/  LEA.HI R4, R15, R17, RZ, 0x6 ;  /* 0x000000110f047211 */ /* 0x000fca00078f30ff */
[----:B------:R-:W-:Y:S01]  /*02c0*/  IMAD.SHL.U32 R4, R4, 0x8, RZ ;  /* 0x0000000804047824 */ /* 0x000fe200078e00ff */
[----:B-1----:R-:W-:Y:S02]  /*02d0*/  LOP3.LUT R10, R0, R7, RZ, 0x3c, !PT ;  /* 0x00000007000a7212 */ /* 0x002fe400078e3cff */
[----:B------:R-:W-:Y:S02]  /*02e0*/  LOP3.LUT R0, R11, 0xfffffff8, RZ, 0xc0, !PT ;  /* 0xfffffff80b007812 */ /* 0x000fe400078ec0ff */
[----:B------:R-:W-:Y:S01]  /*02f0*/  LOP3.LUT R10, R10, 0x7ffffe00, R4, 0xf8, !PT ;  /* 0x7ffffe000a0a7812 */ /* 0x000fe200078ef804 */
[----:B------:R-:W-:Y:S02]  /*0300*/  IMAD.SHL.U32 R4, R8, 0x20, RZ ;  /* 0x0000002008047824 */ /* 0x000fe400078e00ff */
[----:B------:R-:W-:Y:S01]  /*0310*/  IMAD.IADD R7, R2, 0x1, -R0 ;  /* 0x0000000102077824 */ /* 0x000fe200078e0a00 */
[----:B------:R-:W-:Y:S01]  /*0320*/  LOP3.LUT R0, R3, 0x1c0, RZ, 0xc0, !PT ;  /* 0x000001c003007812 */ /* 0x000fe200078ec0ff */
[----:B------:R-:W-:Y:S01]  /*0330*/  IMAD.SHL.U32 R241, R10, 0x2, RZ ;  /* 0x000000020af17824 */ /* 0x000fe200078e00ff */
[----:B------:R-:W-:-:S02]  /*0340*/  SHF.R.S32.HI R2, RZ, 0x1f, R5 ;  /* 0x0000001fff027819 */ /* 0x000fc40000011405 */
[----:B------:R-:W-:Y:S02]  /*0350*/  LOP3.LUT R6, R0, 0x8, R12, 0xf8, !PT ;  /* 0x0000000800067812 */ /* 0x000fe400078ef80c */
[----:B------:R-:W-:Y:S02]  /*0360*/  SHF.R.U32.HI R3, RZ, 0x3, R0 ;  /* 0x00000003ff037819 */ /* 0x000fe40000011600 */
[----:B------:R-:W-:Y:S01]  /*0370*/  LEA.HI R0, R2, R230, RZ, 0x2 ;  /* 0x000000e602007211 */ /* 0x000fe200078f10ff */
[----:B------:R-:W-:Y:S01]  /*0380*/  IMAD.SHL.U32 R2, R13, 0x8, RZ ;  /* 0x000000080d027824 */ /* 0x000fe200078e00ff */
[----:B------:R-:W-:Y:S02]  /*0390*/  LOP3.LUT R5, R5, 0xffffffe0, RZ, 0xc0, !PT ;  /* 0xffffffe005057812 */ /* 0x000fe400078ec0ff */
[----:B------:R-:W-:Y:S01]  /*03a0*/  LOP3.LUT R12, R6, R3, RZ, 0x3c, !PT ;  /* 0x00000003060c7212 */ /* 0x000fe200078e3cff */
[----:B------:R-:W-:Y:S01]  /*03b0*/  IMAD.SHL.U32 R3, R7, 0x40, RZ ;  /* 0x0000004007037824 */ /* 0x000fe200078e00ff */
[----:B------:R-:W-:Y:S01]  /*03c0*/  LOP3.LUT R0, R0, 0xffffffc, RZ, 0xc0, !PT ;  /* 0x0ffffffc00007812 */ /* 0x000fe200078ec0ff */
[----:B------:R-:W-:Y:S01]  /*03d0*/  IMAD.IADD R17, R17, 0x1, -R5 ;  /* 0x0000000111117824 */ /* 0x000fe200078e0a05 */
[----:B------:R-:W-:-:S02]  /*03e0*/  LOP3.LUT R4, R4, 0xffffffc0, RZ, 0xc0, !PT ;  /* 0xffffffc004047812 */ /* 0x000fc400078ec0ff */
[----:B------:R-:W-:Y:S01]  /*03f0*/  LOP3.LUT P3, RZ, R7, 0x2, RZ, 0xc0, !PT ;  /* 0x0000000207ff7812 */ /* 0x000fe2000786c0ff */
[----:B------:R-:W-:Y:S01]  /*0400*/  IMAD.IADD R8, R230, 0x1, -R0 ;  /* 0x00000001e6087824 */ /* 0x000fe200078e0a00 */
[----:B------:R-:W-:Y:S01]  /*0410*/  LOP3.LUT R0, R3, 0x1c0, RZ, 0xc0, !PT ;  /* 0x000001c003007812 */ /* 0x000fe200078ec0ff */
[----:B------:R-:W-:Y:S01]  /*0420*/  IMAD.SHL.U32 R3, R11, 0x40, RZ ;  /* 0x000000400b037824 */ /* 0x000fe200078e00ff */
[----:B------:R-:W-:Y:S01]  /*0430*/  SHF.R.S32.HI R6, RZ, 0x1f, R17 ;  /* 0x0000001fff067819 */ /* 0x000fe20000011411 */
[----:B------:R-:W-:Y:S01]  /*0440*/  IMAD R4, R14, 0x8, R4 ;  /* 0x000000080e047824 */ /* 0x000fe200078e0204 */
[----:B------:R-:W-:Y:S02]  /*0450*/  LOP3.LUT R2, R0, 0x8, R2, 0xf8, !PT ;  /* 0x0000000800027812 */ /* 0x000fe400078ef802 */
[----:B------:R-:W-:Y:S02]  /*0460*/  LEA.HI R6, R6, R17, RZ, 0x2 ;  /* 0x0000001106067211 */ /* 0x000fe400078f10ff */
[----:B------:R-:W-:-:S02]  /*0470*/  SHF.R.U32.HI R0, RZ, 0x3, R0 ;  /* 0x00000003ff007819 */ /* 0x000fc40000011600 */
[----:B------:R-:W-:Y:S02]  /*0480*/  SHF.R.S32.HI R5, RZ, 0x2, R6 ;  /* 0x00000002ff057819 */ /* 0x000fe40000011406 */
[----:B------:R-:W-:Y:S01]  /*0490*/  LOP3.LUT R224, R2, R0, RZ, 0x3c, !PT ;  /* 0x0000000002e07212 */ /* 0x000fe200078e3cff */
[----:B------:R-:W-:Y:S01]  /*04a0*/  IMAD R0, R13, 0x200, R12 ;  /* 0x000002000d007824 */ /* 0x000fe200078e020c */
[----:B------:R-:W-:Y:S01]  /*04b0*/  LOP3.LUT R3, R3, 0xfffffe00, RZ, 0xc0, !PT ;  /* 0xfffffe0003037812 */ /* 0x000fe200078ec0ff */
[----:B------:R-:W-:Y:S01]  /*04c0*/  IMAD R15, R8, 0x10, R5 ;  /* 0x00000010080f7824 */ /* 0x000fe200078e0205 */
[----:B------:R-:W-:Y:S02]  /*04d0*/  LOP3.LUT R2, R6, 0x7ffffffc, RZ, 0xc0, !PT ;  /* 0x7ffffffc06027812 */ /* 0x000fe400078ec0ff */
[----:B------:R-:W-:Y:S01]  /*04e0*/  LEA R119, R0, 0x3900, 0x1 ;  /* 0x0000390000777811 */ /* 0x000fe200078e08ff */
[----:B------:R-:W-:Y:S01]  /*04f0*/  IMAD R230, R230, 0x400, R3 ;  /* 0x00000400e6e67824 */ /* 0x000fe200078e0203 */
[----:B------:R-:W-:Y:S01]  /*0500*/  STL [R1+0x68], R15 ;  /* 0x0000680f01007387 */ /* 0x000fe20000100800 */
[----:B------:R-:W-:Y:S01]  /*0510*/  IMAD R0, R9, 0x10, R18 ;  /* 0x0000001009007824 */ /* 0x000fe200078e0212 */
[----:B------:R-:W-:Y:S01]  /*0520*/  LOP3.LUT P0, RZ, R7, 0x4, RZ, 0xc0, !PT ;  /* 0x0000000407ff7812 */ /* 0x000fe2000780c0ff */
[----:B------:R-:W-:Y:S01]  /*0530*/  IMAD.IADD R2, R17, 0x1, -R2 ;  /* 0x0000000111027824 */ /* 0x000fe200078e0a02 */
[----:B------:R-:W-:Y:S01]  /*0540*/  STL [R1+0x5c], R16 ;  /* 0x00005c1001007387 */ /* 0x000fe20000100800 */
[----:B------:R-:W-:Y:S01]  /*0550*/  IMAD.IADD R230, R230, 0x1, R224 ;  /* 0x00000001e6e67824 */ /* 0x000fe200078e02e0 */
[----:B------:R-:W-:Y:S01]  /*0560*/  LOP3.LUT R224, R224, R3, RZ, 0xfc, !PT ;  /* 0x00000003e0e07212 */ /* 0x000fe200078efcff */
[----:B------:R-:W-:Y:S01]  /*0570*/  IMAD.IADD R3, R15, 0x1, R4 ;  /* 0x000000010f037824 */ /* 0x000fe200078e0204 */
[----:B------:R1:W-:Y:S01]  /*0580*/  STL [R1+0x6c], R0 ;  /* 0x00006c0001007387 */ /* 0x0003e20000100800 */
[----:B------:R-:W-:-:S02]  /*0590*/  R2P PR, R9, 0x6 ;  /* 0x0000000609007804 */ /* 0x000fc40000000000 */
[----:B------:R-:W-:Y:S01]  /*05a0*/  LEA R230, R230, 0x7100, 0x1 ;  /* 0x00007100e6e67811 */ /* 0x000fe200078e08ff */
[----:B------:R2:W-:Y:S01]  /*05b0*/  STL [R1+0x60], R3 ;  /* 0x0000600301007387 */ /* 0x0005e20000100800 */
[----:B------:R-:W-:Y:S02]  /*05c0*/  LEA R224, R224, 0x100, 0x1 ;  /* 0x00000100e0e07811 */ /* 0x000fe400078e08ff */
[C---:B------:R-:W-:Y:S02]  /*05d0*/  SEL R226, R225.reuse, 0xffffffc0, !P2 ;  /* 0xffffffc0e1e27807 */ /* 0x040fe40005000000 */
[----:B------:R-:W-:Y:S02]  /*05e0*/  SEL R225, R225, 0xffffffc0, !P0 ;  /* 0xffffffc0e1e17807 */ /* 0x000fe40004000000 */
[C---:B------:R-:W-:Y:S01]  /*05f0*/  IADD3 R234, R119.reuse, 0x20, RZ ;  /* 0x0000002077ea7810 */ /* 0x040fe20007ffe0ff */
[----:B------:R-:W-:Y:S01]  /*0600*/  IMAD.IADD R229, R119, 0x1, R226 ;  /* 0x0000000177e57824 */ /* 0x000fe200078e02e2 */
[----:B------:R-:W-:Y:S01]  /*0610*/  SEL R227, R227, 0xffffffe0, !P3 ;  /* 0xffffffe0e3e37807 */ /* 0x000fe20005800000 */
[----:B------:R-:W-:Y:S01]  /*0620*/  IMAD.IADD R231, R230, 0x1, R225 ;  /* 0x00000001e6e77824 */ /* 0x000fe200078e02e1 */
[----:B------:R-:W-:Y:S01]  /*0630*/  @P1 IADD3 R234, R119, -0x20, RZ ;  /* 0xffffffe077ea1810 */ /* 0x000fe20007ffe0ff */
[----:B------:R-:W-:-:S02]  /*0640*/  IMAD.IADD R225, R225, 0x1, R224 ;  /* 0x00000001e1e17824 */ /* 0x000fc400078e02e0 */
[----:B------:R-:W-:Y:S01]  /*0650*/  IMAD.IADD R233, R230, 0x1, R227 ;  /* 0x00000001e6e97824 */ /* 0x000fe200078e02e3 */
[C---:B------:R-:W-:Y:S01]  /*0660*/  IADD3 R240, R234.reuse, 0x800, RZ ;  /* 0x00000800eaf07810 */ /* 0x040fe20007ffe0ff */
[C---:B------:R-:W-:Y:S01]  /*0670*/  IMAD.IADD R228, R227.reuse, 0x1, R224 ;  /* 0x00000001e3e47824 */ /* 0x040fe200078e02e0 */
[C---:B------:R-:W-:Y:S01]  /*0680*/  IADD3 R239, R234.reuse, 0x1000, RZ ;  /* 0x00001000eaef7810 */ /* 0x040fe20007ffe0ff */
[C---:B------:R-:W-:Y:S01]  /*0690*/  IMAD.IADD R232, R227.reuse, 0x1, R231 ;  /* 0x00000001e3e87824 */ /* 0x040fe200078e02e7 */
[----:B------:R-:W-:Y:S01]  /*06a0*/  IADD3 R238, R234, 0x1800, RZ ;  /* 0x00001800eaee7810 */ /* 0x000fe20007ffe0ff */
[----:B------:R-:W-:Y:S01]  /*06b0*/  IMAD.IADD R226, R226, 0x1, R234 ;  /* 0x00000001e2e27824 */ /* 0x000fe200078e02ea */
[----:B------:R-:W-:Y:S01]  /*06c0*/  IADD3 R237, R234, 0x2000, RZ ;  /* 0x00002000eaed7810 */ /* 0x000fe20007ffe0ff */
[----:B-1----:R-:W-:Y:S01]  /*06d0*/  IMAD.SHL.U32 R0, R2, 0x2, RZ ;  /* 0x0000000202007824 */ /* 0x002fe200078e00ff */
[C---:B------:R-:W-:Y:S01]  /*06e0*/  IADD3 R236, R234.reuse, 0x2800, RZ ;  /* 0x00002800eaec7810 */ /* 0x040fe20007ffe0ff */
[----:B------:R-:W-:Y:S01]  /*06f0*/  IMAD.IADD R227, R227, 0x1, R225 ;  /* 0x00000001e3e37824 */ /* 0x000fe200078e02e1 */
[----:B------:R-:W-:-:S02]  /*0700*/  IADD3 R235, R234, 0x3000, RZ ;  /* 0x00003000eaeb7810 */ /* 0x000fc40007ffe0ff */
[----:B------:R2:W-:Y:S04]  /*0710*/  STL [R1+0x40], R0 ;  /* 0x0000400001007387 */ /* 0x0005e80000100800 */
.L_x_1161:
[----:B------:R-:W3:Y:S01]  /*0720*/  LDL R4, [R1+0x5c] ;  /* 0x00005c0001047983 */ /* 0x000ee20000100800 */
[----:B--2---:R-:W-:Y:S01]  /*0730*/  IMAD.MOV.U32 R0, RZ, RZ, c[0x0][0x560] ;  /* 0x00015800ff007624 */ /* 0x004fe200078e00ff */
[----:B------:R-:W-:Y:S01]  /*0740*/  YIELD ;  /* 0x0000000000007946 */ /* 0x000fe20003800000 */
[----:B------:R-:W-:Y:S03]  /*0750*/  BSSY B0, `(.L_x_1106) ;  /* 0x0000016000007945 */ /* 0x000fe60003800000 */
[----:B------:R-:W-:-:S13]  /*0760*/  ISETP.NE.AND P0, PT, R0, 0x1, PT ;  /* 0x000000010000780c */ /* 0x000fda0003f05270 */
[----:B---3--:R-:W-:Y:S01]  /*0770*/  @P0 IMAD.HI.U32 R0, R4, c[0x0][0x564], RZ ;  /* 0x0001590004000a27 */ /* 0x008fe200078e00ff */
[----:B------:R-:W-:-:S04]  /*0780*/  MOV R3, R4 ;  /* 0x0000000400037202 */ /* 0x000fc80000000f00 */
[----:B------:R-:W-:-:S04]  /*0790*/  @P0 SHF.R.U32.HI R3, RZ, c[0x0][0x568], R0 ;  /* 0x00015a00ff030a19 */ /* 0x000fc80000011600 */
[----:B------:R-:W-:Y:S01]  /*07a0*/  ISETP.GE.AND P0, PT, R3, c[0x0][0x578], PT ;  /* 0x00015e0003007a0c */ /* 0x000fe20003f06270 */
[----:B------:R-:W-:-:S04]  /*07b0*/  IMAD.MOV R2, RZ, RZ, -R3 ;  /* 0x000000ffff027224 */ /* 0x000fc800078e0a03 */
[----:B------:R-:W-:-:S08]  /*07c0*/  IMAD R2, R2, c[0x0][0x560], R4 ;  /* 0x0001580002027a24 */ /* 0x000fd000078e0204 */
[----:B------:R-:W-:Y:S05]  /*07d0*/  @!P0 BRA `(.L_x_1107) ;  /* 0x0000007000008947 */ /* 0x000fea0003800000 */
[----:B------:R-:W-:-:S04]  /*07e0*/  MOV R0, c[0x0][0x56c] ;  /* 0x00015b0000007a02 */ /* 0x000fc80000000f00 */
[----:B------:R-:W-:Y:S02]  /*07f0*/  ISETP.NE.AND P0, PT, R0, 0x1, PT ;  /* 0x000000010000780c */ /* 0x000fe40003f05270 */
[----:B------:R-:W-:-:S11]  /*0800*/  MOV R0, R2 ;  /* 0x0000000200007202 */ /* 0x000fd60000000f00 */
[----:B------:R-:W-:-:S05]  /*0810*/  @P0 IMAD.HI.U32 R4, R2, c[0x0][0x570], RZ ;  /* 0x00015c0002040a27 */ /* 0x000fca00078e00ff */
[----:B------:R-:W-:-:S05]  /*0820*/  @P0 SHF.R.U32.HI R0, RZ, c[0x0][0x574], R4 ;  /* 0x00015d00ff000a19 */ /* 0x000fca0000011604 */
[----:B------:R-:W-:Y:S01]  /*0830*/  IMAD R6, R0, c[0x0][0x56c], RZ ;  /* 0x00015b0000067a24 */ /* 0x000fe200078e02ff */
[----:B------:R-:W-:Y:S05]  /*0840*/  BRA `(.L_x_1108) ;  /* 0x0000006000007947 */ /* 0x000fea0003800000 */
.L_x_1107:
[----:B------:R-:W-:-:S04]  /*0850*/  MOV R0, c[0x0][0x554] ;  /* 0x0001550000007a02 */ /* 0x000fc80000000f00 */
[----:B------:R-:W-:Y:S02]  /*0860*/  ISETP.NE.AND P0, PT, R0, 0x1, PT ;  /* 0x000000010000780c */ /* 0x000fe40003f05270 */
[----:B------:R-:W-:-:S11]  /*0870*/  MOV R0, R2 ;  /* 0x0000000200007202 */ /* 0x000fd60000000f00 */
[----:B------:R-:W-:-:S05]  /*0880*/  @P0 IMAD.HI.U32 R4, R2, c[0x0][0x558], RZ ;  /* 0x0001560002040a27 */ /* 0x000fca00078e00ff */
[----:B------:R-:W-:-:S05]  /*0890*/  @P0 SHF.R.U32.HI R0, RZ, c[0x0][0x55c], R4 ;  /* 0x00015700ff000a19 */ /* 0x000fca0000011604 */
[----:B------:R-:W-:Y:S02]  /*08a0*/  IMAD R6, R0, c[0x0][0x554], RZ ;  /* 0x0001550000067a24 */ /* 0x000fe400078e02ff */
.L_x_1108:
[----:B------:R-:W-:Y:S05]  /*08b0*/  BSYNC B0 ;  /* 0x0000000000007941 */ /* 0x000fea0003800000 */
.L_x_1106:
[----:B------:R-:W-:Y:S01]  /*08c0*/  IMAD.MOV.U32 R4, RZ, RZ, c[0x0][0x53c] ;  /* 0x00014f00ff047624 */ /* 0x000fe200078e00ff */
[----:B------:R-:W-:Y:S01]  /*08d0*/  ULDC UR4, c[0x0][0x1d0] ;  /* 0x0000740000047ab9 */ /* 0x000fe20000000800 */
[----:B------:R-:W-:Y:S01]  /*08e0*/  IMAD.MOV.U32 R11, RZ, RZ, R0 ;  /* 0x000000ffff0b7224 */ /* 0x000fe200078e0000 */
[----:B------:R-:W-:Y:S01]  /*08f0*/  UIADD3 UR5, UR4, 0x6f, URZ ;  /* 0x0000006f04057890 */ /* 0x000fe2000fffe03f */
[----:B------:R-:W-:Y:S01]  /*0900*/  BSSY B0, `(.L_x_1109) ;  /* 0x0000048000007945 */ /* 0x000fe20003800000 */
[----:B------:R-:W-:Y:S01]  /*0910*/  ISETP.NE.AND P0, PT, R4, 0x1, PT ;  /* 0x000000010400780c */ /* 0x000fe20003f05270 */
[----:B------:R-:W-:Y:S01]  /*0920*/  UMOV UR4, URZ ;  /* 0x0000003f00047c82 */ /* 0x000fe20008000000 */
[----:B------:R-:W-:Y:S01]  /*0930*/  LOP3.LUT R4, RZ, R0, RZ, 0x33, !PT ;  /* 0x00000000ff047212 */ /* 0x000fe200078e33ff */
[----:B------:R-:W-:-:S04]  /*0940*/  UIMAD.WIDE UR4, UR5, -0x6db6db6d, UR4 ;  /* 0x92492493050478a5 */ /* 0x000fc8000f8e0204 */
[----:B------:R-:W-:-:S04]  /*0950*/  USHF.R.U32.HI UR4, URZ, 0x1f, UR5 ;  /* 0x0000001f3f047899 */ /* 0x000fc80008011605 */
[----:B------:R-:W-:Y:S02]  /*0960*/  ULEA.HI.SX32 UR4, UR5, UR4, 0x1a ;  /* 0x0000000405047291 */ /* 0x000fe4000f8fd23f */
[----:B------:R-:W-:Y:S01]  /*0970*/  @P0 IMAD.HI.U32 R5, R0, c[0x0][0x540], RZ ;  /* 0x0001500000050a27 */ /* 0x000fe200078e00ff */
[----:B------:R-:W-:-:S03]  /*0980*/  IADD3 R0, R4, c[0x0][0x53c], RZ ;  /* 0x00014f0004007a10 */ /* 0x000fc60007ffe0ff */
[----:B------:R-:W-:Y:S01]  /*0990*/  IMAD.MOV.U32 R4, RZ, RZ, c[0x0][0x2c4] ;  /* 0x0000b100ff047624 */ /* 0x000fe200078e00ff */
[----:B------:R-:W-:Y:S01]  /*09a0*/  @P0 SHF.R.U32.HI R11, RZ, c[0x0][0x544], R5 ;  /* 0x00015100ff0b0a19 */ /* 0x000fe20000011605 */
[----:B------:R-:W-:-:S03]  /*09b0*/  IMAD.MOV.U32 R5, RZ, RZ, c[0x0][0x168] ;  /* 0x00005a00ff057624 */ /* 0x000fc600078e00ff */
[----:B------:R-:W-:Y:S01]  /*09c0*/  ISETP.NE.AND P4, PT, R4, 0x1, PT ;  /* 0x000000010400780c */ /* 0x000fe20003f85270 */
[----:B------:R-:W-:Y:S01]  /*09d0*/  IMAD R0, R11, c[0x0][0x53c], R0 ;  /* 0x00014f000b007a24 */ /* 0x000fe200078e0200 */
[----:B------:R-:W-:Y:S01]  /*09e0*/  IADD3 R5, -R5, 0x70, RZ ;  /* 0x0000007005057810 */ /* 0x000fe20007ffe1ff */
[----:B------:R1:W-:Y:S03]  /*09f0*/  STL [R1+0x54], R11 ;  /* 0x0000540b01007387 */ /* 0x0003e60000100800 */
[----:B------:R-:W-:-:S04]  /*0a00*/  SHF.L.U32 R16, R0, 0x7, RZ ;  /* 0x0000000700107819 */ /* 0x000fc800000006ff */
[----:B------:R-:W-:Y:S01]  /*0a10*/  IADD3 R4, R16, 0x7f, RZ ;  /* 0x0000007f10047810 */ /* 0x000fe20007ffe0ff */
[----:B------:R1:W-:Y:S04]  /*0a20*/  STL [R1+0x58], R16 ;  /* 0x0000581001007387 */ /* 0x0003e80000100800 */
[----:B------:R-:W-:-:S05]  /*0a30*/  @P4 IMAD.HI.U32 R0, R4, c[0x0][0x2c8], RZ ;  /* 0x0000b20004004a27 */ /* 0x000fca00078e00ff */
[----:B------:R-:W-:Y:S01]  /*0a40*/  @P4 SHF.R.U32.HI R4, RZ, c[0x0][0x2cc], R0 ;  /* 0x0000b300ff044a19 */ /* 0x000fe20000011600 */
[----:B------:R-:W-:-:S03]  /*0a50*/  IMAD.MOV.U32 R0, RZ, RZ, c[0x0][0x548] ;  /* 0x00015200ff007624 */ /* 0x000fc600078e00ff */
[----:B------:R-:W-:Y:S01]  /*0a60*/  IADD3 R5, R4, c[0x0][0x1d0], R5 ;  /* 0x0000740004057a10 */ /* 0x000fe20007ffe005 */
[----:B------:R-:W-:Y:S01]  /*0a70*/  IMAD.MOV.U32 R4, RZ, RZ, RZ ;  /* 0x000000ffff047224 */ /* 0x000fe200078e00ff */
[----:B------:R-:W-:Y:S02]  /*0a80*/  ISETP.NE.AND P0, PT, R0, 0x1, PT ;  /* 0x000000010000780c */ /* 0x000fe40003f05270 */
[----:B------:R-:W-:Y:S01]  /*0a90*/  IADD3 R0, R2, -R6, RZ ;  /* 0x8000000602007210 */ /* 0x000fe20007ffe0ff */
[----:B------:R-:W-:-:S04]  /*0aa0*/  IMAD.HI R4, R5, -0x6db6db6d, R4 ;  /* 0x9249249305047827 */ /* 0x000fc800078e0204 */
[----:B------:R-:W-:Y:S01]  /*0ab0*/  IMAD R0, R3, c[0x0][0x554], R0 ;  /* 0x0001550003007a24 */ /* 0x000fe200078e0200 */
[----:B------:R-:W-:-:S03]  /*0ac0*/  SHF.R.U32.HI R6, RZ, 0x1f, R4 ;  /* 0x0000001fff067819 */ /* 0x000fc60000011604 */
[----:B------:R-:W-:Y:S01]  /*0ad0*/  IMAD.MOV.U32 R18, RZ, RZ, R0 ;  /* 0x000000ffff127224 */ /* 0x000fe200078e0000 */
[----:B------:R-:W-:Y:S01]  /*0ae0*/  LEA.HI.SX32 R6, R4, R6, 0x1a ;  /* 0x0000000604067211 */ /* 0x000fe200078fd2ff */
[----:B------:R-:W-:-:S03]  /*0af0*/  @P0 IMAD.HI.U32 R2, R0, c[0x0][0x54c], RZ ;  /* 0x0001530000020a27 */ /* 0x000fc600078e00ff */
[----:B------:R-:W-:Y:S02]  /*0b00*/  IMNMX R6, R6, UR4, PT ;  /* 0x0000000406067c17 */ /* 0x000fe4000b800200 */
[----:B------:R-:W-:Y:S01]  /*0b10*/  @P0 SHF.R.U32.HI R18, RZ, c[0x0][0x550], R2 ;  /* 0x00015400ff120a19 */ /* 0x000fe20000011602 */
[----:B------:R-:W-:Y:S01]  /*0b20*/  IMAD.MOV.U32 R2, RZ, RZ, RZ ;  /* 0x000000ffff027224 */ /* 0x000fe200078e00ff */
[----:B------:R-:W-:Y:S02]  /*0b30*/  ISETP.GE.AND P0, PT, R6, 0x1, PT ;  /* 0x000000010600780c */ /* 0x000fe40003f06270 */
[----:B------:R-:W-:Y:S01]  /*0b40*/  IADD3 R3, -R18, RZ, RZ ;  /* 0x000000ff12037210 */ /* 0x000fe20007ffe1ff */
[----:B------:R1:W-:Y:S04]  /*0b50*/  STL [R1+0x50], R18 ;  /* 0x0000501201007387 */ /* 0x0003e80000100800 */
[----:B------:R-:W-:-:S05]  /*0b60*/  IMAD R23, R3, c[0x0][0x548], R0 ;  /* 0x0001520003177a24 */ /* 0x000fca00078e0200 */
[----:B------:R1:W-:Y:S01]  /*0b70*/  STL [R1+0x44], R23 ;  /* 0x0000441701007387 */ /* 0x0003e20000100800 */
[----:B------:R-:W-:Y:S05]  /*0b80*/  @!P0 BRA `(.L_x_1110) ;  /* 0x000001f000008947 */ /* 0x000fea0003800000 */
[----:B------:R-:W-:-:S04]  /*0b90*/  SHF.R.U32.HI R0, RZ, 0x10, R11 ;  /* 0x00000010ff007819 */ /* 0x000fc8000001160b */
[----:B------:R-:W-:-:S04]  /*0ba0*/  ISETP.NE.AND P0, PT, R0, RZ, PT ;  /* 0x000000ff0000720c */ /* 0x000fc80003f05270 */
[----:B------:R-:W-:-:S04]  /*0bb0*/  SEL R0, R0, c[0x0][0x338], P0 ;  /* 0x0000ce0000007a07 */ /* 0x000fc80000000000 */
[-C--:B------:R-:W-:Y:S02]  /*0bc0*/  IABS R3, R0.reuse ;  /* 0x0000000000037213 */ /* 0x080fe40000000000 */
[----:B------:R-:W-:Y:S02]  /*0bd0*/  IADD3 R7, R0, -0x1, R6 ;  /* 0xffffffff00077810 */ /* 0x000fe40007ffe006 */
[----:B------:R-:W2:Y:S02]  /*0be0*/  I2F.RP R4, R3 ;  /* 0x0000000300047306 */ /* 0x000ea40000209400 */
[----:B------:R-:W-:Y:S02]  /*0bf0*/  IABS R10, R7 ;  /* 0x00000007000a7213 */ /* 0x000fe40000000000 */
[----:B------:R-:W-:-:S04]  /*0c00*/  LOP3.LUT R7, R7, R0, RZ, 0x3c, !PT ;  /* 0x0000000007077212 */ /* 0x000fc800078e3cff */
[----:B------:R-:W-:Y:S01]  /*0c10*/  ISETP.GE.AND P0, PT, R7, RZ, PT ;  /* 0x000000ff0700720c */ /* 0x000fe20003f06270 */
[----:B--2---:R-:W2:Y:S02]  /*0c20*/  MUFU.RCP R4, R4 ;  /* 0x0000000400047308 */ /* 0x004ea40000001000 */
[----:B--2---:R-:W-:-:S06]  /*0c30*/  IADD3 R4, R4, 0xffffffe, RZ ;  /* 0x0ffffffe04047810 */ /* 0x004fcc0007ffe0ff */
[----:B------:R-:W2:Y:S02]  /*0c40*/  F2I.FTZ.U32.TRUNC.NTZ R5, R4 ;  /* 0x0000000400057305 */ /* 0x000ea4000021f000 */
[----:B--2---:R-:W-:Y:S02]  /*0c50*/  IMAD.MOV R2, RZ, RZ, -R5 ;  /* 0x000000ffff027224 */ /* 0x004fe400078e0a05 */
        /* <DEDUP_REMOVED lines=14> */
[----:B------:R-:W-:-:S13]  /*0d40*/  ISETP.GE.U32.AND P2, PT, R4, R3, PT ;  /* 0x000000030400720c */ /* 0x000fda0003f46070 */
[----:B------:R-:W-:-:S05]  /*0d50*/  @P2 IADD3 R2, R2, 0x1, RZ ;  /* 0x0000000102022810 */ /* 0x000fca0007ffe0ff */
[----:B------:R-:W-:Y:S01]  /*0d60*/  @!P0 IMAD.MOV R2, RZ, RZ, -R2 ;  /* 0x000000ffff028224 */ /* 0x000fe200078e0a02 */
[----:B------:R-:W-:Y:S02]  /*0d70*/  @!P1 LOP3.LUT R2, RZ, R0, RZ, 0x33, !PT ;  /* 0x00000000ff029212 */ /* 0x000fe400078e33ff */
.L_x_1110:
[----:B------:R-:W-:Y:S05]  /*0d80*/  BSYNC B0 ;  /* 0x0000000000007941 */ /* 0x000fea0003800000 */
.L_x_1109:
[----:B------:R-:W-:Y:S01]  /*0d90*/  LOP3.LUT R0, R11, 0xffff, RZ, 0xc0, !PT ;  /* 0x0000ffff0b007812 */ /* 0x000fe200078ec0ff */
[----:B------:R-:W-:Y:S01]  /*0da0*/  IMAD.MOV.U32 R19, RZ, RZ, RZ ;  /* 0x000000ffff137224 */ /* 0x000fe200078e00ff */
[----:B------:R-:W-:Y:S01]  /*0db0*/  CS2R R20, SRZ ;  /* 0x0000000000147805 */ /* 0x000fe2000001ff00 */
[----:B------:R-:W-:Y:S01]  /*0dc0*/  IMAD.MOV.U32 R22, RZ, RZ, RZ ;  /* 0x000000ffff167224 */ /* 0x000fe200078e00ff */
[----:B------:R-:W-:Y:S01]  /*0dd0*/  CS2R R178, SRZ ;  /* 0x0000000000b27805 */ /* 0x000fe2000001ff00 */
[----:B------:R-:W-:Y:S01]  /*0de0*/  IMAD R3, R0, R2, RZ ;  /* 0x0000000200037224 */ /* 0x000fe200078e02ff */
[----:B------:R-:W-:Y:S01]  /*0df0*/  PRMT R0, RZ, 0x7610, R0 ;  /* 0x00007610ff007816 */ /* 0x000fe20000000000 */
        /* <DEDUP_REMOVED lines=12> */
[----:B------:R2:W-:Y:S01]  /*0ec0*/  STL [R1+0xc], R17 ;  /* 0x00000c1101007387 */ /* 0x0005e20000100800 */
        /* <DEDUP_REMOVED lines=24> */
[----:B------:R-:W3:Y:S04]  /*1050*/  LDL R5, [R1+0x6c] ;  /* 0x00006c0001057983 */ /* 0x000ee80000100800 */
[----:B------:R-:W4:Y:S04]  /*1060*/  LDL.64 R6, [R1+0x48] ;  /* 0x0000480001067983 */ /* 0x000f280000100a00 */
[----:B------:R1:W4:Y:S01]  /*1070*/  LDL.64 R24, [R1+0x48] ;  /* 0x0000480001187983 */ /* 0x0003220000100a00 */
[----:B------:R-:W-:-:S03]  /*1080*/  ISETP.NE.U32.AND P0, PT, RZ, c[0x0][0x340], PT ;  /* 0x0000d000ff007a0c */ /* 0x000fc60003f05070 */
[----:B------:R-:W5:Y:S01]  /*1090*/  S2R R4, SR_TID.X ;  /* 0x0000000000047919 */ /* 0x000f620000002100 */
[----:B------:R-:W-:-:S13]  /*10a0*/  ISETP.NE.AND.EX P0, PT, RZ, c[0x0][0x344], PT, P0 ;  /* 0x0000d100ff007a0c */ /* 0x000fda0003f05300 */
[----:B------:R-:W-:-:S05]  /*10b0*/  @P0 MOV R2, 0x4 ;  /* 0x0000000400020802 */ /* 0x000fca0000000f00 */
[----:B--2---:R-:W-:-:S05]  /*10c0*/  @P0 IMAD.WIDE R2, R18, R2, c[0x0][0x340] ;  /* 0x0000d00012020625 */ /* 0x004fca00078e0202 */
[----:B------:R2:W4:Y:S01]  /*10d0*/  @P0 LDG.E R14, [R2.64] ;  /* 0x00000008020e0981 */ /* 0x000522000c1e1900 */
[----:B-----5:R-:W-:Y:S02]  /*10e0*/  SHF.R.S32.HI R15, RZ, 0x1f, R4 ;  /* 0x0000001fff0f7819 */ /* 0x020fe40000011404 */
[----:B------:R-:W-:Y:S02]  /*10f0*/  SHF.R.S32.HI R12, RZ, 0x1f, R23 ;  /* 0x0000001fff0c7819 */ /* 0x000fe40000011417 */
[----:B------:R-:W-:Y:S02]  /*1100*/  LEA.HI R15, R15, R4, RZ, 0x3 ;  /* 0x000000040f0f7211 */ /* 0x000fe400078f18ff */
[----:B------:R-:W-:Y:S02]  /*1110*/  SHF.R.S32.HI R13, RZ, 0x1f, R18 ;  /* 0x0000001fff0d7819 */ /* 0x000fe40000011412 */
[----:B------:R-:W-:Y:S02]  /*1120*/  SHF.R.S32.HI R15, RZ, 0x3, R15 ;  /* 0x00000003ff0f7819 */ /* 0x000fe4000001140f */
[----:B------:R-:W-:Y:S01]  /*1130*/  IADD3 R92, R17, -0x1, RZ ;  /* 0xffffffff115c7810 */ /* 0x000fe20007ffe0ff */
[----:B-1----:R-:W-:Y:S01]  /*1140*/  IMAD R11, R13, c[0x0][0x1c0], RZ ;  /* 0x000070000d0b7a24 */ /* 0x002fe200078e02ff */
[----:B------:R-:W-:-:S03]  /*1150*/  SHF.R.S32.HI R9, RZ, 0x1f, R15 ;  /* 0x0000001fff097819 */ /* 0x000fc6000001140f */
[----:B------:R-:W-:Y:S02]  /*1160*/  IMAD R11, R18, c[0x0][0x1c4], R11 ;  /* 0x00007100120b7a24 */ /* 0x000fe400078e020b */
[C---:B------:R-:W-:Y:S02]  /*1170*/  IMAD R4, R9.reuse, c[0x0][0x1e0], RZ ;  /* 0x0000780009047a24 */ /* 0x040fe400078e02ff */
[----:B------:R-:W-:Y:S02]  /*1180*/  IMAD R9, R9, c[0x0][0x208], RZ ;  /* 0x0000820009097a24 */ /* 0x000fe400078e02ff */
[C---:B------:R-:W-:Y:S02]  /*1190*/  IMAD R10, R15.reuse, c[0x0][0x1e4], R4 ;  /* 0x000079000f0a7a24 */ /* 0x040fe400078e0204 */
[----:B------:R-:W-:Y:S01]  /*11a0*/  IMAD R9, R15, c[0x0][0x20c], R9 ;  /* 0x000083000f097a24 */ /* 0x000fe200078e0209 */
[----:B---3--:R-:W-:Y:S01]  /*11b0*/  IADD3 R8, R5, R16, RZ ;  /* 0x0000001005087210 */ /* 0x008fe20007ffe0ff */
[----:B------:R-:W-:-:S03]  /*11c0*/  IMAD R5, R12, c[0x0][0x1b8], RZ ;  /* 0x00006e000c057a24 */ /* 0x000fc600078e02ff */
[----:B------:R-:W-:Y:S01]  /*11d0*/  MOV R0, R8 ;  /* 0x0000000800007202 */ /* 0x000fe20000000f00 */
[----:B--2---:R-:W-:Y:S01]  /*11e0*/  @P4 IMAD.HI.U32 R2, R8, c[0x0][0x2c8], RZ ;  /* 0x0000b20008024a27 */ /* 0x004fe200078e00ff */
[----:B----4-:R-:W-:-:S03]  /*11f0*/  MOV R24, R6 ;  /* 0x0000000600187202 */ /* 0x010fc60000000f00 */
[C---:B------:R-:W-:Y:S01]  /*1200*/  IMAD R5, R23.reuse, c[0x0][0x1bc], R5 ;  /* 0x00006f0017057a24 */ /* 0x040fe200078e0205 */
[----:B------:R-:W-:Y:S01]  /*1210*/  @P4 SHF.R.U32.HI R0, RZ, c[0x0][0x2cc], R2 ;  /* 0x0000b300ff004a19 */ /* 0x000fe20000011602 */
[----:B------:R-:W-:Y:S01]  /*1220*/  IMAD.WIDE.U32 R2, R23, c[0x0][0x1b8], RZ ;  /* 0x00006e0017027a25 */ /* 0x000fe200078e00ff */
[--C-:B------:R-:W-:Y:S02]  /*1230*/  SHF.R.S32.HI R25, RZ, 0x1f, R24.reuse ;  /* 0x0000001fff197819 */ /* 0x100fe40000011418 */
[----:B------:R-:W-:Y:S02]  /*1240*/  ISETP.GE.AND P2, PT, R24, c[0x0][0x198], PT ;  /* 0x0000660018007a0c */ /* 0x000fe40003f46270 */
[----:B------:R-:W-:Y:S01]  /*1250*/  IADD3 R3, R3, R5, RZ ;  /* 0x0000000503037210 */ /* 0x000fe20007ffe0ff */
[C-C-:B------:R-:W-:Y:S01]  /*1260*/  IMAD.WIDE.U32 R4, R15.reuse, c[0x0][0x208], R24.reuse ;  /* 0x000082000f047a25 */ /* 0x140fe200078e0018 */
[----:B------:R1:W-:Y:S03]  /*1270*/  STL [R1+0x4c], R25 ;  /* 0x00004c1901007387 */ /* 0x0003e60000100800 */
[----:B------:R-:W-:Y:S01]  /*1280*/  IMAD.WIDE.U32 R6, R15, c[0x0][0x1e0], R24 ;  /* 0x000078000f067a25 */ /* 0x000fe200078e0018 */
[----:B------:R-:W-:-:S02]  /*1290*/  IADD3 R5, R5, R9, RZ ;  /* 0x0000000905057210 */ /* 0x000fc40007ffe0ff */
[----:B------:R-:W-:Y:S01]  /*12a0*/  SHF.R.S32.HI R9, RZ, 0x1f, R0 ;  /* 0x0000001fff097819 */ /* 0x000fe20000011400 */
[----:B------:R-:W-:Y:S01]  /*12b0*/  IMAD.WIDE.U32 R2, R18, c[0x0][0x1c0], R2 ;  /* 0x0000700012027a25 */ /* 0x000fe200078e0002 */
[----:B------:R-:W-:Y:S02]  /*12c0*/  IADD3 R7, R7, R10, RZ ;  /* 0x0000000a07077210 */ /* 0x000fe40007ffe0ff */
[----:B------:R-:W-:Y:S01]  /*12d0*/  IADD3 R10, -R0, RZ, RZ ;  /* 0x000000ff000a7210 */ /* 0x000fe20007ffe1ff */
[----:B------:R-:W-:Y:S01]  /*12e0*/  IMAD R9, R9, c[0x0][0x1b0], RZ ;  /* 0x00006c0009097a24 */ /* 0x000fe200078e02ff */
[----:B------:R-:W-:Y:S01]  /*12f0*/  IADD3 R3, R3, R11, RZ ;  /* 0x0000000b03037210 */ /* 0x000fe20007ffe0ff */
[C---:B------:R-:W-:Y:S02]  /*1300*/  IMAD R11, R12.reuse, c[0x0][0x1e8], RZ ;  /* 0x00007a000c0b7a24 */ /* 0x040fe400078e02ff */
[----:B------:R-:W-:Y:S02]  /*1310*/  IMAD R12, R12, c[0x0][0x210], RZ ;  /* 0x000084000c0c7a24 */ /* 0x000fe400078e02ff */
[----:B------:R-:W-:-:S02]  /*1320*/  IMAD R10, R10, c[0x0][0x2c4], R8 ;  /* 0x0000b1000a0a7a24 */ /* 0x000fc400078e0208 */
[C---:B------:R-:W-:Y:S02]  /*1330*/  IMAD R11, R23.reuse, c[0x0][0x1ec], R11 ;  /* 0x00007b00170b7a24 */ /* 0x040fe400078e020b */
[----:B------:R-:W-:-:S04]  /*1340*/  IMAD.WIDE.U32 R6, R23, c[0x0][0x1e8], R6 ;  /* 0x00007a0017067a25 */ /* 0x000fc800078e0006 */
[C---:B------:R-:W-:Y:S02]  /*1350*/  IMAD R12, R23.reuse, c[0x0][0x214], R12 ;  /* 0x00008500170c7a24 */ /* 0x040fe400078e020c */
[----:B------:R-:W-:-:S04]  /*1360*/  IMAD.WIDE.U32 R4, R23, c[0x0][0x210], R4 ;  /* 0x0000840017047a25 */ /* 0x000fc800078e0004 */
[C---:B------:R-:W-:Y:S01]  /*1370*/  IMAD R8, R0.reuse, c[0x0][0x1b4], R9 ;  /* 0x00006d0000087a24 */ /* 0x040fe200078e0209 */
[----:B------:R-:W-:Y:S01]  /*1380*/  IADD3 R9, R5, R12, RZ ;  /* 0x0000000c05097210 */ /* 0x000fe20007ffe0ff */
[----:B------:R-:W-:-:S04]  /*1390*/  IMAD.WIDE.U32 R2, R0, c[0x0][0x1b0], R2 ;  /* 0x00006c0000027a25 */ /* 0x000fc800078e0002 */
[----:B------:R-:W-:Y:S01]  /*13a0*/  IMAD.IADD R7, R7, 0x1, R11 ;  /* 0x0000000107077824 */ /* 0x000fe200078e020b */
[----:B------:R-:W-:Y:S02]  /*13b0*/  SHF.R.S32.HI R11, RZ, 0x1f, R10 ;  /* 0x0000001fff0b7819 */ /* 0x000fe4000001140a */
[----:B------:R-:W-:Y:S02]  /*13c0*/  IADD3 R5, R3, R8, RZ ;  /* 0x0000000803057210 */ /* 0x000fe40007ffe0ff */
[----:B------:R-:W-:Y:S01]  /*13d0*/  MOV R8, R4 ;  /* 0x0000000400087202 */ /* 0x000fe20000000f00 */
[----:B------:R-:W-:Y:S01]  /*13e0*/  IMAD R11, R11, c[0x0][0x1a8], RZ ;  /* 0x00006a000b0b7a24 */ /* 0x000fe200078e02ff */
[----:B------:R-:W-:Y:S02]  /*13f0*/  MOV R4, R2 ;  /* 0x0000000200047202 */ /* 0x000fe40000000f00 */
[----:B------:R-:W-:Y:S01]  /*1400*/  @P0 SHF.R.S32.HI R3, RZ, 0x1f, R14 ;  /* 0x0000001fff030819 */ /* 0x000fe2000001140e */
[C---:B------:R-:W-:Y:S01]  /*1410*/  IMAD R11, R10.reuse, c[0x0][0x1ac], R11 ;  /* 0x00006b000a0b7a24 */ /* 0x040fe200078e020b */
[----:B------:R-:W-:Y:S01]  /*1420*/  @P0 MOV R2, R14 ;  /* 0x0000000e00020202 */ /* 0x000fe20000000f00 */
[----:B------:R-:W-:Y:S01]  /*1430*/  @!P0 IMAD.MOV.U32 R2, RZ, RZ, R18 ;  /* 0x000000ffff028224 */ /* 0x000fe200078e0012 */
[----:B------:R-:W-:Y:S01]  /*1440*/  @!P0 MOV R3, R13 ;  /* 0x0000000d00038202 */ /* 0x000fe20000000f00 */
[----:B------:R-:W-:-:S04]  /*1450*/  IMAD.WIDE.U32 R4, R10, c[0x0][0x1a8], R4 ;  /* 0x00006a000a047a25 */ /* 0x000fc800078e0004 */
[----:B------:R-:W-:Y:S01]  /*1460*/  IMAD.WIDE.U32 R12, R2, c[0x0][0x1f0], R6 ;  /* 0x00007c00020c7a25 */ /* 0x000fe200078e0006 */
[----:B------:R-:W-:-:S03]  /*1470*/  IADD3 R7, R5, R11, RZ ;  /* 0x0000000b05077210 */ /* 0x000fc60007ffe0ff */
[C---:B------:R-:W-:Y:S01]  /*1480*/  IMAD R0, R3.reuse, c[0x0][0x218], RZ ;  /* 0x0000860003007a24 */ /* 0x040fe200078e02ff */
[----:B------:R1:W-:Y:S01]  /*1490*/  STL.64 [R1+0x28], R12 ;  /* 0x0000280c01007387 */ /* 0x0003e20000100a00 */
[----:B------:R-:W-:Y:S01]  /*14a0*/  IMAD R6, R3, c[0x0][0x1f0], RZ ;  /* 0x00007c0003067a24 */ /* 0x000fe200078e02ff */
[----:B------:R-:W-:Y:S01]  /*14b0*/  LEA R3, P0, R4, c[0x0][0x160], 0x1 ;  /* 0x0000580004037a11 */ /* 0x000fe200078008ff */
[----:B------:R-:W-:-:S04]  /*14c0*/  IMAD.WIDE.U32 R8, R2, c[0x0][0x218], R8 ;  /* 0x0000860002087a25 */ /* 0x000fc800078e0008 */
[C---:B------:R-:W-:Y:S01]  /*14d0*/  IMAD R5, R2.reuse, c[0x0][0x21c], R0 ;  /* 0x0000870002057a24 */ /* 0x040fe200078e0200 */
[----:B------:R1:W-:Y:S01]  /*14e0*/  STL.64 [R1+0x30], R8 ;  /* 0x0000300801007387 */ /* 0x0003e20000100a00 */
[----:B------:R-:W-:Y:S01]  /*14f0*/  IMAD R6, R2, c[0x0][0x1f4], R6 ;  /* 0x00007d0002067a24 */ /* 0x000fe200078e0206 */
[----:B------:R-:W-:Y:S02]  /*1500*/  LEA.HI.X R2, R4, c[0x0][0x164], R7, 0x1, P0 ;  /* 0x0000590004027a11 */ /* 0x000fe400000f0c07 */
[----:B------:R-:W-:Y:S02]  /*1510*/  IADD3 R4, R9, R5, RZ ;  /* 0x0000000509047210 */ /* 0x000fe40007ffe0ff */
[----:B------:R-:W-:Y:S02]  /*1520*/  IADD3 R6, R13, R6, RZ ;  /* 0x000000060d067210 */ /* 0x000fe40007ffe0ff */
[----:B------:R-:W-:Y:S01]  /*1530*/  IADD3 R0, R15, R16, RZ ;  /* 0x000000100f007210 */ /* 0x000fe20007ffe0ff */
[----:B------:R1:W-:Y:S04]  /*1540*/  STL [R1+0x3c], R4 ;  /* 0x00003c0401007387 */ /* 0x0003e80000100800 */
[----:B------:R1:W-:Y:S01]  /*1550*/  STL [R1+0x38], R6 ;  /* 0x0000380601007387 */ /* 0x0003e20000100800 */
[----:B------:R-:W-:Y:S05]  /*1560*/  BRA.DIV ~URZ, `(.L_x_1112) ;  /* 0x00014a627f007947 */ /* 0x000fea000b800000 */
[----:B------:R2:W3:Y:S02]  /*1570*/  SHFL.IDX PT, R5, R2, RZ, 0x181f ;  /* 0x00181fff02057589 */ /* 0x0004e400000e0000 */
.L_x_1162:
[----:B------:R-:W-:Y:S05]  /*1580*/  BRA.DIV ~URZ, `(.L_x_1113) ;  /* 0x00014ab27f007947 */ /* 0x000fea000b800000 */
[----:B-1----:R1:W4:Y:S02]  /*1590*/  SHFL.IDX PT, R4, R3, RZ, 0x181f ;  /* 0x00181fff03047589 */ /* 0x00232400000e0000 */
.L_x_1163:
[----:B------:R-:W-:Y:S01]  /*15a0*/  MOV R11, c[0x0][0x168] ;  /* 0x00005a00000b7a02 */ /* 0x000fe20000000f00 */
[----:B------:R-:W-:Y:S04]  /*15b0*/  BSSY B0, `(.L_x_1114) ;  /* 0x000000b000007945 */ /* 0x000fe80003800000 */
[----:B------:R-:W-:-:S05]  /*15c0*/  IMAD R11, R11, c[0x0][0x2c4], RZ ;  /* 0x0000b1000b0b7a24 */ /* 0x000fca00078e02ff */
[----:B------:R-:W-:-:S13]  /*15d0*/  ISETP.GE.AND P0, PT, R0, R11, PT ;  /* 0x0000000b0000720c */ /* 0x000fda0003f06270 */
[----:B------:R-:W-:Y:S05]  /*15e0*/  @P0 BRA `(.L_x_1115) ;  /* 0x0000007000000947 */ /* 0x000fea0003800000 */
[----:B------:R-:W5:Y:S02]  /*15f0*/  LDL.64 R6, [R1+0x48] ;  /* 0x0000480001067983 */ /* 0x000f640000100a00 */
[----:B----45:R-:W-:-:S04]  /*1600*/  LEA R4, P0, R6, R4, 0x1 ;  /* 0x0000000406047211 */ /* 0x030fc800078008ff */
[----:B---3--:R-:W-:-:S05]  /*1610*/  LEA.HI.X R5, R6, R5, R7, 0x1, P0 ;  /* 0x0000000506057211 */ /* 0x008fca00000f0c07 */
[----:B------:R-:W-:Y:S01]  /*1620*/  @!PT LDS RZ, [RZ] ;  /* 0x00000000fffff984 */ /* 0x000fe20000000800 */
[----:B------:R-:W-:Y:S01]  /*1630*/  @!PT LDS RZ, [RZ] ;  /* 0x00000000fffff984 */ /* 0x000fe20000000800 */
[----:B------:R-:W-:Y:S01]  /*1640*/  @!PT LDS RZ, [RZ] ;  /* 0x00000000fffff984 */ /* 0x000fe20000000800 */
[----:B------:R3:W-:Y:S04]  /*1650*/  LDGSTS.E.BYPASS.LTC128B.128 [R241+0x7100], [R4.64], !P2 ;  /* 0x0710000004f17fae */ /* 0x0007e8000d101d48 */
.L_x_1115:
[----:B------:R-:W-:Y:S05]  /*1660*/  BSYNC B0 ;  /* 0x0000000000007941 */ /* 0x000fea0003800000 */
.L_x_1114:
[----:B------:R-:W-:Y:S05]  /*1670*/  BRA.DIV ~URZ, `(.L_x_1116) ;  /* 0x00014a327f007947 */ /* 0x000fea000b800000 */
[----:B------:R1:W2:Y:S04]  /*1680*/  SHFL.IDX PT, R6, R2, 0x1, 0x181f ;  /* 0x00381f0002067f89 */ /* 0x0002a800000e0000 */
[----:B---34-:R1:W3:Y:S02]  /*1690*/  SHFL.IDX PT, R4, R3, 0x1, 0x181f ;  /* 0x00381f0003047f89 */ /* 0x0182e400000e0000 */
.L_x_1164:
[----:B------:R-:W-:Y:S01]  /*16a0*/  IADD3 R5, R0, 0x10, RZ ;  /* 0x0000001000057810 */ /* 0x000fe20007ffe0ff */
[----:B------:R-:W-:Y:S03]  /*16b0*/  BSSY B0, `(.L_x_1117) ;  /* 0x000000a000007945 */ /* 0x000fe60003800000 */
[----:B------:R-:W-:-:S13]  /*16c0*/  ISETP.GE.AND P0, PT, R5, R11, PT ;  /* 0x0000000b0500720c */ /* 0x000fda0003f06270 */
[----:B------:R-:W-:Y:S05]  /*16d0*/  @P0 BRA `(.L_x_1118) ;  /* 0x0000007000000947 */ /* 0x000fea0003800000 */
[----:B------:R-:W4:Y:S02]  /*16e0*/  LDL.64 R8, [R1+0x48] ;  /* 0x0000480001087983 */ /* 0x000f240000100a00 */
[----:B---34-:R-:W-:-:S04]  /*16f0*/  LEA R4, P0, R8, R4, 0x1 ;  /* 0x0000000408047211 */ /* 0x018fc800078008ff */
[----:B--2---:R-:W-:-:S05]  /*1700*/  LEA.HI.X R5, R8, R6, R9, 0x1, P0 ;  /* 0x0000000608057211 */ /* 0x004fca00000f0c09 */
[----:B------:R-:W-:Y:S01]  /*1710*/  @!PT LDS RZ, [RZ] ;  /* 0x00000000fffff984 */ /* 0x000fe20000000800 */
[----:B------:R-:W-:Y:S01]  /*1720*/  @!PT LDS RZ, [RZ] ;  /* 0x00000000fffff984 */ /* 0x000fe20000000800 */
[----:B------:R-:W-:Y:S01]  /*1730*/  @!PT LDS RZ, [RZ] ;  /* 0x00000000fffff984 */ /* 0x000fe20000000800 */
[----:B------:R2:W-:Y:S04]  /*1740*/  LDGSTS.E.BYPASS.LTC128B.128 [R241+0x7900], [R4.64], !P2 ;  /* 0x0790000004f17fae */ /* 0x0005e8000d101d48 */
.L_x_1118:
[----:B------:R-:W-:Y:S05]  /*1750*/  BSYNC B0 ;  /* 0x0000000000007941 */ /* 0x000fea0003800000 */
.L_x_1117:
[----:B------:R-:W-:Y:S05]  /*1760*/  BRA.DIV ~URZ, `(.L_x_1119) ;  /* 0x00014a127f007947 */ /* 0x000fea000b800000 */
[----:B--2---:R2:W4:Y:S02]  /*1770*/  SHFL.IDX PT, R6, R2, 0x2, 0x181f ;  /* 0x00581f0002067f89 */ /* 0x00452400000e0000 */
.L_x_1165:
[----:B------:R-:W-:Y:S05]  /*1780*/  BRA.DIV ~URZ, `(.L_x_1120) ;  /* 0x00014a627f007947 */ /* 0x000fea000b800000 */
[----:B---3--:R3:W1:Y:S02]  /*1790*/  SHFL.IDX PT, R4, R3, 0x2, 0x181f ;  /* 0x00581f0003047f89 */ /* 0x00866400000e0000 */
.L_x_1166:
[----:B------:R-:W-:Y:S01]  /*17a0*/  IADD3 R5, R0, 0x20, RZ ;  /* 0x0000002000057810 */ /* 0x000fe20007ffe0ff */
[----:B------:R-:W-:Y:S03]  /*17b0*/  BSSY B0, `(.L_x_1121) ;  /* 0x000000a000007945 */ /* 0x000fe60003800000 */
[----:B------:R-:W-:-:S13]  /*17c0*/  ISETP.GE.AND P0, PT, R5, R11, PT ;  /* 0x0000000b0500720c */ /* 0x000fda0003f06270 */
[----:B------:R-:W-:Y:S05]  /*17d0*/  @P0 BRA `(.L_x_1122) ;  /* 0x0000007000000947 */ /* 0x000fea0003800000 */
[----:B------:R-:W5:Y:S02]  /*17e0*/  LDL.64 R8, [R1+0x48] ;  /* 0x0000480001087983 */ /* 0x000f640000100a00 */
[----:B-1---5:R-:W-:-:S04]  /*17f0*/  LEA R4, P0, R8, R4, 0x1 ;  /* 0x0000000408047211 */ /* 0x022fc800078008ff */
[----:B----4-:R-:W-:-:S05]  /*1800*/  LEA.HI.X R5, R8, R6, R9, 0x1, P0 ;  /* 0x0000000608057211 */ /* 0x010fca00000f0c09 */
[----:B------:R-:W-:Y:S01]  /*1810*/  @!PT LDS RZ, [RZ] ;  /* 0x00000000fffff984 */ /* 0x000fe20000000800 */
[----:B------:R-:W-:Y:S01]  /*1820*/  @!PT LDS RZ, [RZ] ;  /* 0x00000000fffff984 */ /* 0x000fe20000000800 */
[----:B------:R-:W-:Y:S01]  /*1830*/  @!PT LDS RZ, [RZ] ;  /* 0x00000000fffff984 */ /* 0x000fe20000000800 */
[----:B------:R1:W-:Y:S04]  /*1840*/  LDGSTS.E.BYPASS.LTC128B.128 [R241+0x8100], [R4.64], !P2 ;  /* 0x0810000004f17fae */ /* 0x0003e8000d101d48 */
.L_x_1122:
[----:B------:R-:W-:Y:S05]  /*1850*/  BSYNC B0 ;  /* 0x0000000000007941 */ /* 0x000fea0003800000 */
.L_x_1121:
[----:B------:R-:W-:Y:S05]  /*1860*/  BRA.DIV ~URZ, `(.L_x_1123) ;  /* 0x000149f27f007947 */ /* 0x000fea000b800000 */
[----:B----4-:R4:W2:Y:S04]  /*1870*/  SHFL.IDX PT, R6, R2, 0x3, 0x181f ;  /* 0x00781f0002067f89 */ /* 0x0108a800000e0000 */
[----:B-1----:R4:W1:Y:S02]  /*1880*/  SHFL.IDX PT, R4, R3, 0x3, 0x181f ;  /* 0x00781f0003047f89 */ /* 0x00286400000e0000 */
.L_x_1167:
        /* <DEDUP_REMOVED lines=11> */
.L_x_1125:
[----:B------:R-:W-:Y:S05]  /*1940*/  BSYNC B0 ;  /* 0x0000000000007941 */ /* 0x000fea0003800000 */
.L_x_1124:
[----:B------:R-:W-:Y:S05]  /*1950*/  BRA.DIV ~URZ, `(.L_x_1126) ;  /* 0x000149d27f007947 */ /* 0x000fea000b800000 */
[----:B--2---:R2:W3:Y:S02]  /*1960*/  SHFL.IDX PT, R6, R2, 0x4, 0x181f ;  /* 0x00981f0002067f89 */ /* 0x0044e400000e0000 */
.L_x_1168:
[----:B------:R-:W-:Y:S05]  /*1970*/  BRA.DIV ~URZ, `(.L_x_1127) ;  /* 0x00014a227f007947 */ /* 0x000fea000b800000 */
[----:B-1----:R1:W2:Y:S02]  /*1980*/  SHFL.IDX PT, R4, R3, 0x4, 0x181f ;  /* 0x00981f0003047f89 */ /* 0x0022a400000e0000 */
.L_x_1169:
[----:B------:R-:W-:Y:S01]  /*1990*/  IADD3 R5, R0, 0x40, RZ ;  /* 0x0000004000057810 */ /* 0x000fe20007ffe0ff */
[----:B------:R-:W-:Y:S03]  /*19a0*/  BSSY B0, `(.L_x_1128) ;  /* 0x000000a000007945 */ /* 0x000fe60003800000 */
[----:B------:R-:W-:-:S13]  /*19b0*/  ISETP.GE.AND P0, PT, R5, R11, PT ;  /* 0x0000000b0500720c */ /* 0x000fda0003f06270 */
[----:B------:R-:W-:Y:S05]  /*19c0*/  @P0 BRA `(.L_x_1129) ;  /* 0x0000007000000947 */ /* 0x000fea0003800000 */
[----:B------:R-:W5:Y:S02]  /*19d0*/  LDL.64 R8, [R1+0x48] ;  /* 0x0000480001087983 */ /* 0x000f640000100a00 */
[----:B--2--5:R-:W-:-:S04]  /*19e0*/  LEA R4, P0, R8, R4, 0x1 ;  /* 0x0000000408047211 */ /* 0x024fc800078008ff */
[----:B---3--:R-:W-:-:S05]  /*19f0*/  LEA.HI.X R5, R8, R6, R9, 0x1, P0 ;  /* 0x0000000608057211 */ /* 0x008fca00000f0c09 */
[----:B------:R-:W-:Y:S01]  /*1a00*/  @!PT LDS RZ, [RZ] ;  /* 0x00000000fffff984 */ /* 0x000fe20000000800 */
[----:B------:R-:W-:Y:S01]  /*1a10*/  @!PT LDS RZ, [RZ] ;  /* 0x00000000fffff984 */ /* 0x000fe20000000800 */
[----:B------:R-:W-:Y:S01]  /*1a20*/  @!PT LDS RZ, [RZ] ;  /* 0x00000000fffff984 */ /* 0x000fe20000000800 */
[----:B------:R2:W-:Y:S04]  /*1a30*/  LDGSTS.E.BYPASS.LTC128B.128 [R241+0x9100], [R4.64], !P2 ;  /* 0x0910000004f17fae */ /* 0x0005e8000d101d48 */
.L_x_1129:
[----:B------:R-:W-:Y:S05]  /*1a40*/  BSYNC B0 ;  /* 0x0000000000007941 */ /* 0x000fea0003800000 */
.L_x_1128:
[----:B------:R-:W-:Y:S05]  /*1a50*/  BRA.DIV ~URZ, `(.L_x_1130) ;  /* 0x000149b27f007947 */ /* 0x000fea000b800000 */
[----:B---3--:R3:W1:Y:S04]  /*1a60*/  SHFL.IDX PT, R6, R2, 0x5, 0x181f ;  /* 0x00b81f0002067f89 */ /* 0x00866800000e0000 */
[----:B--2---:R3:W2:Y:S02]  /*1a70*/  SHFL.IDX PT, R4, R3, 0x5, 0x181f ;  /* 0x00b81f0003047f89 */ /* 0x0046a400000e0000 */
.L_x_1170:
[----:B------:R-:W-:Y:S01]  /*1a80*/  IADD3 R5, R0, 0x50, RZ ;  /* 0x0000005000057810 */ /* 0x000fe20007ffe0ff */
[----:B------:R-:W-:Y:S03]  /*1a90*/  BSSY B0, `(.L_x_1131) ;  /* 0x000000a000007945 */ /* 0x000fe60003800000 */
[----:B------:R-:W-:-:S13]  /*1aa0*/  ISETP.GE.AND P0, PT, R5, R11, PT ;  /* 0x0000000b0500720c */ /* 0x000fda0003f06270 */
[----:B------:R-:W-:Y:S05]  /*1ab0*/  @P0 BRA `(.L_x_1132) ;  /* 0x0000007000000947 */ /* 0x000fea0003800000 */
[----:B------:R-:W5:Y:S02]  /*1ac0*/  LDL.64 R8, [R1+0x48] ;  /* 0x0000480001087983 */ /* 0x000f640000100a00 */
[----:B--2--5:R-:W-:-:S04]  /*1ad0*/  LEA R4, P0, R8, R4, 0x1 ;  /* 0x0000000408047211 */ /* 0x024fc800078008ff */
[----:B-1----:R-:W-:-:S05]  /*1ae0*/  LEA.HI.X R5, R8, R6, R9, 0x1, P0 ;  /* 0x0000000608057211 */ /* 0x002fca00000f0c09 */
[----:B------:R-:W-:Y:S01]  /*1af0*/  @!PT LDS RZ, [RZ] ;  /* 0x00000000fffff984 */ /* 0x000fe20000000800 */
[----:B------:R-:W-:Y:S01]  /*1b00*/  @!PT LDS RZ, [RZ] ;  /* 0x00000000fffff984 */ /* 0x000fe20000000800 */
[----:B------:R-:W-:Y:S01]  /*1b10*/  @!PT LDS RZ, [RZ] ;  /* 0x00000000fffff984 */ /* 0x000fe20000000800 */
[----:B------:R1:W-:Y:S04]  /*1b20*/  LDGSTS.E.BYPASS.LTC128B.128 [R241+0x9900], [R4.64], !P2 ;  /* 0x0990000004f17fae */ /* 0x0003e8000d101d48 */
.L_x_1132:
[----:B------:R-:W-:Y:S05]  /*1b30*/  BSYNC B0 ;  /* 0x0000000000007941 */ /* 0x000fea0003800000 */
.L_x_1131:
[----:B------:R-:W-:Y:S05]  /*1b40*/  BRA.DIV ~URZ, `(.L_x_1133) ;  /* 0x000149927f007947 */ /* 0x000fea000b800000 */
[----:B-1----:R1:W3:Y:S02]  /*1b50*/  SHFL.IDX PT, R6, R2, 0x6, 0x181f ;  /* 0x00d81f0002067f89 */ /* 0x0022e400000e0000 */
.L_x_1171:
[----:B------:R-:W-:Y:S05]  /*1b60*/  BRA.DIV ~URZ, `(.L_x_1134) ;  /* 0x000149e27f007947 */ /* 0x000fea000b800000 */
[----:B--2---:R2:W1:Y:S02]  /*1b70*/  SHFL.IDX PT, R4, R3, 0x6, 0x181f ;  /* 0x00d81f0003047f89 */ /* 0x00446400000e0000 */
.L_x_1172:
        /* <DEDUP_REMOVED lines=11> */
.L_x_1136:
[----:B------:R-:W-:Y:S05]  /*1c30*/  BSYNC B0 ;  /* 0x0000000000007941 */ /* 0x000fea0003800000 */
.L_x_1135:
[----:B------:R-:W-:Y:S05]  /*1c40*/  BRA.DIV ~URZ, `(.L_x_1137) ;  /* 0x000149727f007947 */ /* 0x000fea000b800000 */
[----:B-1----:R1:W2:Y:S04]  /*1c50*/  SHFL.IDX PT, R4, R2, 0x7, 0x181f ;  /* 0x00f81f0002047f89 */ /* 0x0022a800000e0000 */
[----:B--234-:R-:W2:Y:S02]  /*1c60*/  SHFL.IDX PT, R3, R3, 0x7, 0x181f ;  /* 0x00f81f0003037f89 */ /* 0x01cea400000e0000 */
.L_x_1173:
[----:B------:R-:W3:Y:S01]  /*1c70*/  LDL.64 R18, [R1+0x48] ;  /* 0x0000480001127983 */ /* 0x000ee20000100a00 */
[----:B------:R-:W-:-:S04]  /*1c80*/  IADD3 R0, R0, 0x70, RZ ;  /* 0x0000007000007810 */ /* 0x000fc80007ffe0ff */
[----:B------:R-:W-:-:S13]  /*1c90*/  ISETP.GE.AND P1, PT, R0, R11, PT ;  /* 0x0000000b0000720c */ /* 0x000fda0003f26270 */
[C---:B-123--:R-:W-:Y:S02]  /*1ca0*/  @!P1 LEA R2, P0, R18.reuse, R3, 0x1 ;  /* 0x0000000312029211 */ /* 0x04efe400078008ff */
[C---:B------:R-:W-:Y:S02]  /*1cb0*/  ISETP.GE.AND P6, PT, R18.reuse, c[0x0][0x1d4], PT ;  /* 0x0000750012007a0c */ /* 0x040fe40003fc6270 */
[----:B------:R-:W-:-:S05]  /*1cc0*/  @!P1 LEA.HI.X R3, R18, R4, R19, 0x1, P0 ;  /* 0x0000000412039211 */ /* 0x000fca00000f0c13 */
[----:B------:R-:W-:Y:S01]  /*1cd0*/  @!PT LDS RZ, [RZ] ;  /* 0x00000000fffff984 */ /* 0x000fe20000000800 */
[----:B------:R-:W-:Y:S01]  /*1ce0*/  @!PT LDS RZ, [RZ] ;  /* 0x00000000fffff984 */ /* 0x000fe20000000800 */
[----:B------:R-:W-:Y:S01]  /*1cf0*/  @!PT LDS RZ, [RZ] ;  /* 0x00000000fffff984 */ /* 0x000fe20000000800 */
[----:B------:R1:W-:Y:S04]  /*1d00*/  @!P1 LDGSTS.E.BYPASS.LTC128B.128 [R241+0xa900], [R2.64], !P2 ;  /* 0x0a90000002f19fae */ /* 0x0003e8000d101d48 */
[----:B------:R-:W0:Y:S01]  /*1d10*/  LDGDEPBAR ;  /* 0x00000000000079af */ /* 0x000e220000000000 */
[----:B------:R-:W-:Y:S02]  /*1d20*/  WARPSYNC 0xffffffff ;  /* 0xffffffff00007948 */ /* 0x000fe40003800000 */
[----:B------:R-:W2:Y:S04]  /*1d30*/  LDL R204, [R1+0xc] ;  /* 0x00000c0001cc7983 */ /* 0x000ea80000100800 */
[----:B------:R-:W3:Y:S04]  /*1d40*/  LDL R5, [R1+0x38] ;  /* 0x0000380001057983 */ /* 0x000ee80000100800 */
[----:B------:R-:W4:Y:S04]  /*1d50*/  LDL.64 R6, [R1+0x28] ;  /* 0x0000280001067983 */ /* 0x000f280000100a00 */
[----:B------:R-:W5:Y:S04]  /*1d60*/  LDL R22, [R1+0x3c] ;  /* 0x00003c0001167983 */ /* 0x000f680000100800 */
[----:B------:R-:W5:Y:S04]  /*1d70*/  LDL.64 R20, [R1+0x30] ;  /* 0x0000300001147983 */ /* 0x000f680000100a00 */
[----:B------:R-:W1:Y:S01]  /*1d80*/  S2R R9, SR_TID.X ;  /* 0x0000000000097919 */ /* 0x000e620000002100 */
[----:B------:R-:W-:-:S02]  /*1d90*/  MOV R93, 0xffffff90 ;  /* 0xffffff90005d7802 */ /* 0x000fc40000000f00 */
[----:B------:R-:W-:Y:S01]  /*1da0*/  SHF.R.S32.HI R10, RZ, 0x1f, R92 ;  /* 0x0000001fff0a7819 */ /* 0x000fe2000001145c */
[----:B-1----:R-:W-:Y:S01]  /*1db0*/  IMAD.WIDE.U32 R2, R92, c[0x0][0x1e0], RZ ;  /* 0x000078005c027a25 */ /* 0x002fe200078e00ff */
[----:B------:R-:W-:Y:S01]  /*1dc0*/  MOV R179, c[0x0][0x1e0] ;  /* 0x0000780000b37a02 */ /* 0x000fe20000000f00 */
[----:B------:R-:W-:Y:S01]  /*1dd0*/  ULDC.64 UR4, c[0x0][0x208] ;  /* 0x0000820000047ab9 */ /* 0x000fe20000000a00 */
[----:B------:R-:W-:Y:S01]  /*1de0*/  MOV R180, c[0x0][0x1e4] ;  /* 0x0000790000b47a02 */ /* 0x000fe20000000f00 */
[----:B------:R-:W-:Y:S01]  /*1df0*/  IMAD R0, R10, c[0x0][0x1e0], RZ ;  /* 0x000078000a007a24 */ /* 0x000fe200078e02ff */
[----:B------:R-:W-:Y:S01]  /*1e00*/  UMOV UR6, 0x5 ;  /* 0x0000000500067882 */ /* 0x000fe20000000000 */
[----:B------:R-:W5:Y:S01]  /*1e10*/  LDL R181, [R1+0x20] ;  /* 0x0000200001b57983 */ /* 0x000f620000100800 */
[----:B------:R-:W-:-:S04]  /*1e20*/  SHF.R.S32.HI R8, RZ, 0x1f, R9 ;  /* 0x0000001fff087819 */ /* 0x000fc80000011409 */
[----:B------:R-:W-:-:S04]  /*1e30*/  LEA.HI R8, R8, R9, RZ, 0x3 ;  /* 0x0000000908087211 */ /* 0x000fc800078f18ff */
[----:B------:R-:W-:Y:S01]  /*1e40*/  SHF.R.S32.HI R8, RZ, 0x3, R8 ;  /* 0x00000003ff087819 */ /* 0x000fe20000011408 */
[----:B------:R-:W-:-:S05]  /*1e50*/  IMAD R0, R92, c[0x0][0x1e4], R0 ;  /* 0x000079005c007a24 */ /* 0x000fca00078e0200 */
[----:B------:R-:W-:-:S05]  /*1e60*/  IADD3 R0, R3, R0, RZ ;  /* 0x0000000003007210 */ /* 0x000fca0007ffe0ff */
[----:B------:R-:W-:Y:S02]  /*1e70*/  IMAD R0, R0, 0x70, RZ ;  /* 0x0000007000007824 */ /* 0x000fe400078e02ff */
[----:B------:R-:W-:Y:S01]  /*1e80*/  IMAD.WIDE.U32 R12, R179, 0x20, RZ ;  /* 0x00000020b30c7825 */ /* 0x000fe200078e00ff */
[----:B------:R-:W-:Y:S02]  /*1e90*/  USHF.L.U32 UR7, UR4, 0x5, URZ ;  /* 0x0000000504077899 */ /* 0x000fe4000800063f */
[----:B------:R-:W-:Y:S01]  /*1ea0*/  USHF.L.U64.HI UR5, UR4, UR6, UR5 ;  /* 0x0000000604057299 */ /* 0x000fe20008010205 */
[----:B------:R-:W-:Y:S01]  /*1eb0*/  BAR.SYNC.DEFER_BLOCKING 0x0 ;  /* 0x0000000000007b1d */ /* 0x000fe20000010000 */
[----:B--2---:R-:W-:-:S05]  /*1ec0*/  IMAD R93, R204, R93, 0x70 ;  /* 0x00000070cc5d7424 */ /* 0x004fca00078e025d */
[----:B------:R-:W-:-:S04]  /*1ed0*/  IADD3 R16, R93, c[0x0][0x1d0], -R8 ;  /* 0x000074005d107a10 */ /* 0x000fc80007ffe808 */
[C---:B------:R-:W-:Y:S02]  /*1ee0*/  ISETP.GE.AND P3, PT, R16.reuse, 0x1, PT ;  /* 0x000000011000780c */ /* 0x040fe40003f66270 */
[----:B------:R-:W-:Y:S02]  /*1ef0*/  ISETP.GE.AND P2, PT, R16, 0x11, PT ;  /* 0x000000111000780c */ /* 0x000fe40003f46270 */
[----:B----4-:R-:W-:Y:S02]  /*1f00*/  MOV R94, R6 ;  /* 0x00000006005e7202 */ /* 0x010fe40000000f00 */
[----:B---3--:R-:W-:-:S05]  /*1f10*/  MOV R95, R5 ;  /* 0x00000005005f7202 */ /* 0x008fca0000000f00 */
[----:B------:R-:W-:Y:S01]  /*1f20*/  IMAD.WIDE.U32 R2, R2, 0x70, R94 ;  /* 0x0000007002027825 */ /* 0x000fe200078e005e */
[----:B------:R-:W-:-:S04]  /*1f30*/  ISETP.GE.AND P0, PT, R16, 0x21, PT ;  /* 0x000000211000780c */ /* 0x000fc80003f06270 */
[C---:B------:R-:W-:Y:S02]  /*1f40*/  @P3 LEA R6, P5, R2.reuse, c[0x0][0x1c8], 0x1 ;  /* 0x0000720002063a11 */ /* 0x040fe400078a08ff */
[----:B------:R-:W-:Y:S02]  /*1f50*/  IADD3 R3, R3, R0, RZ ;  /* 0x0000000003037210 */ /* 0x000fe40007ffe0ff */
[C---:B------:R-:W-:Y:S02]  /*1f60*/  @P2 LEA R0, P1, R179.reuse, R2, 0x4 ;  /* 0x00000002b3002211 */ /* 0x040fe400078220ff */
[----:B------:R-:W-:Y:S02]  /*1f70*/  @P3 LEA.HI.X R7, R2, c[0x0][0x1cc], R3, 0x1, P5 ;  /* 0x0000730002073a11 */ /* 0x000fe400028f0c03 */
[C---:B------:R-:W-:Y:S02]  /*1f80*/  @P2 LEA R4, P5, R0.reuse, c[0x0][0x1c8], 0x1 ;  /* 0x0000720000042a11 */ /* 0x040fe400078a08ff */
[----:B------:R-:W-:Y:S01]  /*1f90*/  @P2 LEA.HI.X R5, R179, R3, R180, 0x4, P1 ;  /* 0x00000003b3052211 */ /* 0x000fe200008f24b4 */
[----:B------:R-:W-:Y:S01]  /*1fa0*/  @!PT LDS RZ, [RZ] ;  /* 0x00000000fffff984 */ /* 0x000fe20000000800 */
[----:B------:R-:W-:Y:S01]  /*1fb0*/  @!PT LDS RZ, [RZ] ;  /* 0x00000000fffff984 */ /* 0x000fe20000000800 */
[----:B------:R-:W-:Y:S01]  /*1fc0*/  @!PT LDS RZ, [RZ] ;  /* 0x00000000fffff984 */ /* 0x000fe20000000800 */
[----:B------:R1:W-:Y:S03]  /*1fd0*/  @P3 LDGSTS.E.BYPASS.LTC128B.128 [R241+0x3900], [R6.64], !P6 ;  /* 0x0390000006f13fae */ /* 0x0003e6000f101d48 */
[----:B------:R-:W-:-:S02]  /*1fe0*/  @P2 LEA.HI.X R5, R0, c[0x0][0x1cc], R5, 0x1, P5 ;  /* 0x0000730000052a11 */ /* 0x000fc400028f0c05 */
[----:B------:R-:W-:Y:S02]  /*1ff0*/  ISETP.GE.AND P5, PT, R16, 0x31, PT ;  /* 0x000000311000780c */ /* 0x000fe40003fa6270 */
[----:B------:R-:W-:Y:S01]  /*2000*/  SHF.L.U32 R8, R180, 0x5, RZ ;  /* 0x00000005b4087819 */ /* 0x000fe200000006ff */
[----:B------:R2:W-:Y:S01]  /*2010*/  @P2 LDGSTS.E.BYPASS.LTC128B.128 [R241+0x4100], [R4.64], !P6 ;  /* 0x0410000004f12fae */ /* 0x0005e2000f101d48 */
[----:B------:R-:W-:-:S04]  /*2020*/  @P0 IADD3 R9, P1, R2, R12, RZ ;  /* 0x0000000c02090210 */ /* 0x000fc80007f3e0ff */
[----:B------:R-:W-:Y:S02]  /*2030*/  @P0 IADD3.X R0, R3, R13, R8, P1, !PT ;  /* 0x0000000d03000210 */ /* 0x000fe40000ffe408 */
[C---:B------:R-:W-:Y:S02]  /*2040*/  @P0 LEA R8, P1, R9.reuse, c[0x0][0x1c8], 0x1 ;  /* 0x0000720009080a11 */ /* 0x040fe400078208ff */
[C---:B------:R-:W-:Y:S02]  /*2050*/  ISETP.GE.AND P3, PT, R16.reuse, 0x41, PT ;  /* 0x000000411000780c */ /* 0x040fe40003f66270 */
[----:B------:R-:W-:Y:S02]  /*2060*/  ISETP.GE.AND P2, PT, R16, 0x51, PT ;  /* 0x000000511000780c */ /* 0x000fe40003f46270 */
[----:B------:R-:W-:Y:S01]  /*2070*/  @P0 LEA.HI.X R9, R9, c[0x0][0x1cc], R0, 0x1, P1 ;  /* 0x0000730009090a11 */ /* 0x000fe200008f0c00 */
[----:B------:R-:W-:-:S04]  /*2080*/  @P5 IMAD R0, R180, 0x30, RZ ;  /* 0x00000030b4005824 */ /* 0x000fc800078e02ff */
[----:B------:R3:W-:Y:S01]  /*2090*/  @P0 LDGSTS.E.BYPASS.LTC128B.128 [R241+0x4900], [R8.64], !P6 ;  /* 0x0490000008f10fae */ /* 0x0007e2000f101d48 */
[----:B------:R-:W-:Y:S01]  /*20a0*/  ISETP.GE.AND P1, PT, R16, 0x61, PT ;  /* 0x000000611000780c */ /* 0x000fe20003f26270 */
[----:B--2---:R-:W-:-:S05]  /*20b0*/  @P5 IMAD.WIDE.U32 R4, R179, 0x30, R2 ;  /* 0x00000030b3045825 */ /* 0x004fca00078e0002 */
[----:B------:R-:W-:Y:S02]  /*20c0*/  @P5 IADD3 R0, R5, R0, RZ ;  /* 0x0000000005005210 */ /* 0x000fe40007ffe0ff */
[C---:B------:R-:W-:Y:S02]  /*20d0*/  @P5 LEA R14, P0, R4.reuse, c[0x0][0x1c8], 0x1 ;  /* 0x00007200040e5a11 */ /* 0x040fe400078008ff */
[-C--:B-1----:R-:W-:Y:S02]  /*20e0*/  @P2 MOV R6, R2.reuse ;  /* 0x0000000200062202 */ /* 0x082fe40000000f00 */
[----:B------:R-:W-:Y:S02]  /*20f0*/  @P5 LEA.HI.X R15, R4, c[0x0][0x1cc], R0, 0x1, P0 ;  /* 0x00007300040f5a11 */ /* 0x000fe400000f0c00 */
[C---:B------:R-:W-:Y:S02]  /*2100*/  @P3 LEA R0, P0, R179.reuse, R2, 0x6 ;  /* 0x00000002b3003211 */ /* 0x040fe400078030ff */
[-C--:B------:R-:W-:Y:S01]  /*2110*/  @P2 MOV R7, R3.reuse ;  /* 0x0000000300072202 */ /* 0x080fe20000000f00 */
[C---:B------:R-:W-:Y:S01]  /*2120*/  @P2 IMAD R5, R180.reuse, 0x50, RZ ;  /* 0x00000050b4052824 */ /* 0x040fe200078e02ff */
[C---:B------:R-:W-:Y:S01]  /*2130*/  @P3 LEA.HI.X R4, R179.reuse, R3, R180, 0x6, P0 ;  /* 0x00000003b3043211 */ /* 0x040fe200000f34b4 */
[----:B------:R-:W-:Y:S01]  /*2140*/  @P1 IMAD R17, R180, 0x60, RZ ;  /* 0x00000060b4111824 */ /* 0x000fe200078e02ff */
[C---:B------:R-:W-:Y:S01]  /*2150*/  @P3 LEA R12, P0, R0.reuse, c[0x0][0x1c8], 0x1 ;  /* 0x00007200000c3a11 */ /* 0x040fe200078008ff */
[----:B------:R-:W-:Y:S01]  /*2160*/  @P2 IMAD.WIDE.U32 R6, R179, 0x50, R6 ;  /* 0x00000050b3062825 */ /* 0x000fe200078e0006 */
[----:B------:R1:W-:Y:S02]  /*2170*/  @P5 LDGSTS.E.BYPASS.LTC128B.128 [R241+0x5100], [R14.64], !P6 ;  /* 0x051000000ef15fae */ /* 0x0003e4000f101d48 */
[----:B------:R-:W-:Y:S01]  /*2180*/  @P3 LEA.HI.X R13, R0, c[0x0][0x1cc], R4, 0x1, P0 ;  /* 0x00007300000d3a11 */ /* 0x000fe200000f0c04 */
[----:B------:R-:W-:Y:S01]  /*2190*/  IMAD R0, R10, c[0x0][0x208], RZ ;  /* 0x000082000a007a24 */ /* 0x000fe200078e02ff */
[----:B------:R-:W-:Y:S01]  /*21a0*/  @P2 IADD3 R7, R7, R5, RZ ;  /* 0x0000000507072210 */ /* 0x000fe20007ffe0ff */
[----:B------:R-:W-:Y:S01]  /*21b0*/  @P1 IMAD.WIDE.U32 R4, R179, 0x60, R2 ;  /* 0x00000060b3041825 */ /* 0x000fe200078e0002 */
[C---:B------:R-:W-:Y:S01]  /*21c0*/  @P2 LEA R10, P0, R6.reuse, c[0x0][0x1c8], 0x1 ;  /* 0x00007200060a2a11 */ /* 0x040fe200078008ff */
[----:B------:R2:W-:Y:S03]  /*21d0*/  @P3 LDGSTS.E.BYPASS.LTC128B.128 [R241+0x5900], [R12.64], !P6 ;  /* 0x059000000cf13fae */ /* 0x0005e6000f101d48 */
[----:B------:R-:W-:-:S02]  /*21e0*/  @P2 LEA.HI.X R11, R6, c[0x0][0x1cc], R7, 0x1, P0 ;  /* 0x00007300060b2a11 */ /* 0x000fc400000f0c07 */
[----:B------:R-:W-:Y:S02]  /*21f0*/  @P1 IADD3 R5, R5, R17, RZ ;  /* 0x0000001105051210 */ /* 0x000fe40007ffe0ff */
[C---:B------:R-:W-:Y:S01]  /*2200*/  @P1 LEA R6, P0, R4.reuse, c[0x0][0x1c8], 0x1 ;  /* 0x0000720004061a11 */ /* 0x040fe200078008ff */
[----:B------:R4:W-:Y:S03]  /*2210*/  @P2 LDGSTS.E.BYPASS.LTC128B.128 [R241+0x6100], [R10.64], !P6 ;  /* 0x061000000af12fae */ /* 0x0009e6000f101d48 */
[----:B------:R-:W-:-:S05]  /*2220*/  @P1 LEA.HI.X R7, R4, c[0x0][0x1cc], R5, 0x1, P0 ;  /* 0x0000730004071a11 */ /* 0x000fca00000f0c05 */
[----:B------:R1:W-:Y:S04]  /*2230*/  @P1 LDGSTS.E.BYPASS.LTC128B.128 [R241+0x6900], [R6.64], !P6 ;  /* 0x0690000006f11fae */ /* 0x0003e8000f101d48 */
[----:B------:R-:W0:Y:S01]  /*2240*/  LDGDEPBAR ;  /* 0x00000000000079af */ /* 0x000e220000000000 */
[----:B---3--:R-:W-:-:S04]  /*2250*/  IMAD.WIDE.U32 R8, R92, c[0x0][0x208], RZ ;  /* 0x000082005c087a25 */ /* 0x008fc800078e00ff */
[----:B------:R-:W-:Y:S01]  /*2260*/  IMAD R0, R92, c[0x0][0x20c], R0 ;  /* 0x000083005c007a24 */ /* 0x000fe200078e0200 */
[----:B-----5:R-:W-:Y:S02]  /*2270*/  MOV R2, R20 ;  /* 0x0000001400027202 */ /* 0x020fe40000000f00 */
[----:B------:R-:W-:Y:S01]  /*2280*/  MOV R3, R22 ;  /* 0x0000001600037202 */ /* 0x000fe20000000f00 */
[----:B------:R-:W-:-:S04]  /*2290*/  DEPBAR.LE SB0, 0x1 ;  /* 0x000080400000791a */ /* 0x000fc80000000000 */
[----:B------:R-:W-:-:S04]  /*22a0*/  DEPBAR.LE SB0, 0x0 ;  /* 0x000080000000791a */ /* 0x000fc80000000000 */
[----:B------:R-:W-:Y:S01]  /*22b0*/  BAR.SYNC.DEFER_BLOCKING 0x0 ;  /* 0x0000000000007b1d */ /* 0x000fe20000010000 */
[----:B------:R-:W-:Y:S01]  /*22c0*/  IADD3 R0, R9, R0, RZ ;  /* 0x0000000009007210 */ /* 0x000fe20007ffe0ff */
[----:B------:R-:W-:-:S04]  /*22d0*/  IMAD.WIDE.U32 R2, R8, 0x70, R2 ;  /* 0x0000007008027825 */ /* 0x000fc800078e0002 */
[----:B------:R-:W-:Y:S01]  /*22e0*/  IMAD R0, R0, 0x70, RZ ;  /* 0x0000007000007824 */ /* 0x000fe200078e02ff */
[----:B--2---:R-:W-:-:S04]  /*22f0*/  LEA R12, P1, R2, c[0x0][0x1f8], 0x1 ;  /* 0x00007e00020c7a11 */ /* 0x004fc800078208ff */
[----:B------:R-:W-:Y:S02]  /*2300*/  IADD3 R0, R3, R0, RZ ;  /* 0x0000000003007210 */ /* 0x000fe40007ffe0ff */
[----:B----4-:R-:W-:Y:S02]  /*2310*/  IADD3 R10, P0, R12, UR7, RZ ;  /* 0x000000070c0a7c10 */ /* 0x010fe4000ff1e0ff */
[----:B------:R-:W-:Y:S02]  /*2320*/  LEA.HI.X R13, R2, c[0x0][0x1fc], R0, 0x1, P1 ;  /* 0x00007f00020d7a11 */ /* 0x000fe400008f0c00 */
[----:B------:R-:W-:Y:S01]  /*2330*/  IADD3 R8, P2, R10, UR7, RZ ;  /* 0x000000070a087c10 */ /* 0x000fe2000ff5e0ff */
[----:B------:R-:W-:Y:S04]  /*2340*/  LDSM.16.M88.4 R32, [R230] ;  /* 0x00000000e620783b */ /* 0x000fe80000000200 */
[----:B------:R-:W2:Y:S01]  /*2350*/  LDSM.16.M88.4 R44, [R119] ;  /* 0x00000000772c783b */ /* 0x000ea20000000200 */
[----:B------:R-:W-:-:S02]  /*2360*/  IADD3.X R11, R13, UR5, RZ, P0, !PT ;  /* 0x000000050d0b7c10 */ /* 0x000fc400087fe4ff */
[----:B-1----:R-:W-:Y:S01]  /*2370*/  IADD3 R6, P1, R8, UR7, RZ ;  /* 0x0000000708067c10 */ /* 0x002fe2000ff3e0ff */
[----:B------:R-:W1:Y:S01]  /*2380*/  LDSM.16.M88.4 R28, [R230+0x2000] ;  /* 0x00200000e61c783b */ /* 0x000e620000000200 */
[----:B------:R-:W-:-:S03]  /*2390*/  IADD3.X R9, R11, UR5, RZ, P2, !PT ;  /* 0x000000050b097c10 */ /* 0x000fc600097fe4ff */
[----:B------:R-:W-:Y:S01]  /*23a0*/  LDSM.16.M88.4 R24, [R233] ;  /* 0x00000000e918783b */ /* 0x000fe20000000200 */
[----:B------:R-:W-:Y:S02]  /*23b0*/  IADD3.X R7, R9, UR5, RZ, P1, !PT ;  /* 0x0000000509077c10 */ /* 0x000fe40008ffe4ff */
[----:B------:R-:W-:Y:S01]  /*23c0*/  ISETP.GE.AND P1, PT, R18, c[0x0][0x1d4], PT ;  /* 0x0000750012007a0c */ /* 0x000fe20003f26270 */
[----:B------:R-:W3:Y:S01]  /*23d0*/  LDSM.16.M88.4 R48, [R234] ;  /* 0x00000000ea30783b */ /* 0x000ee20000000200 */
[----:B------:R-:W-:Y:S02]  /*23e0*/  IADD3 R4, P0, R6, UR7, RZ ;  /* 0x0000000706047c10 */ /* 0x000fe4000ff1e0ff */
[C---:B------:R-:W-:Y:S01]  /*23f0*/  ISETP.LT.OR P3, PT, R16.reuse, 0x1, P1 ;  /* 0x000000011000780c */ /* 0x040fe20000f61670 */
[----:B------:R-:W-:Y:S01]  /*2400*/  LDSM.16.M88.4 R72, [R119+0x800] ;  /* 0x000800007748783b */ /* 0x000fe20000000200 */
[C---:B------:R-:W-:Y:S02]  /*2410*/  ISETP.LT.OR P2, PT, R16.reuse, 0x11, P1 ;  /* 0x000000111000780c */ /* 0x040fe40000f41670 */
[----:B------:R-:W-:Y:S01]  /*2420*/  IADD3.X R5, R7, UR5, RZ, P0, !PT ;  /* 0x0000000507057c10 */ /* 0x000fe200087fe4ff */
[----:B------:R-:W-:Y:S01]  /*2430*/  LDSM.16.M88.4 R84, [R119+0x1000] ;  /* 0x001000007754783b */ /* 0x000fe20000000200 */
[----:B------:R-:W-:-:S02]  /*2440*/  ISETP.LT.OR P0, PT, R16, 0x21, P1 ;  /* 0x000000211000780c */ /* 0x000fc40000f01670 */
[----:B------:R-:W-:Y:S01]  /*2450*/  IADD3 R2, P5, R4, UR7, RZ ;  /* 0x0000000704027c10 */ /* 0x000fe2000ffbe0ff */
[----:B------:R-:W-:Y:S03]  /*2460*/  LDSM.16.M88.4 R96, [R119+0x1800] ;  /* 0x001800007760783b */ /* 0x000fe60000000200 */
[----:B------:R-:W-:Y:S01]  /*2470*/  IADD3.X R3, R5, UR5, RZ, P5, !PT ;  /* 0x0000000505037c10 */ /* 0x000fe2000affe4ff */
[----:B------:R-:W-:Y:S01]  /*2480*/  LDSM.16.M88.4 R104, [R119+0x2000] ;  /* 0x002000007768783b */ /* 0x000fe20000000200 */
[----:B------:R-:W-:-:S03]  /*2490*/  ISETP.LT.OR P5, PT, R16, 0x31, P1 ;  /* 0x000000311000780c */ /* 0x000fc60000fa1670 */
[----:B------:R-:W-:Y:S04]  /*24a0*/  LDSM.16.M88.4 R112, [R119+0x2800] ;  /* 0x002800007770783b */ /* 0x000fe80000000200 */
[----:B------:R-:W-:Y:S04]  /*24b0*/  LDSM.16.M88.4 R124, [R119+0x3000] ;  /* 0x00300000777c783b */ /* 0x000fe80000000200 */
[----:B------:R-:W4:Y:S04]  /*24c0*/  LDSM.16.M88.4 R20, [R233+0x2000] ;  /* 0x00200000e914783b */ /* 0x000f280000000200 */
[----:B------:R-:W-:Y:S04]  /*24d0*/  LDSM.16.M88.4 R80, [R240] ;  /* 0x00000000f050783b */ /* 0x000fe80000000200 */
[----:B------:R-:W-:Y:S04]  /*24e0*/  LDSM.16.M88.4 R88, [R239] ;  /* 0x00000000ef58783b */ /* 0x000fe80000000200 */
[----:B------:R-:W-:Y:S04]  /*24f0*/  LDSM.16.M88.4 R100, [R238] ;  /* 0x00000000ee64783b */ /* 0x000fe80000000200 */
[----:B------:R-:W-:Y:S04]  /*2500*/  LDSM.16.M88.4 R108, [R237] ;  /* 0x00000000ed6c783b */ /* 0x000fe80000000200 */
[----:B------:R-:W-:Y:S04]  /*2510*/  LDSM.16.M88.4 R120, [R236] ;  /* 0x00000000ec78783b */ /* 0x000fe80000000200 */
[----:B------:R-:W-:Y:S04]  /*2520*/  LDSM.16.M88.4 R128, [R235] ;  /* 0x00000000eb80783b */ /* 0x000fe80000000200 */
        /* <DEDUP_REMOVED lines=8> */
[----:B------:R1:W-:Y:S04]  /*25b0*/  LDGSTS.E.BYPASS.LTC128B.128 [R241+0x1100], [R8.64], !P0 ;  /* 0x0110000008f17fae */ /* 0x0003e8000c101d48 */
[----:B------:R3:W-:Y:S04]  /*25c0*/  LDGSTS.E.BYPASS.LTC128B.128 [R241+0x1900], [R6.64], !P5 ;  /* 0x0190000006f17fae */ /* 0x0007e8000e901d48 */
[----:B------:R3:W-:Y:S04]  /*25d0*/  LDGSTS.E.BYPASS.LTC128B.128 [R241+0x2100], [R4.64], !P3 ;  /* 0x0210000004f17fae */ /* 0x0007e8000d901d48 */
[----:B------:R3:W-:Y:S01]  /*25e0*/  LDGSTS.E.BYPASS.LTC128B.128 [R241+0x2900], [R2.64], !P2 ;  /* 0x0290000002f17fae */ /* 0x0007e2000d101d48 */
[----:B--2---:R-:W-:Y:S01]  /*25f0*/  HMMA.16816.F32.BF16 R12, R32, R44, RZ ;  /* 0x0000002c200c723c */ /* 0x004fe200000418ff */
[----:B-1----:R-:W-:-:S04]  /*2600*/  IADD3 R8, P0, R2, UR7, RZ ;  /* 0x0000000702087c10 */ /* 0x002fc8000ff1e0ff */
[----:B------:R-:W-:-:S05]  /*2610*/  IADD3.X R9, R3, UR5, RZ, P0, !PT ;  /* 0x0000000503097c10 */ /* 0x000fca00087fe4ff */
[----:B------:R5:W-:Y:S04]  /*2620*/  LDGSTS.E.BYPASS.LTC128B.128 [R241+0x3100], [R8.64], !P1 ;  /* 0x0310000008f17fae */ /* 0x000be8000c901d48 */
[----:B------:R-:W-:Y:S04]  /*2630*/  LDSM.16.M88.4 R36, [R229] ;  /* 0x00000000e524783b */ /* 0x000fe80000000200 */
[----:B------:R-:W1:Y:S01]  /*2640*/  LDSM.16.M88.4 R16, [R231] ;  /* 0x00000000e710783b */ /* 0x000e620000000200 */
[----:B------:R-:W-:Y:S03]  /*2650*/  HMMA.16816.F32.BF16 R52, R28, R44, RZ ;  /* 0x0000002c1c34723c */ /* 0x000fe600000418ff */
[----:B------:R-:W-:Y:S04]  /*2660*/  LDSM.16.M88.4 R40, [R226] ;  /* 0x00000000e228783b */ /* 0x000fe80000000200 */
[----:B---3--:R-:W-:Y:S01]  /*2670*/  LDSM.16.M88.4 R4, [R232+0x2000] ;  /* 0x00200000e804783b */ /* 0x008fe20000000200 */
[----:B------:R-:W-:Y:S03]  /*2680*/  HMMA.16816.F32.BF16 R56, R24, R48, R12 ;  /* 0x000000301838723c */ /* 0x000fe6000004180c */
[----:B------:R-:W2:Y:S04]  /*2690*/  LDSM.16.M88.4 R12, [R231+0x2000] ;  /* 0x00200000e70c783b */ /* 0x000ea80000000200 */
[----:B------:R-:W0:Y:S04]  /*26a0*/  LDGDEPBAR ;  /* 0x00000000000079af */ /* 0x000e280000000000 */
[----:B-----5:R-:W3:Y:S01]  /*26b0*/  LDSM.16.M88.4 R8, [R232] ;  /* 0x00000000e808783b */ /* 0x020ee20000000200 */
[----:B------:R-:W-:Y:S08]  /*26c0*/  HMMA.16816.F32.BF16 R64, R32, R46, RZ ;  /* 0x0000002e2040723c */ /* 0x000ff000000418ff */
[----:B----4-:R-:W-:Y:S08]  /*26d0*/  HMMA.16816.F32.BF16 R52, R20, R48, R52 ;  /* 0x000000301434723c */ /* 0x010ff00000041834 */
[----:B-1----:R-:W-:Y:S08]  /*26e0*/  HMMA.16816.F32.BF16 R60, R16, R36, R56 ;  /* 0x00000024103c723c */ /* 0x002ff00000041838 */
[----:B------:R-:W-:Y:S08]  /*26f0*/  HMMA.16816.F32.BF16 R56, R28, R46, RZ ;  /* 0x0000002e1c38723c */ /* 0x000ff000000418ff */
[----:B--2---:R-:W-:Y:S08]  /*2700*/  HMMA.16816.F32.BF16 R44, R12, R36, R52 ;  /* 0x000000240c2c723c */ /* 0x004ff00000041834 */
[----:B------:R-:W-:Y:S08]  /*2710*/  HMMA.16816.F32.BF16 R52, R24, R50, R64 ;  /* 0x000000321834723c */ /* 0x000ff00000041840 */
[----:B---3--:R-:W-:Y:S08]  /*2720*/  HMMA.16816.F32.BF16 R64, R8, R40, R60 ;  /* 0x000000280840723c */ /* 0x008ff0000004183c */
        /* <DEDUP_REMOVED lines=149> */
[----:B-1----:R-:W-:-:S07]  /*3080*/  FMUL.FTZ R0, R69, c[0x0][0x320] ;  /* 0x0000c80045007a20 */ /* 0x002fce0000410000 */
[----:B------:R-:W-:Y:S01]  /*3090*/  HMMA.16816.F32.BF16 R52, R28, R104, RZ ;  /* 0x000000681c34723c */ /* 0x000fe200000418ff */
        /* <DEDUP_REMOVED lines=12> */
[----:B------:R-:W-:Y:S01]  /*3160*/  HMMA.16816.F32.BF16 R52, R32, R106, RZ ;  /* 0x0000006a2034723c */ /* 0x000fe200000418ff */
[----:B-1----:R-:W-:-:S06]  /*3170*/  FMUL.FTZ R0, R66, c[0x0][0x320] ;  /* 0x0000c80042007a20 */ /* 0x002fcc0000410000 */
[----:B------:R1:W1:Y:S02]  /*3180*/  MUFU.TANH R103, R0 ;  /* 0x0000000000677308 */ /* 0x0002640000002400 */
[----:B-1----:R-:W-:Y:S02]  /*3190*/  FMUL.FTZ R0, R67, c[0x0][0x320] ;  /* 0x0000c80043007a20 */ /* 0x002fe40000410000 */
[----:B------:R-:W-:Y:S01]  /*31a0*/  HMMA.16816.F32.BF16 R64, R8, R38, R44 ;  /* 0x000000260840723c */ /* 0x000fe2000004182c */
[----:B------:R-:W1:Y:S03]  /*31b0*/  LDSM.16.M88.4 R44, [R226+0x2000] ;  /* 0x00200000e22c783b */ /* 0x000e660000000200 */
[----:B------:R2:W1:Y:S02]  /*31c0*/  MUFU.TANH R102, R0 ;  /* 0x0000000000667308 */ /* 0x0004640000002400 */
[----:B--2---:R-:W-:-:S06]  /*31d0*/  FMUL.FTZ R0, R72, c[0x0][0x320] ;  /* 0x0000c80048007a20 */ /* 0x004fcc0000410000 */
[----:B------:R2:W1:Y:S01]  /*31e0*/  MUFU.TANH R150, R0 ;  /* 0x0000000000967308 */ /* 0x0004620000002400 */
[----:B------:R-:W-:Y:S08]  /*31f0*/  HMMA.16816.F32.BF16 R68, R4, R38, R60 ;  /* 0x000000260444723c */ /* 0x000ff0000004183c */
[----:B-----5:R-:W-:Y:S01]  /*3200*/  HMMA.16816.F32.BF16 R56, R16, R40, R56 ;  /* 0x000000281038723c */ /* 0x020fe20000041838 */
[----:B--2---:R-:W-:-:S07]  /*3210*/  FMUL.FTZ R0, R73, c[0x0][0x320] ;  /* 0x0000c80049007a20 */ /* 0x004fce0000410000 */
[----:B------:R-:W-:Y:S01]  /*3220*/  HMMA.16816.F32.BF16 R60, R28, R106, RZ ;  /* 0x0000006a1c3c723c */ /* 0x000fe200000418ff */
[----:B------:R2:W1:Y:S07]  /*3230*/  MUFU.TANH R151, R0 ;  /* 0x0000000000977308 */ /* 0x00046e0000002400 */
        /* <DEDUP_REMOVED lines=10> */
[----:B------:R2:W2:Y:S01]  /*32e0*/  MUFU.TANH R91, R0 ;  /* 0x00000000005b7308 */ /* 0x0004a20000002400 */
[----:B-1----:R-:W-:Y:S01]  /*32f0*/  HMMA.16816.F32.BF16 R72, R4, R44, R36 ;  /* 0x0000002c0448723c */ /* 0x002fe20000041824 */
[----:B--2---:R-:W-:-:S06]  /*3300*/  FMUL.FTZ R0, R66, c[0x0][0x320] ;  /* 0x0000c80042007a20 */ /* 0x004fcc0000410000 */
[----:B------:R1:W2:Y:S01]  /*3310*/  MUFU.TANH R101, R0 ;  /* 0x0000000000657308 */ /* 0x0002a20000002400 */
[----:B------:R-:W-:Y:S01]  /*3320*/  HMMA.16816.F32.BF16 R36, R16, R42, R48 ;  /* 0x0000002a1024723c */ /* 0x000fe20000041830 */
[----:B------:R-:W5:Y:S01]  /*3330*/  LDSM.16.M88.4 R48, [R229+0x2800] ;  /* 0x00280000e530783b */ /* 0x000f620000000200 */
[----:B-1----:R-:W-:-:S06]  /*3340*/  FMUL.FTZ R0, R67, c[0x0][0x320] ;  /* 0x0000c80043007a20 */ /* 0x002fcc0000410000 */
[----:B------:R-:W-:Y:S08]  /*3350*/  HMMA.16816.F32.BF16 R64, R8, R44, R56 ;  /* 0x0000002c0840723c */ /* 0x000ff00000041838 */
[----:B------:R-:W-:Y:S01]  /*3360*/  HMMA.16816.F32.BF16 R56, R32, R112, RZ ;  /* 0x000000702038723c */ /* 0x000fe200000418ff */
[----:B------:R1:W1:Y:S02]  /*3370*/  MUFU.TANH R100, R0 ;  /* 0x0000000000647308 */ /* 0x0002640000002400 */
[----:B-1----:R-:W-:-:S06]  /*3380*/  FMUL.FTZ R0, R68, c[0x0][0x320] ;  /* 0x0000c80044007a20 */ /* 0x002fcc0000410000 */
[----:B------:R1:W1:Y:S01]  /*3390*/  MUFU.TANH R90, R0 ;  /* 0x00000000005a7308 */ /* 0x0002620000002400 */
[----:B------:R-:W-:Y:S08]  /*33a0*/  HMMA.16816.F32.BF16 R52, R28, R112, RZ ;  /* 0x000000701c34723c */ /* 0x000ff000000418ff */
        /* <DEDUP_REMOVED lines=13> */
[----:B------:R-:W-:Y:S08]  /*3480*/  HMMA.16816.F32.BF16 R68, R4, R46, R60 ;  /* 0x0000002e0444723c */ /* 0x000ff0000004183c */
[----:B-----5:R-:W-:Y:S01]  /*3490*/  HMMA.16816.F32.BF16 R52, R16, R48, R56 ;  /* 0x000000301034723c */ /* 0x020fe20000041838 */
[----:B-1----:R-:W-:-:S04]  /*34a0*/  FMUL.FTZ R0, R66, c[0x0][0x320] ;  /* 0x0000c80042007a20 */ /* 0x002fc80000410000 */
[----:B------:R1:W1:Y:S03]  /*34b0*/  MUFU.TANH R145, R0 ;  /* 0x0000000000917308 */ /* 0x0002660000002400 */
[----:B------:R-:W-:Y:S01]  /*34c0*/  HMMA.16816.F32.BF16 R56, R28, R114, RZ ;  /* 0x000000721c38723c */ /* 0x000fe200000418ff */
[----:B-1----:R-:W-:-:S07]  /*34d0*/  FMUL.FTZ R0, R67, c[0x0][0x320] ;  /* 0x0000c80043007a20 */ /* 0x002fce0000410000 */
[----:B------:R-:W-:Y:S01]  /*34e0*/  HMMA.16816.F32.BF16 R64, R8, R46, R36 ;  /* 0x0000002e0840723c */ /* 0x000fe20000041824 */
[----:B------:R-:W1:Y:S07]  /*34f0*/  LDSM.16.M88.4 R36, [R226+0x2800] ;  /* 0x00280000e224783b */ /* 0x000e6e0000000200 */
[----:B------:R-:W-:Y:S01]  /*3500*/  HMMA.16816.F32.BF16 R44, R32, R114, RZ ;  /* 0x00000072202c723c */ /* 0x000fe200000418ff */
[----:B------:R5:W1:Y:S07]  /*3510*/  MUFU.TANH R153, R0 ;  /* 0x0000000000997308 */ /* 0x000a6e0000002400 */
[-C--:B------:R-:W-:Y:S01]  /*3520*/  HMMA.16816.F32.BF16 R60, R20, R122.reuse, R56 ;  /* 0x0000007a143c723c */ /* 0x080fe20000041838 */
[----:B-----5:R-:W-:Y:S11]  /*3530*/  FMUL.FTZ R0, R72, c[0x0][0x320] ;  /* 0x0000c80048007a20 */ /* 0x020ff60000410000 */
[----:B------:R-:W-:Y:S04]  /*3540*/  @!UPT UIADD3 URZ, URZ, URZ, URZ ;  /* 0x0000003f3f3ff290 */ /* 0x000fe8000fffe03f */
[----:B------:R-:W-:Y:S01]  /*3550*/  HMMA.16816.F32.BF16 R44, R24, R122, R44 ;  /* 0x0000007a182c723c */ /* 0x000fe2000004182c */
[----:B------:R5:W1:Y:S02]  /*3560*/  MUFU.TANH R82, R0 ;  /* 0x0000000000527308 */ /* 0x000a640000002400 */
[----:B-----5:R-:W-:-:S06]  /*3570*/  FMUL.FTZ R0, R73, c[0x0][0x320] ;  /* 0x0000c80049007a20 */ /* 0x020fcc0000410000 */
[----:B------:R5:W1:Y:S01]  /*3580*/  MUFU.TANH R81, R0 ;  /* 0x0000000000517308 */ /* 0x000a620000002400 */
[----:B------:R-:W-:Y:S01]  /*3590*/  HMMA.16816.F32.BF16 R40, R12, R48, R40 ;  /* 0x000000300c28723c */ /* 0x000fe20000041828 */
[----:B-----5:R-:W-:-:S06]  /*35a0*/  FMUL.FTZ R0, R74, c[0x0][0x320] ;  /* 0x0000c8004a007a20 */ /* 0x020fcc0000410000 */
[----:B------:R5:W1:Y:S07]  /*35b0*/  MUFU.TANH R85, R0 ;  /* 0x0000000000557308 */ /* 0x000a6e0000002400 */
[-C--:B------:R-:W-:Y:S08]  /*35c0*/  HMMA.16816.F32.BF16 R44, R16, R50.reuse, R44 ;  /* 0x00000032102c723c */ /* 0x080ff0000004182c */
[----:B------:R-:W-:Y:S01]  /*35d0*/  HMMA.16816.F32.BF16 R48, R12, R50, R60 ;  /* 0x000000320c30723c */ /* 0x000fe2000004183c */
[----:B-----5:R-:W-:-:S04]  /*35e0*/  FMUL.FTZ R0, R75, c[0x0][0x320] ;  /* 0x0000c8004b007a20 */ /* 0x020fc80000410000 */
[----:B------:R5:W1:Y:S02]  /*35f0*/  MUFU.TANH R86, R0 ;  /* 0x0000000000567308 */ /* 0x000a640000002400 */
[----:B-----5:R-:W-:-:S06]  /*3600*/  FMUL.FTZ R0, R64, c[0x0][0x320] ;  /* 0x0000c80040007a20 */ /* 0x020fcc0000410000 */
[----:B------:R5:W1:Y:S02]  /*3610*/  MUFU.TANH R79, R0 ;  /* 0x00000000004f7308 */ /* 0x000a640000002400 */
[----:B-----5:R-:W-:-:S06]  /*3620*/  FMUL.FTZ R0, R65, c[0x0][0x320] ;  /* 0x0000c80041007a20 */ /* 0x020fcc0000410000 */
[----:B------:R5:W1:Y:S01]  /*3630*/  MUFU.TANH R78, R0 ;  /* 0x00000000004e7308 */ /* 0x000a620000002400 */
[----:B------:R-:W-:Y:S01]  /*3640*/  HMMA.16816.F32.BF16 R56, R32, R124, RZ ;  /* 0x0000007c2038723c */ /* 0x000fe200000418ff */
[----:B-----5:R-:W-:-:S06]  /*3650*/  FMUL.FTZ R0, R66, c[0x0][0x320] ;  /* 0x0000c80042007a20 */ /* 0x020fcc0000410000 */
[----:B------:R5:W1:Y:S01]  /*3660*/  MUFU.TANH R155, R0 ;  /* 0x00000000009b7308 */ /* 0x000a620000002400 */
[----:B------:R-:W-:Y:S01]  /*3670*/  HMMA.16816.F32.BF16 R32, R32, R126, RZ ;  /* 0x0000007e2020723c */ /* 0x000fe200000418ff */
[----:B-----5:R-:W-:-:S07]  /*3680*/  FMUL.FTZ R0, R67, c[0x0][0x320] ;  /* 0x0000c80043007a20 */ /* 0x020fce0000410000 */
[----:B-1----:R-:W-:Y:S01]  /*3690*/  HMMA.16816.F32.BF16 R64, R8, R36, R52 ;  /* 0x000000240840723c */ /* 0x002fe20000041834 */
[----:B------:R1:W1:Y:S07]  /*36a0*/  MUFU.TANH R156, R0 ;  /* 0x00000000009c7308 */ /* 0x00026e0000002400 */
[----:B------:R-:W-:Y:S01]  /*36b0*/  HMMA.16816.F32.BF16 R52, R28, R124, RZ ;  /* 0x0000007c1c34723c */ /* 0x000fe200000418ff */
[----:B-1----:R-:W-:-:S07]  /*36c0*/  FMUL.FTZ R0, R68, c[0x0][0x320] ;  /* 0x0000c80044007a20 */ /* 0x002fce0000410000 */
[----:B------:R-:W-:Y:S01]  /*36d0*/  HMMA.16816.F32.BF16 R60, R4, R38, R48 ;  /* 0x00000026043c723c */ /* 0x000fe20000041830 */
[----:B------:R1:W1:Y:S07]  /*36e0*/  MUFU.TANH R77, R0 ;  /* 0x00000000004d7308 */ /* 0x00026e0000002400 */
[----:B------:R-:W-:Y:S01]  /*36f0*/  HMMA.16816.F32.BF16 R48, R28, R126, RZ ;  /* 0x0000007e1c30723c */ /* 0x000fe200000418ff */
[----:B-1----:R-:W-:-:S07]  /*3700*/  FMUL.FTZ R0, R69, c[0x0][0x320] ;  /* 0x0000c80045007a20 */ /* 0x002fce0000410000 */
[----:B------:R-:W-:Y:S01]  /*3710*/  HMMA.16816.F32.BF16 R72, R4, R36, R40 ;  /* 0x000000240448723c */ /* 0x000fe20000041828 */
[----:B------:R-:W1:Y:S01]  /*3720*/  LDSM.16.M88.4 R40, [R229+0x3000] ;  /* 0x00300000e528783b */ /* 0x000e620000000200 */
[----:B------:R5:W1:Y:S02]  /*3730*/  MUFU.TANH R76, R0 ;  /* 0x00000000004c7308 */ /* 0x000a640000002400 */
[----:B-----5:R-:W-:-:S06]  /*3740*/  FMUL.FTZ R0, R70, c[0x0][0x320] ;  /* 0x0000c80046007a20 */ /* 0x020fcc0000410000 */
[----:B------:R5:W1:Y:S01]  /*3750*/  MUFU.TANH R80, R0 ;  /* 0x0000000000507308 */ /* 0x000a620000002400 */
[----:B------:R-:W-:Y:S01]  /*3760*/  HMMA.16816.F32.BF16 R56, R24, R128, R56 ;  /* 0x000000801838723c */ /* 0x000fe20000041838 */
[----:B-----5:R-:W-:-:S06]  /*3770*/  FMUL.FTZ R0, R71, c[0x0][0x320] ;  /* 0x0000c80047007a20 */ /* 0x020fcc0000410000 */
[----:B------:R5:W1:Y:S01]  /*3780*/  MUFU.TANH R71, R0 ;  /* 0x0000000000477308 */ /* 0x000a620000002400 */
[----:B------:R-:W-:Y:S01]  /*3790*/  HMMA.16816.F32.BF16 R52, R20, R128, R52 ;  /* 0x000000801434723c */ /* 0x000fe20000041834 */
[----:B-----5:R-:W-:-:S06]  /*37a0*/  FMUL.FTZ R0, R64, c[0x0][0x320] ;  /* 0x0000c80040007a20 */ /* 0x020fcc0000410000 */
[----:B------:R5:W1:Y:S01]  /*37b0*/  MUFU.TANH R70, R0 ;  /* 0x0000000000467308 */ /* 0x000a620000002400 */
[-C--:B------:R-:W-:Y:S08]  /*37c0*/  HMMA.16816.F32.BF16 R24, R24, R130.reuse, R32 ;  /* 0x000000821818723c */ /* 0x080ff00000041820 */
[----:B------:R-:W-:Y:S01]  /*37d0*/  HMMA.16816.F32.BF16 R32, R20, R130, R48 ;  /* 0x000000821420723c */ /* 0x000fe20000041830 */
[----:B-----5:R-:W-:-:S04]  /*37e0*/  FMUL.FTZ R0, R65, c[0x0][0x320] ;  /* 0x0000c80041007a20 */ /* 0x020fc80000410000 */
[----:B------:R5:W1:Y:S02]  /*37f0*/  MUFU.TANH R69, R0 ;  /* 0x0000000000457308 */ /* 0x000a640000002400 */
[----:B-----5:R-:W-:-:S06]  /*3800*/  FMUL.FTZ R0, R66, c[0x0][0x320] ;  /* 0x0000c80042007a20 */ /* 0x020fcc0000410000 */
[----:B------:R5:W1:Y:S02]  /*3810*/  MUFU.TANH R174, R0 ;  /* 0x0000000000ae7308 */ /* 0x000a640000002400 */
[----:B-----5:R-:W-:Y:S02]  /*3820*/  FMUL.FTZ R0, R67, c[0x0][0x320] ;  /* 0x0000c80043007a20 */ /* 0x020fe40000410000 */
[----:B------:R-:W-:Y:S01]  /*3830*/  HMMA.16816.F32.BF16 R64, R8, R38, R44 ;  /* 0x000000260840723c */ /* 0x000fe2000004182c */
[----:B------:R-:W5:Y:S07]  /*3840*/  LDSM.16.M88.4 R44, [R226+0x3000] ;  /* 0x00300000e22c783b */ /* 0x000f6e0000000200 */
[----:B-1----:R-:W-:Y:S01]  /*3850*/  HMMA.16816.F32.BF16 R28, R12, R40, R52 ;  /* 0x000000280c1c723c */ /* 0x002fe20000041834 */
[----:B------:R-:W-:Y:S01]  /*3860*/  FMUL.FTZ R73, R73, c[0x0][0x320] ;  /* 0x0000c80049497a20 */ /* 0x000fe20000410000 */
[----:B------:R1:W1:Y:S01]  /*3870*/  MUFU.TANH R173, R0 ;  /* 0x0000000000ad7308 */ /* 0x0002620000002400 */
[----:B------:R-:W-:Y:S01]  /*3880*/  FMUL.FTZ R74, R74, c[0x0][0x320] ;  /* 0x0000c8004a4a7a20 */ /* 0x000fe20000410000 */
[----:B------:R-:W-:Y:S01]  /*3890*/  ISETP.GT.AND P0, PT, R92, R181, PT ;  /* 0x000000b55c00720c */ /* 0x000fe20003f04270 */
[----:B------:R-:W-:Y:S01]  /*38a0*/  FMUL.FTZ R75, R75, c[0x0][0x320] ;  /* 0x0000c8004b4b7a20 */ /* 0x000fe20000410000 */
[----:B------:R-:W-:-:S04]  /*38b0*/  DEPBAR.LE SB0, 0x0 ;  /* 0x000080000000791a */ /* 0x000fc80000000000 */
[C---:B------:R-:W-:Y:S08]  /*38c0*/  HMMA.16816.F32.BF16 R36, R16.reuse, R40, R56 ;  /* 0x000000281024723c */ /* 0x040ff00000041838 */
[-C--:B------:R-:W-:Y:S08]  /*38d0*/  HMMA.16816.F32.BF16 R16, R16, R42.reuse, R24 ;  /* 0x0000002a1010723c */ /* 0x080ff00000041818 */
[----:B------:R-:W-:Y:S08]  /*38e0*/  HMMA.16816.F32.BF16 R12, R12, R42, R32 ;  /* 0x0000002a0c0c723c */ /* 0x000ff00000041820 */
[-C--:B-----5:R-:W-:Y:S08]  /*38f0*/  HMMA.16816.F32.BF16 R36, R8, R44.reuse, R36 ;  /* 0x0000002c0824723c */ /* 0x0a0ff00000041824 */
[----:B------:R-:W-:Y:S08]  /*3900*/  HMMA.16816.F32.BF16 R20, R4, R44, R28 ;  /* 0x0000002c0414723c */ /* 0x000ff0000004181c */
[-C--:B------:R-:W-:Y:S08]  /*3910*/  HMMA.16816.F32.BF16 R8, R8, R46.reuse, R16 ;  /* 0x0000002e0808723c */ /* 0x080ff00000041810 */
[----:B------:R-:W-:Y:S01]  /*3920*/  HMMA.16816.F32.BF16 R4, R4, R46, R12 ;  /* 0x0000002e0404723c */ /* 0x000fe2000004180c */
[----:B------:R-:W-:-:S02]  /*3930*/  FMUL.FTZ R64, R64, c[0x0][0x320] ;  /* 0x0000c80040407a20 */ /* 0x000fc40000410000 */
[----:B------:R-:W-:Y:S02]  /*3940*/  FMUL.FTZ R65, R65, c[0x0][0x320] ;  /* 0x0000c80041417a20 */ /* 0x000fe40000410000 */
[----:B------:R-:W-:Y:S02]  /*3950*/  FMUL.FTZ R66, R66, c[0x0][0x320] ;  /* 0x0000c80042427a20 */ /* 0x000fe40000410000 */
[----:B------:R-:W-:Y:S02]  /*3960*/  FMUL.FTZ R67, R67, c[0x0][0x320] ;  /* 0x0000c80043437a20 */ /* 0x000fe40000410000 */
[----:B------:R-:W-:Y:S02]  /*3970*/  FMUL.FTZ R60, R60, c[0x0][0x320] ;  /* 0x0000c8003c3c7a20 */ /* 0x000fe40000410000 */
[----:B------:R-:W-:Y:S02]  /*3980*/  FMUL.FTZ R61, R61, c[0x0][0x320] ;  /* 0x0000c8003d3d7a20 */ /* 0x000fe40000410000 */
        /* <DEDUP_REMOVED lines=8> */
[----:B-1----:R-:W-:Y:S02]  /*3a10*/  FMUL.FTZ R0, R72, c[0x0][0x320] ;  /* 0x0000c80048007a20 */ /* 0x002fe40000410000 */
        /* <DEDUP_REMOVED lines=9> */
[----:B------:R-:W-:Y:S01]  /*3ab0*/  FMUL.FTZ R7, R7, c[0x0][0x320] ;  /* 0x0000c80007077a20 */ /* 0x000fe20000410000 */
[----:B------:R1:W1:Y:S08]  /*3ac0*/  MUFU.TANH R68, R0 ;  /* 0x0000000000447308 */ /* 0x0002700000002400 */
        /* <DEDUP_REMOVED lines=17> */
[----:B------:R1:W1:Y:S08]  /*3be0*/  MUFU.TANH R28, R22 ;  /* 0x00000016001c7308 */ /* 0x0002700000002400 */
        /* <DEDUP_REMOVED lines=8> */
[----:B------:R1:W1:Y:S01]  /*3c70*/  MUFU.TANH R27, R7 ;  /* 0x00000007001b7308 */ /* 0x0002620000002400 */
[----:B------:R-:W-:Y:S01]  /*3c80*/  BSSY B0, `(.L_x_1138) ;  /* 0x0000026000007945 */ /* 0x000fe20003800000 */
[----:B------:R-:W-:Y:S06]  /*3c90*/  BAR.SYNC.DEFER_BLOCKING 0x0 ;  /* 0x0000000000007b1d */ /* 0x000fec0000010000 */
[----:B------:R-:W-:Y:S05]  /*3ca0*/  @!P0 BRA `(.L_x_1139) ;  /* 0x0000023000008947 */ /* 0x000fea0003800000 */
[----:B-1234-:R-:W-:Y:S01]  /*3cb0*/  IADD3 R0, R204, -0x2, RZ ;  /* 0xfffffffecc007810 */ /* 0x01efe20007ffe0ff */
[C---:B------:R-:W-:Y:S01]  /*3cc0*/  IMAD.SHL.U32 R19, R179.reuse, 0x20, RZ ;  /* 0x00000020b3137824 */ /* 0x040fe200078e00ff */
[----:B------:R-:W-:-:S02]  /*3cd0*/  SHF.L.U64.HI R14, R179, 0x5, R180 ;  /* 0x00000005b30e7819 */ /* 0x000fc400000102b4 */
[----:B------:R-:W-:-:S05]  /*3ce0*/  SHF.R.S32.HI R2, RZ, 0x1f, R0 ;  /* 0x0000001fff027819 */ /* 0x000fca0000011400 */
[----:B------:R-:W-:Y:S02]  /*3cf0*/  IMAD R4, R2, c[0x0][0x1e0], RZ ;  /* 0x0000780002047a24 */ /* 0x000fe400078e02ff */
[----:B------:R-:W-:-:S04]  /*3d00*/  IMAD.WIDE.U32 R2, R0, c[0x0][0x1e0], RZ ;  /* 0x0000780000027a25 */ /* 0x000fc800078e00ff */
[----:B------:R-:W-:-:S04]  /*3d10*/  IMAD R0, R0, c[0x0][0x1e4], R4 ;  /* 0x0000790000007a24 */ /* 0x000fc800078e0204 */
[----:B------:R-:W-:Y:S02]  /*3d20*/  IMAD.IADD R0, R3, 0x1, R0 ;  /* 0x0000000103007824 */ /* 0x000fe400078e0200 */
[----:B------:R-:W-:-:S04]  /*3d30*/  IMAD.WIDE.U32 R2, R2, 0x70, R94 ;  /* 0x0000007002027825 */ /* 0x000fc800078e005e */
[----:B------:R-:W-:Y:S01]  /*3d40*/  IMAD R0, R0, 0x70, RZ ;  /* 0x0000007000007824 */ /* 0x000fe200078e02ff */
[----:B------:R-:W-:-:S03]  /*3d50*/  LEA R12, P0, R2, c[0x0][0x1c8], 0x1 ;  /* 0x00007200020c7a11 */ /* 0x000fc600078008ff */
[----:B------:R-:W-:Y:S01]  /*3d60*/  IMAD.IADD R0, R3, 0x1, R0 ;  /* 0x0000000103007824 */ /* 0x000fe200078e0200 */
[----:B------:R-:W-:-:S04]  /*3d70*/  IADD3 R10, P1, R19, R12, RZ ;  /* 0x0000000c130a7210 */ /* 0x000fc80007f3e0ff */
[----:B------:R-:W-:Y:S02]  /*3d80*/  LEA.HI.X R13, R2, c[0x0][0x1cc], R0, 0x1, P0 ;  /* 0x00007300020d7a11 */ /* 0x000fe400000f0c00 */
[----:B------:R-:W-:Y:S02]  /*3d90*/  IADD3 R8, P0, R10, R19, RZ ;  /* 0x000000130a087210 */ /* 0x000fe40007f1e0ff */
[----:B------:R-:W-:Y:S01]  /*3da0*/  IADD3.X R11, R14, R13, RZ, P1, !PT ;  /* 0x0000000d0e0b7210 */ /* 0x000fe20000ffe4ff */
[----:B------:R-:W-:Y:S01]  /*3db0*/  @!PT LDS RZ, [RZ] ;  /* 0x00000000fffff984 */ /* 0x000fe20000000800 */
[----:B------:R-:W-:Y:S01]  /*3dc0*/  @!PT LDS RZ, [RZ] ;  /* 0x00000000fffff984 */ /* 0x000fe20000000800 */
[----:B------:R-:W-:Y:S01]  /*3dd0*/  @!PT LDS RZ, [RZ] ;  /* 0x00000000fffff984 */ /* 0x000fe20000000800 */
[----:B------:R1:W-:Y:S01]  /*3de0*/  LDGSTS.E.BYPASS.LTC128B.128 [R241+0x3900], [R12.64], !P6 ;  /* 0x039000000cf17fae */ /* 0x0003e2000f101d48 */
[----:B------:R-:W-:-:S03]  /*3df0*/  IADD3 R6, P1, R8, R19, RZ ;  /* 0x0000001308067210 */ /* 0x000fc60007f3e0ff */
[--C-:B------:R-:W-:Y:S01]  /*3e00*/  IMAD.X R9, R11, 0x1, R14.reuse, P0 ;  /* 0x000000010b097824 */ /* 0x100fe200000e060e */
[-C--:B------:R-:W-:Y:S01]  /*3e10*/  IADD3 R4, P0, R6, R19.reuse, RZ ;  /* 0x0000001306047210 */ /* 0x080fe20007f1e0ff */
[----:B------:R2:W-:Y:S02]  /*3e20*/  LDGSTS.E.BYPASS.LTC128B.128 [R241+0x4100], [R10.64], !P6 ;  /* 0x041000000af17fae */ /* 0x0005e4000f101d48 */
[--C-:B------:R-:W-:Y:S01]  /*3e30*/  IMAD.X R7, R9, 0x1, R14.reuse, P1 ;  /* 0x0000000109077824 */ /* 0x100fe200008e060e */
[-C--:B------:R-:W-:Y:S01]  /*3e40*/  IADD3 R2, P1, R4, R19.reuse, RZ ;  /* 0x0000001304027210 */ /* 0x080fe20007f3e0ff */
[----:B------:R2:W-:Y:S03]  /*3e50*/  LDGSTS.E.BYPASS.LTC128B.128 [R241+0x4900], [R8.64], !P6 ;  /* 0x0490000008f17fae */ /* 0x0005e6000f101d48 */
[----:B------:R-:W-:Y:S01]  /*3e60*/  IADD3.X R5, R7, R14, RZ, P0, !PT ;  /* 0x0000000e07057210 */ /* 0x000fe200007fe4ff */
[----:B------:R2:W-:Y:S04]  /*3e70*/  LDGSTS.E.BYPASS.LTC128B.128 [R241+0x5100], [R6.64], !P6 ;  /* 0x0510000006f17fae */ /* 0x0005e8000f101d48 */
[----:B------:R-:W-:Y:S01]  /*3e80*/  IMAD.X R3, R5, 0x1, R14, P1 ;  /* 0x0000000105037824 */ /* 0x000fe200008e060e */
[----:B------:R2:W-:Y:S04]  /*3e90*/  LDGSTS.E.BYPASS.LTC128B.128 [R241+0x5900], [R4.64], !P6 ;  /* 0x0590000004f17fae */ /* 0x0005e8000f101d48 */
[----:B------:R2:W-:Y:S01]  /*3ea0*/  LDGSTS.E.BYPASS.LTC128B.128 [R241+0x6100], [R2.64], !P6 ;  /* 0x0610000002f17fae */ /* 0x0005e2000f101d48 */
[----:B-1----:R-:W-:-:S04]  /*3eb0*/  IADD3 R12, P0, R2, R19, RZ ;  /* 0x00000013020c7210 */ /* 0x002fc80007f1e0ff */
[----:B------:R-:W-:-:S05]  /*3ec0*/  IADD3.X R13, R3, R14, RZ, P0, !PT ;  /* 0x0000000e030d7210 */ /* 0x000fca00007fe4ff */
[----:B------:R2:W-:Y:S04]  /*3ed0*/  LDGSTS.E.BYPASS.LTC128B.128 [R241+0x6900], [R12.64], !P6 ;  /* 0x069000000cf17fae */ /* 0x0005e8000f101d48 */
.L_x_1139:
[----:B--234-:R-:W-:Y:S05]  /*3ee0*/  BSYNC B0 ;  /* 0x0000000000007941 */ /* 0x01cfea0003800000 */
.L_x_1138:
[----:B------:R-:W2:Y:S04]  /*3ef0*/  LDL R2, [R1+0x58] ;  /* 0x0000580001027983 */ /* 0x000ea80000100800 */
[----:B-1----:R-:W2:Y:S04]  /*3f00*/  LDL R0, [R1+0x60] ;  /* 0x0000600001007983 */ /* 0x002ea80000100800 */
[----:B------:R-:W3:Y:S04]  /*3f10*/  LDL R8, [R1+0x40] ;  /* 0x0000400001087983 */ /* 0x000ee80000100800 */
        /* <DEDUP_REMOVED lines=10> */
[----:B------:R-:W-:Y:S04]  /*3fc0*/  LDSM.16.MT88.4 R48, [R225] ;  /* 0x00000000e130783b */ /* 0x000fe80000004200 */
[----:B------:R-:W-:Y:S04]  /*3fd0*/  LDSM.16.MT88.4 R56, [R227] ;  /* 0x00000000e338783b */ /* 0x000fe80000004200 */
[----:B------:R-:W-:Y:S04]  /*3fe0*/  LDSM.16.MT88.4 R52, [R224+0x800] ;  /* 0x00080000e034783b */ /* 0x000fe80000004200 */
[----:B------:R-:W-:Y:S04]  /*3ff0*/  LDSM.16.MT88.4 R40, [R225+0x800] ;  /* 0x00080000e128783b */ /* 0x000fe80000004200 */
[----:B------:R-:W-:Y:S04]  /*4000*/  LDSM.16.MT88.4 R44, [R228+0x800] ;  /* 0x00080000e42c783b */ /* 0x000fe80000004200 */
[----:B------:R-:W0:Y:S01]  /*4010*/  LDGDEPBAR ;  /* 0x00000000000079af */ /* 0x000e220000000000 */
[----:B--2---:R-:W-:-:S04]  /*4020*/  IMAD.IADD R2, R0, 0x1, R2 ;  /* 0x0000000100027824 */ /* 0x004fc800078e0202 */
[----:B------:R-:W-:Y:S01]  /*4030*/  @P4 IMAD.HI.U32 R0, R2, c[0x0][0x2c8], RZ ;  /* 0x0000b20002004a27 */ /* 0x000fe200078e00ff */
[----:B------:R-:W-:Y:S03]  /*4040*/  STL [R1+0x8], R2 ;  /* 0x0000080201007387 */ /* 0x000fe60000100800 */
[----:B------:R-:W-:Y:S01]  /*4050*/  IMAD.MOV.U32 R6, RZ, RZ, R2 ;  /* 0x000000ffff067224 */ /* 0x000fe200078e0002 */
[----:B------:R-:W-:Y:S02]  /*4060*/  @P4 SHF.R.U32.HI R6, RZ, c[0x0][0x2cc], R0 ;  /* 0x0000b300ff064a19 */ /* 0x000fe40000011600 */
[----:B------:R-:W-:-:S03]  /*4070*/  IADD3 R0, R93, c[0x0][0x1d0], RZ ;  /* 0x000074005d007a10 */ /* 0x000fc60007ffe0ff */
[----:B------:R-:W1:Y:S01]  /*4080*/  SHFL.IDX PT, R2, R6, RZ, 0x1c1f ;  /* 0x001c1fff06027589 */ /* 0x000e6200000e0000 */
[----:B---3--:R-:W-:Y:S01]  /*4090*/  IADD3 R3, -R8, 0x1, R0 ;  /* 0x0000000108037810 */ /* 0x008fe20007ffe100 */
[----:B------:R-:W-:Y:S02]  /*40a0*/  IMAD.IADD R8, R0, 0x1, -R8 ;  /* 0x0000000100087824 */ /* 0x000fe400078e0a08 */
[----:B------:R-:W2:Y:S01]  /*40b0*/  SHFL.IDX PT, R4, R6, 0x2, 0x1c1f ;  /* 0x005c1f0006047f89 */ /* 0x000ea200000e0000 */
[----:B------:R-:W-:-:S03]  /*40c0*/  IADD3 R7, R3, -c[0x0][0x168], RZ ;  /* 0x80005a0003077a10 */ /* 0x000fc60007ffe0ff */
[----:B------:R-:W3:Y:S04]  /*40d0*/  SHFL.IDX PT, R5, R6, 0x3, 0x1c1f ;  /* 0x007c1f0006057f89 */ /* 0x000ee800000e0000 */
[----:B------:R-:W-:Y:S01]  /*40e0*/  SHFL.IDX PT, R6, R6, 0x1, 0x1c1f ;  /* 0x003c1f0006067f89 */ /* 0x000fe200000e0000 */
[C---:B-1----:R-:W-:Y:S02]  /*40f0*/  IMAD.IADD R0, R7.reuse, 0x1, R2 ;  /* 0x0000000107007824 */ /* 0x042fe400078e0202 */
[----:B--2---:R-:W-:-:S03]  /*4100*/  IMAD.IADD R2, R7, 0x1, R4 ;  /* 0x0000000107027824 */ /* 0x004fc600078e0204 */
[----:B------:R-:W-:Y:S01]  /*4110*/  IMNMX R0, R8, R0, PT ;  /* 0x0000000008007217 */ /* 0x000fe20003800200 */
[----:B---3--:R-:W-:-:S03]  /*4120*/  IMAD.IADD R3, R7, 0x1, R5 ;  /* 0x0000000107037824 */ /* 0x008fc600078e0205 */
[C---:B------:R-:W-:Y:S02]  /*4130*/  ISETP.GT.AND P3, PT, R0.reuse, RZ, PT ;  /* 0x000000ff0000720c */ /* 0x040fe40003f64270 */
[C---:B------:R-:W-:Y:S02]  /*4140*/  ISETP.GT.AND P2, PT, R0.reuse, 0x1, PT ;  /* 0x000000010000780c */ /* 0x040fe40003f44270 */
[C---:B------:R-:W-:Y:S02]  /*4150*/  ISETP.GT.AND P1, PT, R0.reuse, 0x8, PT ;  /* 0x000000080000780c */ /* 0x040fe40003f24270 */
[----:B------:R-:W-:Y:S02]  /*4160*/  FSEL R9, R177, -INF , P3 ;  /* 0xff800000b1097808 */ /* 0x000fe40001800000 */
[C---:B------:R-:W-:Y:S02]  /*4170*/  ISETP.GT.AND P0, PT, R0.reuse, 0x9, PT ;  /* 0x000000090000780c */ /* 0x040fe40003f04270 */
[----:B------:R-:W-:-:S02]  /*4180*/  ISETP.GT.AND P5, PT, R0, 0x10, PT ;  /* 0x000000100000780c */ /* 0x000fc40003fa4270 */
[----:B------:R-:W-:Y:S02]  /*4190*/  ISETP.GT.AND P3, PT, R0, 0x11, PT ;  /* 0x000000110000780c */ /* 0x000fe40003f64270 */
[----:B------:R-:W-:Y:S02]  /*41a0*/  FSEL R11, R170, -INF , P2 ;  /* 0xff800000aa0b7808 */ /* 0x000fe40001000000 */
[----:B------:R-:W-:Y:S02]  /*41b0*/  FSEL R88, R165, -INF , P1 ;  /* 0xff800000a5587808 */ /* 0x000fe40000800000 */
[C---:B------:R-:W-:Y:S02]  /*41c0*/  ISETP.GT.AND P2, PT, R0.reuse, 0x18, PT ;  /* 0x000000180000780c */ /* 0x040fe40003f44270 */
[----:B------:R-:W-:Y:S02]  /*41d0*/  ISETP.GT.AND P1, PT, R0, 0x19, PT ;  /* 0x000000190000780c */ /* 0x000fe40003f24270 */
[----:B------:R-:W-:-:S02]  /*41e0*/  FSEL R89, R160, -INF , P0 ;  /* 0xff800000a0597808 */ /* 0x000fc40000000000 */
[----:B------:R-:W-:Y:S02]  /*41f0*/  FSEL R93, R159, -INF , P5 ;  /* 0xff8000009f5d7808 */ /* 0x000fe40002800000 */
[----:B------:R-:W-:Y:S02]  /*4200*/  FSEL R94, R152, -INF , P3 ;  /* 0xff800000985e7808 */ /* 0x000fe40001800000 */
[C---:B------:R-:W-:Y:S02]  /*4210*/  ISETP.GT.AND P0, PT, R0.reuse, 0x20, PT ;  /* 0x000000200000780c */ /* 0x040fe40003f04270 */
[C---:B------:R-:W-:Y:S02]  /*4220*/  ISETP.GT.AND P5, PT, R0.reuse, 0x21, PT ;  /* 0x000000210000780c */ /* 0x040fe40003fa4270 */
[----:B------:R-:W-:Y:S02]  /*4230*/  ISETP.GT.AND P3, PT, R0, 0x28, PT ;  /* 0x000000280000780c */ /* 0x000fe40003f64270 */
[----:B------:R-:W-:-:S02]  /*4240*/  FSEL R95, R138, -INF , P2 ;  /* 0xff8000008a5f7808 */ /* 0x000fc40001000000 */
[----:B------:R-:W-:Y:S02]  /*4250*/  FSEL R96, R116, -INF , P1 ;  /* 0xff80000074607808 */ /* 0x000fe40000800000 */
[C---:B------:R-:W-:Y:S02]  /*4260*/  ISETP.GT.AND P2, PT, R0.reuse, 0x29, PT ;  /* 0x000000290000780c */ /* 0x040fe40003f44270 */
[----:B------:R-:W-:Y:S02]  /*4270*/  ISETP.GT.AND P1, PT, R0, 0x30, PT ;  /* 0x000000300000780c */ /* 0x000fe40003f24270 */
[----:B------:R-:W-:Y:S02]  /*4280*/  FSEL R139, R139, -INF , P0 ;  /* 0xff8000008b8b7808 */ /* 0x000fe40000000000 */
[----:B------:R-:W-:Y:S02]  /*4290*/  FSEL R140, R140, -INF , P5 ;  /* 0xff8000008c8c7808 */ /* 0x000fe40002800000 */
[----:B------:R-:W-:-:S02]  /*42a0*/  FSEL R141, R141, -INF , P3 ;  /* 0xff8000008d8d7808 */ /* 0x000fc40001800000 */
[C---:B------:R-:W-:Y:S02]  /*42b0*/  ISETP.GT.AND P0, PT, R0.reuse, 0x31, PT ;  /* 0x000000310000780c */ /* 0x040fe40003f04270 */
[C---:B------:R-:W-:Y:S02]  /*42c0*/  ISETP.GT.AND P5, PT, R0.reuse, 0x38, PT ;  /* 0x000000380000780c */ /* 0x040fe40003fa4270 */
[C---:B------:R-:W-:Y:S02]  /*42d0*/  ISETP.GT.AND P3, PT, R0.reuse, 0x39, PT ;  /* 0x000000390000780c */ /* 0x040fe40003f64270 */
[----:B------:R-:W-:Y:S02]  /*42e0*/  FSEL R143, R143, -INF , P2 ;  /* 0xff8000008f8f7808 */ /* 0x000fe40001000000 */
[----:B------:R-:W-:Y:S02]  /*42f0*/  FSEL R157, R157, -INF , P1 ;  /* 0xff8000009d9d7808 */ /* 0x000fe40000800000 */
[----:B------:R-:W-:-:S02]  /*4300*/  ISETP.GT.AND P2, PT, R0, 0x40, PT ;  /* 0x000000400000780c */ /* 0x000fc40003f44270 */
[----:B------:R-:W-:Y:S02]  /*4310*/  ISETP.GT.AND P1, PT, R0, 0x41, PT ;  /* 0x000000410000780c */ /* 0x000fe40003f24270 */
[----:B------:R-:W-:Y:S02]  /*4320*/  FSEL R158, R158, -INF , P0 ;  /* 0xff8000009e9e7808 */ /* 0x000fe40000000000 */
[----:B------:R-:W-:Y:S02]  /*4330*/  FSEL R159, R97, -INF , P5 ;  /* 0xff800000619f7808 */ /* 0x000fe40002800000 */
        /* <DEDUP_REMOVED lines=14> */
[----:B------:R-:W-:-:S02]  /*4420*/  IMNMX R2, R8, R2, PT ;  /* 0x0000000208027217 */ /* 0x000fc40003800200 */
[----:B------:R-:W-:Y:S02]  /*4430*/  FSEL R234, R69, -INF , P2 ;  /* 0xff80000045ea7808 */ /* 0x000fe40001000000 */
[----:B------:R-:W-:Y:S02]  /*4440*/  FSEL R197, R64, -INF , P1 ;  /* 0xff80000040c57808 */ /* 0x000fe40000800000 */
[C---:B------:R-:W-:Y:S02]  /*4450*/  ISETP.GT.AND P2, PT, R0.reuse, 0x68, PT ;  /* 0x000000680000780c */ /* 0x040fe40003f44270 */
[----:B------:R-:W-:Y:S02]  /*4460*/  ISETP.GT.AND P1, PT, R0, 0x69, PT ;  /* 0x000000690000780c */ /* 0x000fe40003f24270 */
[----:B------:R-:W-:Y:S02]  /*4470*/  FSEL R233, R65, -INF , P0 ;  /* 0xff80000041e97808 */ /* 0x000fe40000000000 */
[----:B------:R-:W-:-:S02]  /*4480*/  FSEL R232, R36, -INF , P5 ;  /* 0xff80000024e87808 */ /* 0x000fc40002800000 */
[----:B------:R-:W-:Y:S02]  /*4490*/  FSEL R230, R37, -INF , P3 ;  /* 0xff80000025e67808 */ /* 0x000fe40001800000 */
[C---:B------:R-:W-:Y:S02]  /*44a0*/  ISETP.GT.AND P0, PT, R2.reuse, RZ, PT ;  /* 0x000000ff0200720c */ /* 0x040fe40003f04270 */
[C---:B------:R-:W-:Y:S02]  /*44b0*/  ISETP.GT.AND P5, PT, R2.reuse, 0x1, PT ;  /* 0x000000010200780c */ /* 0x040fe40003fa4270 */
[----:B------:R-:W-:Y:S02]  /*44c0*/  ISETP.GT.AND P3, PT, R2, 0x8, PT ;  /* 0x000000080200780c */ /* 0x000fe40003f64270 */
[----:B------:R-:W-:Y:S02]  /*44d0*/  FSEL R229, R18, -INF , P2 ;  /* 0xff80000012e57808 */ /* 0x000fe40001000000 */
[----:B------:R-:W-:-:S02]  /*44e0*/  FSEL R226, R17, -INF , P1 ;  /* 0xff80000011e27808 */ /* 0x000fc40000800000 */
[C---:B------:R-:W-:Y:S02]  /*44f0*/  ISETP.GT.AND P2, PT, R2.reuse, 0x9, PT ;  /* 0x000000090200780c */ /* 0x040fe40003f44270 */
[----:B------:R-:W-:Y:S02]  /*4500*/  ISETP.GT.AND P1, PT, R2, 0x10, PT ;  /* 0x000000100200780c */ /* 0x000fe40003f24270 */
[----:B------:R-:W-:Y:S02]  /*4510*/  FSEL R10, R178, -INF , P0 ;  /* 0xff800000b20a7808 */ /* 0x000fe40000000000 */
[----:B------:R-:W-:Y:S02]  /*4520*/  FSEL R12, R171, -INF , P5 ;  /* 0xff800000ab0c7808 */ /* 0x000fe40002800000 */
[----:B------:R-:W-:Y:S02]  /*4530*/  FSEL R13, R166, -INF , P3 ;  /* 0xff800000a60d7808 */ /* 0x000fe40001800000 */
[----:B------:R-:W-:-:S02]  /*4540*/  ISETP.GT.AND P0, PT, R2, 0x11, PT ;  /* 0x000000110200780c */ /* 0x000fc40003f04270 */
[C---:B------:R-:W-:Y:S02]  /*4550*/  ISETP.GT.AND P5, PT, R2.reuse, 0x18, PT ;  /* 0x000000180200780c */ /* 0x040fe40003fa4270 */
[----:B------:R-:W-:Y:S02]  /*4560*/  ISETP.GT.AND P3, PT, R2, 0x19, PT ;  /* 0x000000190200780c */ /* 0x000fe40003f64270 */
[----:B------:R-:W-:Y:S02]  /*4570*/  FSEL R17, R164, -INF , P2 ;  /* 0xff800000a4117808 */ /* 0x000fe40001000000 */
[----:B------:R-:W-:Y:S02]  /*4580*/  FSEL R19, R161, -INF , P1 ;  /* 0xff800000a1137808 */ /* 0x000fe40000800000 */
[C---:B------:R-:W-:Y:S02]  /*4590*/  ISETP.GT.AND P2, PT, R2.reuse, 0x20, PT ;  /* 0x000000200200780c */ /* 0x040fe40003f44270 */
[----:B------:R-:W-:-:S02]  /*45a0*/  ISETP.GT.AND P1, PT, R2, 0x21, PT ;  /* 0x000000210200780c */ /* 0x000fc40003f24270 */
[----:B------:R-:W-:Y:S02]  /*45b0*/  FSEL R22, R154, -INF , P0 ;  /* 0xff8000009a167808 */ /* 0x000fe40000000000 */
[----:B------:R-:W-:Y:S02]  /*45c0*/  FSEL R23, R142, -INF , P5 ;  /* 0xff8000008e177808 */ /* 0x000fe40002800000 */
[----:B------:R-:W-:Y:S02]  /*45d0*/  FSEL R24, R135, -INF , P3 ;  /* 0xff80000087187808 */ /* 0x000fe40001800000 */
[C---:B------:R-:W-:Y:S02]  /*45e0*/  ISETP.GT.AND P0, PT, R2.reuse, 0x28, PT ;  /* 0x000000280200780c */ /* 0x040fe40003f04270 */
[C---:B------:R-:W-:Y:S02]  /*45f0*/  ISETP.GT.AND P5, PT, R2.reuse, 0x29, PT ;  /* 0x000000290200780c */ /* 0x040fe40003fa4270 */
[----:B------:R-:W-:-:S02]  /*4600*/  ISETP.GT.AND P3, PT, R2, 0x30, PT ;  /* 0x000000300200780c */ /* 0x000fc40003f64270 */
[----:B------:R-:W-:Y:S02]  /*4610*/  FSEL R132, R132, -INF , P2 ;  /* 0xff80000084847808 */ /* 0x000fe40001000000 */
[----:B------:R-:W-:Y:S02]  /*4620*/  FSEL R133, R133, -INF , P1 ;  /* 0xff80000085857808 */ /* 0x000fe40000800000 */
[C---:B------:R-:W-:Y:S02]  /*4630*/  ISETP.GT.AND P2, PT, R2.reuse, 0x31, PT ;  /* 0x000000310200780c */ /* 0x040fe40003f44270 */
[----:B------:R-:W-:Y:S02]  /*4640*/  ISETP.GT.AND P1, PT, R2, 0x38, PT ;  /* 0x000000380200780c */ /* 0x000fe40003f24270 */
[----:B------:R-:W-:Y:S02]  /*4650*/  FSEL R134, R134, -INF , P0 ;  /* 0xff80000086867808 */ /* 0x000fe40000000000 */
[----:B------:R-:W-:-:S02]  /*4660*/  FSEL R136, R136, -INF , P5 ;  /* 0xff80000088887808 */ /* 0x000fc40002800000 */
[----:B------:R-:W-:Y:S02]  /*4670*/  FSEL R150, R150, -INF , P3 ;  /* 0xff80000096967808 */ /* 0x000fe40001800000 */
[C---:B------:R-:W-:Y:S02]  /*4680*/  ISETP.GT.AND P0, PT, R2.reuse, 0x39, PT ;  /* 0x000000390200780c */ /* 0x040fe40003f04270 */
        /* <DEDUP_REMOVED lines=14> */
[C---:B------:R-:W-:Y:S01]  /*4770*/  ISETP.GT.AND P2, PT, R2.reuse, 0x59, PT ;  /* 0x000000590200780c */ /* 0x040fe20003f44270 */
[----:B------:R-:W-:Y:S01]  /*4780*/  LDSM.16.MT88.4 R76, [R227+0x800] ;  /* 0x00080000e34c783b */ /* 0x000fe20000004200 */
[----:B------:R-:W-:-:S02]  /*4790*/  ISETP.GT.AND P1, PT, R2, 0x60, PT ;  /* 0x000000600200780c */ /* 0x000fc40003f24270 */
[----:B------:R-:W-:Y:S02]  /*47a0*/  IMNMX R0, R8, R3, PT ;  /* 0x0000000308007217 */ /* 0x000fe40003800200 */
[----:B------:R-:W-:Y:S02]  /*47b0*/  FSEL R25, R68, -INF , P0 ;  /* 0xff80000044197808 */ /* 0x000fe40000000000 */
[----:B------:R-:W-:Y:S02]  /*47c0*/  FSEL R203, R73, -INF , P5 ;  /* 0xff80000049cb7808 */ /* 0x000fe40002800000 */
[----:B------:R-:W-:Y:S02]  /*47d0*/  FSEL R196, R60, -INF , P3 ;  /* 0xff8000003cc47808 */ /* 0x000fe40001800000 */
[C---:B------:R-:W-:Y:S02]  /*47e0*/  ISETP.GT.AND P0, PT, R2.reuse, 0x61, PT ;  /* 0x000000610200780c */ /* 0x040fe40003f04270 */
[----:B------:R-:W-:-:S02]  /*47f0*/  ISETP.GT.AND P5, PT, R2, 0x68, PT ;  /* 0x000000680200780c */ /* 0x000fc40003fa4270 */
[----:B------:R-:W-:Y:S02]  /*4800*/  ISETP.GT.AND P3, PT, R2, 0x69, PT ;  /* 0x000000690200780c */ /* 0x000fe40003f64270 */
[----:B------:R-:W-:Y:S02]  /*4810*/  FMNMX.FTZ R2, R9, R11, !PT ;  /* 0x0000000b09027209 */ /* 0x000fe40007810000 */
[----:B------:R-:W-:Y:S02]  /*4820*/  FSEL R231, R61, -INF , P2 ;  /* 0xff8000003de77808 */ /* 0x000fe40001000000 */
[----:B------:R-:W-:Y:S02]  /*4830*/  FSEL R199, R20, -INF , P1 ;  /* 0xff80000014c77808 */ /* 0x000fe40000800000 */
[----:B------:R-:W-:Y:S02]  /*4840*/  FMNMX.FTZ R4, R10, R12, !PT ;  /* 0x0000000c0a047209 */ /* 0x000fe40007810000 */
[----:B------:R-:W-:-:S02]  /*4850*/  ISETP.GT.AND P2, PT, R0, RZ, PT ;  /* 0x000000ff0000720c */ /* 0x000fc40003f44270 */
[----:B------:R-:W-:Y:S02]  /*4860*/  ISETP.GT.AND P1, PT, R0, 0x1, PT ;  /* 0x000000010000780c */ /* 0x000fe40003f24270 */
[----:B------:R-:W-:Y:S02]  /*4870*/  FMNMX.FTZ R2, R88, R2, !PT ;  /* 0x0000000258027209 */ /* 0x000fe40007810000 */
[----:B------:R-:W-:Y:S02]  /*4880*/  FSEL R207, R21, -INF , P0 ;  /* 0xff80000015cf7808 */ /* 0x000fe40000000000 */
[----:B------:R-:W-:Y:S02]  /*4890*/  FSEL R200, R15, -INF , P3 ;  /* 0xff8000000fc87808 */ /* 0x000fe40001800000 */
[----:B------:R-:W-:Y:S02]  /*48a0*/  FMNMX.FTZ R4, R13, R4, !PT ;  /* 0x000000040d047209 */ /* 0x000fe40007810000 */
[----:B------:R-:W-:-:S02]  /*48b0*/  ISETP.GT.AND P0, PT, R0, 0x8, PT ;  /* 0x000000080000780c */ /* 0x000fc40003f04270 */
[----:B------:R-:W-:Y:S02]  /*48c0*/  FSEL R14, R185, -INF , P2 ;  /* 0xff800000b90e7808 */ /* 0x000fe40001000000 */
[----:B------:R-:W-:Y:S01]  /*48d0*/  FSEL R15, R184, -INF , P1 ;  /* 0xff800000b80f7808 */ /* 0x000fe20000800000 */
[----:B------:R-:W-:Y:S01]  /*48e0*/  IMAD.MOV.U32 R184, RZ, RZ, R25 ;  /* 0x000000ffffb87224 */ /* 0x000fe200078e0019 */
[----:B------:R-:W-:Y:S02]  /*48f0*/  FMNMX.FTZ R2, R89, R2, !PT ;  /* 0x0000000259027209 */ /* 0x000fe40007810000 */
[----:B------:R-:W-:Y:S02]  /*4900*/  FSEL R212, R16, -INF , P5 ;  /* 0xff80000010d47808 */ /* 0x000fe40002800000 */
[----:B------:R-:W-:Y:S02]  /*4910*/  FMNMX.FTZ R4, R17, R4, !PT ;  /* 0x0000000411047209 */ /* 0x000fe40007810000 */
[----:B------:R-:W-:-:S02]  /*4920*/  ISETP.GT.AND P5, PT, R0, 0x9, PT ;  /* 0x000000090000780c */ /* 0x000fc40003fa4270 */
[----:B------:R-:W-:Y:S02]  /*4930*/  FSEL R16, R169, -INF , P0 ;  /* 0xff800000a9107808 */ /* 0x000fe40000000000 */
[----:B------:R-:W-:Y:S02]  /*4940*/  FMNMX.FTZ R5, R14, R15, !PT ;  /* 0x0000000f0e057209 */ /* 0x000fe40007810000 */
[----:B------:R-:W-:Y:S02]  /*4950*/  FMNMX.FTZ R2, R93, R2, !PT ;  /* 0x000000025d027209 */ /* 0x000fe40007810000 */
[----:B------:R-:W-:Y:S02]  /*4960*/  FMNMX.FTZ R4, R19, R4, !PT ;  /* 0x0000000413047209 */ /* 0x000fe40007810000 */
[----:B------:R-:W-:Y:S02]  /*4970*/  ISETP.GT.AND P3, PT, R0, 0x10, PT ;  /* 0x000000100000780c */ /* 0x000fe40003f64270 */
[----:B------:R-:W-:-:S02]  /*4980*/  FSEL R18, R168, -INF , P5 ;  /* 0xff800000a8127808 */ /* 0x000fc40002800000 */
[----:B------:R-:W-:Y:S02]  /*4990*/  FMNMX.FTZ R5, R16, R5, !PT ;  /* 0x0000000510057209 */ /* 0x000fe40007810000 */
[----:B------:R-:W-:Y:S02]  /*49a0*/  FMNMX.FTZ R2, R94, R2, !PT ;  /* 0x000000025e027209 */ /* 0x000fe40007810000 */
[----:B------:R-:W-:Y:S02]  /*49b0*/  FMNMX.FTZ R4, R22, R4, !PT ;  /* 0x0000000416047209 */ /* 0x000fe40007810000 */
[----:B------:R-:W-:Y:S02]  /*49c0*/  ISETP.GT.AND P2, PT, R0, 0x11, PT ;  /* 0x000000110000780c */ /* 0x000fe40003f44270 */
[----:B------:R-:W-:Y:S02]  /*49d0*/  FSEL R20, R163, -INF , P3 ;  /* 0xff800000a3147808 */ /* 0x000fe40001800000 */
[----:B------:R-:W-:-:S02]  /*49e0*/  FMNMX.FTZ R5, R18, R5, !PT ;  /* 0x0000000512057209 */ /* 0x000fc40007810000 */
[----:B------:R-:W-:Y:S02]  /*49f0*/  FMNMX.FTZ R2, R95, R2, !PT ;  /* 0x000000025f027209 */ /* 0x000fe40007810000 */
[----:B------:R-:W-:Y:S02]  /*4a00*/  FMNMX.FTZ R4, R23, R4, !PT ;  /* 0x0000000417047209 */ /* 0x000fe40007810000 */
[----:B------:R-:W-:Y:S02]  /*4a10*/  ISETP.GT.AND P1, PT, R0, 0x18, PT ;  /* 0x000000180000780c */ /* 0x000fe40003f24270 */
[----:B------:R-:W-:Y:S02]  /*4a20*/  FSEL R21, R162, -INF , P2 ;  /* 0xff800000a2157808 */ /* 0x000fe40001000000 */
[----:B------:R-:W-:Y:S02]  /*4a30*/  FMNMX.FTZ R5, R20, R5, !PT ;  /* 0x0000000514057209 */ /* 0x000fe40007810000 */
[----:B------:R-:W-:-:S02]  /*4a40*/  FMNMX.FTZ R2, R96, R2, !PT ;  /* 0x0000000260027209 */ /* 0x000fc40007810000 */
[----:B------:R-:W-:Y:S02]  /*4a50*/  FMNMX.FTZ R4, R24, R4, !PT ;  /* 0x0000000418047209 */ /* 0x000fe40007810000 */
[----:B------:R-:W-:Y:S02]  /*4a60*/  ISETP.GT.AND P0, PT, R0, 0x19, PT ;  /* 0x000000190000780c */ /* 0x000fe40003f04270 */
[----:B------:R-:W-:Y:S02]  /*4a70*/  FSEL R25, R149, -INF , P1 ;  /* 0xff80000095197808 */ /* 0x000fe40000800000 */
[----:B------:R-:W-:Y:S02]  /*4a80*/  FMNMX.FTZ R5, R21, R5, !PT ;  /* 0x0000000515057209 */ /* 0x000fe40007810000 */
[----:B------:R-:W-:Y:S02]  /*4a90*/  FMNMX.FTZ R2, R139, R2, !PT ;  /* 0x000000028b027209 */ /* 0x000fe40007810000 */
[----:B------:R-:W-:-:S02]  /*4aa0*/  FMNMX.FTZ R4, R132, R4, !PT ;  /* 0x0000000484047209 */ /* 0x000fc40007810000 */
[----:B------:R-:W-:Y:S02]  /*4ab0*/  ISETP.GT.AND P5, PT, R0, 0x20, PT ;  /* 0x000000200000780c */ /* 0x000fe40003fa4270 */
[----:B------:R-:W-:Y:S02]  /*4ac0*/  FSEL R72, R146, -INF , P0 ;  /* 0xff80000092487808 */ /* 0x000fe40000000000 */
[----:B------:R-:W-:Y:S02]  /*4ad0*/  FMNMX.FTZ R5, R25, R5, !PT ;  /* 0x0000000519057209 */ /* 0x000fe40007810000 */
[----:B------:R-:W-:Y:S02]  /*4ae0*/  FMNMX.FTZ R2, R140, R2, !PT ;  /* 0x000000028c027209 */ /* 0x000fe40007810000 */
        /* <DEDUP_REMOVED lines=48> */
[----:B------:R-:W-:Y:S01]  /*4df0*/  FMNMX.FTZ R5, R170, R5, !PT ;  /* 0x00000005aa057209 */ /* 0x000fe20007810000 */
[----:B------:R-:W-:Y:S01]  /*4e00*/  LDSM.16.MT88.4 R84, [R228] ;  /* 0x00000000e454783b */ /* 0x000fe20000004200 */
[----:B------:R-:W-:-:S02]  /*4e10*/  FMNMX.FTZ R2, R183, R2, !PT ;  /* 0x00000002b7027209 */ /* 0x000fc40007810000 */
[----:B------:R-:W-:Y:S02]  /*4e20*/  FMNMX.FTZ R4, R179, R4, !PT ;  /* 0x00000004b3047209 */ /* 0x000fe40007810000 */
[----:B------:R-:W-:Y:S02]  /*4e30*/  ISETP.GT.AND P3, PT, R0, 0x49, PT ;  /* 0x000000490000780c */ /* 0x000fe40003f64270 */
[----:B------:R-:W-:Y:S02]  /*4e40*/  FSEL R169, R80, -INF , P5 ;  /* 0xff80000050a97808 */ /* 0x000fe40002800000 */
[----:B------:R-:W-:Y:S01]  /*4e50*/  FMNMX.FTZ R5, R168, R5, !PT ;  /* 0x00000005a8057209 */ /* 0x000fe20007810000 */
[----:B------:R-:W-:Y:S01]  /*4e60*/  LDSM.16.MT88.4 R80, [R224] ;  /* 0x00000000e050783b */ /* 0x000fe20000004200 */
[C---:B------:R-:W-:Y:S02]  /*4e70*/  ISETP.GT.AND P2, PT, R0.reuse, 0x50, PT ;  /* 0x000000500000780c */ /* 0x040fe40003f44270 */
[----:B------:R-:W-:-:S02]  /*4e80*/  ISETP.GT.AND P1, PT, R0, 0x51, PT ;  /* 0x000000510000780c */ /* 0x000fc40003f24270 */
[----:B------:R-:W-:Y:S02]  /*4e90*/  ISETP.GT.AND P0, PT, R0, 0x58, PT ;  /* 0x000000580000780c */ /* 0x000fe40003f04270 */
[----:B------:R-:W-:Y:S02]  /*4ea0*/  FMNMX.FTZ R3, R194, R2, !PT ;  /* 0x00000002c2037209 */ /* 0x000fe40007810000 */
[----:B------:R-:W-:Y:S02]  /*4eb0*/  FMNMX.FTZ R2, R184, R4, !PT ;  /* 0x00000004b8027209 */ /* 0x000fe40007810000 */
[----:B------:R-:W-:Y:S02]  /*4ec0*/  FSEL R166, R71, -INF , P3 ;  /* 0xff80000047a67808 */ /* 0x000fe40001800000 */
[----:B------:R-:W-:Y:S02]  /*4ed0*/  FMNMX.FTZ R5, R169, R5, !PT ;  /* 0x00000005a9057209 */ /* 0x000fe40007810000 */
[----:B------:R-:W-:-:S02]  /*4ee0*/  FSEL R218, R74, -INF , P2 ;  /* 0xff8000004ada7808 */ /* 0x000fc40001000000 */
[----:B------:R-:W-:Y:S02]  /*4ef0*/  FSEL R209, R75, -INF , P1 ;  /* 0xff8000004bd17808 */ /* 0x000fe40000800000 */
[----:B------:R-:W-:Y:S02]  /*4f00*/  FSEL R202, R62, -INF , P0 ;  /* 0xff8000003eca7808 */ /* 0x000fe40000000000 */
[C---:B------:R-:W-:Y:S02]  /*4f10*/  ISETP.GT.AND P5, PT, R0.reuse, 0x59, PT ;  /* 0x000000590000780c */ /* 0x040fe40003fa4270 */
[C---:B------:R-:W-:Y:S02]  /*4f20*/  ISETP.GT.AND P3, PT, R0.reuse, 0x60, PT ;  /* 0x000000600000780c */ /* 0x040fe40003f64270 */
[C---:B------:R-:W-:Y:S02]  /*4f30*/  ISETP.GT.AND P2, PT, R0.reuse, 0x61, PT ;  /* 0x000000610000780c */ /* 0x040fe40003f44270 */
[----:B------:R-:W-:-:S02]  /*4f40*/  ISETP.GT.AND P1, PT, R0, 0x68, PT ;  /* 0x000000680000780c */ /* 0x000fc40003f24270 */
[----:B------:R-:W-:Y:S02]  /*4f50*/  ISETP.GT.AND P0, PT, R0, 0x69, PT ;  /* 0x000000690000780c */ /* 0x000fe40003f04270 */
        /* <DEDUP_REMOVED lines=9> */
[----:B------:R-:W-:Y:S02]  /*4ff0*/  FSEL R201, R63, -INF , P5 ;  /* 0xff8000003fc97808 */ /* 0x000fe40002800000 */
[----:B------:R-:W-:-:S02]  /*5000*/  FMNMX.FTZ R3, R202, R3, !PT ;  /* 0x00000003ca037209 */ /* 0x000fc40007810000 */
[----:B------:R-:W-:Y:S02]  /*5010*/  FMNMX.FTZ R4, R233, R4, !PT ;  /* 0x00000004e9047209 */ /* 0x000fe40007810000 */
[----:B------:R-:W-:Y:S02]  /*5020*/  FMNMX.FTZ R2, R207, R0, !PT ;  /* 0x00000000cf027209 */ /* 0x000fe40007810000 */
[----:B------:R-:W-:Y:S02]  /*5030*/  FSEL R205, R28, -INF , P3 ;  /* 0xff8000001ccd7808 */ /* 0x000fe40001800000 */
[----:B------:R-:W-:Y:S02]  /*5040*/  FMNMX.FTZ R3, R201, R3, !PT ;  /* 0x00000003c9037209 */ /* 0x000fe40007810000 */
[----:B------:R-:W-:Y:S02]  /*5050*/  FMNMX.FTZ R4, R232, R4, !PT ;  /* 0x00000004e8047209 */ /* 0x000fe40007810000 */
[----:B------:R-:W-:-:S02]  /*5060*/  FMNMX.FTZ R2, R212, R2, !PT ;  /* 0x00000002d4027209 */ /* 0x000fc40007810000 */
[----:B------:R-:W-:Y:S02]  /*5070*/  FSEL R208, R29, -INF , P2 ;  /* 0xff8000001dd07808 */ /* 0x000fe40001000000 */
[----:B------:R-:W-:Y:S02]  /*5080*/  FMNMX.FTZ R3, R205, R3, !PT ;  /* 0x00000003cd037209 */ /* 0x000fe40007810000 */
[----:B------:R-:W-:Y:S02]  /*5090*/  FMNMX.FTZ R4, R230, R4, !PT ;  /* 0x00000004e6047209 */ /* 0x000fe40007810000 */
[----:B------:R-:W-:Y:S02]  /*50a0*/  FMNMX.FTZ R2, R200, R2, !PT ;  /* 0x00000002c8027209 */ /* 0x000fe40007810000 */
[----:B------:R-:W-:Y:S02]  /*50b0*/  FMNMX.FTZ R0, R208, R3, !PT ;  /* 0x00000003d0007209 */ /* 0x000fe40007810000 */
[----:B------:R-:W-:Y:S01]  /*50c0*/  FMNMX.FTZ R3, R229, R4, !PT ;  /* 0x00000004e5037209 */ /* 0x000fe20007810000 */
[----:B------:R-:W1:Y:S01]  /*50d0*/  SHFL.BFLY PT, R5, R2, 0x2, 0x1f ;  /* 0x0c401f0002057f89 */ /* 0x000e6200000e0000 */
[----:B------:R-:W-:-:S02]  /*50e0*/  FSEL R206, R26, -INF , P1 ;  /* 0xff8000001ace7808 */ /* 0x000fc40000800000 */
[----:B------:R-:W-:Y:S02]  /*50f0*/  FMNMX.FTZ R3, R226, R3, !PT ;  /* 0x00000003e2037209 */ /* 0x000fe40007810000 */
[----:B------:R-:W-:Y:S02]  /*5100*/  FSEL R219, R27, -INF , P0 ;  /* 0xff8000001bdb7808 */ /* 0x000fe40000000000 */
[----:B------:R-:W-:Y:S01]  /*5110*/  FMNMX.FTZ R0, R206, R0, !PT ;  /* 0x00000000ce007209 */ /* 0x000fe20007810000 */
[----:B------:R-:W2:Y:S03]  /*5120*/  SHFL.BFLY PT, R4, R3, 0x2, 0x1f ;  /* 0x0c401f0003047f89 */ /* 0x000ea600000e0000 */
[----:B------:R-:W-:-:S05]  /*5130*/  FMNMX.FTZ R0, R219, R0, !PT ;  /* 0x00000000db007209 */ /* 0x000fca0007810000 */
[----:B------:R-:W3:Y:S01]  /*5140*/  SHFL.BFLY PT, R70, R0, 0x2, 0x1f ;  /* 0x0c401f0000467f89 */ /* 0x000ee200000e0000 */
[----:B-1----:R-:W-:-:S05]  /*5150*/  FMNMX.FTZ R2, R2, R5, !PT ;  /* 0x0000000502027209 */ /* 0x002fca0007810000 */
[----:B------:R-:W1:Y:S01]  /*5160*/  SHFL.BFLY PT, R71, R2, 0x1, 0x1f ;  /* 0x0c201f0002477f89 */ /* 0x000e6200000e0000 */
[----:B--2---:R-:W-:-:S05]  /*5170*/  FMNMX.FTZ R3, R3, R4, !PT ;  /* 0x0000000403037209 */ /* 0x004fca0007810000 */
[----:B------:R-:W2:Y:S01]  /*5180*/  SHFL.BFLY PT, R73, R3, 0x1, 0x1f ;  /* 0x0c201f0003497f89 */ /* 0x000ea200000e0000 */
[----:B---3--:R-:W-:Y:S01]  /*5190*/  FMNMX.FTZ R70, R0, R70, !PT ;  /* 0x0000004600467209 */ /* 0x008fe20007810000 */
[----:B------:R-:W-:-:S04]  /*51a0*/  IMAD.IADD R0, R7, 0x1, R6 ;  /* 0x0000000107007824 */ /* 0x000fc800078e0206 */
[----:B------:R-:W3:Y:S01]  /*51b0*/  SHFL.BFLY PT, R4, R70, 0x1, 0x1f ;  /* 0x0c201f0046047f89 */ /* 0x000ee200000e0000 */
[----:B------:R-:W-:-:S04]  /*51c0*/  IMNMX R0, R8, R0, PT ;  /* 0x0000000008007217 */ /* 0x000fc80003800200 */
[C---:B------:R-:W-:Y:S02]  /*51d0*/  ISETP.GT.AND P0, PT, R0.reuse, RZ, PT ;  /* 0x000000ff0000720c */ /* 0x040fe40003f04270 */
[C---:B------:R-:W-:Y:S02]  /*51e0*/  ISETP.GT.AND P5, PT, R0.reuse, 0x1, PT ;  /* 0x000000010000780c */ /* 0x040fe40003fa4270 */
[----:B------:R-:W-:Y:S02]  /*51f0*/  ISETP.GT.AND P2, PT, R0, 0x8, PT ;  /* 0x000000080000780c */ /* 0x000fe40003f44270 */
[----:B------:R-:W-:Y:S02]  /*5200*/  FSEL R7, R193, -INF , P0 ;  /* 0xff800000c1077808 */ /* 0x000fe40000000000 */
[----:B------:R-:W-:Y:S02]  /*5210*/  FSEL R60, R192, -INF , P5 ;  /* 0xff800000c03c7808 */ /* 0x000fe40002800000 */
[----:B-1----:R-:W-:-:S02]  /*5220*/  FMNMX.FTZ R71, R2, R71, !PT ;  /* 0x0000004702477209 */ /* 0x002fc40007810000 */
[C---:B------:R-:W-:Y:S02]  /*5230*/  ISETP.GT.AND P3, PT, R0.reuse, 0x9, PT ;  /* 0x000000090000780c */ /* 0x040fe40003f64270 */
[----:B------:R-:W-:Y:S01]  /*5240*/  FSEL R61, R191, -INF , P2 ;  /* 0xff800000bf3d7808 */ /* 0x000fe20001000000 */
[----:B------:R-:W-:Y:S01]  /*5250*/  IMAD.MOV.U32 R191, RZ, RZ, R212 ;  /* 0x000000ffffbf7224 */ /* 0x000fe200078e00d4 */
[----:B------:R-:W-:Y:S02]  /*5260*/  FMNMX.FTZ R2, R7, R60, !PT ;  /* 0x0000003c07027209 */ /* 0x000fe40007810000 */
[----:B------:R-:W-:Y:S02]  /*5270*/  ISETP.GT.AND P1, PT, R0, 0x10, PT ;  /* 0x000000100000780c */ /* 0x000fe40003f24270 */
[----:B------:R-:W-:Y:S01]  /*5280*/  FSEL R62, R190, -INF , P3 ;  /* 0xff800000be3e7808 */ /* 0x000fe20001800000 */
[----:B------:R-:W-:Y:S01]  /*5290*/  IMAD.MOV.U32 R190, RZ, RZ, R218 ;  /* 0x000000ffffbe7224 */ /* 0x000fe200078e00da */
[----:B------:R-:W-:-:S02]  /*52a0*/  FMNMX.FTZ R2, R61, R2, !PT ;  /* 0x000000023d027209 */ /* 0x000fc40007810000 */
[----:B--2---:R-:W-:Y:S02]  /*52b0*/  FMNMX.FTZ R73, R3, R73, !PT ;  /* 0x0000004903497209 */ /* 0x004fe40007810000 */
[C---:B------:R-:W-:Y:S02]  /*52c0*/  ISETP.GT.AND P2, PT, R0.reuse, 0x19, PT ;  /* 0x000000190000780c */ /* 0x040fe40003f44270 */
[----:B------:R-:W-:Y:S02]  /*52d0*/  ISETP.GT.AND P0, PT, R0, 0x11, PT ;  /* 0x000000110000780c */ /* 0x000fe40003f04270 */
[----:B------:R-:W-:Y:S02]  /*52e0*/  FSEL R63, R189, -INF , P1 ;  /* 0xff800000bd3f7808 */ /* 0x000fe40000800000 */
[----:B------:R-:W-:Y:S01]  /*52f0*/  FMNMX.FTZ R3, R62, R2, !PT ;  /* 0x000000023e037209 */ /* 0x000fe20007810000 */
[----:B------:R-:W-:Y:S01]  /*5300*/  FMUL.FTZ R2, R73, c[0x0][0x2d0] ;  /* 0x0000b40049027a20 */ /* 0x000fe20000410000 */
[----:B------:R-:W-:-:S02]  /*5310*/  FSEL R74, R186, -INF , P2 ;  /* 0xff800000ba4a7808 */ /* 0x000fc40001000000 */
[----:B------:R-:W-:Y:S02]  /*5320*/  FSETP.NEU.FTZ.AND P2, PT, R73, -INF , PT ;  /* 0xff8000004900780b */ /* 0x000fe40003f5d000 */
[----:B------:R-:W-:Y:S02]  /*5330*/  ISETP.GT.AND P5, PT, R0, 0x18, PT ;  /* 0x000000180000780c */ /* 0x000fe40003fa4270 */
[----:B------:R-:W-:Y:S02]  /*5340*/  FSEL R68, R188, -INF , P0 ;  /* 0xff800000bc447808 */ /* 0x000fe40000000000 */
[----:B------:R-:W-:Y:S02]  /*5350*/  FMNMX.FTZ R3, R63, R3, !PT ;  /* 0x000000033f037209 */ /* 0x000fe40007810000 */
[----:B---3--:R-:W-:Y:S02]  /*5360*/  FMNMX.FTZ R70, R70, R4, !PT ;  /* 0x0000000446467209 */ /* 0x008fe40007810000 */
[----:B------:R-:W-:-:S02]  /*5370*/  FSEL R4, R2, RZ, P2 ;  /* 0x000000ff02047208 */ /* 0x000fc40001000000 */
[----:B------:R-:W-:Y:S02]  /*5380*/  FSEL R69, R187, -INF , P5 ;  /* 0xff800000bb457808 */ /* 0x000fe40002800000 */
[----:B------:R-:W-:Y:S01]  /*5390*/  FMNMX.FTZ R2, R68, R3, !PT ;  /* 0x0000000344027209 */ /* 0x000fe20007810000 */
[--C-:B------:R-:W-:Y:S01]  /*53a0*/  FFMA.FTZ R3, R9, c[0x0][0x2d0], -R4.reuse ;  /* 0x0000b40009037a23 */ /* 0x100fe20000010804 */
[C---:B------:R-:W-:Y:S01]  /*53b0*/  ISETP.GT.AND P3, PT, R0.reuse, 0x20, PT ;  /* 0x000000200000780c */ /* 0x040fe20003f64270 */
[----:B------:R-:W-:Y:S01]  /*53c0*/  FFMA.FTZ R5, R11, c[0x0][0x2d0], -R4 ;  /* 0x0000b4000b057a23 */ /* 0x000fe20000010804 */
[----:B------:R-:W-:Y:S01]  /*53d0*/  FMNMX.FTZ R2, R69, R2, !PT ;  /* 0x0000000245027209 */ /* 0x000fe20007810000 */
[----:B------:R1:W-:Y:S01]  /*53e0*/  MUFU.EX2 R242, R3 ;  /* 0x0000000300f27308 */ /* 0x0003e20000000800 */
[----:B------:R-:W-:Y:S02]  /*53f0*/  ISETP.GT.AND P1, PT, R0, 0x21, PT ;  /* 0x000000210000780c */ /* 0x000fe40003f24270 */
[----:B------:R-:W-:-:S02]  /*5400*/  FSEL R75, R176, -INF , P3 ;  /* 0xff800000b04b7808 */ /* 0x000fc40001800000 */
[----:B------:R-:W-:Y:S02]  /*5410*/  FMNMX.FTZ R2, R74, R2, !PT ;  /* 0x000000024a027209 */ /* 0x000fe40007810000 */
[----:B------:R-:W-:Y:S01]  /*5420*/  ISETP.GT.AND P0, PT, R0, 0x28, PT ;  /* 0x000000280000780c */ /* 0x000fe20003f04270 */
[----:B------:R2:W-:Y:S01]  /*5430*/  MUFU.EX2 R221, R5 ;  /* 0x0000000500dd7308 */ /* 0x0005e20000000800 */
[----:B------:R-:W-:Y:S02]  /*5440*/  FSEL R90, R175, -INF , P1 ;  /* 0xff800000af5a7808 */ /* 0x000fe40000800000 */
[----:B------:R-:W-:Y:S02]  /*5450*/  FMNMX.FTZ R2, R75, R2, !PT ;  /* 0x000000024b027209 */ /* 0x000fe40007810000 */
[----:B------:R-:W-:Y:S02]  /*5460*/  FSEL R91, R172, -INF , P0 ;  /* 0xff800000ac5b7808 */ /* 0x000fe40000000000 */
[----:B------:R-:W-:Y:S01]  /*5470*/  ISETP.GT.AND P5, PT, R0, 0x29, PT ;  /* 0x000000290000780c */ /* 0x000fe20003fa4270 */
[C---:B-1----:R-:W-:Y:S01]  /*5480*/  FMUL.FTZ R3, R71.reuse, c[0x0][0x2d0] ;  /* 0x0000b40047037a20 */ /* 0x042fe20000410000 */
[----:B------:R-:W-:-:S02]  /*5490*/  FSETP.NEU.FTZ.AND P0, PT, R71, -INF , PT ;  /* 0xff8000004700780b */ /* 0x000fc40003f1d000 */
[----:B------:R-:W-:Y:S02]  /*54a0*/  FMNMX.FTZ R2, R90, R2, !PT ;  /* 0x000000025a027209 */ /* 0x000fe40007810000 */
[C---:B------:R-:W-:Y:S02]  /*54b0*/  ISETP.GT.AND P3, PT, R0.reuse, 0x30, PT ;  /* 0x000000300000780c */ /* 0x040fe40003f64270 */
[----:B------:R-:W-:Y:S02]  /*54c0*/  FSEL R92, R167, -INF , P5 ;  /* 0xff800000a75c7808 */ /* 0x000fe40002800000 */
[----:B------:R-:W-:Y:S02]  /*54d0*/  FSEL R3, R3, RZ, P0 ;  /* 0x000000ff03037208 */ /* 0x000fe40000000000 */
[----:B------:R-:W-:Y:S02]  /*54e0*/  FMNMX.FTZ R2, R91, R2, !PT ;  /* 0x000000025b027209 */ /* 0x000fe40007810000 */
[----:B------:R-:W-:Y:S01]  /*54f0*/  ISETP.GT.AND P2, PT, R0, 0x31, PT ;  /* 0x000000310000780c */ /* 0x000fe20003f44270 */
[--C-:B--2---:R-:W-:Y:S01]  /*5500*/  FFMA.FTZ R5, R10, c[0x0][0x2d0], -R3.reuse ;  /* 0x0000b4000a057a23 */ /* 0x104fe20000010803 */
[----:B------:R-:W-:Y:S01]  /*5510*/  FSEL R116, R103, -INF , P3 ;  /* 0xff80000067747808 */ /* 0x000fe20001800000 */
[----:B------:R-:W-:Y:S01]  /*5520*/  FFMA.FTZ R6, R17, c[0x0][0x2d0], -R3 ;  /* 0x0000b40011067a23 */ /* 0x000fe20000010803 */
[----:B------:R-:W-:Y:S01]  /*5530*/  FMNMX.FTZ R2, R92, R2, !PT ;  /* 0x000000025c027209 */ /* 0x000fe20007810000 */
[----:B------:R1:W-:Y:S01]  /*5540*/  MUFU.EX2 R188, R5 ;  /* 0x0000000500bc7308 */ /* 0x0003e20000000800 */
[----:B------:R-:W-:-:S02]  /*5550*/  ISETP.GT.AND P1, PT, R0, 0x38, PT ;  /* 0x000000380000780c */ /* 0x000fc40003f24270 */
[----:B------:R-:W-:Y:S02]  /*5560*/  FSEL R135, R102, -INF , P2 ;  /* 0xff80000066877808 */ /* 0x000fe40001000000 */
[----:B------:R-:W-:Y:S02]  /*5570*/  FMNMX.FTZ R2, R116, R2, !PT ;  /* 0x0000000274027209 */ /* 0x000fe40007810000 */
[C---:B------:R-:W-:Y:S01]  /*5580*/  ISETP.GT.AND P0, PT, R0.reuse, 0x39, PT ;  /* 0x000000390000780c */ /* 0x040fe20003f04270 */
[----:B------:R-:W-:Y:S01]  /*5590*/  MUFU.EX2 R192, R6 ;  /* 0x0000000600c07308 */ /* 0x000fe20000000800 */
[----:B------:R-:W-:Y:S02]  /*55a0*/  FSEL R138, R101, -INF , P1 ;  /* 0xff800000658a7808 */ /* 0x000fe40000800000 */
[----:B------:R-:W-:Y:S02]  /*55b0*/  FMNMX.FTZ R2, R135, R2, !PT ;  /* 0x0000000287027209 */ /* 0x000fe40007810000 */
[----:B------:R-:W-:-:S02]  /*55c0*/  ISETP.GT.AND P5, PT, R0, 0x40, PT ;  /* 0x000000400000780c */ /* 0x000fc40003fa4270 */
[----:B------:R-:W-:Y:S01]  /*55d0*/  FSEL R142, R100, -INF , P0 ;  /* 0xff800000648e7808 */ /* 0x000fe20000000000 */
[----:B-1----:R-:W-:Y:S01]  /*55e0*/  FFMA.FTZ R5, R12, c[0x0][0x2d0], -R3 ;  /* 0x0000b4000c057a23 */ /* 0x002fe20000010803 */
[----:B------:R-:W-:Y:S02]  /*55f0*/  FMNMX.FTZ R2, R138, R2, !PT ;  /* 0x000000028a027209 */ /* 0x000fe40007810000 */
[C---:B------:R-:W-:Y:S01]  /*5600*/  ISETP.GT.AND P3, PT, R0.reuse, 0x41, PT ;  /* 0x000000410000780c */ /* 0x040fe20003f64270 */
[----:B------:R1:W2:Y:S01]  /*5610*/  MUFU.EX2 R193, R5 ;  /* 0x0000000500c17308 */ /* 0x0002a20000000800 */
[----:B------:R-:W-:Y:S02]  /*5620*/  FSEL R145, R145, -INF , P5 ;  /* 0xff80000091917808 */ /* 0x000fe40002800000 */
[----:B------:R-:W-:Y:S02]  /*5630*/  ISETP.GT.AND P2, PT, R0, 0x48, PT ;  /* 0x000000480000780c */ /* 0x000fe40003f44270 */
[----:B------:R-:W-:-:S02]  /*5640*/  FSEL R153, R153, -INF , P3 ;  /* 0xff80000099997808 */ /* 0x000fc40001800000 */
[C---:B------:R-:W-:Y:S02]  /*5650*/  ISETP.GT.AND P1, PT, R0.reuse, 0x49, PT ;  /* 0x000000490000780c */ /* 0x040fe40003f24270 */
[----:B------:R-:W-:Y:S02]  /*5660*/  FSEL R155, R155, -INF , P2 ;  /* 0xff8000009b9b7808 */ /* 0x000fe40001000000 */
[----:B------:R-:W-:Y:S02]  /*5670*/  ISETP.GT.AND P0, PT, R0, 0x50, PT ;  /* 0x000000500000780c */ /* 0x000fe40003f04270 */
[----:B------:R-:W-:Y:S02]  /*5680*/  FSEL R156, R156, -INF , P1 ;  /* 0xff8000009c9c7808 */ /* 0x000fe40000800000 */
[----:B------:R-:W-:Y:S01]  /*5690*/  ISETP.GT.AND P2, PT, R0, 0x51, PT ;  /* 0x000000510000780c */ /* 0x000fe20003f44270 */
[----:B-1----:R-:W-:Y:S01]  /*56a0*/  FFMA.FTZ R5, R13, c[0x0][0x2d0], -R3 ;  /* 0x0000b4000d057a23 */ /* 0x002fe20000010803 */
[----:B------:R-:W-:-:S02]  /*56b0*/  FSEL R174, R174, -INF , P0 ;  /* 0xff800000aeae7808 */ /* 0x000fc40000000000 */
[C---:B------:R-:W-:Y:S01]  /*56c0*/  ISETP.GT.AND P1, PT, R0.reuse, 0x58, PT ;  /* 0x000000580000780c */ /* 0x040fe20003f24270 */
[----:B------:R1:W3:Y:S01]  /*56d0*/  MUFU.EX2 R198, R5 ;  /* 0x0000000500c67308 */ /* 0x0002e20000000800 */
[----:B------:R-:W-:Y:S02]  /*56e0*/  FSEL R173, R173, -INF , P2 ;  /* 0xff800000adad7808 */ /* 0x000fe40001000000 */
[----:B------:R-:W-:Y:S02]  /*56f0*/  ISETP.GT.AND P0, PT, R0, 0x59, PT ;  /* 0x000000590000780c */ /* 0x000fe40003f04270 */
[----:B------:R-:W-:Y:S02]  /*5700*/  FSEL R172, R66, -INF , P1 ;  /* 0xff80000042ac7808 */ /* 0x000fe40000800000 */
[----:B------:R-:W-:Y:S02]  /*5710*/  FSETP.NEU.FTZ.AND P3, PT, R70, -INF , PT ;  /* 0xff8000004600780b */ /* 0x000fe40003f7d000 */
[----:B------:R-:W-:-:S02]  /*5720*/  ISETP.GT.AND P2, PT, R0, 0x60, PT ;  /* 0x000000600000780c */ /* 0x000fc40003f44270 */
[----:B------:R-:W-:Y:S02]  /*5730*/  FSEL R167, R67, -INF , P0 ;  /* 0xff80000043a77808 */ /* 0x000fe40000000000 */
[----:B------:R-:W-:Y:S02]  /*5740*/  ISETP.GT.AND P1, PT, R0, 0x61, PT ;  /* 0x000000610000780c */ /* 0x000fe40003f24270 */
[----:B------:R-:W-:Y:S02]  /*5750*/  FSEL R165, R38, -INF , P2 ;  /* 0xff80000026a57808 */ /* 0x000fe40001000000 */
[----:B-1----:R-:W-:Y:S01]  /*5760*/  FMNMX.FTZ R5, R142, R2, !PT ;  /* 0x000000028e057209 */ /* 0x002fe20007810000 */
[----:B------:R-:W-:Y:S01]  /*5770*/  FMUL.FTZ R2, R70, c[0x0][0x2d0] ;  /* 0x0000b40046027a20 */ /* 0x000fe20000410000 */
[----:B------:R-:W-:Y:S02]  /*5780*/  ISETP.GT.AND P0, PT, R0, 0x68, PT ;  /* 0x000000680000780c */ /* 0x000fe40003f04270 */
[----:B------:R-:W-:-:S02]  /*5790*/  FMNMX.FTZ R5, R145, R5, !PT ;  /* 0x0000000591057209 */ /* 0x000fc40007810000 */
[----:B------:R-:W-:Y:S02]  /*57a0*/  FSEL R2, R2, RZ, P3 ;  /* 0x000000ff02027208 */ /* 0x000fe40001800000 */
[----:B------:R-:W-:Y:S02]  /*57b0*/  FMNMX.FTZ R5, R153, R5, !PT ;  /* 0x0000000599057209 */ /* 0x000fe40007810000 */
[----:B------:R-:W-:Y:S01]  /*57c0*/  ISETP.GT.AND P2, PT, R0, 0x69, PT ;  /* 0x000000690000780c */ /* 0x000fe20003f44270 */
[--C-:B------:R-:W-:Y:S01]  /*57d0*/  FFMA.FTZ R0, R18, c[0x0][0x2d0], -R2.reuse ;  /* 0x0000b40012007a23 */ /* 0x100fe20000010802 */
[----:B------:R-:W-:Y:S01]  /*57e0*/  FMNMX.FTZ R5, R155, R5, !PT ;  /* 0x000000059b057209 */ /* 0x000fe20007810000 */
[----:B------:R-:W-:Y:S01]  /*57f0*/  FFMA.FTZ R6, R14, c[0x0][0x2d0], -R2 ;  /* 0x0000b4000e067a23 */ /* 0x000fe20000010802 */
[----:B------:R-:W-:Y:S01]  /*5800*/  FSEL R164, R39, -INF , P1 ;  /* 0xff80000027a47808 */ /* 0x000fe20000800000 */
[----:B------:R-:W-:Y:S01]  /*5810*/  MUFU.EX2 R235, R0 ;  /* 0x0000000000eb7308 */ /* 0x000fe20000000800 */
[----:B------:R-:W-:-:S02]  /*5820*/  FMNMX.FTZ R5, R156, R5, !PT ;  /* 0x000000059c057209 */ /* 0x000fc40007810000 */
[----:B------:R-:W-:Y:S02]  /*5830*/  FSEL R163, R30, -INF , P0 ;  /* 0xff8000001ea37808 */ /* 0x000fe40000000000 */
[----:B------:R-:W-:Y:S02]  /*5840*/  FMNMX.FTZ R5, R174, R5, !PT ;  /* 0x00000005ae057209 */ /* 0x000fe40007810000 */
[----:B------:R-:W-:Y:S01]  /*5850*/  FSEL R162, R31, -INF , P2 ;  /* 0xff8000001fa27808 */ /* 0x000fe20001000000 */
[----:B------:R1:W-:Y:S01]  /*5860*/  MUFU.EX2 R249, R6 ;  /* 0x0000000600f97308 */ /* 0x0003e20000000800 */
[----:B------:R-:W-:Y:S02]  /*5870*/  FMNMX.FTZ R5, R173, R5, !PT ;  /* 0x00000005ad057209 */ /* 0x000fe40007810000 */
[----:B--2---:R-:W-:Y:S02]  /*5880*/  F2FP.BF16.PACK_AB R8, R193, R188 ;  /* 0x000000bcc108723e */ /* 0x004fe400000010ff */
[----:B------:R-:W-:-:S02]  /*5890*/  FMNMX.FTZ R5, R172, R5, !PT ;  /* 0x00000005ac057209 */ /* 0x000fc40007810000 */
[----:B---3--:R-:W-:Y:S02]  /*58a0*/  F2FP.BF16.PACK_AB R10, R192, R198 ;  /* 0x000000c6c00a723e */ /* 0x008fe400000010ff */
[----:B------:R-:W-:-:S04]  /*58b0*/  FMNMX.FTZ R5, R167, R5, !PT ;  /* 0x00000005a7057209 */ /* 0x000fc80007810000 */
[----:B------:R-:W-:Y:S01]  /*58c0*/  FMNMX.FTZ R5, R165, R5, !PT ;  /* 0x00000005a5057209 */ /* 0x000fe20007810000 */
[----:B-1----:R-:W-:-:S03]  /*58d0*/  FFMA.FTZ R6, R15, c[0x0][0x2d0], -R2 ;  /* 0x0000b4000f067a23 */ /* 0x002fc60000010802 */
[----:B------:R-:W-:Y:S01]  /*58e0*/  FMNMX.FTZ R0, R164, R5, !PT ;  /* 0x00000005a4007209 */ /* 0x000fe20007810000 */
[----:B------:R-:W-:Y:S01]  /*58f0*/  FFMA.FTZ R5, R19, c[0x0][0x2d0], -R3 ;  /* 0x0000b40013057a23 */ /* 0x000fe20000010803 */
[----:B------:R1:W2:Y:S02]  /*5900*/  MUFU.EX2 R244, R6 ;  /* 0x0000000600f47308 */ /* 0x0002a40000000800 */
[----:B------:R-:W-:-:S04]  /*5910*/  FMNMX.FTZ R0, R163, R0, !PT ;  /* 0x00000000a3007209 */ /* 0x000fc80007810000 */
[----:B------:R-:W-:Y:S02]  /*5920*/  FMNMX.FTZ R0, R162, R0, !PT ;  /* 0x00000000a2007209 */ /* 0x000fe40007810000 */
[----:B------:R3:W-:Y:S01]  /*5930*/  MUFU.EX2 R220, R5 ;  /* 0x0000000500dc7308 */ /* 0x0007e20000000800 */
[----:B-1----:R-:W-:Y:S01]  /*5940*/  FFMA.FTZ R6, R16, c[0x0][0x2d0], -R2 ;  /* 0x0000b40010067a23 */ /* 0x002fe20000010802 */
[----:B--2---:R-:W-:-:S06]  /*5950*/  F2FP.BF16.PACK_AB R9, R244, R249 ;  /* 0x000000f9f409723e */ /* 0x004fcc00000010ff */
[----:B------:R1:W2:Y:S01]  /*5960*/  MUFU.EX2 R246, R6 ;  /* 0x0000000600f67308 */ /* 0x0002a20000000800 */
[----:B---3--:R-:W-:-:S07]  /*5970*/  FFMA.FTZ R5, R22, c[0x0][0x2d0], -R3 ;  /* 0x0000b40016057a23 */ /* 0x008fce0000010803 */
[----:B------:R3:W4:Y:S01]  /*5980*/  MUFU.EX2 R195, R5 ;  /* 0x0000000500c37308 */ /* 0x0007220000000800 */
[----:B-1----:R-:W1:Y:S01]  /*5990*/  SHFL.BFLY PT, R6, R0, 0x2, 0x1f ;  /* 0x0c401f0000067f89 */ /* 0x002e6200000e0000 */
[----:B--2---:R-:W-:Y:S01]  /*59a0*/  F2FP.BF16.PACK_AB R11, R235, R246 ;  /* 0x000000f6eb0b723e */ /* 0x004fe200000010ff */
[----:B---3--:R-:W-:-:S06]  /*59b0*/  FFMA.FTZ R5, R23, c[0x0][0x2d0], -R3 ;  /* 0x0000b40017057a23 */ /* 0x008fcc0000010803 */
[C---:B------:R-:W-:Y:S01]  /*59c0*/  HMMA.16816.F32.BF16 R32, R8.reuse, R80, RZ ;  /* 0x000000500820723c */ /* 0x040fe200000418ff */
[----:B----4-:R-:W-:Y:S01]  /*59d0*/  F2FP.BF16.PACK_AB R12, R195, R220 ;  /* 0x000000dcc30c723e */ /* 0x010fe200000010ff */
[----:B------:R2:W-:Y:S06]  /*59e0*/  MUFU.EX2 R210, R5 ;  /* 0x0000000500d27308 */ /* 0x0005ec0000000800 */
[----:B------:R-:W-:Y:S01]  /*59f0*/  HMMA.16816.F32.BF16 R64, R8, R84, RZ ;  /* 0x000000540840723c */ /* 0x000fe200000418ff */
[----:B-1----:R-:W-:-:S07]  /*5a00*/  FMNMX.FTZ R0, R0, R6, !PT ;  /* 0x0000000600007209 */ /* 0x002fce0007810000 */
[C---:B------:R-:W-:Y:S01]  /*5a10*/  HMMA.16816.F32.BF16 R36, R8.reuse, R48, RZ ;  /* 0x000000300824723c */ /* 0x040fe200000418ff */
[----:B--2---:R-:W-:Y:S01]  /*5a20*/  FFMA.FTZ R5, R24, c[0x0][0x2d0], -R3 ;  /* 0x0000b40018057a23 */ /* 0x004fe20000010803 */
[----:B------:R-:W1:Y:S03]  /*5a30*/  SHFL.BFLY PT, R6, R0, 0x1, 0x1f ;  /* 0x0c201f0000067f89 */ /* 0x000e6600000e0000 */
[----:B------:R2:W3:Y:S03]  /*5a40*/  MUFU.EX2 R211, R5 ;  /* 0x0000000500d37308 */ /* 0x0004e60000000800 */
[C---:B------:R-:W-:Y:S08]  /*5a50*/  HMMA.16816.F32.BF16 R16, R8.reuse, R56, RZ ;  /* 0x000000380810723c */ /* 0x040ff000000418ff */
[----:B------:R-:W-:Y:S01]  /*5a60*/  HMMA.16816.F32.BF16 R28, R8, R82, RZ ;  /* 0x00000052081c723c */ /* 0x000fe200000418ff */
[----:B--2---:R-:W-:Y:S01]  /*5a70*/  FFMA.FTZ R5, R20, c[0x0][0x2d0], -R2 ;  /* 0x0000b40014057a23 */ /* 0x004fe20000010802 */
[----:B---3--:R-:W-:-:S03]  /*5a80*/  F2FP.BF16.PACK_AB R14, R211, R210 ;  /* 0x000000d2d30e723e */ /* 0x008fc600000010ff */
[----:B------:R2:W-:Y:S02]  /*5a90*/  MUFU.EX2 R185, R5 ;  /* 0x0000000500b97308 */ /* 0x0005e40000000800 */
[--C-:B--2---:R-:W-:Y:S02]  /*5aa0*/  FFMA.FTZ R5, R21, c[0x0][0x2d0], -R2.reuse ;  /* 0x0000b40015057a23 */ /* 0x104fe40000010802 */
[C---:B------:R-:W-:Y:S04]  /*5ab0*/  HMMA.16816.F32.BF16 R20, R8.reuse, R50, RZ ;  /* 0x000000320814723c */ /* 0x040fe800000418ff */
[----:B------:R2:W3:Y:S02]  /*5ac0*/  MUFU.EX2 R186, R5 ;  /* 0x0000000500ba7308 */ /* 0x0004e40000000800 */
[--C-:B--2---:R-:W-:Y:S01]  /*5ad0*/  FFMA.FTZ R5, R25, c[0x0][0x2d0], -R2.reuse ;  /* 0x0000b40019057a23 */ /* 0x104fe20000010802 */
[----:B---3--:R-:W-:Y:S01]  /*5ae0*/  F2FP.BF16.PACK_AB R13, R186, R185 ;  /* 0x000000b9ba0d723e */ /* 0x008fe200000010ff */
[C---:B------:R-:W-:Y:S04]  /*5af0*/  HMMA.16816.F32.BF16 R24, R8.reuse, R86, RZ ;  /* 0x000000560818723c */ /* 0x040fe800000418ff */
[----:B------:R2:W-:Y:S04]  /*5b00*/  MUFU.EX2 R189, R5 ;  /* 0x0000000500bd7308 */ /* 0x0005e80000000800 */
[----:B------:R-:W-:Y:S01]  /*5b10*/  HMMA.16816.F32.BF16 R8, R8, R58, RZ ;  /* 0x0000003a0808723c */ /* 0x000fe200000418ff */
[----:B--2---:R-:W-:Y:S01]  /*5b20*/  FFMA.FTZ R5, R72, c[0x0][0x2d0], -R2 ;  /* 0x0000b40048057a23 */ /* 0x004fe20000010802 */
[----:B-1----:R-:W-:-:S03]  /*5b30*/  FMNMX.FTZ R72, R0, R6, !PT ;  /* 0x0000000600487209 */ /* 0x002fc60007810000 */
[----:B------:R1:W2:Y:S01]  /*5b40*/  MUFU.EX2 R215, R5 ;  /* 0x0000000500d77308 */ /* 0x0002a20000000800 */
[C---:B------:R-:W-:Y:S01]  /*5b50*/  FSETP.NEU.FTZ.AND P0, PT, R72.reuse, -INF , PT ;  /* 0xff8000004800780b */ /* 0x040fe20003f1d000 */
[----:B------:R-:W-:-:S05]  /*5b60*/  FMUL.FTZ R0, R72, c[0x0][0x2d0] ;  /* 0x0000b40048007a20 */ /* 0x000fca0000410000 */
[----:B------:R-:W-:Y:S01]  /*5b70*/  FSEL R0, R0, RZ, P0 ;  /* 0x000000ff00007208 */ /* 0x000fe20000000000 */
[----:B-1----:R-:W-:Y:S01]  /*5b80*/  FFMA.FTZ R5, R88, c[0x0][0x2d0], -R4 ;  /* 0x0000b40058057a23 */ /* 0x002fe20000010804 */
[----:B--2---:R-:W-:-:S03]  /*5b90*/  F2FP.BF16.PACK_AB R15, R215, R189 ;  /* 0x000000bdd70f723e */ /* 0x004fc600000010ff */
[----:B------:R1:W-:Y:S04]  /*5ba0*/  MUFU.EX2 R213, R5 ;  /* 0x0000000500d57308 */ /* 0x0003e80000000800 */
        /* <DEDUP_REMOVED lines=12> */
[----:B------:R1:W-:Y:S02]  /*5c70*/  MUFU.EX2 R6, R5 ;  /* 0x0000000500067308 */ /* 0x0003e40000000800 */
[----:B-1----:R-:W-:-:S06]  /*5c80*/  FFMA.FTZ R5, R7, c[0x0][0x2d0], -R0 ;  /* 0x0000b40007057a23 */ /* 0x002fcc0000010800 */
[----:B------:R1:W-:Y:S02]  /*5c90*/  MUFU.EX2 R161, R5 ;  /* 0x0000000500a17308 */ /* 0x0003e40000000800 */
[----:B-1----:R-:W-:-:S06]  /*5ca0*/  FFMA.FTZ R5, R60, c[0x0][0x2d0], -R0 ;  /* 0x0000b4003c057a23 */ /* 0x002fcc0000010800 */
[----:B------:R1:W3:Y:S02]  /*5cb0*/  MUFU.EX2 R7, R5 ;  /* 0x0000000500077308 */ /* 0x0002e40000000800 */
[----:B-1----:R-:W-:-:S06]  /*5cc0*/  FFMA.FTZ R5, R61, c[0x0][0x2d0], -R0 ;  /* 0x0000b4003d057a23 */ /* 0x002fcc0000010800 */
[----:B------:R1:W-:Y:S02]  /*5cd0*/  MUFU.EX2 R175, R5 ;  /* 0x0000000500af7308 */ /* 0x0003e40000000800 */
[----:B-1----:R-:W-:-:S06]  /*5ce0*/  FFMA.FTZ R5, R62, c[0x0][0x2d0], -R0 ;  /* 0x0000b4003e057a23 */ /* 0x002fcc0000010800 */
[----:B------:R1:W4:Y:S02]  /*5cf0*/  MUFU.EX2 R176, R5 ;  /* 0x0000000500b07308 */ /* 0x0003240000000800 */
[----:B-1----:R-:W-:-:S06]  /*5d00*/  FFMA.FTZ R5, R95, c[0x0][0x2d0], -R4 ;  /* 0x0000b4005f057a23 */ /* 0x002fcc0000010804 */
[----:B------:R1:W-:Y:S02]  /*5d10*/  MUFU.EX2 R187, R5 ;  /* 0x0000000500bb7308 */ /* 0x0003e40000000800 */
[----:B-1----:R-:W-:Y:S02]  /*5d20*/  FFMA.FTZ R5, R96, c[0x0][0x2d0], -R4 ;  /* 0x0000b40060057a23 */ /* 0x002fe40000010804 */
[----:B------:R-:W-:Y:S04]  /*5d30*/  HMMA.16816.F32.BF16 R96, R12, R78, R8 ;  /* 0x0000004e0c60723c */ /* 0x000fe80000041808 */
[----:B------:R1:W1:Y:S03]  /*5d40*/  MUFU.EX2 R119, R5 ;  /* 0x0000000500777308 */ /* 0x0002660000000800 */
[----:B------:R-:W-:-:S02]  /*5d50*/  F2FP.BF16.PACK_AB R8, R221, R242 ;  /* 0x000000f2dd08723e */ /* 0x000fc400000010ff */
[----:B--2---:R-:W-:Y:S02]  /*5d60*/  F2FP.BF16.PACK_AB R10, R214, R213 ;  /* 0x000000d5d60a723e */ /* 0x004fe400000010ff */
[----:B---3--:R-:W-:Y:S02]  /*5d70*/  F2FP.BF16.PACK_AB R9, R7, R161 ;  /* 0x000000a10709723e */ /* 0x008fe400000010ff */
[----:B----4-:R-:W-:Y:S01]  /*5d80*/  F2FP.BF16.PACK_AB R11, R176, R175 ;  /* 0x000000afb00b723e */ /* 0x010fe200000010ff */
[----:B-1----:R-:W-:-:S06]  /*5d90*/  FFMA.FTZ R5, R63, c[0x0][0x2d0], -R0 ;  /* 0x0000b4003f057a23 */ /* 0x002fcc0000010800 */
[C---:B------:R-:W-:Y:S01]  /*5da0*/  HMMA.16816.F32.BF16 R28, R8.reuse, R84, RZ ;  /* 0x00000054081c723c */ /* 0x040fe200000418ff */
[----:B------:R1:W-:Y:S07]  /*5db0*/  MUFU.EX2 R217, R5 ;  /* 0x0000000500d97308 */ /* 0x0003ee0000000800 */
[C---:B------:R-:W-:Y:S08]  /*5dc0*/  HMMA.16816.F32.BF16 R20, R8.reuse, R48, RZ ;  /* 0x000000300814723c */ /* 0x040ff000000418ff */
[----:B------:R-:W-:Y:S01]  /*5dd0*/  HMMA.16816.F32.BF16 R24, R8, R86, RZ ;  /* 0x000000560818723c */ /* 0x000fe200000418ff */
[----:B-1----:R-:W-:-:S02]  /*5de0*/  FFMA.FTZ R5, R68, c[0x0][0x2d0], -R0 ;  /* 0x0000b40044057a23 */ /* 0x002fc40000010800 */
[----:B------:R-:W-:Y:S02]  /*5df0*/  IMAD.MOV.U32 R68, RZ, RZ, R215 ;  /* 0x000000ffff447224 */ /* 0x000fe400078e00d7 */
[----:B------:R1:W2:Y:S03]  /*5e00*/  MUFU.EX2 R216, R5 ;  /* 0x0000000500d87308 */ /* 0x0002a60000000800 */
[C---:B------:R-:W-:Y:S08]  /*5e10*/  HMMA.16816.F32.BF16 R12, R8.reuse, R56, RZ ;  /* 0x00000038080c723c */ /* 0x040ff000000418ff */
[----:B------:R-:W-:Y:S01]  /*5e20*/  HMMA.16816.F32.BF16 R16, R8, R50, RZ ;  /* 0x000000320810723c */ /* 0x000fe200000418ff */
[----:B-1----:R-:W-:-:S02]  /*5e30*/  FFMA.FTZ R5, R69, c[0x0][0x2d0], -R0 ;  /* 0x0000b40045057a23 */ /* 0x002fc40000010800 */
[----:B------:R-:W-:-:S05]  /*5e40*/  IMAD.MOV.U32 R69, RZ, RZ, R119 ;  /* 0x000000ffff457224 */ /* 0x000fca00078e0077 */
[C---:B------:R-:W-:Y:S01]  /*5e50*/  HMMA.16816.F32.BF16 R36, R8.reuse, R80, RZ ;  /* 0x000000500824723c */ /* 0x040fe200000418ff */
[----:B------:R1:W-:Y:S07]  /*5e60*/  MUFU.EX2 R119, R5 ;  /* 0x0000000500777308 */ /* 0x0003ee0000000800 */
[C---:B------:R-:W-:Y:S08]  /*5e70*/  HMMA.16816.F32.BF16 R32, R8.reuse, R82, RZ ;  /* 0x000000520820723c */ /* 0x040ff000000418ff */
[----:B------:R-:W-:Y:S01]  /*5e80*/  HMMA.16816.F32.BF16 R56, R8, R58, RZ ;  /* 0x0000003a0838723c */ /* 0x000fe200000418ff */
[----:B-1----:R-:W-:-:S04]  /*5e90*/  FFMA.FTZ R5, R74, c[0x0][0x2d0], -R0 ;  /* 0x0000b4004a057a23 */ /* 0x002fc80000010800 */
[----:B------:R1:W3:Y:S02]  /*5ea0*/  MUFU.EX2 R74, R5 ;  /* 0x00000005004a7308 */ /* 0x0002e40000000800 */
[----:B------:R-:W-:Y:S02]  /*5eb0*/  F2FP.BF16.PACK_AB R8, R6, R236 ;  /* 0x000000ec0608723e */ /* 0x000fe400000010ff */
[----:B--2---:R-:W-:Y:S02]  /*5ec0*/  F2FP.BF16.PACK_AB R9, R216, R217 ;  /* 0x000000d9d809723e */ /* 0x004fe400000010ff */
[----:B------:R-:W-:Y:S01]  /*5ed0*/  F2FP.BF16.PACK_AB R10, R69, R187 ;  /* 0x000000bb450a723e */ /* 0x000fe200000010ff */
[----:B-1----:R-:W-:Y:S01]  /*5ee0*/  FFMA.FTZ R5, R139, c[0x0][0x2d0], -R4 ;  /* 0x0000b4008b057a23 */ /* 0x002fe20000010804 */
[----:B---3--:R-:W-:-:S03]  /*5ef0*/  F2FP.BF16.PACK_AB R11, R74, R119 ;  /* 0x000000774a0b723e */ /* 0x008fc600000010ff */
[----:B------:R1:W-:Y:S04]  /*5f00*/  MUFU.EX2 R252, R5 ;  /* 0x0000000500fc7308 */ /* 0x0003e80000000800 */
[C---:B------:R-:W-:Y:S08]  /*5f10*/  HMMA.16816.F32.BF16 R80, R8.reuse, R44, R28 ;  /* 0x0000002c0850723c */ /* 0x040ff0000004181c */
[----:B------:R-:W-:Y:S01]  /*5f20*/  HMMA.16816.F32.BF16 R64, R8, R40, R20 ;  /* 0x000000280840723c */ /* 0x000fe20000041814 */
[----:B------:R-:W2:Y:S01]  /*5f30*/  LDSM.16.MT88.4 R20, [R224+0x1000] ;  /* 0x00100000e014783b */ /* 0x000ea20000004200 */
[----:B-1----:R-:W-:-:S02]  /*5f40*/  FFMA.FTZ R5, R140, c[0x0][0x2d0], -R4 ;  /* 0x0000b4008c057a23 */ /* 0x002fc40000010804 */
[----:B------:R-:W-:Y:S02]  /*5f50*/  IMAD.MOV.U32 R140, RZ, RZ, R204 ;  /* 0x000000ffff8c7224 */ /* 0x000fe400078e00cc */
[----:B------:R1:W-:Y:S02]  /*5f60*/  MUFU.EX2 R60, R5 ;  /* 0x00000005003c7308 */ /* 0x0003e40000000800 */
[C---:B------:R-:W-:Y:S01]  /*5f70*/  HMMA.16816.F32.BF16 R48, R8.reuse, R76, R12 ;  /* 0x0000004c0830723c */ /* 0x040fe2000004180c */
[----:B------:R-:W-:Y:S07]  /*5f80*/  LDSM.16.MT88.4 R12, [R225+0x1000] ;  /* 0x00100000e10c783b */ /* 0x000fee0000004200 */
[----:B------:R-:W-:Y:S01]  /*5f90*/  HMMA.16816.F32.BF16 R44, R8, R46, R24 ;  /* 0x0000002e082c723c */ /* 0x000fe20000041818 */
[----:B------:R-:W-:Y:S01]  /*5fa0*/  LDSM.16.MT88.4 R24, [R227+0x1000] ;  /* 0x00100000e318783b */ /* 0x000fe20000004200 */
[----:B-1----:R-:W-:-:S06]  /*5fb0*/  FFMA.FTZ R5, R141, c[0x0][0x2d0], -R4 ;  /* 0x0000b4008d057a23 */ /* 0x002fcc0000010804 */
[C---:B------:R-:W-:Y:S01]  /*5fc0*/  HMMA.16816.F32.BF16 R40, R8.reuse, R42, R16 ;  /* 0x0000002a0828723c */ /* 0x040fe20000041810 */
[----:B------:R-:W-:Y:S01]  /*5fd0*/  IMAD.MOV.U32 R141, RZ, RZ, R211 ;  /* 0x000000ffff8d7224 */ /* 0x000fe200078e00d3 */
[----:B------:R-:W1:Y:S01]  /*5fe0*/  LDSM.16.MT88.4 R16, [R228+0x1000] ;  /* 0x00100000e410783b */ /* 0x000e620000004200 */
[----:B------:R3:W-:Y:S05]  /*5ff0*/  MUFU.EX2 R139, R5 ;  /* 0x00000005008b7308 */ /* 0x0007ea0000000800 */
[C---:B------:R-:W-:Y:S08]  /*6000*/  HMMA.16816.F32.BF16 R84, R8.reuse, R52, R36 ;  /* 0x000000340854723c */ /* 0x040ff00000041824 */
[----:B------:R-:W-:Y:S01]  /*6010*/  HMMA.16816.F32.BF16 R32, R8, R54, R32 ;  /* 0x000000360820723c */ /* 0x000fe20000041820 */
[----:B---3--:R-:W-:-:S02]  /*6020*/  FFMA.FTZ R5, R143, c[0x0][0x2d0], -R4 ;  /* 0x0000b4008f057a23 */ /* 0x008fc40000010804 */
[----:B------:R-:W-:Y:S02]  /*6030*/  IMAD.MOV.U32 R143, RZ, RZ, R210 ;  /* 0x000000ffff8f7224 */ /* 0x000fe400078e00d2 */
[----:B------:R3:W-:Y:S03]  /*6040*/  MUFU.EX2 R61, R5 ;  /* 0x00000005003d7308 */ /* 0x0007e60000000800 */
[----:B------:R-:W-:Y:S01]  /*6050*/  HMMA.16816.F32.BF16 R28, R8, R78, R56 ;  /* 0x0000004e081c723c */ /* 0x000fe20000041838 */
[----:B---3--:R-:W-:Y:S02]  /*6060*/  FFMA.FTZ R5, R75, c[0x0][0x2d0], -R0 ;  /* 0x0000b4004b057a23 */ /* 0x008fe40000010800 */
[----:B------:R-:W-:Y:S02]  /*6070*/  IMAD.MOV.U32 R75, RZ, RZ, R209 ;  /* 0x000000ffff4b7224 */ /* 0x000fe400078e00d1 */
[----:B------:R3:W-:Y:S02]  /*6080*/  MUFU.EX2 R247, R5 ;  /* 0x0000000500f77308 */ /* 0x0007e40000000800 */
[----:B---3--:R-:W-:-:S02]  /*6090*/  FFMA.FTZ R5, R132, c[0x0][0x2d0], -R3 ;  /* 0x0000b40084057a23 */ /* 0x008fc40000010803 */
[----:B------:R-:W-:-:S04]  /*60a0*/  IMAD.MOV.U32 R132, RZ, RZ, R220 ;  /* 0x000000ffff847224 */ /* 0x000fc800078e00dc */
[----:B------:R3:W-:Y:S02]  /*60b0*/  MUFU.EX2 R245, R5 ;  /* 0x0000000500f57308 */ /* 0x0007e40000000800 */
[----:B---3--:R-:W-:Y:S02]  /*60c0*/  FFMA.FTZ R5, R133, c[0x0][0x2d0], -R3 ;  /* 0x0000b40085057a23 */ /* 0x008fe40000010803 */
[----:B------:R-:W-:-:S04]  /*60d0*/  IMAD.MOV.U32 R133, RZ, RZ, R219 ;  /* 0x000000ffff857224 */ /* 0x000fc800078e00db */
[----:B------:R3:W4:Y:S02]  /*60e0*/  MUFU.EX2 R248, R5 ;  /* 0x0000000500f87308 */ /* 0x0007240000000800 */
[----:B---3--:R-:W-:Y:S01]  /*60f0*/  FFMA.FTZ R5, R134, c[0x0][0x2d0], -R3 ;  /* 0x0000b40086057a23 */ /* 0x008fe20000010803 */
[----:B----4-:R-:W-:Y:S01]  /*6100*/  F2FP.BF16.PACK_AB R8, R248, R245 ;  /* 0x000000f5f808723e */ /* 0x010fe200000010ff */
        /* <DEDUP_REMOVED lines=8> */
[----:B------:R3:W-:Y:S01]  /*6190*/  MUFU.EX2 R223, R5 ;  /* 0x0000000500df7308 */ /* 0x0007e20000000800 */
[----:B------:R-:W-:Y:S02]  /*61a0*/  IMAD.MOV.U32 R75, RZ, RZ, R141 ;  /* 0x000000ffff4b7224 */ /* 0x000fe400078e008d */
[----:B------:R-:W-:Y:S02]  /*61b0*/  IMAD.MOV.U32 R141, RZ, RZ, R189 ;  /* 0x000000ffff8d7224 */ /* 0x000fe400078e00bd */
[----:B------:R-:W-:Y:S02]  /*61c0*/  IMAD.MOV.U32 R189, RZ, RZ, R200 ;  /* 0x000000ffffbd7224 */ /* 0x000fe400078e00c8 */
[----:B---3--:R-:W-:-:S04]  /*61d0*/  FFMA.FTZ R5, R118, c[0x0][0x2d0], -R2 ;  /* 0x0000b40076057a23 */ /* 0x008fc80000010802 */
        /* <DEDUP_REMOVED lines=9> */
[----:B----4-:R-:W-:-:S05]  /*6270*/  F2FP.BF16.PACK_AB R11, R222, R220 ;  /* 0x000000dcde0b723e */ /* 0x010fca00000010ff */
[----:B------:R3:W4:Y:S02]  /*6280*/  MUFU.EX2 R219, R5 ;  /* 0x0000000500db7308 */ /* 0x0007240000000800 */
[C---:B--2---:R-:W-:Y:S08]  /*6290*/  HMMA.16816.F32.BF16 R52, R8.reuse, R20, R128 ;  /* 0x000000140834723c */ /* 0x044ff00000041880 */
[----:B-1----:R-:W-:Y:S01]  /*62a0*/  HMMA.16816.F32.BF16 R60, R8, R16, R124 ;  /* 0x00000010083c723c */ /* 0x002fe2000004187c */
[----:B---3--:R-:W-:-:S04]  /*62b0*/  FFMA.FTZ R5, R91, c[0x0][0x2d0], -R0 ;  /* 0x0000b4005b057a23 */ /* 0x008fc80000010800 */
[----:B------:R1:W-:Y:S03]  /*62c0*/  MUFU.EX2 R218, R5 ;  /* 0x0000000500da7308 */ /* 0x0003e60000000800 */
[C---:B------:R-:W-:Y:S08]  /*62d0*/  HMMA.16816.F32.BF16 R88, R8.reuse, R12, R120 ;  /* 0x0000000c0858723c */ /* 0x040ff00000041878 */
[----:B------:R-:W-:Y:S01]  /*62e0*/  HMMA.16816.F32.BF16 R100, R8, R24, R100 ;  /* 0x000000180864723c */ /* 0x000fe20000041864 */
[----:B-1----:R-:W-:-:S07]  /*62f0*/  FFMA.FTZ R5, R92, c[0x0][0x2d0], -R0 ;  /* 0x0000b4005c057a23 */ /* 0x002fce0000010800 */
[C---:B------:R-:W-:Y:S01]  /*6300*/  HMMA.16816.F32.BF16 R36, R8.reuse, R22, R112 ;  /* 0x000000160824723c */ /* 0x040fe20000041870 */
[----:B------:R1:W2:Y:S07]  /*6310*/  MUFU.EX2 R215, R5 ;  /* 0x0000000500d77308 */ /* 0x0002ae0000000800 */
[C---:B------:R-:W-:Y:S08]  /*6320*/  HMMA.16816.F32.BF16 R56, R8.reuse, R18, R108 ;  /* 0x000000120838723c */ /* 0x040ff0000004186c */
[----:B------:R-:W-:Y:S01]  /*6330*/  HMMA.16816.F32.BF16 R92, R8, R14, R104 ;  /* 0x0000000e085c723c */ /* 0x000fe20000041868 */
[----:B-1----:R-:W-:-:S04]  /*6340*/  FFMA.FTZ R5, R157, c[0x0][0x2d0], -R4 ;  /* 0x0000b4009d057a23 */ /* 0x002fc80000010804 */
[----:B------:R1:W-:Y:S03]  /*6350*/  MUFU.EX2 R209, R5 ;  /* 0x0000000500d17308 */ /* 0x0003e60000000800 */
[----:B------:R-:W-:Y:S07]  /*6360*/  HMMA.16816.F32.BF16 R96, R8, R26, R96 ;  /* 0x0000001a0860723c */ /* 0x000fee0000041860 */
[----:B------:R-:W-:-:S02]  /*6370*/  F2FP.BF16.PACK_AB R8, R137, R252 ;  /* 0x000000fc8908723e */ /* 0x000fc400000010ff */
[----:B----4-:R-:W-:Y:S02]  /*6380*/  F2FP.BF16.PACK_AB R9, R219, R247 ;  /* 0x000000f7db09723e */ /* 0x010fe400000010ff */
[----:B------:R-:W-:Y:S02]  /*6390*/  F2FP.BF16.PACK_AB R10, R136, R139 ;  /* 0x0000008b880a723e */ /* 0x000fe400000010ff */
[----:B--2---:R-:W-:Y:S01]  /*63a0*/  F2FP.BF16.PACK_AB R11, R215, R218 ;  /* 0x000000dad70b723e */ /* 0x004fe200000010ff */
[--C-:B-1----:R-:W-:Y:S02]  /*63b0*/  FFMA.FTZ R5, R158, c[0x0][0x2d0], -R4.reuse ;  /* 0x0000b4009e057a23 */ /* 0x102fe40000010804 */
[----:B------:R-:W-:Y:S02]  /*63c0*/  IMAD.MOV.U32 R158, RZ, RZ, R193 ;  /* 0x000000ffff9e7224 */ /* 0x000fe400078e00c1 */
[----:B------:R1:W-:Y:S02]  /*63d0*/  MUFU.EX2 R210, R5 ;  /* 0x0000000500d27308 */ /* 0x0003e40000000800 */
[C---:B------:R-:W-:Y:S08]  /*63e0*/  HMMA.16816.F32.BF16 R104, R8.reuse, R20, R84 ;  /* 0x000000140868723c */ /* 0x040ff00000041854 */
[----:B------:R-:W-:Y:S01]  /*63f0*/  HMMA.16816.F32.BF16 R108, R8, R22, R32 ;  /* 0x00000016086c723c */ /* 0x000fe20000041820 */
[----:B------:R-:W2:Y:S01]  /*6400*/  LDSM.16.MT88.4 R20, [R224+0x1800] ;  /* 0x00180000e014783b */ /* 0x000ea20000004200 */
[----:B-1----:R-:W-:-:S06]  /*6410*/  FFMA.FTZ R5, R159, c[0x0][0x2d0], -R4 ;  /* 0x0000b4009f057a23 */ /* 0x002fcc0000010804 */
[C---:B------:R-:W-:Y:S01]  /*6420*/  HMMA.16816.F32.BF16 R80, R8.reuse, R16, R80 ;  /* 0x000000100850723c */ /* 0x040fe20000041850 */
[----:B------:R-:W-:Y:S01]  /*6430*/  IMAD.MOV.U32 R159, RZ, RZ, R188 ;  /* 0x000000ffff9f7224 */ /* 0x000fe200078e00bc */
[----:B------:R1:W-:Y:S06]  /*6440*/  MUFU.EX2 R211, R5 ;  /* 0x0000000500d37308 */ /* 0x0003ec0000000800 */
[C---:B------:R-:W-:Y:S01]  /*6450*/  HMMA.16816.F32.BF16 R76, R8.reuse, R18, R44 ;  /* 0x00000012084c723c */ /* 0x040fe2000004182c */
[----:B------:R-:W3:Y:S07]  /*6460*/  LDSM.16.MT88.4 R16, [R228+0x1800] ;  /* 0x00180000e410783b */ /* 0x000eee0000004200 */
[----:B------:R-:W-:Y:S01]  /*6470*/  HMMA.16816.F32.BF16 R64, R8, R12, R64 ;  /* 0x0000000c0840723c */ /* 0x000fe20000041840 */
[----:B-1----:R-:W-:-:S02]  /*6480*/  FFMA.FTZ R5, R160, c[0x0][0x2d0], -R4 ;  /* 0x0000b400a0057a23 */ /* 0x002fc40000010804 */
[----:B------:R-:W-:Y:S02]  /*6490*/  IMAD.MOV.U32 R160, RZ, RZ, R187 ;  /* 0x000000ffffa07224 */ /* 0x000fe400078e00bb */
[----:B------:R1:W-:Y:S03]  /*64a0*/  MUFU.EX2 R212, R5 ;  /* 0x0000000500d47308 */ /* 0x0003e60000000800 */
[C---:B------:R-:W-:Y:S01]  /*64b0*/  HMMA.16816.F32.BF16 R40, R8.reuse, R14, R40 ;  /* 0x0000000e0828723c */ /* 0x040fe20000041828 */
[----:B------:R-:W4:Y:S07]  /*64c0*/  LDSM.16.MT88.4 R12, [R225+0x1800] ;  /* 0x00180000e10c783b */ /* 0x000f2e0000004200 */
[----:B------:R-:W-:Y:S01]  /*64d0*/  HMMA.16816.F32.BF16 R32, R8, R24, R48 ;  /* 0x000000180820723c */ /* 0x000fe20000041830 */
[----:B-1----:R-:W-:-:S07]  /*64e0*/  FFMA.FTZ R5, R116, c[0x0][0x2d0], -R0 ;  /* 0x0000b40074057a23 */ /* 0x002fce0000010800 */
[----:B------:R-:W-:Y:S01]  /*64f0*/  HMMA.16816.F32.BF16 R28, R8, R26, R28 ;  /* 0x0000001a081c723c */ /* 0x000fe2000004181c */
[----:B------:R-:W1:Y:S01]  /*6500*/  LDSM.16.MT88.4 R24, [R227+0x1800] ;  /* 0x00180000e318783b */ /* 0x000e620000004200 */
[----:B------:R2:W-:Y:S02]  /*6510*/  MUFU.EX2 R205, R5 ;  /* 0x0000000500cd7308 */ /* 0x0005e40000000800 */
[----:B--2---:R-:W-:Y:S02]  /*6520*/  FFMA.FTZ R5, R150, c[0x0][0x2d0], -R3 ;  /* 0x0000b40096057a23 */ /* 0x004fe40000010803 */
[----:B------:R-:W-:-:S04]  /*6530*/  IMAD.MOV.U32 R150, RZ, RZ, R206 ;  /* 0x000000ffff967224 */ /* 0x000fc800078e00ce */
[----:B------:R2:W-:Y:S02]  /*6540*/  MUFU.EX2 R204, R5 ;  /* 0x0000000500cc7308 */ /* 0x0005e40000000800 */
[----:B--2---:R-:W-:Y:S02]  /*6550*/  FFMA.FTZ R5, R151, c[0x0][0x2d0], -R3 ;  /* 0x0000b40097057a23 */ /* 0x004fe40000010803 */
[----:B------:R-:W-:-:S04]  /*6560*/  IMAD.MOV.U32 R151, RZ, RZ, R192 ;  /* 0x000000ffff977224 */ /* 0x000fc800078e00c0 */
[----:B------:R2:W1:Y:S02]  /*6570*/  MUFU.EX2 R206, R5 ;  /* 0x0000000500ce7308 */ /* 0x0004640000000800 */
[----:B--2---:R-:W-:Y:S01]  /*6580*/  FFMA.FTZ R5, R152, c[0x0][0x2d0], -R3 ;  /* 0x0000b40098057a23 */ /* 0x004fe20000010803 */
[----:B-1----:R-:W-:Y:S01]  /*6590*/  F2FP.BF16.PACK_AB R8, R206, R204 ;  /* 0x000000ccce08723e */ /* 0x002fe200000010ff */
[----:B------:R-:W-:-:S04]  /*65a0*/  IMAD.MOV.U32 R152, RZ, RZ, R207 ;  /* 0x000000ffff987224 */ /* 0x000fc800078e00cf */
[----:B------:R1:W-:Y:S02]  /*65b0*/  MUFU.EX2 R207, R5 ;  /* 0x0000000500cf7308 */ /* 0x0003e40000000800 */
[----:B-1----:R-:W-:Y:S02]  /*65c0*/  FFMA.FTZ R5, R154, c[0x0][0x2d0], -R3 ;  /* 0x0000b4009a057a23 */ /* 0x002fe40000010803 */
[----:B------:R-:W-:-:S04]  /*65d0*/  IMAD.MOV.U32 R154, RZ, RZ, R208 ;  /* 0x000000ffff9a7224 */ /* 0x000fc800078e00d0 */
[----:B------:R1:W2:Y:S02]  /*65e0*/  MUFU.EX2 R208, R5 ;  /* 0x0000000500d07308 */ /* 0x0002a40000000800 */
[----:B-1----:R-:W-:Y:S01]  /*65f0*/  FFMA.FTZ R5, R148, c[0x0][0x2d0], -R2 ;  /* 0x0000b40094057a23 */ /* 0x002fe20000010802 */
[----:B--2---:R-:W-:Y:S01]  /*6600*/  F2FP.BF16.PACK_AB R10, R208, R207 ;  /* 0x000000cfd00a723e */ /* 0x004fe200000010ff */
[----:B------:R-:W-:Y:S02]  /*6610*/  IMAD.MOV.U32 R148, RZ, RZ, R134 ;  /* 0x000000ffff947224 */ /* 0x000fe400078e0086 */
[----:B------:R-:W-:Y:S02]  /*6620*/  IMAD.MOV.U32 R134, RZ, RZ, R143 ;  /* 0x000000ffff867224 */ /* 0x000fe400078e008f */
[----:B------:R-:W-:Y:S02]  /*6630*/  IMAD.MOV.U32 R143, RZ, RZ, R68 ;  /* 0x000000ffff8f7224 */ /* 0x000fe400078e0044 */
[----:B------:R-:W-:-:S02]  /*6640*/  IMAD.MOV.U32 R68, RZ, RZ, R190 ;  /* 0x000000ffff447224 */ /* 0x000fc400078e00be */
[----:B------:R-:W-:Y:S02]  /*6650*/  IMAD.MOV.U32 R190, RZ, RZ, R203 ;  /* 0x000000ffffbe7224 */ /* 0x000fe400078e00cb */
[----:B------:R1:W-:Y:S01]  /*6660*/  MUFU.EX2 R203, R5 ;  /* 0x0000000500cb7308 */ /* 0x0003e20000000800 */
[----:B------:R-:W-:Y:S02]  /*6670*/  IMAD.MOV.U32 R75, RZ, RZ, R143 ;  /* 0x000000ffff4b7224 */ /* 0x000fe400078e008f */
[----:B------:R-:W-:Y:S02]  /*6680*/  IMAD.MOV.U32 R143, RZ, RZ, R141 ;  /* 0x000000ffff8f7224 */ /* 0x000fe400078e008d */
[----:B------:R-:W-:Y:S02]  /*6690*/  IMAD.MOV.U32 R141, RZ, RZ, R198 ;  /* 0x000000ffff8d7224 */ /* 0x000fe400078e00c6 */
[----:B------:R-:W-:Y:S02]  /*66a0*/  IMAD.MOV.U32 R157, RZ, RZ, R134 ;  /* 0x000000ffff9d7224 */ /* 0x000fe400078e0086 */
[----:B------:R-:W-:-:S02]  /*66b0*/  IMAD.MOV.U32 R134, RZ, RZ, R185 ;  /* 0x000000ffff867224 */ /* 0x000fc400078e00b9 */
[----:B-1----:R-:W-:Y:S02]  /*66c0*/  FFMA.FTZ R5, R147, c[0x0][0x2d0], -R2 ;  /* 0x0000b40093057a23 */ /* 0x002fe40000010802 */
[----:B------:R-:W-:Y:S02]  /*66d0*/  IMAD.MOV.U32 R147, RZ, RZ, R186 ;  /* 0x000000ffff937224 */ /* 0x000fe400078e00ba */
[----:B------:R1:W2:Y:S02]  /*66e0*/  MUFU.EX2 R200, R5 ;  /* 0x0000000500c87308 */ /* 0x0002a40000000800 */
[----:B-1----:R-:W-:Y:S01]  /*66f0*/  FFMA.FTZ R5, R149, c[0x0][0x2d0], -R2 ;  /* 0x0000b40095057a23 */ /* 0x002fe20000010802 */
[----:B--2---:R-:W-:Y:S01]  /*6700*/  F2FP.BF16.PACK_AB R9, R200, R203 ;  /* 0x000000cbc809723e */ /* 0x004fe200000010ff */
[----:B------:R-:W-:-:S04]  /*6710*/  IMAD.MOV.U32 R149, RZ, RZ, R201 ;  /* 0x000000ffff957224 */ /* 0x000fc800078e00c9 */
[----:B------:R1:W-:Y:S02]  /*6720*/  MUFU.EX2 R201, R5 ;  /* 0x0000000500c97308 */ /* 0x0003e40000000800 */
[----:B-1----:R-:W-:Y:S02]  /*6730*/  FFMA.FTZ R5, R146, c[0x0][0x2d0], -R2 ;  /* 0x0000b40092057a23 */ /* 0x002fe40000010802 */
[----:B------:R-:W-:-:S04]  /*6740*/  IMAD.MOV.U32 R146, RZ, RZ, R202 ;  /* 0x000000ffff927224 */ /* 0x000fc800078e00ca */
[----:B------:R1:W2:Y:S02]  /*6750*/  MUFU.EX2 R202, R5 ;  /* 0x0000000500ca7308 */ /* 0x0002a40000000800 */
[----:B-1----:R-:W-:Y:S01]  /*6760*/  FFMA.FTZ R5, R135, c[0x0][0x2d0], -R0 ;  /* 0x0000b40087057a23 */ /* 0x002fe20000010800 */
[----:B--2---:R-:W-:Y:S01]  /*6770*/  F2FP.BF16.PACK_AB R11, R202, R201 ;  /* 0x000000c9ca0b723e */ /* 0x004fe200000010ff */
[----:B------:R-:W-:-:S04]  /*6780*/  IMAD.MOV.U32 R135, RZ, RZ, R199 ;  /* 0x000000ffff877224 */ /* 0x000fc800078e00c7 */
[----:B------:R1:W2:Y:S02]  /*6790*/  MUFU.EX2 R199, R5 ;  /* 0x0000000500c77308 */ /* 0x0002a40000000800 */
[C---:B------:R-:W-:Y:S08]  /*67a0*/  HMMA.16816.F32.BF16 R112, R8.reuse, R20, R52 ;  /* 0x000000140870723c */ /* 0x040ff00000041834 */
[----:B------:R-:W-:Y:S01]  /*67b0*/  HMMA.16816.F32.BF16 R84, R8, R22, R36 ;  /* 0x000000160854723c */ /* 0x000fe20000041824 */
[----:B-1----:R-:W-:-:S02]  /*67c0*/  FFMA.FTZ R5, R138, c[0x0][0x2d0], -R0 ;  /* 0x0000b4008a057a23 */ /* 0x002fc40000010800 */
[----:B------:R-:W-:Y:S02]  /*67d0*/  IMAD.MOV.U32 R138, RZ, RZ, R117 ;  /* 0x000000ffff8a7224 */ /* 0x000fe400078e0075 */
[----:B------:R1:W-:Y:S03]  /*67e0*/  MUFU.EX2 R198, R5 ;  /* 0x0000000500c67308 */ /* 0x0003e60000000800 */
[C---:B---3--:R-:W-:Y:S08]  /*67f0*/  HMMA.16816.F32.BF16 R60, R8.reuse, R16, R60 ;  /* 0x00000010083c723c */ /* 0x048ff0000004183c */
[----:B------:R-:W-:Y:S01]  /*6800*/  HMMA.16816.F32.BF16 R56, R8, R18, R56 ;  /* 0x000000120838723c */ /* 0x000fe20000041838 */
[----:B-1----:R-:W-:-:S07]  /*6810*/  FFMA.FTZ R5, R142, c[0x0][0x2d0], -R0 ;  /* 0x0000b4008e057a23 */ /* 0x002fce0000010800 */
[C---:B----4-:R-:W-:Y:S01]  /*6820*/  HMMA.16816.F32.BF16 R52, R8.reuse, R12, R88 ;  /* 0x0000000c0834723c */ /* 0x050fe20000041858 */
[----:B------:R-:W-:Y:S02]  /*6830*/  IMAD.MOV.U32 R142, RZ, RZ, R189 ;  /* 0x000000ffff8e7224 */ /* 0x000fe400078e00bd */
[----:B------:R-:W-:Y:S02]  /*6840*/  IMAD.MOV.U32 R189, RZ, RZ, R197 ;  /* 0x000000ffffbd7224 */ /* 0x000fe400078e00c5 */
[----:B------:R1:W3:Y:S03]  /*6850*/  MUFU.EX2 R197, R5 ;  /* 0x0000000500c57308 */ /* 0x0002e60000000800 */
[C---:B------:R-:W-:Y:S08]  /*6860*/  HMMA.16816.F32.BF16 R48, R8.reuse, R14, R92 ;  /* 0x0000000e0830723c */ /* 0x040ff0000004185c */
[----:B------:R-:W-:Y:S01]  /*6870*/  HMMA.16816.F32.BF16 R44, R8, R24, R100 ;  /* 0x00000018082c723c */ /* 0x000fe20000041864 */
[----:B-1----:R-:W-:-:S02]  /*6880*/  FFMA.FTZ R5, R180, c[0x0][0x2d0], -R4 ;  /* 0x0000b400b4057a23 */ /* 0x002fc40000010804 */
[----:B------:R-:W-:-:S05]  /*6890*/  IMAD.MOV.U32 R180, RZ, RZ, R191 ;  /* 0x000000ffffb47224 */ /* 0x000fca00078e00bf */
[----:B------:R-:W-:Y:S01]  /*68a0*/  HMMA.16816.F32.BF16 R36, R8, R26, R96 ;  /* 0x0000001a0824723c */ /* 0x000fe20000041860 */
[----:B------:R1:W-:Y:S06]  /*68b0*/  MUFU.EX2 R191, R5 ;  /* 0x0000000500bf7308 */ /* 0x0003ec0000000800 */
[----:B------:R-:W-:Y:S02]  /*68c0*/  F2FP.BF16.PACK_AB R8, R210, R209 ;  /* 0x000000d1d208723e */ /* 0x000fe400000010ff */
[----:B--2---:R-:W-:Y:S02]  /*68d0*/  F2FP.BF16.PACK_AB R9, R199, R205 ;  /* 0x000000cdc709723e */ /* 0x004fe400000010ff */
[----:B------:R-:W-:-:S02]  /*68e0*/  F2FP.BF16.PACK_AB R10, R212, R211 ;  /* 0x000000d3d40a723e */ /* 0x000fc400000010ff */
[----:B---3--:R-:W-:Y:S01]  /*68f0*/  F2FP.BF16.PACK_AB R11, R197, R198 ;  /* 0x000000c6c50b723e */ /* 0x008fe200000010ff */
[----:B-1----:R-:W-:Y:S02]  /*6900*/  FFMA.FTZ R5, R181, c[0x0][0x2d0], -R4 ;  /* 0x0000b400b5057a23 */ /* 0x002fe40000010804 */
[----:B------:R-:W-:-:S04]  /*6910*/  IMAD.MOV.U32 R181, RZ, RZ, R68 ;  /* 0x000000ffffb57224 */ /* 0x000fc800078e0044 */
[----:B------:R-:W-:Y:S01]  /*6920*/  HMMA.16816.F32.BF16 R92, R8, R18, R76 ;  /* 0x00000012085c723c */ /* 0x000fe2000004184c */
[----:B------:R1:W-:Y:S01]  /*6930*/  MUFU.EX2 R193, R5 ;  /* 0x0000000500c17308 */ /* 0x0003e20000000800 */
[----:B------:R-:W-:-:S06]  /*6940*/  IMAD.MOV.U32 R68, RZ, RZ, R195 ;  /* 0x000000ffff447224 */ /* 0x000fcc00078e00c3 */
[C---:B------:R-:W-:Y:S08]  /*6950*/  HMMA.16816.F32.BF16 R104, R8.reuse, R20, R104 ;  /* 0x000000140868723c */ /* 0x040ff00000041868 */
[----:B------:R-:W-:Y:S01]  /*6960*/  HMMA.16816.F32.BF16 R108, R8, R22, R108 ;  /* 0x00000016086c723c */ /* 0x000fe2000004186c */
[----:B-1----:R-:W-:Y:S01]  /*6970*/  FFMA.FTZ R5, R182, c[0x0][0x2d0], -R4 ;  /* 0x0000b400b6057a23 */ /* 0x002fe20000010804 */
[----:B------:R-:W1:Y:S01]  /*6980*/  LDSM.16.MT88.4 R20, [R224+0x2000] ;  /* 0x00200000e014783b */ /* 0x000e620000004200 */
[----:B------:R-:W-:-:S02]  /*6990*/  IMAD.MOV.U32 R182, RZ, RZ, R189 ;  /* 0x000000ffffb67224 */ /* 0x000fc400078e00bd */
[----:B------:R2:W-:Y:S03]  /*69a0*/  MUFU.EX2 R195, R5 ;  /* 0x0000000500c37308 */ /* 0x0005e60000000800 */
[C---:B------:R-:W-:Y:S08]  /*69b0*/  HMMA.16816.F32.BF16 R88, R8.reuse, R12, R64 ;  /* 0x0000000c0858723c */ /* 0x040ff00000041840 */
[----:B------:R-:W-:Y:S01]  /*69c0*/  HMMA.16816.F32.BF16 R76, R8, R14, R40 ;  /* 0x0000000e084c723c */ /* 0x000fe20000041828 */
[----:B------:R-:W3:Y:S01]  /*69d0*/  LDSM.16.MT88.4 R12, [R225+0x2000] ;  /* 0x00200000e10c783b */ /* 0x000ee20000004200 */
[----:B--2---:R-:W-:-:S02]  /*69e0*/  FFMA.FTZ R5, R183, c[0x0][0x2d0], -R4 ;  /* 0x0000b400b7057a23 */ /* 0x004fc40000010804 */
[----:B------:R-:W-:-:S04]  /*69f0*/  IMAD.MOV.U32 R183, RZ, RZ, R196 ;  /* 0x000000ffffb77224 */ /* 0x000fc800078e00c4 */
[C---:B------:R-:W-:Y:S01]  /*6a00*/  HMMA.16816.F32.BF16 R100, R8.reuse, R16, R80 ;  /* 0x000000100864723c */ /* 0x040fe20000041850 */
[----:B------:R2:W-:Y:S01]  /*6a10*/  MUFU.EX2 R196, R5 ;  /* 0x0000000500c47308 */ /* 0x0005e20000000800 */
[----:B------:R-:W4:Y:S06]  /*6a20*/  LDSM.16.MT88.4 R16, [R228+0x2000] ;  /* 0x00200000e410783b */ /* 0x000f2c0000004200 */
[C---:B------:R-:W-:Y:S08]  /*6a30*/  HMMA.16816.F32.BF16 R32, R8.reuse, R24, R32 ;  /* 0x000000180820723c */ /* 0x040ff00000041820 */
[----:B------:R-:W-:Y:S01]  /*6a40*/  HMMA.16816.F32.BF16 R28, R8, R26, R28 ;  /* 0x0000001a081c723c */ /* 0x000fe2000004181c */
[----:B--2---:R-:W-:Y:S01]  /*6a50*/  FFMA.FTZ R5, R145, c[0x0][0x2d0], -R0 ;  /* 0x0000b40091057a23 */ /* 0x004fe20000010800 */
[----:B------:R-:W2:Y:S01]  /*6a60*/  LDSM.16.MT88.4 R24, [R227+0x2000] ;  /* 0x00200000e318783b */ /* 0x000ea20000004200 */
[----:B------:R-:W-:-:S02]  /*6a70*/  IMAD.MOV.U32 R145, RZ, RZ, R190 ;  /* 0x000000ffff917224 */ /* 0x000fc400078e00be */
[----:B------:R1:W-:Y:S02]  /*6a80*/  MUFU.EX2 R189, R5 ;  /* 0x0000000500bd7308 */ /* 0x0003e40000000800 */
[----:B-1----:R-:W-:-:S06]  /*6a90*/  FFMA.FTZ R5, R171, c[0x0][0x2d0], -R3 ;  /* 0x0000b400ab057a23 */ /* 0x002fcc0000010803 */
[----:B------:R1:W-:Y:S02]  /*6aa0*/  MUFU.EX2 R188, R5 ;  /* 0x0000000500bc7308 */ /* 0x0003e40000000800 */
[----:B-1----:R-:W-:Y:S02]  /*6ab0*/  FFMA.FTZ R5, R177, c[0x0][0x2d0], -R3 ;  /* 0x0000b400b1057a23 */ /* 0x002fe40000010803 */
[----:B------:R-:W-:-:S04]  /*6ac0*/  IMAD.MOV.U32 R177, RZ, RZ, R184 ;  /* 0x000000ffffb17224 */ /* 0x000fc800078e00b8 */
[----:B------:R1:W1:Y:S02]  /*6ad0*/  MUFU.EX2 R190, R5 ;  /* 0x0000000500be7308 */ /* 0x0002640000000800 */
[----:B-1----:R-:W-:Y:S01]  /*6ae0*/  FFMA.FTZ R5, R178, c[0x0][0x2d0], -R3 ;  /* 0x0000b400b2057a23 */ /* 0x002fe20000010803 */
[----:B------:R-:W-:Y:S01]  /*6af0*/  F2FP.BF16.PACK_AB R8, R190, R188 ;  /* 0x000000bcbe08723e */ /* 0x000fe200000010ff */
[----:B------:R-:W-:-:S04]  /*6b00*/  IMAD.MOV.U32 R178, RZ, RZ, R194 ;  /* 0x000000ffffb27224 */ /* 0x000fc800078e00c2 */
[----:B------:R1:W-:Y:S02]  /*6b10*/  MUFU.EX2 R192, R5 ;  /* 0x0000000500c07308 */ /* 0x0003e40000000800 */
[----:B-1----:R-:W-:-:S06]  /*6b20*/  FFMA.FTZ R5, R179, c[0x0][0x2d0], -R3 ;  /* 0x0000b400b3057a23 */ /* 0x002fcc0000010803 */
[----:B------:R1:W1:Y:S02]  /*6b30*/  MUFU.EX2 R194, R5 ;  /* 0x0000000500c27308 */ /* 0x0002640000000800 */
[----:B-1----:R-:W-:Y:S01]  /*6b40*/  FFMA.FTZ R5, R170, c[0x0][0x2d0], -R2 ;  /* 0x0000b400aa057a23 */ /* 0x002fe20000010802 */
[----:B------:R-:W-:-:S05]  /*6b50*/  F2FP.BF16.PACK_AB R10, R194, R192 ;  /* 0x000000c0c20a723e */ /* 0x000fca00000010ff */
        /* <DEDUP_REMOVED lines=10> */
[----:B------:R1:W1:Y:S02]  /*6c00*/  MUFU.EX2 R118, R5 ;  /* 0x0000000500767308 */ /* 0x0002640000000800 */
[C---:B------:R-:W-:Y:S08]  /*6c10*/  HMMA.16816.F32.BF16 R128, R8.reuse, R20, R112 ;  /* 0x000000140880723c */ /* 0x040ff00000041870 */
[----:B------:R-:W-:Y:S01]  /*6c20*/  HMMA.16816.F32.BF16 R124, R8, R22, R84 ;  /* 0x00000016087c723c */ /* 0x000fe20000041854 */
[----:B-1----:R-:W-:-:S04]  /*6c30*/  FFMA.FTZ R5, R155, c[0x0][0x2d0], -R0 ;  /* 0x0000b4009b057a23 */ /* 0x002fc80000010800 */
[----:B------:R1:W-:Y:S03]  /*6c40*/  MUFU.EX2 R117, R5 ;  /* 0x0000000500757308 */ /* 0x0003e60000000800 */
[C---:B---3--:R-:W-:Y:S08]  /*6c50*/  HMMA.16816.F32.BF16 R96, R8.reuse, R12, R52 ;  /* 0x0000000c0860723c */ /* 0x048ff00000041834 */
[----:B----4-:R-:W-:Y:S01]  /*6c60*/  HMMA.16816.F32.BF16 R120, R8, R16, R60 ;  /* 0x000000100878723c */ /* 0x010fe2000004183c */
[----:B-1----:R-:W-:-:S07]  /*6c70*/  FFMA.FTZ R5, R156, c[0x0][0x2d0], -R0 ;  /* 0x0000b4009c057a23 */ /* 0x002fce0000010800 */
[C---:B------:R-:W-:Y:S01]  /*6c80*/  HMMA.16816.F32.BF16 R112, R8.reuse, R18, R56 ;  /* 0x000000120870723c */ /* 0x040fe20000041838 */
[----:B------:R1:W3:Y:S07]  /*6c90*/  MUFU.EX2 R116, R5 ;  /* 0x0000000500747308 */ /* 0x0002ee0000000800 */
[C---:B------:R-:W-:Y:S08]  /*6ca0*/  HMMA.16816.F32.BF16 R84, R8.reuse, R14, R48 ;  /* 0x0000000e0854723c */ /* 0x040ff00000041830 */
[----:B--2---:R-:W-:Y:S01]  /*6cb0*/  HMMA.16816.F32.BF16 R80, R8, R24, R44 ;  /* 0x000000180850723c */ /* 0x004fe2000004182c */
[----:B-1----:R-:W-:-:S02]  /*6cc0*/  FFMA.FTZ R5, R178, c[0x0][0x2d0], -R4 ;  /* 0x0000b400b2057a23 */ /* 0x002fc40000010804 */
[----:B------:R-:W-:Y:S02]  /*6cd0*/  IMAD.MOV.U32 R178, RZ, RZ, R177 ;  /* 0x000000ffffb27224 */ /* 0x000fe400078e00b1 */
[----:B------:R-:W-:-:S03]  /*6ce0*/  IMAD.MOV.U32 R177, RZ, RZ, R145 ;  /* 0x000000ffffb17224 */ /* 0x000fc600078e0091 */
[----:B------:R-:W-:Y:S01]  /*6cf0*/  HMMA.16816.F32.BF16 R52, R8, R26, R36 ;  /* 0x0000001a0834723c */ /* 0x000fe20000041824 */
[----:B------:R-:W-:Y:S02]  /*6d00*/  IMAD.MOV.U32 R145, RZ, RZ, R183 ;  /* 0x000000ffff917224 */ /* 0x000fe400078e00b7 */
[----:B------:R-:W-:Y:S02]  /*6d10*/  IMAD.MOV.U32 R183, RZ, RZ, R182 ;  /* 0x000000ffffb77224 */ /* 0x000fe400078e00b6 */
[----:B------:R-:W-:Y:S02]  /*6d20*/  IMAD.MOV.U32 R182, RZ, RZ, R181 ;  /* 0x000000ffffb67224 */ /* 0x000fe400078e00b5 */
[----:B------:R-:W-:Y:S01]  /*6d30*/  F2FP.BF16.PACK_AB R8, R193, R191 ;  /* 0x000000bfc108723e */ /* 0x000fe200000010ff */
[----:B------:R-:W-:Y:S01]  /*6d40*/  IMAD.MOV.U32 R181, RZ, RZ, R180 ;  /* 0x000000ffffb57224 */ /* 0x000fe200078e00b4 */
[----:B------:R-:W-:Y:S01]  /*6d50*/  F2FP.BF16.PACK_AB R9, R118, R189 ;  /* 0x000000bd7609723e */ /* 0x000fe200000010ff */
[----:B------:R-:W-:Y:S01]  /*6d60*/  IMAD.MOV.U32 R180, RZ, RZ, R142 ;  /* 0x000000ffffb47224 */ /* 0x000fe200078e008e */
[----:B------:R-:W-:Y:S01]  /*6d70*/  F2FP.BF16.PACK_AB R10, R196, R195 ;  /* 0x000000c3c40a723e */ /* 0x000fe200000010ff */
[----:B------:R-:W-:Y:S01]  /*6d80*/  IMAD.MOV.U32 R142, RZ, RZ, R138 ;  /* 0x000000ffff8e7224 */ /* 0x000fe200078e008a */
[----:B---3--:R-:W-:Y:S01]  /*6d90*/  F2FP.BF16.PACK_AB R11, R116, R117 ;  /* 0x00000075740b723e */ /* 0x008fe200000010ff */
[----:B------:R-:W-:-:S02]  /*6da0*/  IMAD.MOV.U32 R138, RZ, RZ, R135 ;  /* 0x000000ffff8a7224 */ /* 0x000fc400078e0087 */
[----:B------:R-:W-:Y:S02]  /*6db0*/  IMAD.MOV.U32 R135, RZ, RZ, R146 ;  /* 0x000000ffff877224 */ /* 0x000fe400078e0092 */
[----:B------:R-:W-:Y:S02]  /*6dc0*/  IMAD.MOV.U32 R146, RZ, RZ, R149 ;  /* 0x000000ffff927224 */ /* 0x000fe400078e0095 */
[----:B------:R-:W-:Y:S01]  /*6dd0*/  HMMA.16816.F32.BF16 R48, R8, R16, R100 ;  /* 0x000000100830723c */ /* 0x000fe20000041864 */
[----:B------:R1:W-:Y:S01]  /*6de0*/  MUFU.EX2 R101, R5 ;  /* 0x0000000500657308 */ /* 0x0003e20000000800 */
[----:B------:R-:W-:Y:S02]  /*6df0*/  IMAD.MOV.U32 R149, RZ, RZ, R148 ;  /* 0x000000ffff957224 */ /* 0x000fe400078e0094 */
[----:B------:R-:W-:Y:S02]  /*6e00*/  IMAD.MOV.U32 R148, RZ, RZ, R154 ;  /* 0x000000ffff947224 */ /* 0x000fe400078e009a */
[----:B------:R-:W-:-:S02]  /*6e10*/  IMAD.MOV.U32 R154, RZ, RZ, R152 ;  /* 0x000000ffff9a7224 */ /* 0x000fc400078e0098 */
[C---:B------:R-:W-:Y:S01]  /*6e20*/  HMMA.16816.F32.BF16 R64, R8.reuse, R20, R104 ;  /* 0x000000140840723c */ /* 0x040fe20000041868 */
[----:B------:R-:W-:Y:S02]  /*6e30*/  IMAD.MOV.U32 R152, RZ, RZ, R150 ;  /* 0x000000ffff987224 */ /* 0x000fe400078e0096 */
[----:B------:R-:W-:Y:S02]  /*6e40*/  IMAD.MOV.U32 R150, RZ, RZ, R133 ;  /* 0x000000ffff967224 */ /* 0x000fe400078e0085 */
[----:B------:R-:W-:Y:S02]  /*6e50*/  IMAD.MOV.U32 R133, RZ, RZ, R236 ;  /* 0x000000ffff857224 */ /* 0x000fe400078e00ec */
[----:B------:R2:W5:Y:S01]  /*6e60*/  LDL.LU R236, [R1+0x94] ;  /* 0x0000940001ec7983 */ /* 0x0005620000300800 */
[----:B------:R-:W-:Y:S01]  /*6e70*/  HMMA.16816.F32.BF16 R168, R8, R24, R32 ;  /* 0x0000001808a8723c */ /* 0x000fe20000041820 */
[----:B-1----:R-:W-:Y:S02]  /*6e80*/  FFMA.FTZ R5, R178, c[0x0][0x2d0], -R3 ;  /* 0x0000b400b2057a23 */ /* 0x002fe40000010803 */
[----:B------:R-:W-:-:S02]  /*6e90*/  IMAD.MOV.U32 R178, RZ, RZ, R177 ;  /* 0x000000ffffb27224 */ /* 0x000fc400078e00b1 */
[----:B------:R1:W-:Y:S01]  /*6ea0*/  MUFU.EX2 R102, R5 ;  /* 0x0000000500667308 */ /* 0x0003e20000000800 */
[----:B------:R-:W-:Y:S02]  /*6eb0*/  IMAD.MOV.U32 R177, RZ, RZ, R145 ;  /* 0x000000ffffb17224 */ /* 0x000fe400078e0091 */
[----:B------:R-:W-:Y:S01]  /*6ec0*/  IMAD.MOV.U32 R145, RZ, RZ, R183 ;  /* 0x000000ffff917224 */ /* 0x000fe200078e00b7 */
[----:B------:R-:W-:Y:S01]  /*6ed0*/  HMMA.16816.F32.BF16 R44, R8, R18, R92 ;  /* 0x00000012082c723c */ /* 0x000fe2000004185c */
[----:B------:R-:W-:Y:S01]  /*6ee0*/  IMAD.MOV.U32 R183, RZ, RZ, R182 ;  /* 0x000000ffffb77224 */ /* 0x000fe200078e00b6 */
[----:B------:R-:W-:Y:S01]  /*6ef0*/  LDSM.16.MT88.4 R16, [R228+0x2800] ;  /* 0x00280000e410783b */ /* 0x000fe20000004200 */
[----:B------:R-:W-:Y:S02]  /*6f00*/  IMAD.MOV.U32 R182, RZ, RZ, R181 ;  /* 0x000000ffffb67224 */ /* 0x000fe400078e00b5 */
[----:B------:R-:W-:-:S03]  /*6f10*/  IMAD.MOV.U32 R181, RZ, RZ, R180 ;  /* 0x000000ffffb57224 */ /* 0x000fc600078e00b4 */
[C---:B------:R-:W-:Y:S01]  /*6f20*/  HMMA.16816.F32.BF16 R60, R8.reuse, R22, R108 ;  /* 0x00000016083c723c */ /* 0x040fe2000004186c */
[----:B-1----:R-:W-:Y:S01]  /*6f30*/  FFMA.FTZ R5, R178, c[0x0][0x2d0], -R3 ;  /* 0x0000b400b2057a23 */ /* 0x002fe20000010803 */
[----:B------:R-:W1:Y:S01]  /*6f40*/  LDSM.16.MT88.4 R20, [R224+0x2800] ;  /* 0x00280000e014783b */ /* 0x000e620000004200 */
[----:B------:R-:W-:Y:S02]  /*6f50*/  IMAD.MOV.U32 R180, RZ, RZ, R142 ;  /* 0x000000ffffb47224 */ /* 0x000fe400078e008e */
[----:B------:R3:W4:Y:S01]  /*6f60*/  MUFU.EX2 R104, R5 ;  /* 0x0000000500687308 */ /* 0x0007220000000800 */
[----:B------:R-:W-:Y:S02]  /*6f70*/  IMAD.MOV.U32 R142, RZ, RZ, R138 ;  /* 0x000000ffff8e7224 */ /* 0x000fe400078e008a */
[----:B------:R-:W-:Y:S01]  /*6f80*/  HMMA.16816.F32.BF16 R40, R8, R12, R88 ;  /* 0x0000000c0828723c */ /* 0x000fe20000041858 */
[----:B------:R-:W-:Y:S02]  /*6f90*/  IMAD.MOV.U32 R138, RZ, RZ, R135 ;  /* 0x000000ffff8a7224 */ /* 0x000fe400078e0087 */
[----:B------:R-:W-:-:S02]  /*6fa0*/  IMAD.MOV.U32 R135, RZ, RZ, R146 ;  /* 0x000000ffff877224 */ /* 0x000fc400078e0092 */
[----:B------:R-:W-:Y:S02]  /*6fb0*/  IMAD.MOV.U32 R146, RZ, RZ, R149 ;  /* 0x000000ffff927224 */ /* 0x000fe400078e0095 */
[----:B------:R-:W-:Y:S01]  /*6fc0*/  IMAD.MOV.U32 R149, RZ, RZ, R148 ;  /* 0x000000ffff957224 */ /* 0x000fe200078e0094 */
[----:B------:R-:W-:Y:S01]  /*6fd0*/  HMMA.16816.F32.BF16 R56, R8, R14, R76 ;  /* 0x0000000e0838723c */ /* 0x000fe2000004184c */
[----:B---3--:R-:W-:Y:S01]  /*6fe0*/  FFMA.FTZ R5, R177, c[0x0][0x2d0], -R3 ;  /* 0x0000b400b1057a23 */ /* 0x008fe20000010803 */
[----:B------:R-:W3:Y:S01]  /*6ff0*/  LDSM.16.MT88.4 R12, [R225+0x2800] ;  /* 0x00280000e10c783b */ /* 0x000ee20000004200 */
[----:B------:R-:W-:Y:S02]  /*7000*/  IMAD.MOV.U32 R177, RZ, RZ, R145 ;  /* 0x000000ffffb17224 */ /* 0x000fe400078e0091 */
[----:B------:R-:W-:Y:S02]  /*7010*/  IMAD.MOV.U32 R145, RZ, RZ, R183 ;  /* 0x000000ffff917224 */ /* 0x000fe400078e00b7 */
[----:B------:R-:W-:-:S02]  /*7020*/  IMAD.MOV.U32 R183, RZ, RZ, R182 ;  /* 0x000000ffffb77224 */ /* 0x000fc400078e00b6 */
[----:B------:R-:W-:Y:S02]  /*7030*/  IMAD.MOV.U32 R182, RZ, RZ, R181 ;  /* 0x000000ffffb67224 */ /* 0x000fe400078e00b5 */
[----:B------:R-:W-:Y:S02]  /*7040*/  IMAD.MOV.U32 R181, RZ, RZ, R180 ;  /* 0x000000ffffb57224 */ /* 0x000fe400078e00b4 */
[----:B------:R-:W-:Y:S02]  /*7050*/  IMAD.MOV.U32 R180, RZ, RZ, R142 ;  /* 0x000000ffffb47224 */ /* 0x000fe400078e008e */
        /* <DEDUP_REMOVED lines=23> */
[----:B------:R-:W-:Y:S01]  /*71d0*/  IMAD.MOV.U32 R149, RZ, RZ, R148 ;  /* 0x000000ffff957224 */ /* 0x000fe200078e0094 */
[----:B------:R2:W5:Y:S01]  /*71e0*/  LDL.LU R235, [R1+0x90] ;  /* 0x0000900001eb7983 */ /* 0x0005620000300800 */
[----:B------:R-:W-:Y:S02]  /*71f0*/  FFMA.FTZ R6, R234, c[0x0][0x2d0], -R4 ;  /* 0x0000b400ea067a23 */ /* 0x000fe40000010804 */
[----:B------:R-:W-:Y:S01]  /*7200*/  IMAD.MOV.U32 R148, RZ, RZ, R154 ;  /* 0x000000ffff947224 */ /* 0x000fe200078e009a */
[----:B------:R2:W5:Y:S01]  /*7210*/  LDL.LU R234, [R1+0x8c] ;  /* 0x00008c0001ea7983 */ /* 0x0005620000300800 */
[----:B------:R-:W-:-:S03]  /*7220*/  IMAD.MOV.U32 R154, RZ, RZ, R152 ;  /* 0x000000ffff9a7224 */ /* 0x000fc600078e0098 */
[----:B------:R-:W2:Y:S01]  /*7230*/  LDL R152, [R1+0x58] ;  /* 0x0000580001987983 */ /* 0x000ea20000100800 */
[----:B------:R-:W-:Y:S02]  /*7240*/  FFMA.FTZ R35, R178, c[0x0][0x2d0], -R4 ;  /* 0x0000b400b2237a23 */ /* 0x000fe40000010804 */
        /* <DEDUP_REMOVED lines=14> */
[----:B------:R-:W-:Y:S01]  /*7330*/  IMAD.MOV.U32 R182, RZ, RZ, R181 ;  /* 0x000000ffffb67224 */ /* 0x000fe200078e00b5 */
[----:B------:R1:W-:Y:S01]  /*7340*/  MUFU.EX2 R105, R5 ;  /* 0x0000000500697308 */ /* 0x0003e20000000800 */
[----:B------:R-:W-:Y:S02]  /*7350*/  FFMA.FTZ R34, R233, c[0x0][0x2d0], -R4 ;  /* 0x0000b400e9227a23 */ /* 0x000fe40000010804 */
[----:B------:R-:W-:Y:S01]  /*7360*/  IMAD.MOV.U32 R154, RZ, RZ, R68 ;  /* 0x000000ffff9a7224 */ /* 0x000fe200078e0044 */
[----:B------:R2:W5:Y:S01]  /*7370*/  LDL.LU R233, [R1+0x88] ;  /* 0x0000880001e97983 */ /* 0x0005620000300800 */
[----:B------:R-:W-:-:S02]  /*7380*/  IMAD.MOV.U32 R181, RZ, RZ, R180 ;  /* 0x000000ffffb57224 */ /* 0x000fc400078e00b4 */
[----:B------:R-:W-:Y:S02]  /*7390*/  FFMA.FTZ R68, R232, c[0x0][0x2d0], -R4 ;  /* 0x0000b400e8447a23 */ /* 0x000fe40000010804 */
[----:B------:R-:W-:Y:S01]  /*73a0*/  IMAD.MOV.U32 R180, RZ, RZ, R142 ;  /* 0x000000ffffb47224 */ /* 0x000fe200078e008e */
[----:B------:R2:W5:Y:S01]  /*73b0*/  LDL.LU R232, [R1+0x84] ;  /* 0x0000840001e87983 */ /* 0x0005620000300800 */
[----:B------:R-:W-:Y:S02]  /*73c0*/  IMAD.MOV.U32 R142, RZ, RZ, R138 ;  /* 0x000000ffff8e7224 */ /* 0x000fe400078e008a */
[----:B------:R-:W-:Y:S02]  /*73d0*/  FFMA.FTZ R92, R230, c[0x0][0x2d0], -R4 ;  /* 0x0000b400e65c7a23 */ /* 0x000fe40000010804 */
[----:B------:R-:W-:Y:S02]  /*73e0*/  IMAD.MOV.U32 R138, RZ, RZ, R135 ;  /* 0x000000ffff8a7224 */ /* 0x000fe400078e0087 */
[----:B-1----:R-:W-:-:S02]  /*73f0*/  FFMA.FTZ R5, R231, c[0x0][0x2d0], -R3 ;  /* 0x0000b400e7057a23 */ /* 0x002fc40000010803 */
[----:B------:R1:W5:Y:S01]  /*7400*/  LDL.LU R231, [R1+0x80] ;  /* 0x0000800001e77983 */ /* 0x0003620000300800 */
[----:B------:R-:W-:Y:S02]  /*7410*/  FFMA.FTZ R103, R229, c[0x0][0x2d0], -R4 ;  /* 0x0000b400e5677a23 */ /* 0x000fe40000010804 */
[----:B------:R-:W-:Y:S01]  /*7420*/  IMAD.MOV.U32 R135, RZ, RZ, R146 ;  /* 0x000000ffff877224 */ /* 0x000fe200078e0092 */
[----:B------:R1:W5:Y:S01]  /*7430*/  LDL.LU R230, [R1+0x7c] ;  /* 0x00007c0001e67983 */ /* 0x0003620000300800 */
[----:B------:R-:W-:Y:S02]  /*7440*/  FFMA.FTZ R107, R226, c[0x0][0x2d0], -R4 ;  /* 0x0000b400e26b7a23 */ /* 0x000fe40000010804 */
[----:B------:R-:W-:Y:S01]  /*7450*/  IMAD.MOV.U32 R146, RZ, RZ, R149 ;  /* 0x000000ffff927224 */ /* 0x000fe200078e0095 */
[----:B------:R1:W5:Y:S01]  /*7460*/  LDL.LU R229, [R1+0x78] ;  /* 0x0000780001e57983 */ /* 0x0003620000300800 */
[----:B------:R-:W-:-:S03]  /*7470*/  IMAD.MOV.U32 R149, RZ, RZ, R154 ;  /* 0x000000ffff957224 */ /* 0x000fc600078e009a */
[----:B------:R1:W5:Y:S04]  /*7480*/  LDL.LU R226, [R1+0x74] ;  /* 0x0000740001e27983 */ /* 0x0003680000300800 */
[----:B------:R-:W2:Y:S01]  /*7490*/  LDL R154, [R1+0x20] ;  /* 0x00002000019a7983 */ /* 0x000ea20000100800 */
[----:B------:R-:W-:Y:S01]  /*74a0*/  HMMA.16816.F32.BF16 R88, R8, R26, R28 ;  /* 0x0000001a0858723c */ /* 0x000fe2000004181c */
[----:B------:R-:W-:Y:S02]  /*74b0*/  FFMA.FTZ R4, R179, c[0x0][0x2d0], -R2 ;  /* 0x0000b400b3047a23 */ /* 0x000fe40000010802 */
[----:B------:R-:W1:Y:S01]  /*74c0*/  LDSM.16.MT88.4 R8, [R227+0x2800] ;  /* 0x00280000e308783b */ /* 0x000e620000004200 */
[----:B------:R-:W-:Y:S02]  /*74d0*/  IMAD.MOV.U32 R179, RZ, RZ, R178 ;  /* 0x000000ffffb37224 */ /* 0x000fe400078e00b2 */
[----:B------:R-:W-:-:S02]  /*74e0*/  FFMA.FTZ R33, R174, c[0x0][0x2d0], -R0 ;  /* 0x0000b400ae217a23 */ /* 0x000fc40000010800 */
[--C-:B------:R-:W-:Y:S02]  /*74f0*/  FFMA.FTZ R32, R173, c[0x0][0x2d0], -R0.reuse ;  /* 0x0000b400ad207a23 */ /* 0x100fe40000010800 */
[--C-:B------:R-:W-:Y:S02]  /*7500*/  FFMA.FTZ R25, R172, c[0x0][0x2d0], -R0.reuse ;  /* 0x0000b400ac197a23 */ /* 0x100fe40000010800 */
[----:B------:R-:W-:Y:S02]  /*7510*/  IMAD.MOV.U32 R178, RZ, RZ, R177 ;  /* 0x000000ffffb27224 */ /* 0x000fe400078e00b1 */
[--C-:B------:R-:W-:Y:S02]  /*7520*/  FFMA.FTZ R24, R167, c[0x0][0x2d0], -R0.reuse ;  /* 0x0000b400a7187a23 */ /* 0x100fe40000010800 */
[--C-:B------:R-:W-:Y:S02]  /*7530*/  FFMA.FTZ R108, R165, c[0x0][0x2d0], -R0.reuse ;  /* 0x0000b400a56c7a23 */ /* 0x100fe40000010800 */
[----:B------:R-:W-:-:S02]  /*7540*/  FFMA.FTZ R109, R164, c[0x0][0x2d0], -R0 ;  /* 0x0000b400a46d7a23 */ /* 0x000fc40000010800 */
[--C-:B------:R-:W-:Y:S02]  /*7550*/  FFMA.FTZ R110, R163, c[0x0][0x2d0], -R0.reuse ;  /* 0x0000b400a36e7a23 */ /* 0x100fe40000010800 */
[----:B------:R-:W-:Y:S02]  /*7560*/  FFMA.FTZ R111, R162, c[0x0][0x2d0], -R0 ;  /* 0x0000b400a26f7a23 */ /* 0x000fe40000010800 */
[--C-:B------:R-:W-:Y:S02]  /*7570*/  FFMA.FTZ R31, R145, c[0x0][0x2d0], -R3.reuse ;  /* 0x0000b400911f7a23 */ /* 0x100fe40000010803 */
[----:B------:R-:W-:Y:S01]  /*7580*/  FFMA.FTZ R30, R183, c[0x0][0x2d0], -R3 ;  /* 0x0000b400b71e7a23 */ /* 0x000fe20000010803 */
[----:B------:R-:W-:Y:S01]  /*7590*/  MUFU.EX2 R106, R5 ;  /* 0x00000005006a7308 */ /* 0x000fe20000000800 */
[----:B------:R-:W-:Y:S01]  /*75a0*/  IMAD.MOV.U32 R177, RZ, RZ, R138 ;  /* 0x000000ffffb17224 */ /* 0x000fe200078e008a */
[----:B------:R-:W-:Y:S01]  /*75b0*/  LDSM.16.MT88.4 R164, [R225+0x3000] ;  /* 0x00300000e1a4783b */ /* 0x000fe20000004200 */
[----:B------:R-:W-:-:S02]  /*75c0*/  FFMA.FTZ R0, R179, c[0x0][0x2d0], -R2 ;  /* 0x0000b400b3007a23 */ /* 0x000fc40000010802 */
[----:B------:R-:W-:Y:S02]  /*75d0*/  IMAD.MOV.U32 R138, RZ, RZ, R135 ;  /* 0x000000ffff8a7224 */ /* 0x000fe400078e0087 */
[----:B------:R-:W-:Y:S01]  /*75e0*/  IMAD.MOV.U32 R135, RZ, RZ, R146 ;  /* 0x000000ffff877224 */ /* 0x000fe200078e0092 */
[----:B------:R1:W-:Y:S01]  /*75f0*/  MUFU.EX2 R93, R0 ;  /* 0x00000000005d7308 */ /* 0x0003e20000000800 */
[--C-:B------:R-:W-:Y:S02]  /*7600*/  FFMA.FTZ R26, R178, c[0x0][0x2d0], -R3.reuse ;  /* 0x0000b400b21a7a23 */ /* 0x100fe40000010803 */
[----:B------:R-:W-:Y:S02]  /*7610*/  FFMA.FTZ R27, R177, c[0x0][0x2d0], -R3 ;  /* 0x0000b400b11b7a23 */ /* 0x000fe40000010803 */
[----:B------:R-:W-:Y:S02]  /*7620*/  IMAD.MOV.U32 R146, RZ, RZ, R147 ;  /* 0x000000ffff927224 */ /* 0x000fe400078e0093 */
[----:B------:R-:W-:-:S02]  /*7630*/  FFMA.FTZ R3, R181, c[0x0][0x2d0], -R2 ;  /* 0x0000b400b5037a23 */ /* 0x000fc40000010802 */
[----:B------:R-:W-:Y:S02]  /*7640*/  IMAD.MOV.U32 R147, RZ, RZ, R160 ;  /* 0x000000ffff937224 */ /* 0x000fe400078e00a0 */
[----:B------:R-:W-:Y:S01]  /*7650*/  IMAD.MOV.U32 R160, RZ, RZ, R159 ;  /* 0x000000ffffa07224 */ /* 0x000fe200078e009f */
[----:B------:R-:W3:Y:S01]  /*7660*/  MUFU.EX2 R100, R4 ;  /* 0x0000000400647308 */ /* 0x000ee20000000800 */
[----:B------:R-:W-:Y:S02]  /*7670*/  IMAD.MOV.U32 R159, RZ, RZ, R158 ;  /* 0x000000ffff9f7224 */ /* 0x000fe400078e009e */
[----:B-1----:R-:W-:Y:S02]  /*7680*/  FFMA.FTZ R0, R182, c[0x0][0x2d0], -R2 ;  /* 0x0000b400b6007a23 */ /* 0x002fe40000010802 */
[----:B------:R-:W-:-:S03]  /*7690*/  IMAD.MOV.U32 R158, RZ, RZ, R119 ;  /* 0x000000ffff9e7224 */ /* 0x000fc600078e0077 */
[----:B------:R-:W-:Y:S01]  /*76a0*/  MUFU.EX2 R94, R0 ;  /* 0x00000000005e7308 */ /* 0x000fe20000000800 */
[----:B------:R-:W-:Y:S01]  /*76b0*/  FFMA.FTZ R36, R138, c[0x0][0x2d0], -R2 ;  /* 0x0000b4008a247a23 */ /* 0x000fe20000010802 */
[----:B------:R1:W5:Y:S01]  /*76c0*/  LDL.LU R119, [R1+0x70] ;  /* 0x0000700001777983 */ /* 0x0003620000300800 */
[----:B------:R-:W-:-:S05]  /*76d0*/  IMAD.MOV.U32 R138, RZ, RZ, R160 ;  /* 0x000000ffff8a7224 */ /* 0x000fca00078e00a0 */
[----:B------:R1:W1:Y:S01]  /*76e0*/  MUFU.EX2 R95, R3 ;  /* 0x00000003005f7308 */ /* 0x0002620000000800 */
[----:B------:R-:W-:Y:S02]  /*76f0*/  IMAD.MOV.U32 R160, RZ, RZ, R158 ;  /* 0x000000ffffa07224 */ /* 0x000fe400078e009e */
[--C-:B------:R-:W-:Y:S02]  /*7700*/  FFMA.FTZ R28, R142, c[0x0][0x2d0], -R2.reuse ;  /* 0x0000b4008e1c7a23 */ /* 0x100fe40000010802 */
[----:B------:R-:W-:Y:S02]  /*7710*/  FFMA.FTZ R37, R135, c[0x0][0x2d0], -R2 ;  /* 0x0000b40087257a23 */ /* 0x000fe40000010802 */
[----:B------:R-:W-:Y:S02]  /*7720*/  IMAD.MOV.U32 R158, RZ, RZ, R144 ;  /* 0x000000ffff9e7224 */ /* 0x000fe400078e0090 */
[----:B------:R-:W-:Y:S02]  /*7730*/  IMAD.MOV.U32 R142, RZ, RZ, R159 ;  /* 0x000000ffff8e7224 */ /* 0x000fe400078e009f */
[----:B------:R-:W-:-:S02]  /*7740*/  IMAD.MOV.U32 R144, RZ, RZ, R143 ;  /* 0x000000ffff907224 */ /* 0x000fc400078e008f */
[----:B------:R-:W-:Y:S02]  /*7750*/  IMAD.MOV.U32 R135, RZ, RZ, R141 ;  /* 0x000000ffff877224 */ /* 0x000fe400078e008d */
[----:B------:R-:W-:Y:S02]  /*7760*/  IMAD.MOV.U32 R159, RZ, RZ, R157 ;  /* 0x000000ffff9f7224 */ /* 0x000fe400078e009d */
[----:B------:R-:W-:Y:S02]  /*7770*/  IMAD.MOV.U32 R141, RZ, RZ, R74 ;  /* 0x000000ffff8d7224 */ /* 0x000fe400078e004a */
[----:B------:R-:W-:Y:S01]  /*7780*/  IMAD.MOV.U32 R143, RZ, RZ, R69 ;  /* 0x000000ffff8f7224 */ /* 0x000fe200078e0045 */
[----:B------:R-:W-:Y:S01]  /*7790*/  MUFU.EX2 R74, R35 ;  /* 0x00000023004a7308 */ /* 0x000fe20000000800 */
[----:B------:R-:W-:-:S07]  /*77a0*/  IMAD.MOV.U32 R157, RZ, RZ, R75 ;  /* 0x000000ffff9d7224 */ /* 0x000fce00078e004b */
[----:B------:R-:W-:Y:S01]  /*77b0*/  MUFU.EX2 R69, R34 ;  /* 0x0000002200457308 */ /* 0x000fe20000000800 */
[----:B-1----:R-:W-:-:S07]  /*77c0*/  FADD.FTZ R3, R161, R7 ;  /* 0x00000007a1037221 */ /* 0x002fce0000010000 */
[----:B------:R1:W1:Y:S01]  /*77d0*/  MUFU.EX2 R75, R6 ;  /* 0x00000006004b7308 */ /* 0x0002620000000800 */
[----:B----4-:R-:W-:-:S07]  /*77e0*/  F2FP.BF16.PACK_AB R4, R104, R102 ;  /* 0x000000666804723e */ /* 0x010fce00000010ff */
[----:B------:R-:W-:Y:S01]  /*77f0*/  MUFU.EX2 R39, R33 ;  /* 0x0000002100277308 */ /* 0x000fe20000000800 */
[----:B---3--:R-:W-:-:S07]  /*7800*/  F2FP.BF16.PACK_AB R5, R93, R100 ;  /* 0x000000645d05723e */ /* 0x008fce00000010ff */
[----:B------:R-:W3:Y:S01]  /*7810*/  MUFU.EX2 R38, R32 ;  /* 0x0000002000267308 */ /* 0x000ee20000000800 */
[----:B-1----:R-:W-:-:S07]  /*7820*/  F2FP.BF16.PACK_AB R6, R106, R105 ;  /* 0x000000696a06723e */ /* 0x002fce00000010ff */
[----:B------:R1:W-:Y:S01]  /*7830*/  MUFU.EX2 R35, R25 ;  /* 0x0000001900237308 */ /* 0x0003e20000000800 */
[----:B------:R-:W-:-:S07]  /*7840*/  F2FP.BF16.PACK_AB R7, R95, R94 ;  /* 0x0000005e5f07723e */ /* 0x000fce00000010ff */
[----:B------:R4:W3:Y:S01]  /*7850*/  MUFU.EX2 R34, R24 ;  /* 0x0000001800227308 */ /* 0x0008e20000000800 */
[----:B------:R-:W-:Y:S02]  /*7860*/  FADD.FTZ R0, R242, R221 ;  /* 0x000000ddf2007221 */ /* 0x000fe40000010000 */
[----:B------:R-:W-:Y:S01]  /*7870*/  FFMA.FTZ R29, R180, c[0x0][0x2d0], -R2 ;  /* 0x0000b400b41d7a23 */ /* 0x000fe20000010802 */
[----:B------:R-:W-:Y:S01]  /*7880*/  HMMA.16816.F32.BF16 R76, R4, R20, R128 ;  /* 0x00000014044c723c */ /* 0x000fe20000041880 */
[----:B------:R-:W-:Y:S02]  /*7890*/  FADD.FTZ R2, R213, R0 ;  /* 0x00000000d5027221 */ /* 0x000fe40000010000 */
[----:B------:R-:W-:Y:S02]  /*78a0*/  FADD.FTZ R0, R175, R3 ;  /* 0x00000003af007221 */ /* 0x000fe40000010000 */
[----:B-1----:R-:W-:-:S03]  /*78b0*/  FADD.FTZ R25, R138, R142 ;  /* 0x0000008e8a197221 */ /* 0x002fc60000010000 */
[----:B------:R-:W-:Y:S01]  /*78c0*/  HMMA.16816.F32.BF16 R128, R4, R22, R124 ;  /* 0x000000160480723c */ /* 0x000fe2000004187c */
[----:B------:R-:W-:Y:S02]  /*78d0*/  IMAD.MOV.U32 R182, RZ, RZ, R133 ;  /* 0x000000ffffb67224 */ /* 0x000fe400078e0085 */
[----:B------:R-:W-:-:S05]  /*78e0*/  FADD.FTZ R2, R214, R2 ;  /* 0x00000002d6027221 */ /* 0x000fca0000010000 */
[----:B------:R-:W-:Y:S01]  /*78f0*/  HMMA.16816.F32.BF16 R120, R4, R16, R120 ;  /* 0x000000100478723c */ /* 0x000fe20000041878 */
[----:B----4-:R-:W-:Y:S02]  /*7900*/  FADD.FTZ R24, R249, R244 ;  /* 0x000000f4f9187221 */ /* 0x010fe40000010000 */
[----:B------:R-:W-:-:S05]  /*7910*/  FADD.FTZ R25, R135, R25 ;  /* 0x0000001987197221 */ /* 0x000fca0000010000 */
[----:B------:R-:W-:Y:S01]  /*7920*/  HMMA.16816.F32.BF16 R112, R4, R18, R112 ;  /* 0x000000120470723c */ /* 0x000fe20000041870 */
[----:B------:R-:W-:-:S07]  /*7930*/  IMAD.MOV.U32 R145, RZ, RZ, R151 ;  /* 0x000000ffff917224 */ /* 0x000fce00078e0097 */
[----:B------:R-:W-:Y:S01]  /*7940*/  HMMA.16816.F32.BF16 R96, R4, R12, R96 ;  /* 0x0000000c0460723c */ /* 0x000fe20000041860 */
[----:B------:R-:W-:-:S07]  /*7950*/  IMAD.MOV.U32 R142, RZ, RZ, R148 ;  /* 0x000000ffff8e7224 */ /* 0x000fce00078e0094 */
[----:B------:R-:W-:Y:S01]  /*7960*/  HMMA.16816.F32.BF16 R84, R4, R14, R84 ;  /* 0x0000000e0454723c */ /* 0x000fe20000041854 */
[----:B------:R-:W-:-:S07]  /*7970*/  FADD.FTZ R0, R176, R0 ;  /* 0x00000000b0007221 */ /* 0x000fce0000010000 */
[----:B------:R-:W-:Y:S01]  /*7980*/  HMMA.16816.F32.BF16 R80, R4, R8, R80 ;  /* 0x000000080450723c */ /* 0x000fe20000041850 */
[----:B------:R-:W-:-:S07]  /*7990*/  FADD.FTZ R2, R182, R2 ;  /* 0x00000002b6027221 */ /* 0x000fce0000010000 */
[----:B------:R-:W-:Y:S07]  /*79a0*/  HMMA.16816.F32.BF16 R52, R4, R10, R52 ;  /* 0x0000000a0434723c */ /* 0x000fee0000041834 */
[----:B------:R-:W-:Y:S02]  /*79b0*/  F2FP.BF16.PACK_AB R4, R75, R101 ;  /* 0x000000654b04723e */ /* 0x000fe400000010ff */
[----:B---3--:R-:W-:Y:S02]  /*79c0*/  F2FP.BF16.PACK_AB R5, R38, R39 ;  /* 0x000000272605723e */ /* 0x008fe400000010ff */
[----:B------:R-:W-:-:S02]  /*79d0*/  F2FP.BF16.PACK_AB R6, R69, R74 ;  /* 0x0000004a4506723e */ /* 0x000fc400000010ff */
[----:B------:R-:W-:Y:S01]  /*79e0*/  F2FP.BF16.PACK_AB R7, R34, R35 ;  /* 0x000000232207723e */ /* 0x000fe200000010ff */
[----:B------:R-:W-:Y:S02]  /*79f0*/  IMAD.MOV.U32 R183, RZ, RZ, R150 ;  /* 0x000000ffffb77224 */ /* 0x000fe400078e0096 */
[----:B------:R-:W-:Y:S02]  /*7a00*/  IMAD.MOV.U32 R181, RZ, RZ, R132 ;  /* 0x000000ffffb57224 */ /* 0x000fe400078e0084 */
[----:B------:R-:W-:Y:S02]  /*7a10*/  FADD.FTZ R3, R246, R24 ;  /* 0x00000018f6037221 */ /* 0x000fe40000010000 */
[----:B------:R-:W-:Y:S01]  /*7a20*/  HMMA.16816.F32.BF16 R168, R4, R8, R168 ;  /* 0x0000000804a8723c */ /* 0x000fe200000418a8 */
[----:B------:R-:W-:Y:S02]  /*7a30*/  FADD.FTZ R0, R217, R0 ;  /* 0x00000000d9007221 */ /* 0x000fe40000010000 */
[----:B------:R-:W-:-:S02]  /*7a40*/  FADD.FTZ R2, R142, R2 ;  /* 0x000000028e027221 */ /* 0x000fc40000010000 */
[----:B------:R-:W-:Y:S02]  /*7a50*/  IMAD.MOV.U32 R242, RZ, RZ, R147 ;  /* 0x000000fffff27224 */ /* 0x000fe400078e0093 */
[----:B------:R-:W-:Y:S02]  /*7a60*/  FADD.FTZ R8, R145, R25 ;  /* 0x0000001991087221 */ /* 0x000fe40000010000 */
[----:B------:R-:W-:Y:S02]  /*7a70*/  IMAD.MOV.U32 R180, RZ, RZ, R134 ;  /* 0x000000ffffb47224 */ /* 0x000fe400078e0086 */
[----:B------:R-:W-:Y:S02]  /*7a80*/  FADD.FTZ R3, R183, R3 ;  /* 0x00000003b7037221 */ /* 0x000fe40000010000 */
[----:B------:R-:W-:Y:S01]  /*7a90*/  IMAD.MOV.U32 R221, RZ, RZ, R160 ;  /* 0x000000ffffdd7224 */ /* 0x000fe200078e00a0 */
[----:B------:R-:W-:Y:S01]  /*7aa0*/  HMMA.16816.F32.BF16 R48, R4, R16, R48 ;  /* 0x000000100430723c */ /* 0x000fe20000041830 */
[----:B------:R-:W-:-:S02]  /*7ab0*/  FADD.FTZ R8, R181, R8 ;  /* 0x00000008b5087221 */ /* 0x000fc40000010000 */
[----:B------:R-:W-:-:S05]  /*7ac0*/  IMAD.MOV.U32 R244, RZ, RZ, R146 ;  /* 0x000000fffff47224 */ /* 0x000fca00078e0092 */
[----:B------:R-:W-:Y:S01]  /*7ad0*/  HMMA.16816.F32.BF16 R44, R4, R18, R44 ;  /* 0x00000012042c723c */ /* 0x000fe2000004182c */
[----:B------:R-:W-:-:S07]  /*7ae0*/  IMAD.MOV.U32 R181, RZ, RZ, R143 ;  /* 0x000000ffffb57224 */ /* 0x000fce00078e008f */
[----:B------:R-:W-:Y:S01]  /*7af0*/  HMMA.16816.F32.BF16 R64, R4, R20, R64 ;  /* 0x000000140440723c */ /* 0x000fe20000041840 */
[----:B------:R-:W-:-:S07]  /*7b00*/  FADD.FTZ R0, R216, R0 ;  /* 0x00000000d8007221 */ /* 0x000fce0000010000 */
[----:B------:R-:W-:Y:S01]  /*7b10*/  HMMA.16816.F32.BF16 R60, R4, R22, R60 ;  /* 0x00000016043c723c */ /* 0x000fe2000004183c */
[----:B------:R-:W-:-:S07]  /*7b20*/  FADD.FTZ R2, R242, R2 ;  /* 0x00000002f2027221 */ /* 0x000fce0000010000 */
[----:B------:R-:W-:Y:S01]  /*7b30*/  HMMA.16816.F32.BF16 R40, R4, R12, R40 ;  /* 0x0000000c0428723c */ /* 0x000fe20000041828 */
[----:B------:R-:W-:-:S07]  /*7b40*/  FADD.FTZ R3, R180, R3 ;  /* 0x00000003b4037221 */ /* 0x000fce0000010000 */
[C---:B------:R-:W-:Y:S01]  /*7b50*/  HMMA.16816.F32.BF16 R56, R4.reuse, R14, R56 ;  /* 0x0000000e0438723c */ /* 0x040fe20000041838 */
[----:B------:R-:W-:Y:S02]  /*7b60*/  IMAD.MOV.U32 R180, RZ, RZ, R141 ;  /* 0x000000ffffb47224 */ /* 0x000fe400078e008d */
[----:B------:R-:W-:Y:S02]  /*7b70*/  IMAD.MOV.U32 R182, RZ, RZ, R144 ;  /* 0x000000ffffb67224 */ /* 0x000fe400078e0090 */
[----:B------:R-:W-:Y:S02]  /*7b80*/  IMAD.MOV.U32 R138, RZ, RZ, R149 ;  /* 0x000000ffff8a7224 */ /* 0x000fe400078e0095 */
[----:B------:R-:W-:Y:S01]  /*7b90*/  IMAD.MOV.U32 R155, RZ, RZ, R159 ;  /* 0x000000ffff9b7224 */ /* 0x000fe200078e009f */
[----:B------:R-:W-:Y:S01]  /*7ba0*/  HMMA.16816.F32.BF16 R16, R4, R10, R88 ;  /* 0x0000000a0410723c */ /* 0x000fe20000041858 */
[----:B------:R-:W-:Y:S02]  /*7bb0*/  FADD.FTZ R0, R221, R0 ;  /* 0x00000000dd007221 */ /* 0x000fe40000010000 */
[----:B------:R-:W-:-:S02]  /*7bc0*/  IMAD.MOV.U32 R153, RZ, RZ, R158 ;  /* 0x000000ffff997224 */ /* 0x000fc400078e009e */
[----:B------:R-:W-:Y:S02]  /*7bd0*/  IMAD.MOV.U32 R213, RZ, RZ, R137 ;  /* 0x000000ffffd57224 */ /* 0x000fe400078e0089 */
[----:B------:R-:W-:Y:S01]  /*7be0*/  IMAD.MOV.U32 R249, RZ, RZ, R139 ;  /* 0x000000fffff97224 */ /* 0x000fe200078e008b */
[----:B------:R-:W-:Y:S01]  /*7bf0*/  MUFU.EX2 R9, R108 ;  /* 0x0000006c00097308 */ /* 0x000fe20000000800 */
[----:B------:R-:W-:Y:S01]  /*7c00*/  FADD.FTZ R7, R181, R2 ;  /* 0x00000002b5077221 */ /* 0x000fe20000010000 */
[----:B------:R-:W1:Y:S01]  /*7c10*/  LDSM.16.MT88.4 R148, [R228+0x3000] ;  /* 0x00300000e494783b */ /* 0x000e620000004200 */
[----:B--2---:R-:W-:-:S03]  /*7c20*/  @P4 IMAD.HI.U32 R2, R152, c[0x0][0x2c8], RZ ;  /* 0x0000b20098024a27 */ /* 0x004fc600078e00ff */
[----:B------:R-:W2:Y:S01]  /*7c30*/  LDSM.16.MT88.4 R132, [R224+0x3000] ;  /* 0x00300000e084783b */ /* 0x000ea20000004200 */
[----:B------:R-:W-:Y:S02]  /*7c40*/  FADD.FTZ R6, R180, R0 ;  /* 0x00000000b4067221 */ /* 0x000fe40000010000 */
[----:B------:R-:W-:Y:S01]  /*7c50*/  IMAD.MOV.U32 R0, RZ, RZ, R152 ;  /* 0x000000ffff007224 */ /* 0x000fe200078e0098 */
[----:B------:R-:W-:Y:S01]  /*7c60*/  @P4 SHF.R.U32.HI R0, RZ, c[0x0][0x2cc], R2 ;  /* 0x0000b300ff004a19 */ /* 0x000fe20000011602 */
[----:B------:R-:W-:Y:S02]  /*7c70*/  FADD.FTZ R3, R244, R3 ;  /* 0x00000003f4037221 */ /* 0x000fe40000010000 */
[----:B------:R-:W-:Y:S01]  /*7c80*/  IMAD.MOV.U32 R183, RZ, RZ, R157 ;  /* 0x000000ffffb77224 */ /* 0x000fe200078e009d */
[----:B------:R-:W3:Y:S01]  /*7c90*/  MUFU.EX2 R22, R68 ;  /* 0x0000004400167308 */ /* 0x000ee20000000800 */
[----:B------:R-:W-:Y:S01]  /*7ca0*/  IMAD.MOV.U32 R2, RZ, RZ, c[0x0][0x168] ;  /* 0x00005a00ff027624 */ /* 0x000fe200078e00ff */
[----:B------:R-:W4:Y:S01]  /*7cb0*/  LDSM.16.MT88.4 R12, [R227+0x3000] ;  /* 0x00300000e30c783b */ /* 0x000f220000004200 */
[----:B------:R-:W-:-:S03]  /*7cc0*/  FADD.FTZ R5, R182, R3 ;  /* 0x00000003b6057221 */ /* 0x000fc60000010000 */
[----:B------:R-:W-:Y:S01]  /*7cd0*/  IADD3 R3, R0, c[0x0][0x1d0], -R2 ;  /* 0x0000740000037a10 */ /* 0x000fe20007ffe802 */
[----:B------:R-:W-:Y:S02]  /*7ce0*/  IMAD.MOV.U32 R2, RZ, RZ, RZ ;  /* 0x000000ffff027224 */ /* 0x000fe400078e00ff */
[----:B------:R-:W-:Y:S02]  /*7cf0*/  IMAD.MOV.U32 R174, RZ, RZ, R138 ;  /* 0x000000ffffae7224 */ /* 0x000fe400078e008a */
[----:B------:R-:W-:-:S04]  /*7d00*/  IMAD.HI R2, R3, -0x6db6db6d, R2 ;  /* 0x9249249303027827 */ /* 0x000fc800078e0202 */
[----:B------:R-:W-:Y:S01]  /*7d10*/  FADD.FTZ R4, R174, R8 ;  /* 0x00000008ae047221 */ /* 0x000fe20000010000 */
[----:B------:R-:W-:Y:S01]  /*7d20*/  SHF.R.U32.HI R0, RZ, 0x1f, R2 ;  /* 0x0000001fff007819 */ /* 0x000fe20000011602 */
[----:B------:R-:W-:Y:S02]  /*7d30*/  IMAD.MOV.U32 R214, RZ, RZ, R153 ;  /* 0x000000ffffd67224 */ /* 0x000fe400078e0099 */
[----:B------:R-:W-:Y:S02]  /*7d40*/  FADD.FTZ R4, R155, R4 ;  /* 0x000000049b047221 */ /* 0x000fe40000010000 */
[----:B------:R-:W-:Y:S01]  /*7d50*/  IMAD.MOV.U32 R246, RZ, RZ, R183 ;  /* 0x000000fffff67224 */ /* 0x000fe200078e00b7 */
[----:B------:R-:W-:Y:S01]  /*7d60*/  LEA.HI.SX32 R8, R2, R0, 0x1a ;  /* 0x0000000002087211 */ /* 0x000fe200078fd2ff */
        /* <DEDUP_REMOVED lines=10> */
[----:B------:R-:W-:Y:S02]  /*7e10*/  IMAD.MOV.U32 R244, RZ, RZ, R136 ;  /* 0x000000fffff47224 */ /* 0x000fe400078e0088 */
        /* <DEDUP_REMOVED lines=40> */
[----:B------:R-:W-:Y:S01]  /*80a0*/  FADD.FTZ R0, R101, R0 ;  /* 0x0000000065007221 */ /* 0x000fe20000010000 */
[----:B------:R-:W1:Y:S01]  /*80b0*/  MUFU.EX2 R33, R26 ;  /* 0x0000001a00217308 */ /* 0x000e620000000800 */
[----:B------:R-:W-:Y:S02]  /*80c0*/  FADD.FTZ R3, R39, R3 ;  /* 0x0000000327037221 */ /* 0x000fe40000010000 */
[----:B------:R-:W-:Y:S02]  /*80d0*/  FADD.FTZ R4, R102, R4 ;  /* 0x0000000466047221 */ /* 0x000fe40000010000 */
[----:B------:R-:W-:Y:S02]  /*80e0*/  FADD.FTZ R5, R100, R5 ;  /* 0x0000000564057221 */ /* 0x000fe40000010000 */
[----:B------:R-:W-:Y:S01]  /*80f0*/  FADD.FTZ R0, R75, R0 ;  /* 0x000000004b007221 */ /* 0x000fe20000010000 */
[----:B------:R-:W1:Y:S01]  /*8100*/  MUFU.EX2 R29, R29 ;  /* 0x0000001d001d7308 */ /* 0x000e620000000800 */
[----:B------:R-:W-:-:S02]  /*8110*/  FADD.FTZ R3, R38, R3 ;  /* 0x0000000326037221 */ /* 0x000fc40000010000 */
[----:B------:R-:W-:Y:S02]  /*8120*/  FADD.FTZ R4, R104, R4 ;  /* 0x0000000468047221 */ /* 0x000fe40000010000 */
[----:B------:R-:W-:-:S03]  /*8130*/  FADD.FTZ R5, R93, R5 ;  /* 0x000000055d057221 */ /* 0x000fc60000010000 */
[----:B------:R-:W1:Y:S01]  /*8140*/  MUFU.EX2 R10, R92 ;  /* 0x0000005c000a7308 */ /* 0x000e620000000800 */
[----:B------:R-:W-:Y:S02]  /*8150*/  FADD.FTZ R0, R74, R0 ;  /* 0x000000004a007221 */ /* 0x000fe40000010000 */
[----:B------:R-:W-:-:S05]  /*8160*/  FADD.FTZ R3, R35, R3 ;  /* 0x0000000323037221 */ /* 0x000fca0000010000 */
[----:B------:R-:W1:Y:S01]  /*8170*/  MUFU.EX2 R11, R109 ;  /* 0x0000006d000b7308 */ /* 0x000e620000000800 */
[----:B------:R-:W-:Y:S02]  /*8180*/  FADD.FTZ R4, R105, R4 ;  /* 0x0000000469047221 */ /* 0x000fe40000010000 */
[----:B------:R-:W-:-:S05]  /*8190*/  FADD.FTZ R5, R94, R5 ;  /* 0x000000055e057221 */ /* 0x000fca0000010000 */
[----:B------:R-:W1:Y:S01]  /*81a0*/  MUFU.EX2 R32, R27 ;  /* 0x0000001b00207308 */ /* 0x000e620000000800 */
[----:B------:R-:W-:-:S07]  /*81b0*/  FADD.FTZ R2, R69, R0 ;  /* 0x0000000045027221 */ /* 0x000fce0000010000 */
[----:B------:R-:W1:Y:S01]  /*81c0*/  MUFU.EX2 R28, R28 ;  /* 0x0000001c001c7308 */ /* 0x000e620000000800 */
[----:B------:R-:W-:-:S07]  /*81d0*/  FADD.FTZ R0, R34, R3 ;  /* 0x0000000322007221 */ /* 0x000fce0000010000 */
[----:B------:R-:W1:Y:S01]  /*81e0*/  MUFU.EX2 R20, R103 ;  /* 0x0000006700147308 */ /* 0x000e620000000800 */
[----:B------:R-:W-:-:S07]  /*81f0*/  FADD.FTZ R4, R106, R4 ;  /* 0x000000046a047221 */ /* 0x000fce0000010000 */
[----:B------:R-:W1:Y:S01]  /*8200*/  MUFU.EX2 R21, R110 ;  /* 0x0000006e00157308 */ /* 0x000e620000000800 */
[----:B------:R-:W-:-:S07]  /*8210*/  FADD.FTZ R5, R95, R5 ;  /* 0x000000055f057221 */ /* 0x000fce0000010000 */
[----:B------:R-:W2:Y:S01]  /*8220*/  MUFU.EX2 R31, R31 ;  /* 0x0000001f001f7308 */ /* 0x000ea20000000800 */
[----:B---3--:R-:W-:-:S07]  /*8230*/  FADD.FTZ R3, R22, R2 ;  /* 0x0000000216037221 */ /* 0x008fce0000010000 */
[----:B------:R-:W3:Y:S01]  /*8240*/  MUFU.EX2 R27, R36 ;  /* 0x00000024001b7308 */ /* 0x000ee20000000800 */
[----:B------:R-:W-:Y:S02]  /*8250*/  FADD.FTZ R2, R9, R0 ;  /* 0x0000000009027221 */ /* 0x000fe40000010000 */
[----:B-1----:R-:W-:-:S05]  /*8260*/  FADD.FTZ R0, R33, R4 ;  /* 0x0000000421007221 */ /* 0x002fca0000010000 */
[----:B------:R-:W1:Y:S01]  /*8270*/  MUFU.EX2 R23, R107 ;  /* 0x0000006b00177308 */ /* 0x000e620000000800 */
[----:B------:R-:W-:-:S07]  /*8280*/  FADD.FTZ R5, R29, R5 ;  /* 0x000000051d057221 */ /* 0x000fce0000010000 */
[----:B------:R-:W1:Y:S01]  /*8290*/  MUFU.EX2 R24, R111 ;  /* 0x0000006f00187308 */ /* 0x000e620000000800 */
[----:B------:R-:W-:-:S07]  /*82a0*/  FADD.FTZ R3, R10, R3 ;  /* 0x000000030a037221 */ /* 0x000fce0000010000 */
[----:B------:R-:W1:Y:S01]  /*82b0*/  MUFU.EX2 R26, R37 ;  /* 0x00000025001a7308 */ /* 0x000e620000000800 */
[----:B------:R-:W-:-:S07]  /*82c0*/  FADD.FTZ R2, R11, R2 ;  /* 0x000000020b027221 */ /* 0x000fce0000010000 */
[----:B------:R-:W1:Y:S01]  /*82d0*/  MUFU.EX2 R30, R30 ;  /* 0x0000001e001e7308 */ /* 0x000e620000000800 */
[----:B------:R-:W-:Y:S02]  /*82e0*/  FADD.FTZ R0, R32, R0 ;  /* 0x0000000020007221 */ /* 0x000fe40000010000 */
[----:B------:R-:W-:Y:S02]  /*82f0*/  IMAD.MOV.U32 R221, RZ, RZ, R154 ;  /* 0x000000ffffdd7224 */ /* 0x000fe400078e009a */
[----:B------:R-:W-:Y:S02]  /*8300*/  FADD.FTZ R5, R28, R5 ;  /* 0x000000051c057221 */ /* 0x000fe40000010000 */
[----:B------:R-:W-:Y:S02]  /*8310*/  FADD.FTZ R4, R20, R3 ;  /* 0x0000000314047221 */ /* 0x000fe40000010000 */
[----:B------:R-:W-:Y:S02]  /*8320*/  FADD.FTZ R3, R21, R2 ;  /* 0x0000000215037221 */ /* 0x000fe40000010000 */
[----:B--2---:R-:W-:Y:S01]  /*8330*/  FADD.FTZ R2, R31, R0 ;  /* 0x000000001f027221 */ /* 0x004fe20000010000 */
[----:B------:R-:W-:Y:S01]  /*8340*/  IMNMX R6, R221, R8, !PT ;  /* 0x00000008dd067217 */ /* 0x000fe20007800200 */
[----:B---3--:R-:W-:-:S02]  /*8350*/  FADD.FTZ R0, R27, R5 ;  /* 0x000000051b007221 */ /* 0x008fc40000010000 */
[----:B------:R-:W-:Y:S02]  /*8360*/  IMAD.MOV.U32 R138, RZ, RZ, R140 ;  /* 0x000000ffff8a7224 */ /* 0x000fe400078e008c */
[----:B-1----:R-:W-:Y:S02]  /*8370*/  FADD.FTZ R4, R23, R4 ;  /* 0x0000000417047221 */ /* 0x002fe40000010000 */
[----:B------:R-:W-:Y:S02]  /*8380*/  FADD.FTZ R3, R24, R3 ;  /* 0x0000000318037221 */ /* 0x000fe40000010000 */
[----:B------:R-:W-:Y:S01]  /*8390*/  FADD.FTZ R0, R26, R0 ;  /* 0x000000001a007221 */ /* 0x000fe20000010000 */
[----:B------:R1:W-:Y:S01]  /*83a0*/  STL [R1], R6 ;  /* 0x0000000601007387 */ /* 0x0003e20000100800 */
[----:B------:R-:W-:Y:S02]  /*83b0*/  FADD.FTZ R2, R30, R2 ;  /* 0x000000021e027221 */ /* 0x000fe40000010000 */
[----:B------:R-:W-:Y:S01]  /*83c0*/  IMAD.MOV.U32 R242, RZ, RZ, R138 ;  /* 0x000000fffff27224 */ /* 0x000fe200078e008a */
[----:B------:R1:W-:Y:S04]  /*83d0*/  STL [R1+0x10], R4 ;  /* 0x0000100401007387 */ /* 0x0003e80000100800 */
[----:B------:R1:W-:Y:S01]  /*83e0*/  STL [R1+0x14], R3 ;  /* 0x0000140301007387 */ /* 0x0003e20000100800 */
[----:B------:R-:W-:-:S03]  /*83f0*/  IADD3 R242, R242, -0x2, RZ ;  /* 0xfffffffef2f27810 */ /* 0x000fc60007ffe0ff */
[----:B------:R1:W-:Y:S04]  /*8400*/  STL [R1+0x1c], R0 ;  /* 0x00001c0001007387 */ /* 0x0003e80000100800 */
[----:B------:R1:W-:Y:S01]  /*8410*/  STL [R1+0x18], R2 ;  /* 0x0000180201007387 */ /* 0x0003e20000100800 */
[----:B------:R-:W-:Y:S02]  /*8420*/  ISETP.GE.AND P0, PT, R242, R6, PT ;  /* 0x00000006f200720c */ /* 0x000fe40003f06270 */
[----:B------:R-:W-:Y:S02]  /*8430*/  F2FP.BF16.PACK_AB R176, R32, R33 ;  /* 0x0000002120b0723e */ /* 0x000fe400000010ff */
[----:B------:R-:W-:Y:S02]  /*8440*/  F2FP.BF16.PACK_AB R177, R28, R29 ;  /* 0x0000001d1cb1723e */ /* 0x000fe400000010ff */
[----:B------:R-:W-:-:S02]  /*8450*/  F2FP.BF16.PACK_AB R178, R30, R31 ;  /* 0x0000001f1eb2723e */ /* 0x000fc400000010ff */
[----:B------:R-:W-:Y:S02]  /*8460*/  F2FP.BF16.PACK_AB R179, R26, R27 ;  /* 0x0000001b1ab3723e */ /* 0x000fe400000010ff */
[----:B------:R-:W-:Y:S02]  /*8470*/  F2FP.BF16.PACK_AB R180, R10, R22 ;  /* 0x000000160ab4723e */ /* 0x000fe400000010ff */
[----:B------:R-:W-:Y:S02]  /*8480*/  F2FP.BF16.PACK_AB R181, R11, R9 ;  /* 0x000000090bb5723e */ /* 0x000fe400000010ff */
[----:B------:R-:W-:Y:S02]  /*8490*/  F2FP.BF16.PACK_AB R182, R23, R20 ;  /* 0x0000001417b6723e */ /* 0x000fe400000010ff */
[----:B------:R-:W-:Y:S01]  /*84a0*/  F2FP.BF16.PACK_AB R183, R24, R21 ;  /* 0x0000001518b7723e */ /* 0x000fe200000010ff */
        /* <DEDUP_REMOVED lines=8> */
[----:B------:R-:W-:Y:S08]  /*8530*/  HMMA.16816.F32.BF16 R152, R180, R164, R40 ;  /* 0x000000a4b498723c */ /* 0x000ff00000041828 */
[----:B----4-:R-:W-:Y:S08]  /*8540*/  HMMA.16816.F32.BF16 R172, R176, R12, R80 ;  /* 0x0000000cb0ac723c */ /* 0x010ff00000041850 */
[C---:B------:R-:W-:Y:S08]  /*8550*/  HMMA.16816.F32.BF16 R132, R180.reuse, R134, R60 ;  /* 0x00000086b484723c */ /* 0x040ff0000004183c */
[C---:B------:R-:W-:Y:S08]  /*8560*/  HMMA.16816.F32.BF16 R148, R180.reuse, R150, R44 ;  /* 0x00000096b494723c */ /* 0x040ff0000004182c */
[C---:B------:R-:W-:Y:S08]  /*8570*/  HMMA.16816.F32.BF16 R164, R180.reuse, R166, R56 ;  /* 0x000000a6b4a4723c */ /* 0x040ff00000041838 */
[----:B------:R-:W-:Y:S08]  /*8580*/  HMMA.16816.F32.BF16 R168, R180, R12, R168 ;  /* 0x0000000cb4a8723c */ /* 0x000ff000000418a8 */
[-C--:B------:R-:W-:Y:S08]  /*8590*/  HMMA.16816.F32.BF16 R176, R176, R14.reuse, R52 ;  /* 0x0000000eb0b0723c */ /* 0x080ff00000041834 */
[----:B------:R-:W-:Y:S01]  /*85a0*/  HMMA.16816.F32.BF16 R180, R180, R14, R16 ;  /* 0x0000000eb4b4723c */ /* 0x000fe20000041810 */
[----:B------:R-:W-:Y:S07]  /*85b0*/  @!P0 BRA `(.L_x_1140) ;  /* 0x0000657000008947 */ /* 0x000fee0003800000 */
[----:B-1----:R-:W2:Y:S01]  /*85c0*/  LDL R221, [R1+0x8] ;  /* 0x0000080001dd7983 */ /* 0x002ea20000100800 */
[----:B------:R-:W-:Y:S01]  /*85d0*/  MOV R116, R72 ;  /* 0x0000004800747202 */ /* 0x000fe20000000f00 */
[----:B------:R-:W-:Y:S01]  /*85e0*/  IMAD.MOV.U32 R118, RZ, RZ, R70 ;  /* 0x000000ffff767224 */ /* 0x000fe200078e0046 */
[----:B------:R-:W-:Y:S01]  /*85f0*/  MOV R3, R73 ;  /* 0x0000004900037202 */ /* 0x000fe20000000f00 */
[----:B------:R-:W-:Y:S01]  /*8600*/  IMAD.MOV.U32 R204, RZ, RZ, R242 ;  /* 0x000000ffffcc7224 */ /* 0x000fe200078e00f2 */
[----:B------:R-:W-:Y:S01]  /*8610*/  MOV R117, R71 ;  /* 0x0000004700757202 */ /* 0x000fe20000000f00 */
[----:B--2---:R-:W-:-:S05]  /*8620*/  @P4 IMAD.HI.U32 R0, R221, c[0x0][0x2c8], RZ ;  /* 0x0000b200dd004a27 */ /* 0x004fca00078e00ff */
[----:B------:R-:W-:-:S05]  /*8630*/  @P4 SHF.R.U32.HI R0, RZ, c[0x0][0x2cc], R0 ;  /* 0x0000b300ff004a19 */ /* 0x000fca0000011600 */
[----:B------:R1:W-:Y:S02]  /*8640*/  @P4 STL [R1+0x4], R0 ;  /* 0x0000040001004387 */ /* 0x0003e40000100800 */
.L_x_1141:
[----:B------:R-:W-:Y:S04]  /*8650*/  DEPBAR.LE SB0, 0x0 ;  /* 0x000080000000791a */ /* 0x000fe80000000000 */
[----:B------:R-:W-:Y:S01]  /*8660*/  WARPSYNC 0xffffffff ;  /* 0xffffffff00007948 */ /* 0x000fe20003800000 */
[----:B------:R-:W-:Y:S08]  /*8670*/  BAR.SYNC.DEFER_BLOCKING 0x0 ;  /* 0x0000000000007b1d */ /* 0x000ff00000010000 */
[----:B-----5:R-:W-:Y:S08]  /*8680*/  LDSM.16.M88.4 R112, [R230] ;  /* 0x00000000e670783b */ /* 0x020ff00000000200 */
[----:B--2---:R-:W2:Y:S08]  /*8690*/  LDSM.16.M88.4 R16, [R119] ;  /* 0x000000007710783b */ /* 0x004eb00000000200 */
[----:B------:R-:W3:Y:S08]  /*86a0*/  LDSM.16.M88.4 R108, [R230+0x2000] ;  /* 0x00200000e66c783b */ /* 0x000ef00000000200 */
[----:B------:R-:W2:Y:S08]  /*86b0*/  LDSM.16.M88.4 R32, [R119+0x800] ;  /* 0x000800007720783b */ /* 0x000eb00000000200 */
[----:B------:R-:W1:Y:S08]  /*86c0*/  LDSM.16.M88.4 R48, [R119+0x1000] ;  /* 0x001000007730783b */ /* 0x000e700000000200 */
[----:B------:R-:W1:Y:S08]  /*86d0*/  LDSM.16.M88.4 R64, [R119+0x1800] ;  /* 0x001800007740783b */ /* 0x000e700000000200 */
[----:B------:R-:W4:Y:S04]  /*86e0*/  LDL R250, [R1+0x20] ;  /* 0x0000200001fa7983 */ /* 0x000f280000100800 */
[----:B------:R-:W1:Y:S08]  /*86f0*/  LDSM.16.M88.4 R80, [R119+0x2000] ;  /* 0x002000007750783b */ /* 0x000e700000000200 */
[----:B------:R-:W4:Y:S04]  /*8700*/  LDL R2, [R1+0x3c] ;  /* 0x00003c0001027983 */ /* 0x000f280000100800 */
[----:B------:R-:W4:Y:S06]  /*8710*/  LDL.64 R206, [R1+0x30] ;  /* 0x0000300001ce7983 */ /* 0x000f2c0000100a00 */
[----:B------:R-:W1:Y:S08]  /*8720*/  LDSM.16.M88.4 R96, [R119+0x2800] ;  /* 0x002800007760783b */ /* 0x000e700000000200 */
[----:B------:R-:W1:Y:S08]  /*8730*/  LDSM.16.M88.4 R184, [R119+0x3000] ;  /* 0x0030000077b8783b */ /* 0x000e700000000200 */
[----:B------:R-:W-:Y:S08]  /*8740*/  LDSM.16.M88.4 R188, [R233] ;  /* 0x00000000e9bc783b */ /* 0x000ff00000000200 */
[----:B------:R-:W1:Y:S08]  /*8750*/  LDSM.16.M88.4 R192, [R234] ;  /* 0x00000000eac0783b */ /* 0x000e700000000200 */
[----:B------:R-:W1:Y:S08]  /*8760*/  LDSM.16.M88.4 R196, [R233+0x2000] ;  /* 0x00200000e9c4783b */ /* 0x000e700000000200 */
[----:B------:R-:W1:Y:S08]  /*8770*/  LDSM.16.M88.4 R200, [R240] ;  /* 0x00000000f0c8783b */ /* 0x000e700000000200 */
[----:B------:R2:W-:Y:S04]  /*8780*/  STL [R1+0x70], R230 ;  /* 0x000070e601007387 */ /* 0x0005e80000100800 */
[----:B------:R3:W-:Y:S04]  /*8790*/  STL [R1+0x74], R119 ;  /* 0x0000747701007387 */ /* 0x0007e80000100800 */
[----:B------:R-:W-:Y:S04]  /*87a0*/  STL [R1+0x78], R234 ;  /* 0x000078ea01007387 */ /* 0x000fe80000100800 */
[----:B------:R-:W-:Y:S04]  /*87b0*/  STL [R1+0x7c], R233 ;  /* 0x00007ce901007387 */ /* 0x000fe80000100800 */
[----:B--2---:R-:W2:Y:S04]  /*87c0*/  LDL R230, [R1+0x4] ;  /* 0x0000040001e67983 */ /* 0x004ea80000100800 */
[----:B---3--:R-:W3:Y:S01]  /*87d0*/  LDL R119, [R1+0x40] ;  /* 0x0000400001777983 */ /* 0x008ee20000100800 */
        /* <DEDUP_REMOVED lines=26> */
[----:B----4-:R-:W-:Y:S06]  /*8980*/  ISETP.GT.AND P2, PT, R250, R204, PT ;  /* 0x000000ccfa00720c */ /* 0x010fec0003f44270 */
[-C--:B------:R-:W-:Y:S07]  /*8990*/  HMMA.16816.F32.BF16 R108, R108, R186.reuse, RZ ;  /* 0x000000ba6c6c723c */ /* 0x080fee00000418ff */
[----:B------:R-:W-:Y:S01]  /*89a0*/  @!P2 SHF.R.S32.HI R0, RZ, 0x1f, R204 ;  /* 0x0000001fff00a819 */ /* 0x000fe200000114cc */
[----:B------:R-:W-:Y:S01]  /*89b0*/  HMMA.16816.F32.BF16 R112, R112, R186, RZ ;  /* 0x000000ba7070723c */ /* 0x000fe200000418ff */
[----:B------:R-:W1:Y:S03]  /*89c0*/  LDSM.16.M88.4 R184, [R239] ;  /* 0x00000000efb8783b */ /* 0x000e660000000200 */
[----:B------:R-:W-:Y:S04]  /*89d0*/  @!P2 IMAD R0, R0, c[0x0][0x208], RZ ;  /* 0x000082000000aa24 */ /* 0x000fe800078e02ff */
[-C--:B------:R-:W-:Y:S05]  /*89e0*/  HMMA.16816.F32.BF16 R4, R188, R192.reuse, R4 ;  /* 0x000000c0bc04723c */ /* 0x080fea0000041804 */
[C---:B------:R-:W-:Y:S03]  /*89f0*/  @!P2 IMAD R0, R204.reuse, c[0x0][0x20c], R0 ;  /* 0x00008300cc00aa24 */ /* 0x040fe600078e0200 */
[C---:B------:R-:W-:Y:S08]  /*8a00*/  HMMA.16816.F32.BF16 R8, R196.reuse, R192, R8 ;  /* 0x000000c0c408723c */ /* 0x040ff00000041808 */
[-C--:B------:R-:W-:Y:S08]  /*8a10*/  HMMA.16816.F32.BF16 R12, R196, R194.reuse, R12 ;  /* 0x000000c2c40c723c */ /* 0x080ff0000004180c */
[C---:B------:R-:W-:Y:S01]  /*8a20*/  HMMA.16816.F32.BF16 R16, R188.reuse, R194, R16 ;  /* 0x000000c2bc10723c */ /* 0x040fe20000041810 */
[----:B------:R-:W4:Y:S07]  /*8a30*/  LDSM.16.M88.4 R192, [R238] ;  /* 0x00000000eec0783b */ /* 0x000f2e0000000200 */
[-C--:B------:R-:W-:Y:S08]  /*8a40*/  HMMA.16816.F32.BF16 R20, R188, R200.reuse, R20 ;  /* 0x000000c8bc14723c */ /* 0x080ff00000041814 */
[C---:B------:R-:W-:Y:S08]  /*8a50*/  HMMA.16816.F32.BF16 R24, R196.reuse, R200, R24 ;  /* 0x000000c8c418723c */ /* 0x040ff00000041818 */
[-C--:B------:R-:W-:Y:S08]  /*8a60*/  HMMA.16816.F32.BF16 R28, R196, R202.reuse, R28 ;  /* 0x000000cac41c723c */ /* 0x080ff0000004181c */
[C---:B------:R-:W-:Y:S01]  /*8a70*/  HMMA.16816.F32.BF16 R32, R188.reuse, R202, R32 ;  /* 0x000000cabc20723c */ /* 0x040fe20000041820 */
[----:B------:R-:W2:Y:S07]  /*8a80*/  LDSM.16.M88.4 R200, [R237] ;  /* 0x00000000edc8783b */ /* 0x000eae0000000200 */
[-C--:B-1----:R-:W-:Y:S08]  /*8a90*/  HMMA.16816.F32.BF16 R36, R188, R184.reuse, R36 ;  /* 0x000000b8bc24723c */ /* 0x082ff00000041824 */
[C---:B------:R-:W-:Y:S08]  /*8aa0*/  HMMA.16816.F32.BF16 R40, R196.reuse, R184, R40 ;  /* 0x000000b8c428723c */ /* 0x040ff00000041828 */
[-C--:B------:R-:W-:Y:S08]  /*8ab0*/  HMMA.16816.F32.BF16 R44, R196, R186.reuse, R44 ;  /* 0x000000bac42c723c */ /* 0x080ff0000004182c */
[C---:B------:R-:W-:Y:S01]  /*8ac0*/  HMMA.16816.F32.BF16 R48, R188.reuse, R186, R48 ;  /* 0x000000babc30723c */ /* 0x040fe20000041830 */
[----:B------:R-:W1:Y:S07]  /*8ad0*/  LDSM.16.M88.4 R184, [R236] ;  /* 0x00000000ecb8783b */ /* 0x000e6e0000000200 */
[-C--:B----4-:R-:W-:Y:S08]  /*8ae0*/  HMMA.16816.F32.BF16 R52, R188, R192.reuse, R52 ;  /* 0x000000c0bc34723c */ /* 0x090ff00000041834 */
[C---:B------:R-:W-:Y:S08]  /*8af0*/  HMMA.16816.F32.BF16 R56, R196.reuse, R192, R56 ;  /* 0x000000c0c438723c */ /* 0x040ff00000041838 */
[-C--:B------:R-:W-:Y:S08]  /*8b00*/  HMMA.16816.F32.BF16 R60, R196, R194.reuse, R60 ;  /* 0x000000c2c43c723c */ /* 0x080ff0000004183c */
[C---:B------:R-:W-:Y:S01]  /*8b10*/  HMMA.16816.F32.BF16 R64, R188.reuse, R194, R64 ;  /* 0x000000c2bc40723c */ /* 0x040fe20000041840 */
[----:B------:R-:W4:Y:S07]  /*8b20*/  LDSM.16.M88.4 R192, [R235] ;  /* 0x00000000ebc0783b */ /* 0x000f2e0000000200 */
[-C--:B--2---:R-:W-:Y:S08]  /*8b30*/  HMMA.16816.F32.BF16 R68, R188, R200.reuse, R68 ;  /* 0x000000c8bc44723c */ /* 0x084ff00000041844 */
[C---:B------:R-:W-:Y:S07]  /*8b40*/  HMMA.16816.F32.BF16 R72, R196.reuse, R200, R72 ;  /* 0x000000c8c448723c */ /* 0x040fee0000041848 */
[----:B------:R-:W-:Y:S01]  /*8b50*/  @!P2 MOV R201, R2 ;  /* 0x0000000200c9a202 */ /* 0x000fe20000000f00 */
[-C--:B------:R-:W-:Y:S04]  /*8b60*/  HMMA.16816.F32.BF16 R76, R196, R202.reuse, R76 ;  /* 0x000000cac44c723c */ /* 0x080fe8000004184c */
[----:B------:R-:W-:Y:S04]  /*8b70*/  @!P2 IMAD.MOV.U32 R200, RZ, RZ, R206 ;  /* 0x000000ffffc8a224 */ /* 0x000fe800078e00ce */
[C---:B------:R-:W-:Y:S07]  /*8b80*/  HMMA.16816.F32.BF16 R80, R188.reuse, R202, R80 ;  /* 0x000000cabc50723c */ /* 0x040fee0000041850 */
[----:B------:R-:W-:Y:S01]  /*8b90*/  @!P2 IMAD.WIDE.U32 R202, R204, c[0x0][0x208], RZ ;  /* 0x00008200cccaaa25 */ /* 0x000fe200078e00ff */
[-C--:B-1----:R-:W-:Y:S04]  /*8ba0*/  HMMA.16816.F32.BF16 R84, R188, R184.reuse, R84 ;  /* 0x000000b8bc54723c */ /* 0x082fe80000041854 */
[----:B------:R-:W-:Y:S02]  /*8bb0*/  @!P2 IMAD.IADD R0, R203, 0x1, R0 ;  /* 0x00000001cb00a824 */ /* 0x000fe400078e0200 */
[----:B------:R-:W-:Y:S02]  /*8bc0*/  @!P2 IMAD.WIDE.U32 R200, R202, 0x70, R200 ;  /* 0x00000070cac8a825 */ /* 0x000fe400078e00c8 */
[C---:B------:R-:W-:Y:S04]  /*8bd0*/  HMMA.16816.F32.BF16 R88, R196.reuse, R184, R88 ;  /* 0x000000b8c458723c */ /* 0x040fe80000041858 */
[----:B------:R-:W-:Y:S03]  /*8be0*/  @!P2 IMAD R0, R0, 0x70, RZ ;  /* 0x000000700000a824 */ /* 0x000fe600078e02ff */
[C---:B------:R-:W-:Y:S01]  /*8bf0*/  @!P2 LEA R184, P0, R200.reuse, c[0x0][0x1f8], 0x1 ;  /* 0x00007e00c8b8aa11 */ /* 0x040fe200078008ff */
[----:B------:R-:W-:Y:S01]  /*8c00*/  @!P2 IMAD.IADD R0, R201, 0x1, R0 ;  /* 0x00000001c900a824 */ /* 0x000fe200078e0200 */
[-C--:B------:R-:W-:Y:S03]  /*8c10*/  HMMA.16816.F32.BF16 R92, R196, R186.reuse, R92 ;  /* 0x000000bac45c723c */ /* 0x080fe6000004185c */
[----:B------:R-:W-:Y:S01]  /*8c20*/  @!P2 IMAD.MOV.U32 R201, RZ, RZ, c[0x0][0x208] ;  /* 0x00008200ffc9a624 */ /* 0x000fe200078e00ff */
[----:B------:R-:W-:Y:S02]  /*8c30*/  @!P2 LEA.HI.X R185, R200, c[0x0][0x1fc], R0, 0x1, P0 ;  /* 0x00007f00c8b9aa11 */ /* 0x000fe400000f0c00 */
[----:B------:R-:W-:Y:S01]  /*8c40*/  @!P2 MOV R0, 0x5 ;  /* 0x000000050000a802 */ /* 0x000fe20000000f00 */
[C---:B------:R-:W-:Y:S01]  /*8c50*/  @!P2 IMAD.SHL.U32 R2, R201.reuse, 0x20, RZ ;  /* 0x00000020c902a824 */ /* 0x040fe200078e00ff */
[C---:B------:R-:W-:Y:S01]  /*8c60*/  HMMA.16816.F32.BF16 R96, R188.reuse, R186, R96 ;  /* 0x000000babc60723c */ /* 0x040fe20000041860 */
[----:B------:R-:W-:Y:S01]  /*8c70*/  @!PT LDS RZ, [RZ] ;  /* 0x00000000fffff984 */ /* 0x000fe20000000800 */
[----:B------:R-:W-:Y:S01]  /*8c80*/  @!PT LDS RZ, [RZ] ;  /* 0x00000000fffff984 */ /* 0x000fe20000000800 */
[----:B------:R-:W-:Y:S01]  /*8c90*/  @!PT LDS RZ, [RZ] ;  /* 0x00000000fffff984 */ /* 0x000fe20000000800 */
[----:B------:R1:W-:Y:S03]  /*8ca0*/  @!P2 LDGSTS.E.BYPASS.LTC128B.128 [R241+0x100], [R184.64], !P6 ;  /* 0x00100000b8f1afae */ /* 0x0003e6000f101d48 */
[----:B------:R-:W-:Y:S02]  /*8cb0*/  @!P2 SHF.L.U64.HI R0, R201, R0, c[0x0][0x20c] ;  /* 0x00008300c900a619 */ /* 0x000fe40000010200 */
[-C--:B------:R-:W-:Y:S02]  /*8cc0*/  @!P2 IADD3 R200, P0, R184, R2.reuse, RZ ;  /* 0x00000002b8c8a210 */ /* 0x080fe40007f1e0ff */
[-C--:B----4-:R-:W-:Y:S04]  /*8cd0*/  HMMA.16816.F32.BF16 R100, R188, R192.reuse, R100 ;  /* 0x000000c0bc64723c */ /* 0x090fe80000041864 */
[--C-:B------:R-:W-:Y:S04]  /*8ce0*/  @!P2 IMAD.X R201, R185, 0x1, R0.reuse, P0 ;  /* 0x00000001b9c9a824 */ /* 0x100fe800000e0600 */
[C---:B------:R-:W-:Y:S01]  /*8cf0*/  HMMA.16816.F32.BF16 R104, R196.reuse, R192, R104 ;  /* 0x000000c0c468723c */ /* 0x040fe20000041868 */
[----:B------:R2:W-:Y:S07]  /*8d00*/  @!P2 LDGSTS.E.BYPASS.LTC128B.128 [R241+0x900], [R200.64], !P6 ;  /* 0x00900000c8f1afae */ /* 0x0005ee000f101d48 */
[-C--:B------:R-:W-:Y:S04]  /*8d10*/  HMMA.16816.F32.BF16 R108, R196, R194.reuse, R108 ;  /* 0x000000c2c46c723c */ /* 0x080fe8000004186c */
[----:B-1----:R-:W-:Y:S04]  /*8d20*/  @!P2 IADD3 R184, P0, R200, R2, RZ ;  /* 0x00000002c8b8a210 */ /* 0x002fe80007f1e0ff */
[----:B------:R-:W-:Y:S01]  /*8d30*/  @!P2 IADD3.X R185, R201, R0, RZ, P0, !PT ;  /* 0x00000000c9b9a210 */ /* 0x000fe200007fe4ff */
[----:B------:R-:W-:Y:S04]  /*8d40*/  HMMA.16816.F32.BF16 R112, R188, R194, R112 ;  /* 0x000000c2bc70723c */ /* 0x000fe80000041870 */
[----:B------:R1:W-:Y:S01]  /*8d50*/  @!P2 LDGSTS.E.BYPASS.LTC128B.128 [R241+0x1100], [R184.64], !P6 ;  /* 0x01100000b8f1afae */ /* 0x0003e2000f101d48 */
[-C--:B--2---:R-:W-:Y:S04]  /*8d60*/  @!P2 IADD3 R200, P1, R184, R2.reuse, RZ ;  /* 0x00000002b8c8a210 */ /* 0x084fe80007f3e0ff */
[-C--:B------:R-:W-:Y:S03]  /*8d70*/  @!P2 IADD3 R186, P0, R200, R2.reuse, RZ ;  /* 0x00000002c8baa210 */ /* 0x080fe60007f1e0ff */
[--C-:B------:R-:W-:Y:S04]  /*8d80*/  @!P2 IMAD.X R201, R185, 0x1, R0.reuse, P1 ;  /* 0x00000001b9c9a824 */ /* 0x100fe800008e0600 */
[--C-:B------:R-:W-:Y:S01]  /*8d90*/  @!P2 IMAD.X R187, R201, 0x1, R0.reuse, P0 ;  /* 0x00000001c9bba824 */ /* 0x100fe200000e0600 */
[----:B------:R2:W-:Y:S08]  /*8da0*/  @!P2 LDGSTS.E.BYPASS.LTC128B.128 [R241+0x1900], [R200.64], !P6 ;  /* 0x01900000c8f1afae */ /* 0x0005f0000f101d48 */
[----:B------:R4:W-:Y:S01]  /*8db0*/  @!P2 LDGSTS.E.BYPASS.LTC128B.128 [R241+0x2100], [R186.64], !P6 ;  /* 0x02100000baf1afae */ /* 0x0009e2000f101d48 */
[----:B-1----:R-:W-:Y:S04]  /*8dc0*/  @!P2 IADD3 R184, P1, R186, R2, RZ ;  /* 0x00000002bab8a210 */ /* 0x002fe80007f3e0ff */
[----:B------:R-:W-:Y:S02]  /*8dd0*/  @!P2 IADD3.X R185, R187, R0, RZ, P1, !PT ;  /* 0x00000000bbb9a210 */ /* 0x000fe40000ffe4ff */
[----:B------:R-:W-:Y:S03]  /*8de0*/  @!P2 IADD3 R202, P0, R184, R2, RZ ;  /* 0x00000002b8caa210 */ /* 0x000fe60007f1e0ff */
[----:B------:R4:W-:Y:S02]  /*8df0*/  @!P2 LDGSTS.E.BYPASS.LTC128B.128 [R241+0x2900], [R184.64], !P6 ;  /* 0x02900000b8f1afae */ /* 0x0009e4000f101d48 */
[----:B------:R-:W-:Y:S06]  /*8e00*/  @!P2 IMAD.X R203, R185, 0x1, R0, P0 ;  /* 0x00000001b9cba824 */ /* 0x000fec00000e0600 */
[----:B------:R2:W-:Y:S08]  /*8e10*/  @!P2 LDGSTS.E.BYPASS.LTC128B.128 [R241+0x3100], [R202.64], !P6 ;  /* 0x03100000caf1afae */ /* 0x0005f0000f101d48 */
[----:B------:R-:W-:Y:S08]  /*8e20*/  LDSM.16.M88.4 R196, [R231+0x2000] ;  /* 0x00200000e7c4783b */ /* 0x000ff00000000200 */
[----:B------:R-:W-:Y:S08]  /*8e30*/  LDSM.16.M88.4 R188, [R229+0x800] ;  /* 0x00080000e5bc783b */ /* 0x000ff00000000200 */
[----:B----4-:R-:W-:Y:S08]  /*8e40*/  LDSM.16.M88.4 R184, [R231] ;  /* 0x00000000e7b8783b */ /* 0x010ff00000000200 */
[----:B--2---:R-:W1:Y:S08]  /*8e50*/  LDSM.16.M88.4 R200, [R229] ;  /* 0x00000000e5c8783b */ /* 0x004e700000000200 */
[----:B------:R-:W2:Y:S08]  /*8e60*/  LDSM.16.M88.4 R192, [R229+0x1000] ;  /* 0x00100000e5c0783b */ /* 0x000eb00000000200 */
[----:B------:R4:W3:Y:S04]  /*8e70*/  LDL R0, [R1+0x8] ;  /* 0x0000080001007983 */ /* 0x0008e80000100800 */
[----:B------:R-:W0:Y:S01]  /*8e80*/  LDGDEPBAR ;  /* 0x00000000000079af */ /* 0x000e220000000000 */
[-C--:B-1----:R-:W-:Y:S08]  /*8e90*/  HMMA.16816.F32.BF16 R4, R184, R200.reuse, R4 ;  /* 0x000000c8b804723c */ /* 0x082ff00000041804 */
        /* <DEDUP_REMOVED lines=8> */
[----:B------:R-:W4:Y:S07]  /*8f20*/  LDSM.16.M88.4 R188, [R229+0x2000] ;  /* 0x00200000e5bc783b */ /* 0x000f2e0000000200 */
[-C--:B--2---:R-:W-:Y:S08]  /*8f30*/  HMMA.16816.F32.BF16 R36, R184, R192.reuse, R36 ;  /* 0x000000c0b824723c */ /* 0x084ff00000041824 */
[C---:B------:R-:W-:Y:S08]  /*8f40*/  HMMA.16816.F32.BF16 R40, R196.reuse, R192, R40 ;  /* 0x000000c0c428723c */ /* 0x040ff00000041828 */
[-C--:B------:R-:W-:Y:S08]  /*8f50*/  HMMA.16816.F32.BF16 R44, R196, R194.reuse, R44 ;  /* 0x000000c2c42c723c */ /* 0x080ff0000004182c */
[C---:B------:R-:W-:Y:S01]  /*8f60*/  HMMA.16816.F32.BF16 R48, R184.reuse, R194, R48 ;  /* 0x000000c2b830723c */ /* 0x040fe20000041830 */
[----:B------:R-:W2:Y:S07]  /*8f70*/  LDSM.16.M88.4 R192, [R229+0x2800] ;  /* 0x00280000e5c0783b */ /* 0x000eae0000000200 */
[-C--:B-1----:R-:W-:Y:S08]  /*8f80*/  HMMA.16816.F32.BF16 R52, R184, R200.reuse, R52 ;  /* 0x000000c8b834723c */ /* 0x082ff00000041834 */
[C---:B------:R-:W-:Y:S08]  /*8f90*/  HMMA.16816.F32.BF16 R56, R196.reuse, R200, R56 ;  /* 0x000000c8c438723c */ /* 0x040ff00000041838 */
[-C--:B------:R-:W-:Y:S08]  /*8fa0*/  HMMA.16816.F32.BF16 R60, R196, R202.reuse, R60 ;  /* 0x000000cac43c723c */ /* 0x080ff0000004183c */
[C---:B------:R-:W-:Y:S01]  /*8fb0*/  HMMA.16816.F32.BF16 R64, R184.reuse, R202, R64 ;  /* 0x000000cab840723c */ /* 0x040fe20000041840 */
[----:B------:R-:W1:Y:S07]  /*8fc0*/  LDSM.16.M88.4 R200, [R229+0x3000] ;  /* 0x00300000e5c8783b */ /* 0x000e6e0000000200 */
[-C--:B----4-:R-:W-:Y:S08]  /*8fd0*/  HMMA.16816.F32.BF16 R68, R184, R188.reuse, R68 ;  /* 0x000000bcb844723c */ /* 0x090ff00000041844 */
[C---:B------:R-:W-:Y:S08]  /*8fe0*/  HMMA.16816.F32.BF16 R72, R196.reuse, R188, R72 ;  /* 0x000000bcc448723c */ /* 0x040ff00000041848 */
[-C--:B------:R-:W-:Y:S08]  /*8ff0*/  HMMA.16816.F32.BF16 R76, R196, R190.reuse, R76 ;  /* 0x000000bec44c723c */ /* 0x080ff0000004184c */
[C---:B------:R-:W-:Y:S01]  /*9000*/  HMMA.16816.F32.BF16 R80, R184.reuse, R190, R80 ;  /* 0x000000beb850723c */ /* 0x040fe20000041850 */
[----:B------:R-:W-:Y:S07]  /*9010*/  LDSM.16.M88.4 R188, [R232] ;  /* 0x00000000e8bc783b */ /* 0x000fee0000000200 */
[-C--:B--2---:R-:W-:Y:S08]  /*9020*/  HMMA.16816.F32.BF16 R84, R184, R192.reuse, R84 ;  /* 0x000000c0b854723c */ /* 0x084ff00000041854 */
[C---:B------:R-:W-:Y:S08]  /*9030*/  HMMA.16816.F32.BF16 R88, R196.reuse, R192, R88 ;  /* 0x000000c0c458723c */ /* 0x040ff00000041858 */
[-C--:B------:R-:W-:Y:S08]  /*9040*/  HMMA.16816.F32.BF16 R92, R196, R194.reuse, R92 ;  /* 0x000000c2c45c723c */ /* 0x080ff0000004185c */
[C---:B------:R-:W-:Y:S01]  /*9050*/  HMMA.16816.F32.BF16 R96, R184.reuse, R194, R96 ;  /* 0x000000c2b860723c */ /* 0x040fe20000041860 */
[----:B------:R-:W2:Y:S07]  /*9060*/  LDSM.16.M88.4 R192, [R226] ;  /* 0x00000000e2c0783b */ /* 0x000eae0000000200 */
[-C--:B-1----:R-:W-:Y:S08]  /*9070*/  HMMA.16816.F32.BF16 R100, R184, R200.reuse, R100 ;  /* 0x000000c8b864723c */ /* 0x082ff00000041864 */
[C---:B------:R-:W-:Y:S08]  /*9080*/  HMMA.16816.F32.BF16 R104, R196.reuse, R200, R104 ;  /* 0x000000c8c468723c */ /* 0x040ff00000041868 */
[-C--:B------:R-:W-:Y:S01]  /*9090*/  HMMA.16816.F32.BF16 R108, R196, R202.reuse, R108 ;  /* 0x000000cac46c723c */ /* 0x080fe2000004186c */
[----:B------:R-:W1:Y:S07]  /*90a0*/  LDSM.16.M88.4 R196, [R232+0x2000] ;  /* 0x00200000e8c4783b */ /* 0x000e6e0000000200 */
[----:B------:R-:W-:Y:S08]  /*90b0*/  HMMA.16816.F32.BF16 R112, R184, R202, R112 ;  /* 0x000000cab870723c */ /* 0x000ff00000041870 */
[-C--:B--2---:R-:W-:Y:S11]  /*90c0*/  HMMA.16816.F32.BF16 R4, R188, R192.reuse, R4 ;  /* 0x000000c0bc04723c */ /* 0x084ff60000041804 */
[----:B------:R-:W-:Y:S11]  /*90d0*/  @!UPT UIADD3 URZ, URZ, URZ, URZ ;  /* 0x0000003f3f3ff290 */ /* 0x000ff6000fffe03f */
[----:B------:R-:W-:Y:S02]  /*90e0*/  @!UPT UIADD3 URZ, URZ, URZ, URZ ;  /* 0x0000003f3f3ff290 */ /* 0x000fe4000fffe03f */
[----:B------:R-:W-:Y:S01]  /*90f0*/  FMUL.FTZ R4, R4, c[0x0][0x320] ;  /* 0x0000c80004047a20 */ /* 0x000fe20000410000 */
[C---:B-1----:R-:W-:Y:S03]  /*9100*/  HMMA.16816.F32.BF16 R8, R196.reuse, R192, R8 ;  /* 0x000000c0c408723c */ /* 0x042fe60000041808 */
[----:B------:R-:W-:Y:S01]  /*9110*/  MUFU.TANH R245, R4 ;  /* 0x0000000400f57308 */ /* 0x000fe20000002400 */
[----:B------:R-:W-:Y:S02]  /*9120*/  FMUL.FTZ R5, R5, c[0x0][0x320] ;  /* 0x0000c80005057a20 */ /* 0x000fe40000410000 */
[----:B------:R-:W-:Y:S02]  /*9130*/  FMUL.FTZ R6, R6, c[0x0][0x320] ;  /* 0x0000c80006067a20 */ /* 0x000fe40000410000 */
[----:B------:R-:W-:Y:S01]  /*9140*/  FMUL.FTZ R7, R7, c[0x0][0x320] ;  /* 0x0000c80007077a20 */ /* 0x000fe20000410000 */
[-C--:B------:R-:W-:Y:S04]  /*9150*/  HMMA.16816.F32.BF16 R12, R196, R194.reuse, R12 ;  /* 0x000000c2c40c723c */ /* 0x080fe8000004180c */
[----:B------:R-:W1:Y:S04]  /*9160*/  MUFU.TANH R244, R5 ;  /* 0x0000000500f47308 */ /* 0x000e680000002400 */
[C---:B------:R-:W-:Y:S06]  /*9170*/  HMMA.16816.F32.BF16 R16, R188.reuse, R194, R16 ;  /* 0x000000c2bc10723c */ /* 0x040fec0000041810 */
[----:B------:R-:W-:Y:S01]  /*9180*/  MUFU.TANH R243, R6 ;  /* 0x0000000600f37308 */ /* 0x000fe20000002400 */
[----:B------:R-:W-:Y:S02]  /*9190*/  FMUL.FTZ R8, R8, c[0x0][0x320] ;  /* 0x0000c80008087a20 */ /* 0x000fe40000410000 */
[----:B------:R-:W-:Y:S03]  /*91a0*/  FMUL.FTZ R9, R9, c[0x0][0x320] ;  /* 0x0000c80009097a20 */ /* 0x000fe60000410000 */
[----:B------:R-:W-:Y:S02]  /*91b0*/  FMUL.FTZ R10, R10, c[0x0][0x320] ;  /* 0x0000c8000a0a7a20 */ /* 0x000fe40000410000 */
[----:B------:R-:W-:Y:S02]  /*91c0*/  FMUL.FTZ R11, R11, c[0x0][0x320] ;  /* 0x0000c8000b0b7a20 */ /* 0x000fe40000410000 */
[----:B------:R2:W-:Y:S01]  /*91d0*/  MUFU.TANH R242, R7 ;  /* 0x0000000700f27308 */ /* 0x0005e20000002400 */
[----:B------:R-:W-:Y:S02]  /*91e0*/  FMUL.FTZ R12, R12, c[0x0][0x320] ;  /* 0x0000c8000c0c7a20 */ /* 0x000fe40000410000 */
[----:B------:R-:W-:Y:S02]  /*91f0*/  FMUL.FTZ R13, R13, c[0x0][0x320] ;  /* 0x0000c8000d0d7a20 */ /* 0x000fe40000410000 */
[----:B------:R-:W-:Y:S02]  /*9200*/  FMUL.FTZ R14, R14, c[0x0][0x320] ;  /* 0x0000c8000e0e7a20 */ /* 0x000fe40000410000 */
[----:B------:R-:W-:Y:S02]  /*9210*/  FMUL.FTZ R15, R15, c[0x0][0x320] ;  /* 0x0000c8000f0f7a20 */ /* 0x000fe40000410000 */
[----:B---3--:R-:W-:Y:S01]  /*9220*/  @P4 IMAD.MOV.U32 R0, RZ, RZ, R230 ;  /* 0x000000ffff004224 */ /* 0x008fe200078e00e6 */
[----:B------:R-:W-:Y:S01]  /*9230*/  MUFU.TANH R223, R8 ;  /* 0x0000000800df7308 */ /* 0x000fe20000002400 */
[----:B------:R-:W-:Y:S02]  /*9240*/  FMUL.FTZ R16, R16, c[0x0][0x320] ;  /* 0x0000c80010107a20 */ /* 0x000fe40000410000 */
[----:B------:R-:W-:Y:S01]  /*9250*/  FMUL.FTZ R19, R19, c[0x0][0x320] ;  /* 0x0000c80013137a20 */ /* 0x000fe20000410000 */
[----:B------:R-:W-:Y:S01]  /*9260*/  SHFL.IDX PT, R2, R0, 0x1, 0x1c1f ;  /* 0x003c1f0000027f89 */ /* 0x000fe200000e0000 */
[----:B------:R-:W-:Y:S02]  /*9270*/  FMUL.FTZ R18, R18, c[0x0][0x320] ;  /* 0x0000c80012127a20 */ /* 0x000fe40000410000 */
[----:B------:R-:W-:Y:S03]  /*9280*/  FMUL.FTZ R17, R17, c[0x0][0x320] ;  /* 0x0000c80011117a20 */ /* 0x000fe60000410000 */
[----:B------:R-:W-:Y:S02]  /*9290*/  MUFU.TANH R222, R9 ;  /* 0x0000000900de7308 */ /* 0x000fe40000002400 */
[----:B--2---:R-:W2:Y:S08]  /*92a0*/  LDSM.16.M88.4 R4, [R226+0x800] ;  /* 0x00080000e204783b */ /* 0x004eb00000000200 */
[----:B------:R-:W-:Y:S10]  /*92b0*/  MUFU.TANH R214, R17 ;  /* 0x0000001100d67308 */ /* 0x000ff40000002400 */
[----:B------:R-:W3:Y:S10]  /*92c0*/  MUFU.TANH R221, R10 ;  /* 0x0000000a00dd7308 */ /* 0x000ef40000002400 */
[----:B------:R4:W-:Y:S10]  /*92d0*/  MUFU.TANH R220, R11 ;  /* 0x0000000b00dc7308 */ /* 0x0009f40000002400 */
[----:B------:R-:W-:Y:S01]  /*92e0*/  MUFU.TANH R219, R12 ;  /* 0x0000000c00db7308 */ /* 0x000fe20000002400 */
[-C--:B--2---:R-:W-:Y:S09]  /*92f0*/  HMMA.16816.F32.BF16 R20, R188, R4.reuse, R20 ;  /* 0x00000004bc14723c */ /* 0x084ff20000041814 */
[----:B------:R-:W-:Y:S01]  /*9300*/  MUFU.TANH R218, R13 ;  /* 0x0000000d00da7308 */ /* 0x000fe20000002400 */
[C---:B------:R-:W-:Y:S01]  /*9310*/  HMMA.16816.F32.BF16 R24, R196.reuse, R4, R24 ;  /* 0x00000004c418723c */ /* 0x040fe20000041818 */
[----:B----4-:R-:W2:Y:S08]  /*9320*/  LDSM.16.M88.4 R8, [R226+0x1000] ;  /* 0x00100000e208783b */ /* 0x010eb00000000200 */
[----:B------:R-:W-:Y:S01]  /*9330*/  MUFU.TANH R217, R14 ;  /* 0x0000000e00d97308 */ /* 0x000fe20000002400 */
[-C--:B------:R-:W-:Y:S04]  /*9340*/  HMMA.16816.F32.BF16 R28, R196, R6.reuse, R28 ;  /* 0x00000006c41c723c */ /* 0x080fe8000004181c */
[----:B------:R-:W-:Y:S04]  /*9350*/  FMUL.FTZ R20, R20, c[0x0][0x320] ;  /* 0x0000c80014147a20 */ /* 0x000fe80000410000 */
[C---:B------:R-:W-:Y:S01]  /*9360*/  HMMA.16816.F32.BF16 R32, R188.reuse, R6, R32 ;  /* 0x00000006bc20723c */ /* 0x040fe20000041820 */
[----:B------:R4:W1:Y:S01]  /*9370*/  MUFU.TANH R216, R15 ;  /* 0x0000000f00d87308 */ /* 0x0008620000002400 */
        /* <DEDUP_REMOVED lines=13> */
[-C--:B--2---:R-:W-:Y:S01]  /*9450*/  HMMA.16816.F32.BF16 R36, R188, R8.reuse, R36 ;  /* 0x00000008bc24723c */ /* 0x084fe20000041824 */
[----:B----4-:R-:W-:Y:S02]  /*9460*/  LDSM.16.M88.4 R12, [R226+0x3000] ;  /* 0x00300000e20c783b */ /* 0x010fe40000000200 */
[----:B------:R-:W-:Y:S02]  /*9470*/  FMUL.FTZ R33, R33, c[0x0][0x320] ;  /* 0x0000c80021217a20 */ /* 0x000fe40000410000 */
[----:B------:R-:W-:Y:S01]  /*9480*/  FMUL.FTZ R28, R28, c[0x0][0x320] ;  /* 0x0000c8001c1c7a20 */ /* 0x000fe20000410000 */
[----:B------:R-:W-:Y:S01]  /*9490*/  MUFU.TANH R211, R20 ;  /* 0x0000001400d37308 */ /* 0x000fe20000002400 */
        /* <DEDUP_REMOVED lines=9> */
[----:B------:R-:W4:Y:S02]  /*9530*/  LDSM.16.M88.4 R8, [R226+0x2000] ;  /* 0x00200000e208783b */ /* 0x000f240000000200 */
[----:B------:R-:W-:Y:S02]  /*9540*/  FMUL.FTZ R38, R38, c[0x0][0x320] ;  /* 0x0000c80026267a20 */ /* 0x000fe40000410000 */
[----:B------:R-:W-:Y:S02]  /*9550*/  FMUL.FTZ R39, R39, c[0x0][0x320] ;  /* 0x0000c80027277a20 */ /* 0x000fe40000410000 */
[-C--:B-1----:R-:W-:Y:S03]  /*9560*/  HMMA.16816.F32.BF16 R52, R188, R4.reuse, R52 ;  /* 0x00000004bc34723c */ /* 0x082fe60000041834 */
[----:B------:R-:W1:Y:S01]  /*9570*/  MUFU.TANH R208, R23 ;  /* 0x0000001700d07308 */ /* 0x000e620000002400 */
[----:B------:R-:W-:Y:S02]  /*9580*/  FMUL.FTZ R40, R40, c[0x0][0x320] ;  /* 0x0000c80028287a20 */ /* 0x000fe40000410000 */
[----:B------:R-:W-:Y:S02]  /*9590*/  FMUL.FTZ R37, R37, c[0x0][0x320] ;  /* 0x0000c80025257a20 */ /* 0x000fe40000410000 */
[C---:B------:R-:W-:Y:S04]  /*95a0*/  HMMA.16816.F32.BF16 R56, R196.reuse, R4, R56 ;  /* 0x00000004c438723c */ /* 0x040fe80000041838 */
[----:B------:R-:W-:Y:S01]  /*95b0*/  FMUL.FTZ R45, R45, c[0x0][0x320] ;  /* 0x0000c8002d2d7a20 */ /* 0x000fe20000410000 */
[----:B------:R-:W-:Y:S01]  /*95c0*/  MUFU.TANH R210, R21 ;  /* 0x0000001500d27308 */ /* 0x000fe20000002400 */
[----:B------:R-:W-:Y:S02]  /*95d0*/  FMUL.FTZ R41, R41, c[0x0][0x320] ;  /* 0x0000c80029297a20 */ /* 0x000fe40000410000 */
[-C--:B------:R-:W-:Y:S04]  /*95e0*/  HMMA.16816.F32.BF16 R60, R196, R6.reuse, R60 ;  /* 0x00000006c43c723c */ /* 0x080fe8000004183c */
[----:B------:R-:W-:Y:S02]  /*95f0*/  FMUL.FTZ R50, R50, c[0x0][0x320] ;  /* 0x0000c80032327a20 */ /* 0x000fe40000410000 */
[----:B------:R-:W-:Y:S01]  /*9600*/  FMUL.FTZ R43, R43, c[0x0][0x320] ;  /* 0x0000c8002b2b7a20 */ /* 0x000fe20000410000 */
[----:B------:R-:W-:Y:S01]  /*9610*/  MUFU.TANH R187, R31 ;  /* 0x0000001f00bb7308 */ /* 0x000fe20000002400 */
[C---:B------:R-:W-:Y:S01]  /*9620*/  HMMA.16816.F32.BF16 R64, R188.reuse, R6, R64 ;  /* 0x00000006bc40723c */ /* 0x040fe20000041840 */
[----:B------:R-:W1:Y:S01]  /*9630*/  LDSM.16.M88.4 R4, [R226+0x2800] ;  /* 0x00280000e204783b */ /* 0x000e620000000200 */
[----:B------:R-:W-:Y:S04]  /*9640*/  DEPBAR.LE SB0, 0x0 ;  /* 0x000080000000791a */ /* 0x000fe80000000000 */
[----:B------:R-:W-:Y:S02]  /*9650*/  FMUL.FTZ R53, R53, c[0x0][0x320] ;  /* 0x0000c80035357a20 */ /* 0x000fe40000410000 */
[----:B------:R-:W-:Y:S01]  /*9660*/  FMUL.FTZ R59, R59, c[0x0][0x320] ;  /* 0x0000c8003b3b7a20 */ /* 0x000fe20000410000 */
[----:B------:R-:W-:Y:S01]  /*9670*/  MUFU.TANH R192, R36 ;  /* 0x0000002400c07308 */ /* 0x000fe20000002400 */
[-C--:B----4-:R-:W-:Y:S01]  /*9680*/  HMMA.16816.F32.BF16 R68, R188, R8.reuse, R68 ;  /* 0x00000008bc44723c */ /* 0x090fe20000041844 */
[----:B------:R-:W-:Y:S04]  /*9690*/  BAR.SYNC.DEFER_BLOCKING 0x0 ;  /* 0x0000000000007b1d */ /* 0x000fe80000010000 */
[----:B------:R-:W-:Y:S02]  /*96a0*/  FMUL.FTZ R58, R58, c[0x0][0x320] ;  /* 0x0000c8003a3a7a20 */ /* 0x000fe40000410000 */
[----:B------:R-:W-:Y:S01]  /*96b0*/  FMUL.FTZ R54, R54, c[0x0][0x320] ;  /* 0x0000c80036367a20 */ /* 0x000fe20000410000 */
[C---:B------:R-:W-:Y:S01]  /*96c0*/  HMMA.16816.F32.BF16 R72, R196.reuse, R8, R72 ;  /* 0x00000008c448723c */ /* 0x040fe20000041848 */
[----:B------:R-:W-:Y:S01]  /*96d0*/  MUFU.TANH R36, R40 ;  /* 0x0000002800247308 */ /* 0x000fe20000002400 */
[----:B------:R-:W-:Y:S02]  /*96e0*/  SHFL.IDX PT, R9, R0, 0x2, 0x1c1f ;  /* 0x005c1f0000097f89 */ /* 0x000fe400000e0000 */
[----:B------:R-:W-:Y:S02]  /*96f0*/  FMUL.FTZ R55, R55, c[0x0][0x320] ;  /* 0x0000c80037377a20 */ /* 0x000fe40000410000 */
[----:B------:R-:W-:Y:S02]  /*9700*/  FMUL.FTZ R61, R61, c[0x0][0x320] ;  /* 0x0000c8003d3d7a20 */ /* 0x000fe40000410000 */
[-C--:B------:R-:W-:Y:S02]  /*9710*/  HMMA.16816.F32.BF16 R76, R196, R10.reuse, R76 ;  /* 0x0000000ac44c723c */ /* 0x080fe4000004184c */
[----:B------:R-:W-:Y:S01]  /*9720*/  SHFL.IDX PT, R8, R0, 0x3, 0x1c1f ;  /* 0x007c1f0000087f89 */ /* 0x000fe200000e0000 */
[----:B------:R-:W-:Y:S01]  /*9730*/  MUFU.TANH R31, R59 ;  /* 0x0000003b001f7308 */ /* 0x000fe20000002400 */
[----:B------:R-:W-:Y:S02]  /*9740*/  FMUL.FTZ R62, R62, c[0x0][0x320] ;  /* 0x0000c8003e3e7a20 */ /* 0x000fe40000410000 */
[----:B------:R-:W-:Y:S02]  /*9750*/  FMUL.FTZ R60, R60, c[0x0][0x320] ;  /* 0x0000c8003c3c7a20 */ /* 0x000fe40000410000 */
[C---:B------:R-:W-:Y:S04]  /*9760*/  HMMA.16816.F32.BF16 R80, R188.reuse, R10, R80 ;  /* 0x0000000abc50723c */ /* 0x040fe80000041850 */
[----:B------:R-:W-:Y:S01]  /*9770*/  FMUL.FTZ R56, R56, c[0x0][0x320] ;  /* 0x0000c80038387a20 */ /* 0x000fe20000410000 */
[----:B------:R4:W-:Y:S01]  /*9780*/  MUFU.TANH R206, R25 ;  /* 0x0000001900ce7308 */ /* 0x0009e20000002400 */
[----:B------:R-:W-:Y:S02]  /*9790*/  FMUL.FTZ R63, R63, c[0x0][0x320] ;  /* 0x0000c8003f3f7a20 */ /* 0x000fe40000410000 */
[-C--:B-1----:R-:W-:Y:S04]  /*97a0*/  HMMA.16816.F32.BF16 R84, R188, R4.reuse, R84 ;  /* 0x00000004bc54723c */ /* 0x082fe80000041854 */
[----:B------:R-:W-:Y:S02]  /*97b0*/  FMUL.FTZ R73, R73, c[0x0][0x320] ;  /* 0x0000c80049497a20 */ /* 0x000fe40000410000 */
[----:B------:R-:W-:Y:S01]  /*97c0*/  FMUL.FTZ R57, R57, c[0x0][0x320] ;  /* 0x0000c80039397a20 */ /* 0x000fe20000410000 */
[----:B------:R-:W1:Y:S01]  /*97d0*/  MUFU.TANH R205, R28 ;  /* 0x0000001c00cd7308 */ /* 0x000e620000002400 */
[C---:B------:R-:W-:Y:S01]  /*97e0*/  HMMA.16816.F32.BF16 R88, R196.reuse, R4, R88 ;  /* 0x00000004c458723c */ /* 0x040fe20000041858 */
[----:B------:R-:W1:Y:S03]  /*97f0*/  SHFL.IDX PT, R5, R0, RZ, 0x1c1f ;  /* 0x001c1fff00057589 */ /* 0x000e6600000e0000 */
[----:B------:R-:W-:Y:S02]  /*9800*/  FMUL.FTZ R52, R52, c[0x0][0x320] ;  /* 0x0000c80034347a20 */ /* 0x000fe40000410000 */
[----:B------:R-:W-:Y:S02]  /*9810*/  FMUL.FTZ R64, R64, c[0x0][0x320] ;  /* 0x0000c80040407a20 */ /* 0x000fe40000410000 */
[-C--:B------:R-:W-:Y:S01]  /*9820*/  HMMA.16816.F32.BF16 R92, R196, R6.reuse, R92 ;  /* 0x00000006c45c723c */ /* 0x080fe2000004185c */
[----:B------:R-:W-:Y:S03]  /*9830*/  MUFU.TANH R203, R29 ;  /* 0x0000001d00cb7308 */ /* 0x000fe60000002400 */
[----:B------:R-:W-:Y:S02]  /*9840*/  IMAD R4, R204, -0x70, RZ ;  /* 0xffffff90cc047824 */ /* 0x000fe400078e02ff */
[----:B----4-:R-:W-:Y:S02]  /*9850*/  FMUL.FTZ R25, R82, c[0x0][0x320] ;  /* 0x0000c80052197a20 */ /* 0x010fe40000410000 */
[C---:B------:R-:W-:Y:S03]  /*9860*/  HMMA.16816.F32.BF16 R96, R188.reuse, R6, R96 ;  /* 0x00000006bc60723c */ /* 0x040fe60000041860 */
[----:B------:R-:W-:Y:S01]  /*9870*/  MUFU.TANH R29, R61 ;  /* 0x0000003d001d7308 */ /* 0x000fe20000002400 */
[----:B------:R-:W-:Y:S01]  /*9880*/  IADD3 R4, -R119, 0x1, R4 ;  /* 0x0000000177047810 */ /* 0x000fe20007ffe104 */
[----:B------:R-:W-:Y:S02]  /*9890*/  FMUL.FTZ R85, R85, c[0x0][0x320] ;  /* 0x0000c80055557a20 */ /* 0x000fe40000410000 */
[----:B------:R-:W-:Y:S01]  /*98a0*/  FMUL.FTZ R7, R80, c[0x0][0x320] ;  /* 0x0000c80050077a20 */ /* 0x000fe20000410000 */
[-C--:B------:R-:W-:Y:S04]  /*98b0*/  HMMA.16816.F32.BF16 R100, R188, R12.reuse, R100 ;  /* 0x0000000cbc64723c */ /* 0x080fe80000041864 */
[----:B------:R-:W-:Y:S01]  /*98c0*/  IADD3 R4, R4, c[0x0][0x1d0], RZ ;  /* 0x0000740004047a10 */ /* 0x000fe20007ffe0ff */
[----:B------:R-:W-:Y:S01]  /*98d0*/  MUFU.TANH R28, R62 ;  /* 0x0000003e001c7308 */ /* 0x000fe20000002400 */
[----:B------:R-:W-:Y:S02]  /*98e0*/  FMUL.FTZ R65, R65, c[0x0][0x320] ;  /* 0x0000c80041417a20 */ /* 0x000fe40000410000 */
[C---:B------:R-:W-:Y:S04]  /*98f0*/  HMMA.16816.F32.BF16 R104, R196.reuse, R12, R104 ;  /* 0x0000000cc468723c */ /* 0x040fe80000041868 */
[----:B------:R-:W-:Y:S01]  /*9900*/  IADD3 R4, R4, -c[0x0][0x168], RZ ;  /* 0x80005a0004047a10 */ /* 0x000fe20007ffe0ff */
[----:B------:R-:W-:Y:S02]  /*9910*/  FMUL.FTZ R69, R69, c[0x0][0x320] ;  /* 0x0000c80045457a20 */ /* 0x000fe40000410000 */
[----:B------:R4:W-:Y:S01]  /*9920*/  MUFU.TANH R209, R22 ;  /* 0x0000001600d17308 */ /* 0x0009e20000002400 */
[C---:B-1----:R-:W-:Y:S01]  /*9930*/  IADD3 R5, R4.reuse, R5, RZ ;  /* 0x0000000504057210 */ /* 0x042fe20007ffe0ff */
[C---:B------:R-:W-:Y:S01]  /*9940*/  IMAD.IADD R0, R4.reuse, 0x1, R9 ;  /* 0x0000000104007824 */ /* 0x040fe200078e0209 */
[-C--:B------:R-:W-:Y:S03]  /*9950*/  HMMA.16816.F32.BF16 R108, R196, R14.reuse, R108 ;  /* 0x0000000ec46c723c */ /* 0x080fe6000004186c */
[C---:B------:R-:W-:Y:S01]  /*9960*/  IMAD.IADD R2, R4.reuse, 0x1, R2 ;  /* 0x0000000104027824 */ /* 0x040fe200078e0202 */
[----:B------:R-:W-:Y:S01]  /*9970*/  IADD3 R4, R4, R8, RZ ;  /* 0x0000000804047210 */ /* 0x000fe20007ffe0ff */
[----:B------:R-:W-:Y:S01]  /*9980*/  FMUL.FTZ R92, R92, c[0x0][0x320] ;  /* 0x0000c8005c5c7a20 */ /* 0x000fe20000410000 */
[----:B------:R-:W-:Y:S01]  /*9990*/  ISETP.GT.AND P1, PT, R5, 0x1, PT ;  /* 0x000000010500780c */ /* 0x000fe20003f24270 */
[----:B------:R-:W1:Y:S01]  /*99a0*/  MUFU.TANH R185, R30 ;  /* 0x0000001e00b97308 */ /* 0x000e620000002400 */
[----:B------:R-:W-:Y:S04]  /*99b0*/  HMMA.16816.F32.BF16 R112, R188, R14, R112 ;  /* 0x0000000ebc70723c */ /* 0x000fe80000041870 */
[----:B------:R-:W-:Y:S01]  /*99c0*/  FSEL R9, R244, -INF , P1 ;  /* 0xff800000f4097808 */ /* 0x000fe20000800000 */
[----:B------:R-:W-:Y:S01]  /*99d0*/  FMUL.FTZ R70, R70, c[0x0][0x320] ;  /* 0x0000c80046467a20 */ /* 0x000fe20000410000 */
[----:B------:R-:W-:Y:S01]  /*99e0*/  ISETP.GT.AND P1, PT, R4, RZ, PT ;  /* 0x000000ff0400720c */ /* 0x000fe20003f24270 */
[----:B------:R-:W-:Y:S01]  /*99f0*/  FMUL.FTZ R75, R75, c[0x0][0x320] ;  /* 0x0000c8004b4b7a20 */ /* 0x000fe20000410000 */
[----:B------:R-:W-:Y:S01]  /*9a00*/  ISETP.GT.AND P0, PT, R2, RZ, PT ;  /* 0x000000ff0200720c */ /* 0x000fe20003f04270 */
[----:B------:R-:W-:Y:S01]  /*9a10*/  MUFU.TANH R193, R35 ;  /* 0x0000002300c17308 */ /* 0x000fe20000002400 */
[----:B------:R-:W-:Y:S02]  /*9a20*/  ISETP.GT.AND P3, PT, R0, RZ, PT ;  /* 0x000000ff0000720c */ /* 0x000fe40003f64270 */
[----:B---3--:R-:W-:Y:S01]  /*9a30*/  FSEL R20, R221, -INF , P1 ;  /* 0xff800000dd147808 */ /* 0x008fe20000800000 */
[----:B------:R-:W-:Y:S01]  /*9a40*/  FMUL.FTZ R76, R76, c[0x0][0x320] ;  /* 0x0000c8004c4c7a20 */ /* 0x000fe20000410000 */
[----:B------:R-:W-:Y:S01]  /*9a50*/  FSEL R12, R243, -INF , P0 ;  /* 0xff800000f30c7808 */ /* 0x000fe20000000000 */
[----:B------:R-:W-:Y:S01]  /*9a60*/  FMUL.FTZ R77, R77, c[0x0][0x320] ;  /* 0x0000c8004d4d7a20 */ /* 0x000fe20000410000 */
[----:B------:R-:W-:Y:S01]  /*9a70*/  FSEL R16, R223, -INF , P3 ;  /* 0xff800000df107808 */ /* 0x000fe20001800000 */
[----:B------:R-:W-:Y:S01]  /*9a80*/  FMUL.FTZ R84, R84, c[0x0][0x320] ;  /* 0x0000c80054547a20 */ /* 0x000fe20000410000 */
[C---:B------:R-:W-:Y:S01]  /*9a90*/  ISETP.GT.AND P1, PT, R4.reuse, 0x9, PT ;  /* 0x000000090400780c */ /* 0x040fe20003f24270 */
[----:B------:R-:W-:Y:S01]  /*9aa0*/  MUFU.TANH R35, R41 ;  /* 0x0000002900237308 */ /* 0x000fe20000002400 */
[----:B------:R-:W-:Y:S01]  /*9ab0*/  ISETP.GT.AND P0, PT, R4, 0x1, PT ;  /* 0x000000010400780c */ /* 0x000fe20003f04270 */
[----:B------:R-:W-:Y:S01]  /*9ac0*/  FMUL.FTZ R87, R87, c[0x0][0x320] ;  /* 0x0000c80057577a20 */ /* 0x000fe20000410000 */
[----:B------:R-:W-:Y:S01]  /*9ad0*/  FSEL R23, R216, -INF , P1 ;  /* 0xff800000d8177808 */ /* 0x000fe20000800000 */
[----:B------:R-:W-:Y:S01]  /*9ae0*/  FMUL.FTZ R83, R83, c[0x0][0x320] ;  /* 0x0000c80053537a20 */ /* 0x000fe20000410000 */
[----:B------:R-:W-:Y:S01]  /*9af0*/  FSEL R21, R220, -INF , P0 ;  /* 0xff800000dc157808 */ /* 0x000fe20000000000 */
[----:B------:R-:W-:Y:S01]  /*9b00*/  FMUL.FTZ R112, R112, c[0x0][0x320] ;  /* 0x0000c80070707a20 */ /* 0x000fe20000410000 */
[----:B------:R-:W-:Y:S01]  /*9b10*/  ISETP.GT.AND P2, PT, R5, RZ, PT ;  /* 0x000000ff0500720c */ /* 0x000fe20003f44270 */
[----:B------:R-:W-:Y:S01]  /*9b20*/  FMUL.FTZ R86, R86, c[0x0][0x320] ;  /* 0x0000c80056567a20 */ /* 0x000fe20000410000 */
[----:B------:R-:W-:Y:S01]  /*9b30*/  ISETP.GT.AND P3, PT, R0, 0x9, PT ;  /* 0x000000090000780c */ /* 0x000fe20003f64270 */
[----:B------:R-:W-:Y:S01]  /*9b40*/  MUFU.TANH R201, R45 ;  /* 0x0000002d00c97308 */ /* 0x000fe20000002400 */
[----:B------:R-:W-:Y:S01]  /*9b50*/  FSEL R8, R245, -INF , P2 ;  /* 0xff800000f5087808 */ /* 0x000fe20001000000 */
[----:B------:R-:W-:Y:S01]  /*9b60*/  FMUL.FTZ R113, R113, c[0x0][0x320] ;  /* 0x0000c80071717a20 */ /* 0x000fe20000410000 */
[----:B------:R-:W-:Y:S01]  /*9b70*/  FSEL R19, R218, -INF , P3 ;  /* 0xff800000da137808 */ /* 0x000fe20001800000 */
[----:B------:R-:W-:Y:S01]  /*9b80*/  FMUL.FTZ R98, R98, c[0x0][0x320] ;  /* 0x0000c80062627a20 */ /* 0x000fe20000410000 */
[C---:B------:R-:W-:Y:S01]  /*9b90*/  ISETP.GT.AND P5, PT, R2.reuse, 0x1, PT ;  /* 0x000000010200780c */ /* 0x040fe20003fa4270 */
[----:B------:R-:W-:Y:S01]  /*9ba0*/  FMUL.FTZ R99, R99, c[0x0][0x320] ;  /* 0x0000c80063637a20 */ /* 0x000fe20000410000 */
[----:B------:R-:W-:Y:S01]  /*9bb0*/  ISETP.GT.AND P3, PT, R2, 0x8, PT ;  /* 0x000000080200780c */ /* 0x000fe20003f64270 */
[----:B------:R-:W-:Y:S01]  /*9bc0*/  FMUL.FTZ R93, R93, c[0x0][0x320] ;  /* 0x0000c8005d5d7a20 */ /* 0x000fe20000410000 */
[----:B------:R-:W-:Y:S01]  /*9bd0*/  FSEL R13, R242, -INF , P5 ;  /* 0xff800000f20d7808 */ /* 0x000fe20002800000 */
[----:B------:R-:W3:Y:S01]  /*9be0*/  MUFU.TANH R184, R26 ;  /* 0x0000001a00b87308 */ /* 0x000ee20000002400 */
[----:B--2---:R-:W-:Y:S01]  /*9bf0*/  FSEL R14, R213, -INF , P3 ;  /* 0xff800000d50e7808 */ /* 0x004fe20001800000 */
[----:B------:R-:W-:Y:S01]  /*9c00*/  FMUL.FTZ R90, R90, c[0x0][0x320] ;  /* 0x0000c8005a5a7a20 */ /* 0x000fe20000410000 */
[----:B------:R-:W-:Y:S01]  /*9c10*/  ISETP.GT.AND P3, PT, R2, 0x11, PT ;  /* 0x000000110200780c */ /* 0x000fe20003f64270 */
[----:B------:R-:W-:Y:S01]  /*9c20*/  FMUL.FTZ R94, R94, c[0x0][0x320] ;  /* 0x0000c8005e5e7a20 */ /* 0x000fe20000410000 */
[----:B------:R-:W-:Y:S01]  /*9c30*/  ISETP.GT.AND P2, PT, R0, 0x1, PT ;  /* 0x000000010000780c */ /* 0x000fe20003f44270 */
[----:B------:R-:W-:Y:S01]  /*9c40*/  FMUL.FTZ R91, R91, c[0x0][0x320] ;  /* 0x0000c8005b5b7a20 */ /* 0x000fe20000410000 */
[----:B------:R-:W-:Y:S01]  /*9c50*/  FSEL R59, R208, -INF , P3 ;  /* 0xff800000d03b7808 */ /* 0x000fe20001800000 */
[----:B------:R-:W-:Y:S01]  /*9c60*/  FMUL.FTZ R6, R78, c[0x0][0x320] ;  /* 0x0000c8004e067a20 */ /* 0x000fe20000410000 */
[----:B------:R-:W-:Y:S01]  /*9c70*/  FSEL R17, R222, -INF , P2 ;  /* 0xff800000de117808 */ /* 0x000fe20001000000 */
[----:B------:R2:W-:Y:S01]  /*9c80*/  MUFU.TANH R26, R73 ;  /* 0x00000049001a7308 */ /* 0x0005e20000002400 */
[----:B------:R-:W-:Y:S01]  /*9c90*/  ISETP.GT.AND P2, PT, R4, 0x8, PT ;  /* 0x000000080400780c */ /* 0x000fe20003f44270 */
[----:B------:R-:W-:Y:S01]  /*9ca0*/  FMUL.FTZ R48, R48, c[0x0][0x320] ;  /* 0x0000c80030307a20 */ /* 0x000fe20000410000 */
[----:B------:R-:W-:Y:S01]  /*9cb0*/  ISETP.GT.AND P0, PT, R5, 0x8, PT ;  /* 0x000000080500780c */ /* 0x000fe20003f04270 */
[----:B------:R-:W-:Y:S01]  /*9cc0*/  FMUL.FTZ R109, R109, c[0x0][0x320] ;  /* 0x0000c8006d6d7a20 */ /* 0x000fe20000410000 */
[----:B----4-:R-:W-:Y:S01]  /*9cd0*/  FSEL R22, R217, -INF , P2 ;  /* 0xff800000d9167808 */ /* 0x010fe20001000000 */
        /* <DEDUP_REMOVED lines=11> */
[----:B------:R-:W-:Y:S01]  /*9d90*/  ISETP.GT.AND P5, PT, R5, 0x9, PT ;  /* 0x000000090500780c */ /* 0x000fe20003fa4270 */
[----:B------:R-:W-:Y:S01]  /*9da0*/  FMUL.FTZ R68, R68, c[0x0][0x320] ;  /* 0x0000c80044447a20 */ /* 0x000fe20000410000 */
[----:B------:R-:W-:Y:S01]  /*9db0*/  ISETP.GT.AND P2, PT, R2, 0x9, PT ;  /* 0x000000090200780c */ /* 0x000fe20003f44270 */
[----:B------:R-:W-:Y:S01]  /*9dc0*/  MUFU.TANH R6, R6 ;  /* 0x0000000600067308 */ /* 0x000fe20000002400 */
[----:B------:R-:W-:Y:S01]  /*9dd0*/  FSEL R11, R214, -INF , P5 ;  /* 0xff800000d60b7808 */ /* 0x000fe20002800000 */
[----:B------:R-:W-:Y:S01]  /*9de0*/  FMUL.FTZ R47, R47, c[0x0][0x320] ;  /* 0x0000c8002f2f7a20 */ /* 0x000fe20000410000 */
[----:B------:R-:W-:Y:S01]  /*9df0*/  FSEL R15, R212, -INF , P2 ;  /* 0xff800000d40f7808 */ /* 0x000fe20001000000 */
[----:B------:R-:W-:Y:S01]  /*9e00*/  FMUL.FTZ R66, R66, c[0x0][0x320] ;  /* 0x0000c80042427a20 */ /* 0x000fe20000410000 */
[----:B--2---:R-:W-:Y:S01]  /*9e10*/  FMNMX.FTZ R73, R8, R3, !PT ;  /* 0x0000000308497209 */ /* 0x004fe20007810000 */
[----:B------:R-:W-:Y:S01]  /*9e20*/  FMUL.FTZ R67, R67, c[0x0][0x320] ;  /* 0x0000c80043437a20 */ /* 0x000fe20000410000 */
[----:B------:R-:W-:Y:S01]  /*9e30*/  ISETP.GT.AND P2, PT, R0, 0x10, PT ;  /* 0x000000100000780c */ /* 0x000fe20003f44270 */
[----:B------:R-:W-:Y:S01]  /*9e40*/  FMUL.FTZ R71, R71, c[0x0][0x320] ;  /* 0x0000c80047477a20 */ /* 0x000fe20000410000 */
[----:B------:R-:W-:Y:S01]  /*9e50*/  FMNMX.FTZ R73, R9, R73, !PT ;  /* 0x0000004909497209 */ /* 0x000fe20007810000 */
[----:B------:R-:W2:Y:S01]  /*9e60*/  MUFU.TANH R38, R38 ;  /* 0x0000002600267308 */ /* 0x000ea20000002400 */
[----:B------:R-:W-:Y:S01]  /*9e70*/  ISETP.GT.AND P5, PT, R2, 0x10, PT ;  /* 0x000000100200780c */ /* 0x000fe20003fa4270 */
[----:B------:R-:W-:Y:S01]  /*9e80*/  FMUL.FTZ R72, R72, c[0x0][0x320] ;  /* 0x0000c80048487a20 */ /* 0x000fe20000410000 */
[----:B------:R-:W-:Y:S01]  /*9e90*/  FMNMX.FTZ R73, R10, R73, !PT ;  /* 0x000000490a497209 */ /* 0x000fe20007810000 */
[----:B------:R-:W-:Y:S01]  /*9ea0*/  FMUL.FTZ R96, R96, c[0x0][0x320] ;  /* 0x0000c80060607a20 */ /* 0x000fe20000410000 */
[----:B------:R-:W-:Y:S01]  /*9eb0*/  ISETP.GT.AND P1, PT, R5, 0x10, PT ;  /* 0x000000100500780c */ /* 0x000fe20003f24270 */
[----:B------:R-:W-:Y:S01]  /*9ec0*/  FMUL.FTZ R97, R97, c[0x0][0x320] ;  /* 0x0000c80061617a20 */ /* 0x000fe20000410000 */
[----:B------:R-:W-:Y:S01]  /*9ed0*/  FMNMX.FTZ R73, R11, R73, !PT ;  /* 0x000000490b497209 */ /* 0x000fe20007810000 */
[----:B------:R-:W-:Y:S01]  /*9ee0*/  FMUL.FTZ R100, R100, c[0x0][0x320] ;  /* 0x0000c80064647a20 */ /* 0x000fe20000410000 */
[----:B------:R-:W-:Y:S01]  /*9ef0*/  FSEL R40, R211, -INF , P1 ;  /* 0xff800000d3287808 */ /* 0x000fe20000800000 */
[----:B------:R-:W-:Y:S01]  /*9f00*/  MUFU.TANH R109, R109 ;  /* 0x0000006d006d7308 */ /* 0x000fe20000002400 */
[----:B------:R-:W-:Y:S01]  /*9f10*/  ISETP.GT.AND P1, PT, R0, 0x11, PT ;  /* 0x000000110000780c */ /* 0x000fe20003f24270 */
[----:B------:R-:W-:Y:S01]  /*9f20*/  FMUL.FTZ R102, R102, c[0x0][0x320] ;  /* 0x0000c80066667a20 */ /* 0x000fe20000410000 */
[----:B------:R-:W-:Y:S01]  /*9f30*/  FMNMX.FTZ R73, R40, R73, !PT ;  /* 0x0000004928497209 */ /* 0x000fe20007810000 */
[----:B------:R-:W-:Y:S01]  /*9f40*/  FMUL.FTZ R114, R114, c[0x0][0x320] ;  /* 0x0000c80072727a20 */ /* 0x000fe20000410000 */
[----:B------:R-:W-:Y:S01]  /*9f50*/  FSEL R62, R206, -INF , P1 ;  /* 0xff800000ce3e7808 */ /* 0x000fe20000800000 */
[----:B------:R-:W-:Y:S01]  /*9f60*/  FMUL.FTZ R115, R115, c[0x0][0x320] ;  /* 0x0000c80073737a20 */ /* 0x000fe20000410000 */
[----:B------:R-:W-:Y:S01]  /*9f70*/  ISETP.GT.AND P1, PT, R4, 0x18, PT ;  /* 0x000000180400780c */ /* 0x000fe20003f24270 */
[----:B------:R-:W-:Y:S01]  /*9f80*/  FMUL.FTZ R88, R88, c[0x0][0x320] ;  /* 0x0000c80058587a20 */ /* 0x000fe20000410000 */
[----:B------:R-:W-:Y:S01]  /*9f90*/  ISETP.GT.AND P3, PT, R5, 0x19, PT ;  /* 0x000000190500780c */ /* 0x000fe20003f64270 */
[----:B------:R4:W-:Y:S01]  /*9fa0*/  MUFU.TANH R32, R58 ;  /* 0x0000003a00207308 */ /* 0x0009e20000002400 */
[----:B-1----:R-:W-:Y:S01]  /*9fb0*/  FSEL R185, R185, -INF , P1 ;  /* 0xff800000b9b97808 */ /* 0x002fe20000800000 */
[----:B------:R-:W-:Y:S01]  /*9fc0*/  FMUL.FTZ R89, R89, c[0x0][0x320] ;  /* 0x0000c80059597a20 */ /* 0x000fe20000410000 */
[----:B------:R-:W-:Y:S01]  /*9fd0*/  FSEL R45, R195, -INF , P3 ;  /* 0xff800000c32d7808 */ /* 0x000fe20001800000 */
[----:B------:R-:W-:Y:S01]  /*9fe0*/  FMUL.FTZ R79, R79, c[0x0][0x320] ;  /* 0x0000c8004f4f7a20 */ /* 0x000fe20000410000 */
[----:B------:R-:W-:Y:S01]  /*9ff0*/  ISETP.GT.AND P1, PT, R2, 0x19, PT ;  /* 0x000000190200780c */ /* 0x000fe20003f24270 */
[----:B------:R-:W-:Y:S01]  /*a000*/  FMUL.FTZ R104, R104, c[0x0][0x320] ;  /* 0x0000c80068687a20 */ /* 0x000fe20000410000 */
[----:B------:R-:W-:Y:S01]  /*a010*/  ISETP.GT.AND P3, PT, R2, 0x20, PT ;  /* 0x000000200200780c */ /* 0x000fe20003f64270 */
[----:B------:R-:W-:Y:S01]  /*a020*/  FMUL.FTZ R105, R105, c[0x0][0x320] ;  /* 0x0000c80069697a20 */ /* 0x000fe20000410000 */
[----:B------:R-:W-:Y:S01]  /*a030*/  IADD3 R242, R204, -0x1, RZ ;  /* 0xffffffffccf27810 */ /* 0x000fe20007ffe0ff */
[----:B------:R1:W-:Y:S01]  /*a040*/  MUFU.TANH R207, R24 ;  /* 0x0000001800cf7308 */ /* 0x0003e20000002400 */
[----:B------:R-:W-:Y:S01]  /*a050*/  ISETP.GT.AND P0, PT, R5, 0x11, PT ;  /* 0x000000110500780c */ /* 0x000fe20003f04270 */
[----:B------:R-:W-:Y:S02]  /*a060*/  FMUL.FTZ R108, R108, c[0x0][0x320] ;  /* 0x0000c8006c6c7a20 */ /* 0x000fe40000410000 */
[----:B------:R-:W-:Y:S01]  /*a070*/  FMUL.FTZ R95, R95, c[0x0][0x320] ;  /* 0x0000c8005f5f7a20 */ /* 0x000fe20000410000 */
[----:B------:R-:W-:Y:S01]  /*a080*/  FSEL R41, R210, -INF , P0 ;  /* 0xff800000d2297808 */ /* 0x000fe20000000000 */
[----:B------:R-:W-:Y:S01]  /*a090*/  FMUL.FTZ R106, R106, c[0x0][0x320] ;  /* 0x0000c8006a6a7a20 */ /* 0x000fe20000410000 */
[----:B------:R-:W-:Y:S01]  /*a0a0*/  ISETP.GT.AND P0, PT, R4, 0x10, PT ;  /* 0x000000100400780c */ /* 0x000fe20003f04270 */
[----:B------:R-:W-:Y:S01]  /*a0b0*/  FMUL.FTZ R110, R110, c[0x0][0x320] ;  /* 0x0000c8006e6e7a20 */ /* 0x000fe20000410000 */
[----:B------:R-:W-:Y:S01]  /*a0c0*/  FMNMX.FTZ R73, R41, R73, !PT ;  /* 0x0000004929497209 */ /* 0x000fe20007810000 */
[----:B------:R-:W1:Y:S01]  /*a0d0*/  MUFU.TANH R43, R43 ;  /* 0x0000002b002b7308 */ /* 0x000e620000002400 */
[----:B---3--:R-:W-:Y:S01]  /*a0e0*/  FSEL R184, R184, -INF , P0 ;  /* 0xff800000b8b87808 */ /* 0x008fe20000000000 */
[----:B------:R-:W-:Y:S01]  /*a0f0*/  FMUL.FTZ R74, R74, c[0x0][0x320] ;  /* 0x0000c8004a4a7a20 */ /* 0x000fe20000410000 */
[----:B------:R-:W-:Y:S01]  /*a100*/  ISETP.GT.AND P0, PT, R4, 0x19, PT ;  /* 0x000000190400780c */ /* 0x000fe20003f04270 */
[----:B------:R-:W-:Y:S01]  /*a110*/  FMUL.FTZ R101, R101, c[0x0][0x320] ;  /* 0x0000c80065657a20 */ /* 0x000fe20000410000 */
[----:B----4-:R-:W-:Y:S02]  /*a120*/  FSEL R58, R193, -INF , P1 ;  /* 0xff800000c13a7808 */ /* 0x010fe40000800000 */
[----:B--2---:R-:W-:Y:S02]  /*a130*/  FSEL R193, R38, -INF , P3 ;  /* 0xff80000026c17808 */ /* 0x004fe40001800000 */
[----:B------:R-:W-:Y:S01]  /*a140*/  FSEL R187, R187, -INF , P0 ;  /* 0xff800000bbbb7808 */ /* 0x000fe20000000000 */
[----:B------:R2:W-:Y:S01]  /*a150*/  MUFU.TANH R30, R60 ;  /* 0x0000003c001e7308 */ /* 0x0005e20000002400 */
[----:B------:R-:W-:Y:S02]  /*a160*/  ISETP.GT.AND P1, PT, R0, 0x20, PT ;  /* 0x000000200000780c */ /* 0x000fe40003f24270 */
[----:B------:R-:W-:Y:S01]  /*a170*/  ISETP.GT.AND P3, PT, R4, 0x21, PT ;  /* 0x000000210400780c */ /* 0x000fe20003f64270 */
[----:B-1----:R-:W-:Y:S01]  /*a180*/  FMUL.FTZ R24, R81, c[0x0][0x320] ;  /* 0x0000c80051187a20 */ /* 0x002fe20000410000 */
[----:B------:R-:W-:Y:S02]  /*a190*/  FSEL R198, R36, -INF , P1 ;  /* 0xff80000024c67808 */ /* 0x000fe40000800000 */
[----:B------:R-:W-:Y:S02]  /*a1a0*/  ISETP.GT.AND P1, PT, R0, 0x29, PT ;  /* 0x000000290000780c */ /* 0x000fe40003f24270 */
[----:B------:R-:W-:Y:S01]  /*a1b0*/  ISETP.GT.AND P0, PT, R5, 0x20, PT ;  /* 0x000000200500780c */ /* 0x000fe20003f04270 */
[----:B------:R-:W-:Y:S01]  /*a1c0*/  MUFU.TANH R194, R34 ;  /* 0x0000002200c27308 */ /* 0x000fe20000002400 */
[----:B------:R-:W-:Y:S02]  /*a1d0*/  FSEL R201, R201, -INF , P1 ;  /* 0xff800000c9c97808 */ /* 0x000fe40000800000 */
[----:B------:R-:W-:Y:S02]  /*a1e0*/  FSEL R189, R192, -INF , P0 ;  /* 0xff800000c0bd7808 */ /* 0x000fe40000000000 */
[----:B------:R-:W-:Y:S02]  /*a1f0*/  FSEL R205, R43, -INF , P3 ;  /* 0xff8000002bcd7808 */ /* 0x000fe40001800000 */
[----:B------:R-:W-:Y:S02]  /*a200*/  ISETP.GT.AND P3, PT, R5, 0x28, PT ;  /* 0x000000280500780c */ /* 0x000fe40003f64270 */
[----:B------:R-:W-:Y:S01]  /*a210*/  ISETP.GT.AND P0, PT, R0, 0x21, PT ;  /* 0x000000210000780c */ /* 0x000fe20003f04270 */
[----:B------:R1:W-:Y:S01]  /*a220*/  MUFU.TANH R34, R56 ;  /* 0x0000003800227308 */ /* 0x0003e20000002400 */
[----:B------:R-:W-:Y:S02]  /*a230*/  ISETP.GT.AND P1, PT, R2, 0x28, PT ;  /* 0x000000280200780c */ /* 0x000fe40003f24270 */
[----:B------:R-:W-:Y:S02]  /*a240*/  FSEL R199, R35, -INF , P0 ;  /* 0xff80000023c77808 */ /* 0x000fe40000000000 */
[----:B--2---:R-:W-:Y:S02]  /*a250*/  FSEL R60, R207, -INF , P2 ;  /* 0xff800000cf3c7808 */ /* 0x004fe40001000000 */
[----:B------:R-:W-:Y:S02]  /*a260*/  ISETP.GT.AND P2, PT, R0, 0x19, PT ;  /* 0x000000190000780c */ /* 0x000fe40003f44270 */
[C---:B------:R-:W-:Y:S01]  /*a270*/  ISETP.GT.AND P0, PT, R4.reuse, 0x28, PT ;  /* 0x000000280400780c */ /* 0x040fe20003f04270 */
[----:B------:R-:W2:Y:S10]  /*a280*/  MUFU.TANH R186, R27 ;  /* 0x0000001b00ba7308 */ /* 0x000eb40000002400 */
[----:B------:R-:W3:Y:S01]  /*a290*/  MUFU.TANH R48, R48 ;  /* 0x0000003000307308 */ /* 0x000ee20000002400 */
[----:B-1----:R-:W-:Y:S02]  /*a2a0*/  FSEL R56, R209, -INF , P5 ;  /* 0xff800000d1387808 */ /* 0x002fe40002800000 */
[----:B------:R-:W-:Y:S07]  /*a2b0*/  ISETP.GT.AND P5, PT, R4, 0x11, PT ;  /* 0x000000110400780c */ /* 0x000fee0003fa4270 */
[----:B------:R1:W-:Y:S01]  /*a2c0*/  MUFU.TANH R27, R63 ;  /* 0x0000003f001b7308 */ /* 0x0003e20000002400 */
[----:B--2---:R-:W-:Y:S02]  /*a2d0*/  FSEL R186, R186, -INF , P5 ;  /* 0xff800000baba7808 */ /* 0x004fe40002800000 */
[C---:B------:R-:W-:Y:S07]  /*a2e0*/  ISETP.GT.AND P5, PT, R5.reuse, 0x18, PT ;  /* 0x000000180500780c */ /* 0x040fee0003fa4270 */
[----:B------:R-:W2:Y:S01]  /*a2f0*/  MUFU.TANH R53, R53 ;  /* 0x0000003500357308 */ /* 0x000ea20000002400 */
[----:B---3--:R-:W-:Y:S02]  /*a300*/  FSEL R190, R48, -INF , P3 ;  /* 0xff80000030be7808 */ /* 0x008fe40001800000 */
[----:B------:R-:W-:Y:S07]  /*a310*/  ISETP.GT.AND P3, PT, R5, 0x31, PT ;  /* 0x000000310500780c */ /* 0x000fee0003f64270 */
[----:B------:R3:W-:Y:S01]  /*a320*/  MUFU.TANH R33, R57 ;  /* 0x0000003900217308 */ /* 0x0007e20000002400 */
[----:B-1----:R-:W-:Y:S02]  /*a330*/  FSEL R63, R203, -INF , P2 ;  /* 0xff800000cb3f7808 */ /* 0x002fe40001000000 */
[----:B------:R-:W-:Y:S07]  /*a340*/  ISETP.GT.AND P2, PT, R2, 0x18, PT ;  /* 0x000000180200780c */ /* 0x000fee0003f44270 */
[----:B------:R1:W-:Y:S01]  /*a350*/  MUFU.TANH R200, R44 ;  /* 0x0000002c00c87308 */ /* 0x0003e20000002400 */
[----:B--2---:R-:W-:Y:S02]  /*a360*/  FSEL R215, R53, -INF , P3 ;  /* 0xff80000035d77808 */ /* 0x004fe40001800000 */
[----:B------:R-:W-:Y:S07]  /*a370*/  ISETP.GT.AND P3, PT, R4, 0x30, PT ;  /* 0x000000300400780c */ /* 0x000fee0003f64270 */
[----:B------:R-:W2:Y:S01]  /*a380*/  MUFU.TANH R39, R39 ;  /* 0x0000002700277308 */ /* 0x000ea20000002400 */
[----:B------:R-:W-:Y:S02]  /*a390*/  FSEL R234, R32, -INF , P3 ;  /* 0xff80000020ea7808 */ /* 0x000fe40001800000 */
[----:B------:R-:W-:Y:S02]  /*a3a0*/  ISETP.GT.AND P3, PT, R4, 0x39, PT ;  /* 0x000000390400780c */ /* 0x000fe40003f64270 */
[----:B---3--:R-:W-:Y:S02]  /*a3b0*/  FSEL R57, R194, -INF , P2 ;  /* 0xff800000c2397808 */ /* 0x008fe40001000000 */
[----:B------:R-:W-:Y:S03]  /*a3c0*/  ISETP.GT.AND P2, PT, R2, 0x21, PT ;  /* 0x000000210200780c */ /* 0x000fe60003f44270 */
[----:B------:R-:W3:Y:S01]  /*a3d0*/  MUFU.TANH R46, R46 ;  /* 0x0000002e002e7308 */ /* 0x000ee20000002400 */
[----:B-1----:R-:W-:Y:S02]  /*a3e0*/  FSEL R44, R202, -INF , P5 ;  /* 0xff800000ca2c7808 */ /* 0x002fe40002800000 */
[----:B------:R-:W-:Y:S02]  /*a3f0*/  ISETP.GT.AND P5, PT, R5, 0x21, PT ;  /* 0x000000210500780c */ /* 0x000fe40003fa4270 */
[----:B------:R-:W-:Y:S05]  /*a400*/  FMNMX.FTZ R73, R44, R73, !PT ;  /* 0x000000492c497209 */ /* 0x000fea0007810000 */
[----:B------:R-:W1:Y:S01]  /*a410*/  MUFU.TANH R37, R37 ;  /* 0x0000002500257308 */ /* 0x000e620000002400 */
[----:B------:R-:W-:Y:S02]  /*a420*/  FMNMX.FTZ R73, R45, R73, !PT ;  /* 0x000000492d497209 */ /* 0x000fe40007810000 */
[----:B--2---:R-:W-:Y:S02]  /*a430*/  FSEL R196, R39, -INF , P2 ;  /* 0xff80000027c47808 */ /* 0x004fe40001000000 */
[----:B------:R-:W-:Y:S02]  /*a440*/  ISETP.GT.AND P2, PT, R0, 0x28, PT ;  /* 0x000000280000780c */ /* 0x000fe40003f44270 */
[----:B------:R-:W-:Y:S03]  /*a450*/  FMNMX.FTZ R73, R189, R73, !PT ;  /* 0x00000049bd497209 */ /* 0x000fe60007810000 */
        /* <DEDUP_REMOVED lines=12> */
[----:B------:R-:W-:Y:S02]  /*a520*/  FSEL R51, R27, -INF , P3 ;  /* 0xff8000001b337808 */ /* 0x000fe40001800000 */
[----:B------:R-:W-:Y:S03]  /*a530*/  ISETP.GT.AND P3, PT, R5, 0x40, PT ;  /* 0x000000400500780c */ /* 0x000fe60003f64270 */
[----:B------:R-:W2:Y:S01]  /*a540*/  MUFU.TANH R68, R68 ;  /* 0x0000004400447308 */ /* 0x000ea20000002400 */
[----:B------:R-:W-:Y:S02]  /*a550*/  ISETP.GT.AND P0, PT, R0, 0x30, PT ;  /* 0x000000300000780c */ /* 0x000fe40003f04270 */
[----:B---3--:R-:W-:Y:S02]  /*a560*/  FSEL R203, R42, -INF , P5 ;  /* 0xff8000002acb7808 */ /* 0x008fe40002800000 */
[----:B------:R-:W-:Y:S02]  /*a570*/  ISETP.GT.AND P5, PT, R4, 0x29, PT ;  /* 0x000000290400780c */ /* 0x000fe40003fa4270 */
[----:B------:R-:W-:Y:S03]  /*a580*/  FSEL R48, R34, -INF , P0 ;  /* 0xff80000022307808 */ /* 0x000fe60000000000 */
[----:B------:R-:W3:Y:S01]  /*a590*/  MUFU.TANH R47, R47 ;  /* 0x0000002f002f7308 */ /* 0x000ee20000002400 */
[----:B------:R-:W-:Y:S02]  /*a5a0*/  ISETP.GT.AND P0, PT, R0, 0x39, PT ;  /* 0x000000390000780c */ /* 0x000fe40003f04270 */
[----:B-1----:R-:W-:Y:S02]  /*a5b0*/  FSEL R192, R49, -INF , P2 ;  /* 0xff80000031c07808 */ /* 0x002fe40001000000 */
[----:B------:R-:W-:Y:S02]  /*a5c0*/  FSEL R82, R29, -INF , P0 ;  /* 0xff8000001d527808 */ /* 0x000fe40000000000 */
[C---:B------:R-:W-:Y:S03]  /*a5d0*/  ISETP.GT.AND P2, PT, R2.reuse, 0x30, PT ;  /* 0x000000300200780c */ /* 0x040fe60003f44270 */
[----:B------:R-:W1:Y:S01]  /*a5e0*/  MUFU.TANH R52, R52 ;  /* 0x0000003400347308 */ /* 0x000e620000002400 */
[----:B------:R-:W-:Y:S02]  /*a5f0*/  ISETP.GT.AND P0, PT, R2, 0x38, PT ;  /* 0x000000380200780c */ /* 0x000fe40003f04270 */
[----:B------:R-:W-:Y:S02]  /*a600*/  FMNMX.FTZ R73, R192, R73, !PT ;  /* 0x00000049c0497209 */ /* 0x000fe40007810000 */
[----:B--2---:R-:W-:Y:S02]  /*a610*/  FSEL R49, R68, -INF , P3 ;  /* 0xff80000044317808 */ /* 0x004fe40001800000 */
[----:B------:R-:W-:Y:S03]  /*a620*/  ISETP.GT.AND P3, PT, R0, 0x41, PT ;  /* 0x000000410000780c */ /* 0x000fe60003f64270 */
[----:B------:R-:W2:Y:S01]  /*a630*/  MUFU.TANH R54, R54 ;  /* 0x0000003600367308 */ /* 0x000ea20000002400 */
[----:B------:R-:W-:Y:S02]  /*a640*/  FSEL R46, R26, -INF , P3 ;  /* 0xff8000001a2e7808 */ /* 0x000fe40001800000 */
[----:B------:R-:W-:Y:S02]  /*a650*/  ISETP.GT.AND P3, PT, R4, 0x48, PT ;  /* 0x000000480400780c */ /* 0x000fe40003f64270 */
[----:B---3--:R-:W-:Y:S02]  /*a660*/  FSEL R211, R47, -INF , P5 ;  /* 0xff8000002fd37808 */ /* 0x008fe40002800000 */
[----:B------:R-:W-:Y:S02]  /*a670*/  FSEL R244, R6, -INF , P3 ;  /* 0xff80000006f47808 */ /* 0x000fe40001800000 */
[----:B------:R-:W-:Y:S01]  /*a680*/  FMNMX.FTZ R6, R12, R116, !PT ;  /* 0x000000740c067209 */ /* 0x000fe20007810000 */
[----:B------:R-:W3:Y:S01]  /*a690*/  MUFU.TANH R85, R85 ;  /* 0x0000005500557308 */ /* 0x000ee20000002400 */
[----:B------:R-:W-:Y:S02]  /*a6a0*/  ISETP.GT.AND P5, PT, R5, 0x30, PT ;  /* 0x000000300500780c */ /* 0x000fe40003fa4270 */
[----:B------:R-:W-:Y:S02]  /*a6b0*/  FMNMX.FTZ R6, R13, R6, !PT ;  /* 0x000000060d067209 */ /* 0x000fe40007810000 */
[----:B-1----:R-:W-:Y:S02]  /*a6c0*/  FSEL R212, R52, -INF , P5 ;  /* 0xff80000034d47808 */ /* 0x002fe40002800000 */
[----:B------:R-:W-:Y:S02]  /*a6d0*/  ISETP.GT.AND P5, PT, R0, 0x31, PT ;  /* 0x000000310000780c */ /* 0x000fe40003fa4270 */
[----:B------:R-:W-:Y:S01]  /*a6e0*/  ISETP.GT.AND P3, PT, R5, 0x51, PT ;  /* 0x000000510500780c */ /* 0x000fe20003f64270 */
[----:B------:R-:W1:Y:S01]  /*a6f0*/  MUFU.TANH R50, R50 ;  /* 0x0000003200327308 */ /* 0x000e620000002400 */
[----:B------:R-:W-:Y:S02]  /*a700*/  FSEL R33, R33, -INF , P5 ;  /* 0xff80000021217808 */ /* 0x000fe40002800000 */
[----:B------:R-:W-:Y:S02]  /*a710*/  ISETP.GT.AND P5, PT, R4, 0x38, PT ;  /* 0x000000380400780c */ /* 0x000fe40003fa4270 */
[----:B--2---:R-:W-:Y:S02]  /*a720*/  FSEL R248, R54, -INF , P2 ;  /* 0xff80000036f87808 */ /* 0x004fe40001000000 */
[----:B------:R-:W-:Y:S02]  /*a730*/  ISETP.GT.AND P2, PT, R4, 0x31, PT ;  /* 0x000000310400780c */ /* 0x000fe40003f44270 */
[----:B------:R-:W-:Y:S01]  /*a740*/  FSEL R78, R28, -INF , P5 ;  /* 0xff8000001c4e7808 */ /* 0x000fe20002800000 */
[----:B------:R-:W2:Y:S01]  /*a750*/  MUFU.TANH R112, R112 ;  /* 0x0000007000707308 */ /* 0x000ea20000002400 */
[----:B------:R-:W-:Y:S02]  /*a760*/  ISETP.GT.AND P5, PT, R2, 0x39, PT ;  /* 0x000000390200780c */ /* 0x000fe40003fa4270 */
[----:B------:R-:W-:Y:S02]  /*a770*/  FMNMX.FTZ R6, R14, R6, !PT ;  /* 0x000000060e067209 */ /* 0x000fe40007810000 */
[----:B---3--:R-:W-:Y:S02]  /*a780*/  FSEL R42, R85, -INF , P3 ;  /* 0xff800000552a7808 */ /* 0x008fe40001800000 */
[----:B------:R-:W-:Y:S02]  /*a790*/  ISETP.GT.AND P3, PT, R5, 0x68, PT ;  /* 0x000000680500780c */ /* 0x000fe40003f64270 */
[----:B------:R-:W-:Y:S01]  /*a7a0*/  FMNMX.FTZ R73, R212, R73, !PT ;  /* 0x00000049d4497209 */ /* 0x000fe20007810000 */
[----:B------:R-:W3:Y:S03]  /*a7b0*/  MUFU.TANH R55, R55 ;  /* 0x0000003700377308 */ /* 0x000ee60000002400 */
[----:B------:R-:W-:Y:S02]  /*a7c0*/  FMNMX.FTZ R73, R215, R73, !PT ;  /* 0x00000049d7497209 */ /* 0x000fe40007810000 */
[----:B-1----:R-:W-:Y:S02]  /*a7d0*/  FSEL R194, R50, -INF , P1 ;  /* 0xff80000032c27808 */ /* 0x002fe40000800000 */
[----:B------:R-:W-:Y:S02]  /*a7e0*/  FSEL R50, R31, -INF , P2 ;  /* 0xff8000001f327808 */ /* 0x000fe40001000000 */
[----:B------:R-:W4:Y:S01]  /*a7f0*/  LDL R31, [R1+0x38] ;  /* 0x00003800011f7983 */ /* 0x000f220000100800 */
[----:B------:R-:W1:Y:S01]  /*a800*/  MUFU.TANH R64, R64 ;  /* 0x0000004000407308 */ /* 0x000e620000002400 */
[----:B------:R-:W-:Y:S02]  /*a810*/  ISETP.GT.AND P1, PT, R2, 0x31, PT ;  /* 0x000000310200780c */ /* 0x000fe40003f24270 */
[----:B------:R-:W-:Y:S02]  /*a820*/  ISETP.GT.AND P2, PT, R5, 0x38, PT ;  /* 0x000000380500780c */ /* 0x000fe40003f44270 */
[----:B--2---:R-:W-:Y:S01]  /*a830*/  FSEL R29, R112, -INF , P3 ;  /* 0xff800000701d7808 */ /* 0x004fe20001800000 */
[----:B------:R-:W-:Y:S01]  /*a840*/  IMAD.MOV.U32 R112, RZ, RZ, R33 ;  /* 0x000000ffff707224 */ /* 0x000fe200078e0021 */
[----:B------:R-:W-:Y:S01]  /*a850*/  ISETP.GT.AND P3, PT, R2, 0x58, PT ;  /* 0x000000580200780c */ /* 0x000fe20003f64270 */
[----:B------:R-:W2:Y:S02]  /*a860*/  LDL.64 R32, [R1+0x28] ;  /* 0x0000280001207983 */ /* 0x000ea40000100a00 */
[----:B------:R-:W1:Y:S01]  /*a870*/  MUFU.TANH R65, R65 ;  /* 0x0000004100417308 */ /* 0x000e620000002400 */
[----:B---3--:R-:W-:Y:S02]  /*a880*/  FSEL R251, R55, -INF , P1 ;  /* 0xff80000037fb7808 */ /* 0x008fe40000800000 */
[----:B------:R-:W-:Y:S07]  /*a890*/  ISETP.GT.AND P1, PT, R0, 0x38, PT ;  /* 0x000000380000780c */ /* 0x000fee0003f24270 */
[----:B------:R-:W-:Y:S01]  /*a8a0*/  MUFU.TANH R66, R66 ;  /* 0x0000004200427308 */ /* 0x000fe20000002400 */
[----:B------:R-:W-:Y:S02]  /*a8b0*/  FSEL R81, R30, -INF , P1 ;  /* 0xff8000001e517808 */ /* 0x000fe40000800000 */
[C---:B------:R-:W-:Y:S02]  /*a8c0*/  ISETP.GT.AND P1, PT, R5.reuse, 0x39, PT ;  /* 0x000000390500780c */ /* 0x040fe40003f24270 */
[----:B-1----:R-:W-:Y:S02]  /*a8d0*/  FSEL R207, R64, -INF , P2 ;  /* 0xff80000040cf7808 */ /* 0x002fe40001000000 */
[----:B------:R-:W-:Y:S02]  /*a8e0*/  ISETP.GT.AND P2, PT, R5, 0x41, PT ;  /* 0x000000410500780c */ /* 0x000fe40003f44270 */
[----:B------:R-:W-:Y:S01]  /*a8f0*/  FMNMX.FTZ R73, R207, R73, !PT ;  /* 0x00000049cf497209 */ /* 0x000fe20007810000 */
[----:B------:R-:W1:Y:S01]  /*a900*/  MUFU.TANH R67, R67 ;  /* 0x0000004300437308 */ /* 0x000e620000002400 */
[----:B------:R-:W-:Y:S02]  /*a910*/  FSEL R218, R65, -INF , P1 ;  /* 0xff80000041da7808 */ /* 0x000fe40000800000 */
[----:B------:R-:W-:Y:S02]  /*a920*/  ISETP.GT.AND P1, PT, R2, 0x40, PT ;  /* 0x000000400200780c */ /* 0x000fe40003f24270 */
[----:B------:R-:W-:Y:S05]  /*a930*/  FMNMX.FTZ R73, R218, R73, !PT ;  /* 0x00000049da497209 */ /* 0x000fea0007810000 */
[----:B------:R-:W3:Y:S01]  /*a940*/  MUFU.TANH R69, R69 ;  /* 0x0000004500457308 */ /* 0x000ee20000002400 */
[----:B------:R-:W-:Y:S09]  /*a950*/  FMNMX.FTZ R73, R49, R73, !PT ;  /* 0x0000004931497209 */ /* 0x000ff20007810000 */
[----:B------:R3:W-:Y:S01]  /*a960*/  MUFU.TANH R243, R92 ;  /* 0x0000005c00f37308 */ /* 0x0007e20000002400 */
[----:B-1----:R-:W-:Y:S02]  /*a970*/  FSEL R67, R67, -INF , P5 ;  /* 0xff80000043437808 */ /* 0x002fe40002800000 */
[----:B------:R-:W-:Y:S07]  /*a980*/  ISETP.GT.AND P5, PT, R0, 0x40, PT ;  /* 0x000000400000780c */ /* 0x000fee0003fa4270 */
[----:B------:R-:W1:Y:S01]  /*a990*/  MUFU.TANH R70, R70 ;  /* 0x0000004600467308 */ /* 0x000e620000002400 */
[----:B---3--:R-:W-:Y:S02]  /*a9a0*/  FSEL R230, R69, -INF , P2 ;  /* 0xff80000045e67808 */ /* 0x008fe40001000000 */
[----:B------:R-:W-:Y:S02]  /*a9b0*/  ISETP.GT.AND P2, PT, R4, 0x40, PT ;  /* 0x000000400400780c */ /* 0x000fe40003f44270 */
[----:B------:R-:W-:Y:S05]  /*a9c0*/  FMNMX.FTZ R73, R230, R73, !PT ;  /* 0x00000049e6497209 */ /* 0x000fea0007810000 */
[----:B------:R-:W3:Y:S01]  /*a9d0*/  MUFU.TANH R71, R71 ;  /* 0x0000004700477308 */ /* 0x000ee20000002400 */
[----:B------:R-:W-:Y:S02]  /*a9e0*/  FSEL R92, R66, -INF , P0 ;  /* 0xff800000425c7808 */ /* 0x000fe40000000000 */
[----:B------:R-:W-:Y:S07]  /*a9f0*/  ISETP.GT.AND P0, PT, R2, 0x41, PT ;  /* 0x000000410200780c */ /* 0x000fee0003f04270 */
[----:B------:R-:W3:Y:S01]  /*aa00*/  MUFU.TANH R72, R72 ;  /* 0x0000004800487308 */ /* 0x000ee20000002400 */
[----:B-1----:R-:W-:Y:S02]  /*aa10*/  FSEL R38, R70, -INF , P1 ;  /* 0xff80000046267808 */ /* 0x002fe40000800000 */
[----:B------:R-:W-:Y:S07]  /*aa20*/  ISETP.GT.AND P1, PT, R4, 0x41, PT ;  /* 0x000000410400780c */ /* 0x000fee0003f24270 */
[----:B------:R-:W1:Y:S01]  /*aa30*/  MUFU.TANH R74, R74 ;  /* 0x0000004a004a7308 */ /* 0x000e620000002400 */
[----:B---3--:R-:W-:Y:S02]  /*aa40*/  FSEL R71, R71, -INF , P0 ;  /* 0xff80000047477808 */ /* 0x008fe40000000000 */
[----:B------:R-:W-:Y:S03]  /*aa50*/  ISETP.GT.AND P0, PT, R0, 0x48, PT ;  /* 0x000000480000780c */ /* 0x000fe60003f04270 */
[----:B------:R-:W-:Y:S04]  /*aa60*/  IMAD.MOV.U32 R85, RZ, RZ, R71 ;  /* 0x000000ffff557224 */ /* 0x000fe800078e0047 */
[----:B------:R-:W3:Y:S01]  /*aa70*/  MUFU.TANH R75, R75 ;  /* 0x0000004b004b7308 */ /* 0x000ee20000002400 */
[----:B------:R-:W-:Y:S02]  /*aa80*/  FSEL R245, R72, -INF , P5 ;  /* 0xff80000048f57808 */ /* 0x000fe40002800000 */
[----:B------:R-:W-:Y:S07]  /*aa90*/  ISETP.GT.AND P5, PT, R0, 0x49, PT ;  /* 0x000000490000780c */ /* 0x000fee0003fa4270 */
[----:B------:R-:W3:Y:S01]  /*aaa0*/  MUFU.TANH R76, R76 ;  /* 0x0000004c004c7308 */ /* 0x000ee20000002400 */
[----:B-1----:R-:W-:Y:S01]  /*aab0*/  FSEL R221, R74, -INF , P2 ;  /* 0xff8000004add7808 */ /* 0x002fe20001000000 */
[----:B------:R-:W-:Y:S01]  /*aac0*/  FMUL.FTZ R74, R111, c[0x0][0x320] ;  /* 0x0000c8006f4a7a20 */ /* 0x000fe20000410000 */
[----:B------:R-:W-:Y:S01]  /*aad0*/  ISETP.GT.AND P2, PT, R5, 0x48, PT ;  /* 0x000000480500780c */ /* 0x000fe20003f44270 */
[----:B------:R-:W-:Y:S06]  /*aae0*/  IMAD.MOV.U32 R111, RZ, RZ, R78 ;  /* 0x000000ffff6f7224 */ /* 0x000fec00078e004e */
[----:B------:R-:W1:Y:S01]  /*aaf0*/  MUFU.TANH R77, R77 ;  /* 0x0000004d004d7308 */ /* 0x000e620000002400 */
[----:B---3--:R-:W-:Y:S02]  /*ab00*/  FSEL R39, R75, -INF , P1 ;  /* 0xff8000004b277808 */ /* 0x008fe40000800000 */
[----:B------:R-:W-:Y:S07]  /*ab10*/  ISETP.GT.AND P1, PT, R5, 0x49, PT ;  /* 0x000000490500780c */ /* 0x000fee0003f24270 */
[----:B------:R-:W-:Y:S01]  /*ab20*/  MUFU.TANH R74, R74 ;  /* 0x0000004a004a7308 */ /* 0x000fe20000002400 */
[----:B------:R-:W-:Y:S02]  /*ab30*/  FSEL R47, R76, -INF , P0 ;  /* 0xff8000004c2f7808 */ /* 0x000fe40000000000 */
[----:B------:R-:W-:Y:S07]  /*ab40*/  ISETP.GT.AND P0, PT, R2, 0x48, PT ;  /* 0x000000480200780c */ /* 0x000fee0003f04270 */
[----:B------:R-:W3:Y:S01]  /*ab50*/  MUFU.TANH R7, R7 ;  /* 0x0000000700077308 */ /* 0x000ee20000002400 */
[----:B-1----:R-:W-:Y:S02]  /*ab60*/  FSEL R119, R77, -INF , P5 ;  /* 0xff8000004d777808 */ /* 0x002fe40002800000 */
[----:B------:R-:W-:Y:S07]  /*ab70*/  ISETP.GT.AND P5, PT, R5, 0x50, PT ;  /* 0x000000500500780c */ /* 0x000fee0003fa4270 */
[----:B------:R-:W1:Y:S10]  /*ab80*/  MUFU.TANH R24, R24 ;  /* 0x0000001800187308 */ /* 0x000e740000002400 */
[----:B------:R-:W1:Y:S01]  /*ab90*/  MUFU.TANH R25, R25 ;  /* 0x0000001900197308 */ /* 0x000e620000002400 */
[----:B---3--:R-:W-:Y:S02]  /*aba0*/  FSEL R35, R7, -INF , P2 ;  /* 0xff80000007237808 */ /* 0x008fe40001000000 */
[----:B------:R-:W-:Y:S02]  /*abb0*/  ISETP.GT.AND P2, PT, R5, 0x58, PT ;  /* 0x000000580500780c */ /* 0x000fe40003f44270 */
[----:B------:R-:W-:Y:S05]  /*abc0*/  FMNMX.FTZ R73, R35, R73, !PT ;  /* 0x0000004923497209 */ /* 0x000fea0007810000 */
[----:B------:R-:W3:Y:S01]  /*abd0*/  MUFU.TANH R84, R84 ;  /* 0x0000005400547308 */ /* 0x000ee20000002400 */
[----:B-1----:R-:W-:Y:S01]  /*abe0*/  FSEL R37, R24, -INF , P1 ;  /* 0xff80000018257808 */ /* 0x002fe20000800000 */
[----:B------:R-:W-:Y:S01]  /*abf0*/  FMUL.FTZ R24, R103, c[0x0][0x320] ;  /* 0x0000c80067187a20 */ /* 0x000fe20000410000 */
[----:B------:R-:W-:Y:S02]  /*ac00*/  ISETP.GT.AND P1, PT, R5, 0x59, PT ;  /* 0x000000590500780c */ /* 0x000fe40003f24270 */
[----:B------:R-:W-:Y:S05]  /*ac10*/  FMNMX.FTZ R73, R37, R73, !PT ;  /* 0x0000004925497209 */ /* 0x000fea0007810000 */
[----:B------:R-:W1:Y:S01]  /*ac20*/  MUFU.TANH R96, R96 ;  /* 0x0000006000607308 */ /* 0x000e620000002400 */
[----:B------:R-:W-:Y:S02]  /*ac30*/  FSEL R233, R25, -INF , P0 ;  /* 0xff80000019e97808 */ /* 0x000fe40000000000 */
[C---:B------:R-:W-:Y:S07]  /*ac40*/  ISETP.GT.AND P0, PT, R5.reuse, 0x60, PT ;  /* 0x000000600500780c */ /* 0x040fee0003f04270 */
[----:B------:R-:W1:Y:S01]  /*ac50*/  MUFU.TANH R101, R101 ;  /* 0x0000006500657308 */ /* 0x000e620000002400 */
[----:B---3--:R-:W-:Y:S01]  /*ac60*/  FSEL R43, R84, -INF , P5 ;  /* 0xff800000542b7808 */ /* 0x008fe20002800000 */
[----:B------:R-:W-:Y:S01]  /*ac70*/  IMAD.MOV.U32 R84, RZ, RZ, R119 ;  /* 0x000000ffff547224 */ /* 0x000fe200078e0077 */
[----:B------:R-:W-:Y:S02]  /*ac80*/  ISETP.GT.AND P5, PT, R5, 0x61, PT ;  /* 0x000000610500780c */ /* 0x000fe40003fa4270 */
[----:B------:R-:W-:Y:S05]  /*ac90*/  FMNMX.FTZ R73, R43, R73, !PT ;  /* 0x000000492b497209 */ /* 0x000fea0007810000 */
[----:B------:R-:W3:Y:S01]  /*aca0*/  MUFU.TANH R87, R87 ;  /* 0x0000005700577308 */ /* 0x000ee20000002400 */
[----:B------:R-:W-:Y:S02]  /*acb0*/  FMNMX.FTZ R73, R42, R73, !PT ;  /* 0x000000492a497209 */ /* 0x000fe40007810000 */
[----:B-1----:R-:W-:Y:S02]  /*acc0*/  FSEL R25, R96, -INF , P2 ;  /* 0xff80000060197808 */ /* 0x002fe40001000000 */
[----:B------:R-:W-:Y:S02]  /*acd0*/  ISETP.GT.AND P2, PT, R5, 0x69, PT ;  /* 0x000000690500780c */ /* 0x000fe40003f44270 */
[----:B------:R-:W-:Y:S03]  /*ace0*/  FMNMX.FTZ R5, R15, R6, !PT ;  /* 0x000000060f057209 */ /* 0x000fe60007810000 */
[----:B------:R-:W1:Y:S01]  /*acf0*/  MUFU.TANH R97, R97 ;  /* 0x0000006100617308 */ /* 0x000e620000002400 */
[----:B------:R-:W-:Y:S02]  /*ad00*/  FMNMX.FTZ R6, R16, R117, !PT ;  /* 0x0000007510067209 */ /* 0x000fe40007810000 */
[----:B------:R-:W-:Y:S02]  /*ad10*/  FMNMX.FTZ R5, R56, R5, !PT ;  /* 0x0000000538057209 */ /* 0x000fe40007810000 */
[----:B------:R-:W-:Y:S02]  /*ad20*/  FSEL R28, R101, -INF , P5 ;  /* 0xff800000651c7808 */ /* 0x000fe40002800000 */
[----:B------:R-:W-:Y:S02]  /*ad30*/  FMNMX.FTZ R5, R59, R5, !PT ;  /* 0x000000053b057209 */ /* 0x000fe40007810000 */
[----:B------:R-:W-:Y:S01]  /*ad40*/  ISETP.GT.AND P5, PT, R2, 0x51, PT ;  /* 0x000000510200780c */ /* 0x000fe20003fa4270 */
[----:B------:R-:W1:Y:S01]  /*ad50*/  MUFU.TANH R100, R100 ;  /* 0x0000006400647308 */ /* 0x000e620000002400 */
[----:B------:R-:W-:Y:S02]  /*ad60*/  FMNMX.FTZ R5, R57, R5, !PT ;  /* 0x0000000539057209 */ /* 0x000fe40007810000 */
[----:B------:R-:W-:Y:S02]  /*ad70*/  FMNMX.FTZ R73, R25, R73, !PT ;  /* 0x0000004919497209 */ /* 0x000fe40007810000 */
[----:B------:R-:W-:Y:S02]  /*ad80*/  FMNMX.FTZ R5, R58, R5, !PT ;  /* 0x000000053a057209 */ /* 0x000fe40007810000 */
[----:B---3--:R-:W-:Y:S02]  /*ad90*/  FSEL R80, R87, -INF , P5 ;  /* 0xff80000057507808 */ /* 0x008fe40002800000 */
[----:B------:R-:W-:Y:S01]  /*ada0*/  FMNMX.FTZ R5, R193, R5, !PT ;  /* 0x00000005c1057209 */ /* 0x000fe20007810000 */
[----:B------:R-:W-:Y:S01]  /*adb0*/  MUFU.TANH R83, R83 ;  /* 0x0000005300537308 */ /* 0x000fe20000002400 */
[----:B------:R-:W-:Y:S02]  /*adc0*/  MOV R87, R67 ;  /* 0x0000004300577202 */ /* 0x000fe40000000f00 */
[----:B------:R-:W-:Y:S02]  /*add0*/  FMNMX.FTZ R5, R196, R5, !PT ;  /* 0x00000005c4057209 */ /* 0x000fe40007810000 */
[----:B-1----:R-:W-:Y:S02]  /*ade0*/  FSEL R26, R97, -INF , P1 ;  /* 0xff800000611a7808 */ /* 0x002fe40000800000 */
[----:B------:R-:W-:Y:S02]  /*adf0*/  FMNMX.FTZ R5, R194, R5, !PT ;  /* 0x00000005c2057209 */ /* 0x000fe40007810000 */
[----:B------:R-:W-:Y:S01]  /*ae00*/  FMNMX.FTZ R6, R17, R6, !PT ;  /* 0x0000000611067209 */ /* 0x000fe20007810000 */
[----:B------:R-:W1:Y:S01]  /*ae10*/  MUFU.TANH R86, R86 ;  /* 0x0000005600567308 */ /* 0x000e620000002400 */
[----:B------:R-:W-:Y:S02]  /*ae20*/  FMNMX.FTZ R5, R197, R5, !PT ;  /* 0x00000005c5057209 */ /* 0x000fe40007810000 */
[----:B------:R-:W-:Y:S02]  /*ae30*/  FMNMX.FTZ R73, R26, R73, !PT ;  /* 0x000000491a497209 */ /* 0x000fe40007810000 */
[----:B------:R-:W-:Y:S02]  /*ae40*/  FMNMX.FTZ R5, R248, R5, !PT ;  /* 0x00000005f8057209 */ /* 0x000fe40007810000 */
[----:B------:R-:W-:Y:S02]  /*ae50*/  FSEL R27, R100, -INF , P0 ;  /* 0xff800000641b7808 */ /* 0x000fe40000000000 */
[----:B------:R-:W-:Y:S01]  /*ae60*/  FMNMX.FTZ R5, R251, R5, !PT ;  /* 0x00000005fb057209 */ /* 0x000fe20007810000 */
[----:B------:R-:W3:Y:S01]  /*ae70*/  MUFU.TANH R113, R113 ;  /* 0x0000007100717308 */ /* 0x000ee20000002400 */
[----:B------:R-:W-:Y:S02]  /*ae80*/  ISETP.GT.AND P0, PT, R2, 0x50, PT ;  /* 0x000000500200780c */ /* 0x000fe40003f04270 */
[----:B------:R-:W-:Y:S02]  /*ae90*/  FMNMX.FTZ R72, R92, R5, !PT ;  /* 0x000000055c487209 */ /* 0x000fe40007810000 */
[----:B------:R-:W-:Y:S02]  /*aea0*/  FMNMX.FTZ R5, R20, R118, !PT ;  /* 0x0000007614057209 */ /* 0x000fe40007810000 */
[----:B------:R-:W-:Y:S02]  /*aeb0*/  FMNMX.FTZ R72, R87, R72, !PT ;  /* 0x0000004857487209 */ /* 0x000fe40007810000 */
[----:B------:R-:W-:Y:S01]  /*aec0*/  FMNMX.FTZ R5, R21, R5, !PT ;  /* 0x0000000515057209 */ /* 0x000fe20007810000 */
[----:B------:R-:W3:Y:S01]  /*aed0*/  MUFU.TANH R98, R98 ;  /* 0x0000006200627308 */ /* 0x000ee20000002400 */
[----:B------:R-:W-:Y:S02]  /*aee0*/  FMNMX.FTZ R72, R38, R72, !PT ;  /* 0x0000004826487209 */ /* 0x000fe40007810000 */
[----:B------:R-:W-:Y:S02]  /*aef0*/  FMNMX.FTZ R5, R22, R5, !PT ;  /* 0x0000000516057209 */ /* 0x000fe40007810000 */
[----:B------:R-:W-:Y:S02]  /*af00*/  FMNMX.FTZ R72, R85, R72, !PT ;  /* 0x0000004855487209 */ /* 0x000fe40007810000 */
[----:B-1----:R-:W-:Y:S01]  /*af10*/  FSEL R119, R86, -INF , P0 ;  /* 0xff80000056777808 */ /* 0x002fe20000000000 */
[----:B------:R-:W-:Y:S01]  /*af20*/  IMAD.MOV.U32 R86, RZ, RZ, R35 ;  /* 0x000000ffff567224 */ /* 0x000fe200078e0023 */
[----:B------:R-:W-:Y:S01]  /*af30*/  FMNMX.FTZ R72, R233, R72, !PT ;  /* 0x00000048e9487209 */ /* 0x000fe20007810000 */
[----:B------:R-:W1:Y:S01]  /*af40*/  MUFU.TANH R99, R99 ;  /* 0x0000006300637308 */ /* 0x000e620000002400 */
[----:B------:R-:W-:Y:S02]  /*af50*/  ISETP.GT.AND P1, PT, R2, 0x49, PT ;  /* 0x000000490200780c */ /* 0x000fe40003f24270 */
[----:B------:R-:W-:Y:S02]  /*af60*/  FMNMX.FTZ R6, R18, R6, !PT ;  /* 0x0000000612067209 */ /* 0x000fe40007810000 */
[----:B---3--:R-:W-:Y:S02]  /*af70*/  FSEL R52, R113, -INF , P2 ;  /* 0xff80000071347808 */ /* 0x008fe40001000000 */
[----:B------:R-:W-:Y:S02]  /*af80*/  FMNMX.FTZ R5, R23, R5, !PT ;  /* 0x0000000517057209 */ /* 0x000fe40007810000 */
[----:B------:R-:W-:Y:S01]  /*af90*/  FSEL R100, R83, -INF , P1 ;  /* 0xff80000053647808 */ /* 0x000fe20000800000 */
[----:B------:R-:W3:Y:S01]  /*afa0*/  MUFU.TANH R102, R102 ;  /* 0x0000006600667308 */ /* 0x000ee20000002400 */
[----:B------:R-:W-:Y:S02]  /*afb0*/  FMNMX.FTZ R73, R27, R73, !PT ;  /* 0x000000491b497209 */ /* 0x000fe40007810000 */
[----:B------:R-:W-:Y:S02]  /*afc0*/  ISETP.GT.AND P2, PT, R2, 0x59, PT ;  /* 0x000000590200780c */ /* 0x000fe40003f44270 */
[----:B------:R-:W-:Y:S01]  /*afd0*/  FSEL R83, R98, -INF , P3 ;  /* 0xff80000062537808 */ /* 0x000fe20001800000 */
[----:B------:R-:W-:Y:S01]  /*afe0*/  IMAD.MOV.U32 R98, RZ, RZ, R25 ;  /* 0x000000ffff627224 */ /* 0x000fe200078e0019 */
[C---:B------:R-:W-:Y:S02]  /*aff0*/  ISETP.GT.AND P1, PT, R2.reuse, 0x60, PT ;  /* 0x000000600200780c */ /* 0x040fe40003f24270 */
[C---:B------:R-:W-:Y:S01]  /*b000*/  ISETP.GT.AND P0, PT, R2.reuse, 0x61, PT ;  /* 0x000000610200780c */ /* 0x040fe20003f04270 */
[----:B------:R-:W1:Y:S01]  /*b010*/  MUFU.TANH R24, R24 ;  /* 0x0000001800187308 */ /* 0x000e620000002400 */
[C---:B------:R-:W-:Y:S02]  /*b020*/  ISETP.GT.AND P5, PT, R2.reuse, 0x68, PT ;  /* 0x000000680200780c */ /* 0x040fe40003fa4270 */
[----:B------:R-:W-:Y:S02]  /*b030*/  ISETP.GT.AND P3, PT, R2, 0x69, PT ;  /* 0x000000690200780c */ /* 0x000fe40003f64270 */
[----:B------:R-:W-:Y:S02]  /*b040*/  FMNMX.FTZ R2, R19, R6, !PT ;  /* 0x0000000613027209 */ /* 0x000fe40007810000 */
[----:B------:R-:W-:Y:S02]  /*b050*/  FMNMX.FTZ R73, R28, R73, !PT ;  /* 0x000000491c497209 */ /* 0x000fe40007810000 */
[----:B------:R-:W-:Y:S01]  /*b060*/  FMNMX.FTZ R2, R60, R2, !PT ;  /* 0x000000023c027209 */ /* 0x000fe20007810000 */
[----:B------:R-:W2:Y:S01]  /*b070*/  MUFU.TANH R114, R114 ;  /* 0x0000007200727308 */ /* 0x000ea20000002400 */
[----:B------:R-:W-:Y:S02]  /*b080*/  FMNMX.FTZ R73, R29, R73, !PT ;  /* 0x000000491d497209 */ /* 0x000fe40007810000 */
[----:B------:R-:W-:Y:S02]  /*b090*/  FMNMX.FTZ R72, R100, R72, !PT ;  /* 0x0000004864487209 */ /* 0x000fe40007810000 */
[----:B------:R-:W-:Y:S02]  /*b0a0*/  FMNMX.FTZ R2, R62, R2, !PT ;  /* 0x000000023e027209 */ /* 0x000fe40007810000 */
[----:B------:R-:W-:Y:S02]  /*b0b0*/  FMNMX.FTZ R73, R52, R73, !PT ;  /* 0x0000004934497209 */ /* 0x000fe40007810000 */
[----:B------:R-:W-:Y:S01]  /*b0c0*/  FMNMX.FTZ R72, R119, R72, !PT ;  /* 0x0000004877487209 */ /* 0x000fe20007810000 */
[----:B------:R-:W2:Y:S01]  /*b0d0*/  MUFU.TANH R115, R115 ;  /* 0x0000007300737308 */ /* 0x000ea20000002400 */
[----:B------:R-:W-:Y:S01]  /*b0e0*/  FMNMX.FTZ R2, R61, R2, !PT ;  /* 0x000000023d027209 */ /* 0x000fe20007810000 */
[----:B------:R-:W4:Y:S01]  /*b0f0*/  SHFL.BFLY PT, R7, R73, 0x2, 0x1f ;  /* 0x0c401f0049077f89 */ /* 0x000f2200000e0000 */
[----:B------:R-:W-:Y:S02]  /*b100*/  FMNMX.FTZ R72, R80, R72, !PT ;  /* 0x0000004850487209 */ /* 0x000fe40007810000 */
[----:B------:R-:W-:Y:S02]  /*b110*/  FMNMX.FTZ R2, R63, R2, !PT ;  /* 0x000000023f027209 */ /* 0x000fe40007810000 */
[----:B------:R-:W-:Y:S02]  /*b120*/  FMNMX.FTZ R72, R83, R72, !PT ;  /* 0x0000004853487209 */ /* 0x000fe40007810000 */
[----:B-1----:R-:W-:Y:S01]  /*b130*/  FSEL R252, R99, -INF , P2 ;  /* 0xff80000063fc7808 */ /* 0x002fe20001000000 */
[----:B------:R-:W1:Y:S01]  /*b140*/  MUFU.TANH R88, R88 ;  /* 0x0000005800587308 */ /* 0x000e620000002400 */
[----:B------:R-:W-:Y:S02]  /*b150*/  FMNMX.FTZ R2, R198, R2, !PT ;  /* 0x00000002c6027209 */ /* 0x000fe40007810000 */
[----:B---3--:R-:W-:Y:S02]  /*b160*/  FSEL R113, R102, -INF , P1 ;  /* 0xff80000066717808 */ /* 0x008fe40000800000 */
[----:B------:R-:W-:Y:S02]  /*b170*/  FMNMX.FTZ R72, R252, R72, !PT ;  /* 0x00000048fc487209 */ /* 0x000fe40007810000 */
[----:B------:R-:W-:Y:S02]  /*b180*/  FMNMX.FTZ R2, R199, R2, !PT ;  /* 0x00000002c7027209 */ /* 0x000fe40007810000 */
[----:B------:R-:W-:Y:S01]  /*b190*/  FSEL R249, R24, -INF , P0 ;  /* 0xff80000018f97808 */ /* 0x000fe20000000000 */
[----:B------:R-:W3:Y:S01]  /*b1a0*/  MUFU.TANH R89, R89 ;  /* 0x0000005900597308 */ /* 0x000ee20000002400 */
[----:B------:R-:W-:Y:S01]  /*b1b0*/  FMNMX.FTZ R72, R113, R72, !PT ;  /* 0x0000004871487209 */ /* 0x000fe20007810000 */
[----:B------:R-:W-:Y:S01]  /*b1c0*/  FMUL.FTZ R24, R107, c[0x0][0x320] ;  /* 0x0000c8006b187a20 */ /* 0x000fe20000410000 */
[----:B------:R-:W-:Y:S02]  /*b1d0*/  FMNMX.FTZ R2, R200, R2, !PT ;  /* 0x00000002c8027209 */ /* 0x000fe40007810000 */
[----:B--2---:R-:W-:Y:S02]  /*b1e0*/  FSEL R247, R114, -INF , P5 ;  /* 0xff80000072f77808 */ /* 0x004fe40002800000 */
[----:B------:R-:W-:Y:S02]  /*b1f0*/  FMNMX.FTZ R72, R249, R72, !PT ;  /* 0x00000048f9487209 */ /* 0x000fe40007810000 */
[----:B------:R-:W-:Y:S01]  /*b200*/  FMNMX.FTZ R2, R201, R2, !PT ;  /* 0x00000002c9027209 */ /* 0x000fe20007810000 */
[----:B------:R-:W2:Y:S01]  /*b210*/  MUFU.TANH R93, R93 ;  /* 0x0000005d005d7308 */ /* 0x000ea20000002400 */
[----:B------:R-:W-:Y:S02]  /*b220*/  FSEL R246, R115, -INF , P3 ;  /* 0xff80000073f67808 */ /* 0x000fe40001800000 */
[----:B------:R-:W-:Y:S02]  /*b230*/  FMNMX.FTZ R72, R247, R72, !PT ;  /* 0x00000048f7487209 */ /* 0x000fe40007810000 */
[----:B------:R-:W-:Y:S02]  /*b240*/  FMNMX.FTZ R2, R48, R2, !PT ;  /* 0x0000000230027209 */ /* 0x000fe40007810000 */
[----:B------:R-:W-:Y:S02]  /*b250*/  FMNMX.FTZ R72, R246, R72, !PT ;  /* 0x00000048f6487209 */ /* 0x000fe40007810000 */
[----:B------:R-:W-:Y:S01]  /*b260*/  FMNMX.FTZ R2, R112, R2, !PT ;  /* 0x0000000270027209 */ /* 0x000fe20007810000 */
[----:B------:R-:W1:Y:S01]  /*b270*/  MUFU.TANH R79, R79 ;  /* 0x0000004f004f7308 */ /* 0x000e620000002400 */
[----:B----4-:R-:W-:Y:S01]  /*b280*/  FMNMX.FTZ R73, R73, R7, !PT ;  /* 0x0000000749497209 */ /* 0x010fe20007810000 */
[----:B------:R-:W-:Y:S01]  /*b290*/  SHFL.BFLY PT, R6, R72, 0x2, 0x1f ;  /* 0x0c401f0048067f89 */ /* 0x000fe200000e0000 */
[----:B------:R-:W-:Y:S02]  /*b2a0*/  FMNMX.FTZ R2, R81, R2, !PT ;  /* 0x0000000251027209 */ /* 0x000fe40007810000 */
[----:B------:R-:W-:Y:S02]  /*b2b0*/  ISETP.GT.AND P5, PT, R0, 0x58, PT ;  /* 0x000000580000780c */ /* 0x000fe40003fa4270 */
[----:B------:R-:W-:Y:S02]  /*b2c0*/  FMNMX.FTZ R2, R82, R2, !PT ;  /* 0x0000000252027209 */ /* 0x000fe40007810000 */
[----:B------:R-:W-:Y:S01]  /*b2d0*/  FSEL R243, R243, -INF , P5 ;  /* 0xff800000f3f37808 */ /* 0x000fe20002800000 */
[----:B------:R-:W4:Y:S01]  /*b2e0*/  MUFU.TANH R90, R90 ;  /* 0x0000005a005a7308 */ /* 0x000f220000002400 */
[----:B------:R-:W2:Y:S01]  /*b2f0*/  SHFL.BFLY PT, R7, R73, 0x1, 0x1f ;  /* 0x0c201f0049077f89 */ /* 0x000ea200000e0000 */
[----:B------:R-:W-:Y:S02]  /*b300*/  ISETP.GT.AND P5, PT, R0, 0x69, PT ;  /* 0x000000690000780c */ /* 0x000fe40003fa4270 */
[----:B------:R-:W-:Y:S02]  /*b310*/  FMNMX.FTZ R2, R245, R2, !PT ;  /* 0x00000002f5027209 */ /* 0x000fe40007810000 */
[----:B------:R-:W-:Y:S02]  /*b320*/  FSEL R109, R109, -INF , P5 ;  /* 0xff8000006d6d7808 */ /* 0x000fe40002800000 */
[----:B------:R-:W-:Y:S02]  /*b330*/  ISETP.GT.AND P5, PT, R204, R250, PT ;  /* 0x000000facc00720c */ /* 0x000fe40003fa4270 */
[----:B------:R-:W4:Y:S01]  /*b340*/  MUFU.TANH R104, R104 ;  /* 0x0000006800687308 */ /* 0x000f220000002400 */
[----:B------:R-:W-:Y:S02]  /*b350*/  FMNMX.FTZ R2, R46, R2, !PT ;  /* 0x000000022e027209 */ /* 0x000fe40007810000 */
[----:B------:R-:W-:Y:S02]  /*b360*/  ISETP.GT.AND P1, PT, R0, 0x50, PT ;  /* 0x000000500000780c */ /* 0x000fe40003f24270 */
[----:B------:R-:W-:Y:S02]  /*b370*/  FMNMX.FTZ R2, R47, R2, !PT ;  /* 0x000000022f027209 */ /* 0x000fe40007810000 */
[----:B-1----:R-:W-:Y:S02]  /*b380*/  FSEL R103, R88, -INF , P1 ;  /* 0xff80000058677808 */ /* 0x002fe40000800000 */
[----:B------:R-:W-:Y:S01]  /*b390*/  FMNMX.FTZ R2, R84, R2, !PT ;  /* 0x0000000254027209 */ /* 0x000fe20007810000 */
[----:B------:R-:W1:Y:S01]  /*b3a0*/  MUFU.TANH R105, R105 ;  /* 0x0000006900697308 */ /* 0x000e620000002400 */
[C---:B------:R-:W-:Y:S02]  /*b3b0*/  ISETP.GT.AND P0, PT, R0.reuse, 0x51, PT ;  /* 0x000000510000780c */ /* 0x040fe40003f04270 */
[----:B------:R-:W-:Y:S02]  /*b3c0*/  FMNMX.FTZ R2, R103, R2, !PT ;  /* 0x0000000267027209 */ /* 0x000fe40007810000 */
[----:B---3--:R-:W-:Y:S02]  /*b3d0*/  FSEL R223, R89, -INF , P0 ;  /* 0xff80000059df7808 */ /* 0x008fe40000000000 */
[----:B--2---:R-:W-:Y:S02]  /*b3e0*/  FMNMX.FTZ R73, R73, R7, !PT ;  /* 0x0000000749497209 */ /* 0x004fe40007810000 */
[----:B------:R-:W-:Y:S01]  /*b3f0*/  ISETP.GT.AND P3, PT, R0, 0x59, PT ;  /* 0x000000590000780c */ /* 0x000fe20003f64270 */
[----:B------:R-:W2:Y:S01]  /*b400*/  MUFU.TANH R108, R108 ;  /* 0x0000006c006c7308 */ /* 0x000ea20000002400 */
[C---:B------:R-:W-:Y:S01]  /*b410*/  ISETP.GT.AND P2, PT, R4.reuse, 0x49, PT ;  /* 0x000000490400780c */ /* 0x040fe20003f44270 */
[----:B------:R-:W-:Y:S01]  /*b420*/  FMUL.FTZ R75, R73, c[0x0][0x2d0] ;  /* 0x0000b400494b7a20 */ /* 0x000fe20000410000 */
[----:B------:R-:W-:Y:S02]  /*b430*/  FSEL R210, R93, -INF , P3 ;  /* 0xff8000005dd27808 */ /* 0x000fe40001800000 */
[----:B------:R-:W-:Y:S02]  /*b440*/  FSEL R97, R79, -INF , P2 ;  /* 0xff8000004f617808 */ /* 0x000fe40001000000 */
[----:B------:R-:W-:Y:S02]  /*b450*/  ISETP.GT.AND P3, PT, R4, 0x50, PT ;  /* 0x000000500400780c */ /* 0x000fe40003f64270 */
[----:B------:R-:W-:Y:S01]  /*b460*/  FMNMX.FTZ R72, R72, R6, !PT ;  /* 0x0000000648487209 */ /* 0x000fe20007810000 */
[----:B------:R-:W3:Y:S01]  /*b470*/  MUFU.TANH R94, R94 ;  /* 0x0000005e005e7308 */ /* 0x000ee20000002400 */
[----:B----4-:R-:W-:Y:S02]  /*b480*/  FSEL R222, R90, -INF , P3 ;  /* 0xff8000005ade7808 */ /* 0x010fe40001800000 */
[----:B------:R-:W-:Y:S01]  /*b490*/  MOV R90, R38 ;  /* 0x00000026005a7202 */ /* 0x000fe20000000f00 */
[----:B------:R-:W4:Y:S01]  /*b4a0*/  SHFL.BFLY PT, R6, R72, 0x1, 0x1f ;  /* 0x0c201f0048067f89 */ /* 0x000f2200000e0000 */
[----:B------:R-:W-:Y:S02]  /*b4b0*/  FSETP.NEU.FTZ.AND P3, PT, R73, -INF , PT ;  /* 0xff8000004900780b */ /* 0x000fe40003f7d000 */
[----:B------:R-:W-:Y:S02]  /*b4c0*/  ISETP.GT.AND P2, PT, R0, 0x60, PT ;  /* 0x000000600000780c */ /* 0x000fe40003f44270 */
[----:B------:R-:W-:Y:S01]  /*b4d0*/  FSEL R75, R75, RZ, P3 ;  /* 0x000000ff4b4b7208 */ /* 0x000fe20001800000 */
[----:B------:R-:W4:Y:S01]  /*b4e0*/  MUFU.TANH R95, R95 ;  /* 0x0000005f005f7308 */ /* 0x000f220000002400 */
[----:B------:R-:W-:Y:S02]  /*b4f0*/  FMNMX.FTZ R5, R184, R5, !PT ;  /* 0x00000005b8057209 */ /* 0x000fe40007810000 */
[----:B------:R-:W-:Y:S01]  /*b500*/  FSEL R208, R104, -INF , P2 ;  /* 0xff80000068d07808 */ /* 0x000fe20001000000 */
[--C-:B------:R-:W-:Y:S01]  /*b510*/  FFMA.FTZ R98, R98, c[0x0][0x2d0], -R75.reuse ;  /* 0x0000b40062627a23 */ /* 0x100fe2000001084b */
[----:B------:R-:W-:Y:S02]  /*b520*/  ISETP.GT.AND P2, PT, R4, 0x51, PT ;  /* 0x000000510400780c */ /* 0x000fe40003f44270 */
[C---:B------:R-:W-:Y:S02]  /*b530*/  ISETP.GT.AND P1, PT, R0.reuse, 0x61, PT ;  /* 0x000000610000780c */ /* 0x040fe40003f24270 */
[----:B------:R-:W-:Y:S01]  /*b540*/  ISETP.GT.AND P0, PT, R0, 0x68, PT ;  /* 0x000000680000780c */ /* 0x000fe20003f04270 */
[----:B------:R-:W4:Y:S01]  /*b550*/  MUFU.TANH R106, R106 ;  /* 0x0000006a006a7308 */ /* 0x000f220000002400 */
[----:B-1----:R-:W-:Y:S02]  /*b560*/  FSEL R107, R105, -INF , P1 ;  /* 0xff800000696b7808 */ /* 0x002fe40000800000 */
[----:B--2---:R-:W-:Y:S02]  /*b570*/  FSEL R104, R108, -INF , P0 ;  /* 0xff8000006c687808 */ /* 0x004fe40000000000 */
[C---:B------:R-:W-:Y:S02]  /*b580*/  ISETP.GT.AND P1, PT, R4.reuse, 0x58, PT ;  /* 0x000000580400780c */ /* 0x040fe40003f24270 */
[----:B------:R-:W-:Y:S02]  /*b590*/  ISETP.GT.AND P0, PT, R4, 0x59, PT ;  /* 0x000000590400780c */ /* 0x000fe40003f04270 */
[----:B---3--:R-:W-:Y:S01]  /*b5a0*/  FSEL R219, R94, -INF , P1 ;  /* 0xff8000005edb7808 */ /* 0x008fe20000800000 */
[----:B------:R-:W1:Y:S01]  /*b5b0*/  MUFU.TANH R24, R24 ;  /* 0x0000001800187308 */ /* 0x000e620000002400 */
[----:B------:R-:W-:Y:S02]  /*b5c0*/  FMNMX.FTZ R5, R186, R5, !PT ;  /* 0x00000005ba057209 */ /* 0x000fe40007810000 */
[----:B------:R-:W-:Y:S02]  /*b5d0*/  FMNMX.FTZ R2, R223, R2, !PT ;  /* 0x00000002df027209 */ /* 0x000fe40007810000 */
[----:B------:R-:W-:Y:S02]  /*b5e0*/  FMNMX.FTZ R5, R185, R5, !PT ;  /* 0x00000005b9057209 */ /* 0x000fe40007810000 */
[----:B------:R-:W-:Y:S02]  /*b5f0*/  FMNMX.FTZ R2, R243, R2, !PT ;  /* 0x00000002f3027209 */ /* 0x000fe40007810000 */
[----:B------:R-:W-:Y:S01]  /*b600*/  FMNMX.FTZ R5, R187, R5, !PT ;  /* 0x00000005bb057209 */ /* 0x000fe20007810000 */
[----:B------:R-:W2:Y:S01]  /*b610*/  MUFU.TANH R91, R91 ;  /* 0x0000005b005b7308 */ /* 0x000ea20000002400 */
[----:B----4-:R-:W-:Y:S01]  /*b620*/  FSEL R217, R95, -INF , P0 ;  /* 0xff8000005fd97808 */ /* 0x010fe20000000000 */
[----:B------:R-:W-:Y:S01]  /*b630*/  IMAD.MOV.U32 R95, RZ, RZ, R112 ;  /* 0x000000ffff5f7224 */ /* 0x000fe200078e0070 */
[----:B------:R-:W-:Y:S02]  /*b640*/  FMNMX.FTZ R5, R203, R5, !PT ;  /* 0x00000005cb057209 */ /* 0x000fe40007810000 */
[C---:B------:R-:W-:Y:S02]  /*b650*/  ISETP.GT.AND P0, PT, R4.reuse, 0x61, PT ;  /* 0x000000610400780c */ /* 0x040fe40003f04270 */
[----:B------:R-:W-:Y:S02]  /*b660*/  FMNMX.FTZ R5, R205, R5, !PT ;  /* 0x00000005cd057209 */ /* 0x000fe40007810000 */
[----:B------:R-:W-:Y:S01]  /*b670*/  ISETP.GT.AND P1, PT, R4, 0x60, PT ;  /* 0x000000600400780c */ /* 0x000fe20003f24270 */
[----:B------:R3:W4:Y:S01]  /*b680*/  MUFU.TANH R7, R110 ;  /* 0x0000006e00077308 */ /* 0x0007220000002400 */
[----:B------:R-:W-:Y:S02]  /*b690*/  FMNMX.FTZ R5, R206, R5, !PT ;  /* 0x00000005ce057209 */ /* 0x000fe40007810000 */
[----:B------:R-:W-:Y:S02]  /*b6a0*/  FMNMX.FTZ R2, R210, R2, !PT ;  /* 0x00000002d2027209 */ /* 0x000fe40007810000 */
[----:B------:R-:W-:Y:S02]  /*b6b0*/  FMNMX.FTZ R5, R211, R5, !PT ;  /* 0x00000005d3057209 */ /* 0x000fe40007810000 */
[----:B------:R-:W-:Y:S02]  /*b6c0*/  FSEL R216, R106, -INF , P1 ;  /* 0xff8000006ad87808 */ /* 0x000fe40000800000 */
[----:B-1----:R-:W-:Y:S02]  /*b6d0*/  FSEL R213, R24, -INF , P0 ;  /* 0xff80000018d57808 */ /* 0x002fe40000000000 */
[----:B------:R-:W-:Y:S02]  /*b6e0*/  ISETP.GT.AND P0, PT, R4, 0x69, PT ;  /* 0x000000690400780c */ /* 0x000fe40003f04270 */
[----:B------:R-:W-:Y:S02]  /*b6f0*/  FMNMX.FTZ R2, R208, R2, !PT ;  /* 0x00000002d0027209 */ /* 0x000fe40007810000 */
[----:B------:R-:W-:Y:S01]  /*b700*/  ISETP.GT.AND P1, PT, R4, 0x68, PT ;  /* 0x000000680400780c */ /* 0x000fe20003f24270 */
[--C-:B------:R-:W-:Y:S01]  /*b710*/  FFMA.FTZ R4, R10, c[0x0][0x2d0], -R75.reuse ;  /* 0x0000b4000a047a23 */ /* 0x100fe2000001084b */
[----:B------:R-:W-:Y:S01]  /*b720*/  FMNMX.FTZ R5, R234, R5, !PT ;  /* 0x00000005ea057209 */ /* 0x000fe20007810000 */
[----:B------:R-:W-:Y:S01]  /*b730*/  @P5 IMAD.MOV.U32 R10, RZ, RZ, 0x5 ;  /* 0x00000005ff0a5424 */ /* 0x000fe200078e00ff */
[----:B------:R-:W-:Y:S01]  /*b740*/  FMNMX.FTZ R2, R107, R2, !PT ;  /* 0x000000026b027209 */ /* 0x000fe20007810000 */
[----:B------:R1:W-:Y:S01]  /*b750*/  MUFU.EX2 R30, R4 ;  /* 0x00000004001e7308 */ /* 0x0003e20000000800 */
[----:B------:R-:W-:Y:S01]  /*b760*/  FMNMX.FTZ R0, R50, R5, !PT ;  /* 0x0000000532007209 */ /* 0x000fe20007810000 */
[----:B------:R-:W-:Y:S01]  /*b770*/  FFMA.FTZ R5, R8, c[0x0][0x2d0], -R75 ;  /* 0x0000b40008057a23 */ /* 0x000fe2000001084b */
[----:B------:R-:W-:Y:S01]  /*b780*/  FMNMX.FTZ R2, R104, R2, !PT ;  /* 0x0000000268027209 */ /* 0x000fe20007810000 */
[----:B---3--:R-:W-:Y:S01]  /*b790*/  IMAD.MOV.U32 R110, RZ, RZ, R27 ;  /* 0x000000ffff6e7224 */ /* 0x008fe200078e001b */
[----:B------:R-:W-:Y:S02]  /*b7a0*/  FMNMX.FTZ R0, R111, R0, !PT ;  /* 0x000000006f007209 */ /* 0x000fe40007810000 */
[----:B------:R-:W-:Y:S01]  /*b7b0*/  FMNMX.FTZ R2, R109, R2, !PT ;  /* 0x000000026d027209 */ /* 0x000fe20007810000 */
[----:B------:R-:W-:Y:S01]  /*b7c0*/  FFMA.FTZ R110, R110, c[0x0][0x2d0], -R75 ;  /* 0x0000b4006e6e7a23 */ /* 0x000fe2000001084b */
[----:B------:R-:W-:Y:S01]  /*b7d0*/  FMNMX.FTZ R72, R72, R6, !PT ;  /* 0x0000000648487209 */ /* 0x000fe20007810000 */
[----:B------:R3:W-:Y:S01]  /*b7e0*/  MUFU.EX2 R94, R5 ;  /* 0x00000005005e7308 */ /* 0x0007e20000000800 */
[----:B------:R-:W-:Y:S01]  /*b7f0*/  FMNMX.FTZ R0, R51, R0, !PT ;  /* 0x0000000033007209 */ /* 0x000fe20007810000 */
[----:B------:R-:W3:Y:S01]  /*b800*/  SHFL.BFLY PT, R71, R2, 0x2, 0x1f ;  /* 0x0c401f0002477f89 */ /* 0x000ee200000e0000 */
[----:B--2---:R-:W-:Y:S01]  /*b810*/  FSEL R220, R91, -INF , P2 ;  /* 0xff8000005bdc7808 */ /* 0x004fe20001000000 */
[C---:B------:R-:W-:Y:S01]  /*b820*/  FMUL.FTZ R88, R72.reuse, c[0x0][0x2d0] ;  /* 0x0000b40048587a20 */ /* 0x040fe20000410000 */
[----:B------:R-:W-:Y:S01]  /*b830*/  FSETP.NEU.FTZ.AND P2, PT, R72, -INF , PT ;  /* 0xff8000004800780b */ /* 0x000fe20003f5d000 */
[----:B------:R-:W-:Y:S01]  /*b840*/  IMAD.MOV.U32 R91, RZ, RZ, R37 ;  /* 0x000000ffff5b7224 */ /* 0x000fe200078e0025 */
[----:B------:R-:W-:Y:S02]  /*b850*/  FMNMX.FTZ R0, R221, R0, !PT ;  /* 0x00000000dd007209 */ /* 0x000fe40007810000 */
[----:B------:R-:W-:Y:S01]  /*b860*/  FSEL R88, R88, RZ, P2 ;  /* 0x000000ff58587208 */ /* 0x000fe20001000000 */
[----:B------:R-:W-:Y:S01]  /*b870*/  MUFU.EX2 R110, R110 ;  /* 0x0000006e006e7308 */ /* 0x000fe20000000800 */
[----:B------:R-:W-:Y:S02]  /*b880*/  FMNMX.FTZ R0, R39, R0, !PT ;  /* 0x0000000027007209 */ /* 0x000fe40007810000 */
[----:B----4-:R-:W-:Y:S01]  /*b890*/  FSEL R209, R7, -INF , P1 ;  /* 0xff80000007d17808 */ /* 0x010fe20000800000 */
[--C-:B-1----:R-:W-:Y:S01]  /*b8a0*/  FFMA.FTZ R4, R12, c[0x0][0x2d0], -R88.reuse ;  /* 0x0000b4000c047a23 */ /* 0x102fe20000010858 */
[----:B------:R-:W-:Y:S01]  /*b8b0*/  FMNMX.FTZ R0, R244, R0, !PT ;  /* 0x00000000f4007209 */ /* 0x000fe20007810000 */
[--C-:B------:R-:W-:Y:S01]  /*b8c0*/  FFMA.FTZ R6, R15, c[0x0][0x2d0], -R88.reuse ;  /* 0x0000b4000f067a23 */ /* 0x100fe20000010858 */
[----:B------:R-:W-:Y:S01]  /*b8d0*/  FSEL R74, R74, -INF , P0 ;  /* 0xff8000004a4a7808 */ /* 0x000fe20000000000 */
[----:B------:R-:W-:Y:S01]  /*b8e0*/  FFMA.FTZ R113, R113, c[0x0][0x2d0], -R88 ;  /* 0x0000b40071717a23 */ /* 0x000fe20000010858 */
[----:B------:R-:W-:Y:S01]  /*b8f0*/  FMNMX.FTZ R0, R97, R0, !PT ;  /* 0x0000000061007209 */ /* 0x000fe20007810000 */
[----:B------:R1:W-:Y:S01]  /*b900*/  MUFU.EX2 R93, R4 ;  /* 0x00000004005d7308 */ /* 0x0003e20000000800 */
[----:B------:R-:W-:Y:S02]  /*b910*/  MOV R101, R26 ;  /* 0x0000001a00657202 */ /* 0x000fe40000000f00 */
[----:B------:R-:W-:Y:S01]  /*b920*/  FMNMX.FTZ R0, R222, R0, !PT ;  /* 0x00000000de007209 */ /* 0x000fe20007810000 */
[--C-:B---3--:R-:W-:Y:S01]  /*b930*/  FFMA.FTZ R5, R9, c[0x0][0x2d0], -R75.reuse ;  /* 0x0000b40009057a23 */ /* 0x108fe2000001084b */
[----:B------:R-:W-:Y:S01]  /*b940*/  @P5 MOV R9, c[0x0][0x1e0] ;  /* 0x0000780000095a02 */ /* 0x000fe20000000f00 */
[--C-:B------:R-:W-:Y:S01]  /*b950*/  FFMA.FTZ R101, R101, c[0x0][0x2d0], -R75.reuse ;  /* 0x0000b40065657a23 */ /* 0x100fe2000001084b */
[----:B------:R-:W-:Y:S02]  /*b960*/  FMNMX.FTZ R0, R220, R0, !PT ;  /* 0x00000000dc007209 */ /* 0x000fe40007810000 */
[----:B------:R-:W-:Y:S01]  /*b970*/  FMNMX.FTZ R71, R2, R71, !PT ;  /* 0x0000004702477209 */ /* 0x000fe20007810000 */
[----:B------:R2:W3:Y:S01]  /*b980*/  MUFU.EX2 R214, R5 ;  /* 0x0000000500d67308 */ /* 0x0004e20000000800 */
[--C-:B------:R-:W-:Y:S01]  /*b990*/  FFMA.FTZ R2, R11, c[0x0][0x2d0], -R75.reuse ;  /* 0x0000b4000b027a23 */ /* 0x100fe2000001084b */
[----:B------:R-:W-:Y:S02]  /*b9a0*/  FMNMX.FTZ R0, R219, R0, !PT ;  /* 0x00000000db007209 */ /* 0x000fe40007810000 */
[----:B------:R-:W-:Y:S02]  /*b9b0*/  MOV R114, R28 ;  /* 0x0000001c00727202 */ /* 0x000fe40000000f00 */
[----:B------:R-:W-:Y:S02]  /*b9c0*/  FMNMX.FTZ R0, R217, R0, !PT ;  /* 0x00000000d9007209 */ /* 0x000fe40007810000 */
[----:B------:R-:W-:Y:S01]  /*b9d0*/  @P5 SHF.R.S32.HI R7, RZ, 0x1f, R242 ;  /* 0x0000001fff075819 */ /* 0x000fe200000114f2 */
[----:B------:R-:W-:Y:S01]  /*b9e0*/  FFMA.FTZ R114, R114, c[0x0][0x2d0], -R75 ;  /* 0x0000b40072727a23 */ /* 0x000fe2000001084b */
[----:B------:R4:W-:Y:S01]  /*b9f0*/  MUFU.EX2 R108, R2 ;  /* 0x00000002006c7308 */ /* 0x0009e20000000800 */
[----:B------:R-:W-:Y:S02]  /*ba00*/  FMNMX.FTZ R0, R216, R0, !PT ;  /* 0x00000000d8007209 */ /* 0x000fe40007810000 */
[----:B------:R-:W-:Y:S02]  /*ba10*/  @P5 IMAD R7, R7, c[0x0][0x1e0], RZ ;  /* 0x0000780007075a24 */ /* 0x000fe400078e02ff */
[--C-:B-1----:R-:W-:Y:S01]  /*ba20*/  FFMA.FTZ R4, R13, c[0x0][0x2d0], -R88.reuse ;  /* 0x0000b4000d047a23 */ /* 0x102fe20000010858 */
[----:B------:R-:W-:Y:S01]  /*ba30*/  FMNMX.FTZ R0, R213, R0, !PT ;  /* 0x00000000d5007209 */ /* 0x000fe20007810000 */
[----:B------:R-:W-:Y:S03]  /*ba40*/  @P5 IMAD R7, R242, c[0x0][0x1e4], R7 ;  /* 0x00007900f2075a24 */ /* 0x000fe600078e0207 */
[----:B------:R1:W1:Y:S01]  /*ba50*/  MUFU.EX2 R202, R4 ;  /* 0x0000000400ca7308 */ /* 0x0002620000000800 */
[----:B------:R-:W-:Y:S01]  /*ba60*/  FMNMX.FTZ R0, R209, R0, !PT ;  /* 0x00000000d1007209 */ /* 0x000fe20007810000 */
[----:B--2---:R-:W2:Y:S03]  /*ba70*/  SHFL.BFLY PT, R5, R71, 0x1, 0x1f ;  /* 0x0c201f0047057f89 */ /* 0x004ea600000e0000 */
[----:B------:R-:W-:Y:S02]  /*ba80*/  FMNMX.FTZ R0, R74, R0, !PT ;  /* 0x000000004a007209 */ /* 0x000fe40007810000 */
[----:B---3--:R-:W-:Y:S03]  /*ba90*/  F2FP.BF16.PACK_AB R76, R214, R94 ;  /* 0x0000005ed64c723e */ /* 0x008fe600000010ff */
[----:B------:R3:W-:Y:S01]  /*baa0*/  MUFU.EX2 R106, R6 ;  /* 0x00000006006a7308 */ /* 0x0007e20000000800 */
[----:B----4-:R-:W4:Y:S01]  /*bab0*/  SHFL.BFLY PT, R2, R0, 0x2, 0x1f ;  /* 0x0c401f0000027f89 */ /* 0x010f2200000e0000 */
[----:B-1----:R-:W-:Y:S01]  /*bac0*/  FFMA.FTZ R4, R14, c[0x0][0x2d0], -R88 ;  /* 0x0000b4000e047a23 */ /* 0x002fe20000010858 */
[----:B------:R-:W-:Y:S07]  /*bad0*/  F2FP.BF16.PACK_AB R77, R202, R93 ;  /* 0x0000005dca4d723e */ /* 0x000fee00000010ff */
[----:B------:R1:W-:Y:S01]  /*bae0*/  MUFU.EX2 R24, R4 ;  /* 0x0000000400187308 */ /* 0x0003e20000000800 */
[----:B--2---:R-:W-:Y:S04]  /*baf0*/  FMNMX.FTZ R71, R71, R5, !PT ;  /* 0x0000000547477209 */ /* 0x004fe80007810000 */
[C---:B------:R-:W-:Y:S01]  /*bb00*/  FSETP.NEU.FTZ.AND P1, PT, R71.reuse, -INF , PT ;  /* 0xff8000004700780b */ /* 0x040fe20003f3d000 */
[----:B------:R-:W-:Y:S02]  /*bb10*/  FMUL.FTZ R89, R71, c[0x0][0x2d0] ;  /* 0x0000b40047597a20 */ /* 0x000fe40000410000 */
[----:B---3--:R-:W-:Y:S01]  /*bb20*/  @P5 IMAD.MOV.U32 R6, RZ, RZ, R32 ;  /* 0x000000ffff065224 */ /* 0x008fe200078e0020 */
[----:B----4-:R-:W-:Y:S02]  /*bb30*/  FMNMX.FTZ R0, R0, R2, !PT ;  /* 0x0000000200007209 */ /* 0x010fe40007810000 */
[----:B------:R-:W-:Y:S03]  /*bb40*/  FSEL R89, R89, RZ, P1 ;  /* 0x000000ff59597208 */ /* 0x000fe60000800000 */
[----:B------:R-:W2:Y:S02]  /*bb50*/  SHFL.BFLY PT, R2, R0, 0x1, 0x1f ;  /* 0x0c201f0000027f89 */ /* 0x000ea400000e0000 */
[----:B------:R-:W-:Y:S02]  /*bb60*/  FFMA.FTZ R103, R103, c[0x0][0x2d0], -R89 ;  /* 0x0000b40067677a23 */ /* 0x000fe40000010859 */
[----:B-1----:R-:W-:Y:S05]  /*bb70*/  @P5 IMAD.WIDE.U32 R4, R242, c[0x0][0x1e0], RZ ;  /* 0x00007800f2045a25 */ /* 0x002fea00078e00ff */
[----:B------:R-:W-:Y:S01]  /*bb80*/  @P5 IADD3 R5, R5, R7, RZ ;  /* 0x0000000705055210 */ /* 0x000fe20007ffe0ff */
[----:B------:R-:W-:Y:S04]  /*bb90*/  @P5 IMAD.MOV.U32 R7, RZ, RZ, R31 ;  /* 0x000000ffff075224 */ /* 0x000fe800078e001f */
[----:B------:R-:W-:Y:S04]  /*bba0*/  @P5 IMAD.WIDE.U32 R6, R4, 0x70, R6 ;  /* 0x0000007004065825 */ /* 0x000fe800078e0006 */
[----:B------:R-:W-:Y:S01]  /*bbb0*/  @P5 IMAD R4, R5, 0x70, RZ ;  /* 0x0000007005045824 */ /* 0x000fe200078e02ff */
[----:B--2---:R-:W-:Y:S01]  /*bbc0*/  FMNMX.FTZ R70, R0, R2, !PT ;  /* 0x0000000200467209 */ /* 0x004fe20007810000 */
[--C-:B------:R-:W-:Y:S01]  /*bbd0*/  FFMA.FTZ R5, R16, c[0x0][0x2d0], -R89.reuse ;  /* 0x0000b40010057a23 */ /* 0x100fe20000010859 */
[----:B------:R-:W-:Y:S01]  /*bbe0*/  @P5 LEA R8, P0, R6, c[0x0][0x1c8], 0x1 ;  /* 0x0000720006085a11 */ /* 0x000fe200078008ff */
[--C-:B------:R-:W-:Y:S02]  /*bbf0*/  FFMA.FTZ R0, R18, c[0x0][0x2d0], -R89.reuse ;  /* 0x0000b40012007a23 */ /* 0x100fe40000010859 */
[----:B------:R1:W-:Y:S01]  /*bc00*/  MUFU.EX2 R191, R5 ;  /* 0x0000000500bf7308 */ /* 0x0003e20000000800 */
[----:B------:R-:W-:Y:S01]  /*bc10*/  @P5 IMAD.IADD R7, R7, 0x1, R4 ;  /* 0x0000000107075824 */ /* 0x000fe200078e0204 */
[----:B------:R-:W-:Y:S01]  /*bc20*/  @P5 SHF.L.U64.HI R4, R9, R10, c[0x0][0x1e4] ;  /* 0x0000790009045619 */ /* 0x000fe2000001020a */
[----:B------:R-:W-:Y:S02]  /*bc30*/  FFMA.FTZ R10, R17, c[0x0][0x2d0], -R89 ;  /* 0x0000b400110a7a23 */ /* 0x000fe40000010859 */
[----:B------:R-:W-:Y:S05]  /*bc40*/  FMUL.FTZ R96, R70, c[0x0][0x2d0] ;  /* 0x0000b40046607a20 */ /* 0x000fea0000410000 */
[----:B------:R2:W-:Y:S10]  /*bc50*/  MUFU.EX2 R14, R0 ;  /* 0x00000000000e7308 */ /* 0x0005f40000000800 */
[----:B------:R3:W4:Y:S01]  /*bc60*/  MUFU.EX2 R195, R10 ;  /* 0x0000000a00c37308 */ /* 0x0007220000000800 */
[----:B-1----:R-:W-:Y:S02]  /*bc70*/  @P5 SHF.L.U32 R5, R9, 0x5, RZ ;  /* 0x0000000509055819 */ /* 0x002fe400000006ff */
[----:B------:R-:W-:Y:S02]  /*bc80*/  @P5 LEA.HI.X R9, R6, c[0x0][0x1cc], R7, 0x1, P0 ;  /* 0x0000730006095a11 */ /* 0x000fe400000f0c07 */
[-C--:B------:R-:W-:Y:S03]  /*bc90*/  @P5 IADD3 R6, P0, R8, R5.reuse, RZ ;  /* 0x0000000508065210 */ /* 0x080fe60007f1e0ff */
[----:B------:R1:W-:Y:S02]  /*bca0*/  @P5 LDGSTS.E.BYPASS.LTC128B.128 [R241+0x3900], [R8.64], !P6 ;  /* 0x0390000008f15fae */ /* 0x0003e4000f101d48 */
[----:B------:R-:W-:Y:S02]  /*bcb0*/  @P5 IMAD.X R7, R4, 0x1, R9, P0 ;  /* 0x0000000104075824 */ /* 0x000fe400000e0609 */
[----:B--2---:R-:W-:Y:S04]  /*bcc0*/  FFMA.FTZ R0, R19, c[0x0][0x2d0], -R89 ;  /* 0x0000b40013007a23 */ /* 0x004fe80000010859 */
[----:B------:R2:W-:Y:S01]  /*bcd0*/  MUFU.EX2 R105, R0 ;  /* 0x0000000000697308 */ /* 0x0005e20000000800 */
[----:B------:R1:W-:Y:S01]  /*bce0*/  @P5 LDGSTS.E.BYPASS.LTC128B.128 [R241+0x4100], [R6.64], !P6 ;  /* 0x0410000006f15fae */ /* 0x0003e2000f101d48 */
[----:B---3--:R-:W-:Y:S02]  /*bcf0*/  @P5 IADD3 R10, P0, R6, R5, RZ ;  /* 0x00000005060a5210 */ /* 0x008fe40007f1e0ff */
[----:B----4-:R-:W-:Y:S03]  /*bd00*/  F2FP.BF16.PACK_AB R64, R195, R191 ;  /* 0x000000bfc340723e */ /* 0x010fe600000010ff */
[----:B------:R-:W-:Y:S01]  /*bd10*/  @P5 IMAD.X R11, R7, 0x1, R4, P0 ;  /* 0x00000001070b5824 */ /* 0x000fe200000e0604 */
[----:B------:R-:W-:Y:S04]  /*bd20*/  @P5 IADD3 R12, P0, R10, R5, RZ ;  /* 0x000000050a0c5210 */ /* 0x000fe80007f1e0ff */
[----:B------:R-:W-:Y:S01]  /*bd30*/  @P5 IADD3.X R13, R11, R4, RZ, P0, !PT ;  /* 0x000000040b0d5210 */ /* 0x000fe200007fe4ff */
[----:B------:R3:W-:Y:S01]  /*bd40*/  @P5 LDGSTS.E.BYPASS.LTC128B.128 [R241+0x4900], [R10.64], !P6 ;  /* 0x049000000af15fae */ /* 0x0007e2000f101d48 */
[----:B------:R-:W-:Y:S04]  /*bd50*/  FSETP.NEU.FTZ.AND P0, PT, R70, -INF , PT ;  /* 0xff8000004600780b */ /* 0x000fe80003f1d000 */
[----:B------:R-:W-:Y:S03]  /*bd60*/  FSEL R96, R96, RZ, P0 ;  /* 0x000000ff60607208 */ /* 0x000fe60000000000 */
[----:B------:R4:W-:Y:S02]  /*bd70*/  @P5 LDGSTS.E.BYPASS.LTC128B.128 [R241+0x5100], [R12.64], !P6 ;  /* 0x051000000cf15fae */ /* 0x0009e4000f101d48 */
[--C-:B--2---:R-:W-:Y:S02]  /*bd80*/  FFMA.FTZ R0, R20, c[0x0][0x2d0], -R96.reuse ;  /* 0x0000b40014007a23 */ /* 0x104fe40000010860 */
[--C-:B------:R-:W-:Y:S02]  /*bd90*/  FFMA.FTZ R2, R23, c[0x0][0x2d0], -R96.reuse ;  /* 0x0000b40017027a23 */ /* 0x100fe40000010860 */
[----:B------:R2:W-:Y:S01]  /*bda0*/  MUFU.EX2 R99, R0 ;  /* 0x0000000000637308 */ /* 0x0005e20000000800 */
[--C-:B------:R-:W-:Y:S09]  /*bdb0*/  FFMA.FTZ R209, R209, c[0x0][0x2d0], -R96.reuse ;  /* 0x0000b400d1d17a23 */ /* 0x100ff20000010860 */
[----:B------:R-:W-:Y:S01]  /*bdc0*/  MUFU.EX2 R102, R2 ;  /* 0x0000000200667308 */ /* 0x000fe20000000800 */
[--C-:B--2---:R-:W-:Y:S09]  /*bdd0*/  FFMA.FTZ R0, R21, c[0x0][0x2d0], -R96.reuse ;  /* 0x0000b40015007a23 */ /* 0x104ff20000010860 */
[----:B------:R2:W1:Y:S02]  /*bde0*/  MUFU.EX2 R115, R0 ;  /* 0x0000000000737308 */ /* 0x0004640000000800 */
[----:B--2---:R-:W-:Y:S01]  /*bdf0*/  FFMA.FTZ R0, R22, c[0x0][0x2d0], -R96 ;  /* 0x0000b40016007a23 */ /* 0x004fe20000010860 */
[----:B-1----:R-:W-:Y:S07]  /*be00*/  F2FP.BF16.PACK_AB R65, R115, R99 ;  /* 0x000000637341723e */ /* 0x002fee00000010ff */
[----:B------:R1:W2:Y:S02]  /*be10*/  MUFU.EX2 R250, R0 ;  /* 0x0000000000fa7308 */ /* 0x0002a40000000800 */
[----:B-1----:R-:W-:Y:S02]  /*be20*/  FSEL R0, R73, RZ, P3 ;  /* 0x000000ff49007208 */ /* 0x002fe40001800000 */
[-C--:B------:R-:W-:Y:S02]  /*be30*/  @P5 IADD3 R8, P3, R12, R5.reuse, RZ ;  /* 0x000000050c085210 */ /* 0x080fe40007f7e0ff */
[----:B--2---:R-:W-:Y:S01]  /*be40*/  F2FP.BF16.PACK_AB R67, R102, R250 ;  /* 0x000000fa6643723e */ /* 0x004fe200000010ff */
[----:B------:R-:W-:Y:S01]  /*be50*/  FADD.FTZ R2, -R0, R3 ;  /* 0x0000000300027221 */ /* 0x000fe20000010100 */
[----:B------:R-:W-:Y:S01]  /*be60*/  FSEL R0, R72, RZ, P2 ;  /* 0x000000ff48007208 */ /* 0x000fe20001000000 */
[----:B------:R-:W-:Y:S01]  /*be70*/  @P5 IMAD.X R9, R13, 0x1, R4, P3 ;  /* 0x000000010d095824 */ /* 0x000fe200018e0604 */
[-C--:B------:R-:W-:Y:S01]  /*be80*/  @P5 IADD3 R6, P2, R8, R5.reuse, RZ ;  /* 0x0000000508065210 */ /* 0x080fe20007f5e0ff */
[----:B------:R-:W-:Y:S02]  /*be90*/  FMUL.FTZ R2, R2, c[0x0][0x2d0] ;  /* 0x0000b40002027a20 */ /* 0x000fe40000410000 */
[----:B------:R-:W-:Y:S01]  /*bea0*/  FADD.FTZ R0, -R0, R116 ;  /* 0x0000007400007221 */ /* 0x000fe20000010100 */
[----:B------:R1:W-:Y:S01]  /*beb0*/  @P5 LDGSTS.E.BYPASS.LTC128B.128 [R241+0x5900], [R8.64], !P6 ;  /* 0x0590000008f15fae */ /* 0x0003e2000f101d48 */
[----:B------:R2:W2:Y:S01]  /*bec0*/  MUFU.EX2 R69, R2 ;  /* 0x0000000200457308 */ /* 0x0004a20000000800 */
[----:B------:R-:W-:Y:S01]  /*bed0*/  @P5 IADD3.X R7, R9, R4, RZ, P2, !PT ;  /* 0x0000000409075210 */ /* 0x000fe200017fe4ff */
[----:B------:R-:W-:Y:S01]  /*bee0*/  FMUL.FTZ R0, R0, c[0x0][0x2d0] ;  /* 0x0000b40000007a20 */ /* 0x000fe20000410000 */
[----:B---3--:R-:W-:Y:S01]  /*bef0*/  @P5 IADD3 R10, P3, R6, R5, RZ ;  /* 0x00000005060a5210 */ /* 0x008fe20007f7e0ff */
[----:B------:R-:W-:Y:S03]  /*bf00*/  IMAD.MOV.U32 R116, RZ, RZ, R30 ;  /* 0x000000ffff747224 */ /* 0x000fe600078e001e */
[----:B------:R3:W-:Y:S01]  /*bf10*/  @P5 LDGSTS.E.BYPASS.LTC128B.128 [R241+0x6100], [R6.64], !P6 ;  /* 0x0610000006f15fae */ /* 0x0007e2000f101d48 */
[----:B------:R-:W-:Y:S01]  /*bf20*/  @P5 IMAD.X R11, R7, 0x1, R4, P3 ;  /* 0x00000001070b5824 */ /* 0x000fe200018e0604 */
[----:B------:R-:W-:Y:S01]  /*bf30*/  F2FP.BF16.PACK_AB R78, R108, R116 ;  /* 0x000000746c4e723e */ /* 0x000fe200000010ff */
[----:B------:R1:W1:Y:S05]  /*bf40*/  MUFU.EX2 R3, R0 ;  /* 0x0000000000037308 */ /* 0x00026a0000000800 */
[----:B------:R3:W-:Y:S08]  /*bf50*/  @P5 LDGSTS.E.BYPASS.LTC128B.128 [R241+0x6900], [R10.64], !P6 ;  /* 0x069000000af15fae */ /* 0x0007f0000f101d48 */
[----:B------:R-:W4:Y:S01]  /*bf60*/  LDSM.16.MT88.4 R20, [R224] ;  /* 0x00000000e014783b */ /* 0x000f220000004200 */
[----:B--2---:R-:W-:Y:S01]  /*bf70*/  FSEL R2, R71, RZ, P1 ;  /* 0x000000ff47027208 */ /* 0x004fe20000800000 */
[C---:B------:R-:W-:Y:S02]  /*bf80*/  FMUL.FTZ R33, R69.reuse, R149 ;  /* 0x0000009545217220 */ /* 0x040fe40000410000 */
[C---:B------:R-:W-:Y:S02]  /*bf90*/  FMUL.FTZ R4, R69.reuse, R120 ;  /* 0x0000007845047220 */ /* 0x040fe40000410000 */
[C---:B------:R-:W-:Y:S02]  /*bfa0*/  FMUL.FTZ R32, R69.reuse, R148 ;  /* 0x0000009445207220 */ /* 0x040fe40000410000 */
[C---:B------:R-:W-:Y:S01]  /*bfb0*/  FMUL.FTZ R5, R69.reuse, R121 ;  /* 0x0000007945057220 */ /* 0x040fe20000410000 */
[----:B------:R-:W0:Y:S01]  /*bfc0*/  LDGDEPBAR ;  /* 0x00000000000079af */ /* 0x000e220000000000 */
[----:B------:R-:W-:Y:S02]  /*bfd0*/  FMUL.FTZ R17, R69, R133 ;  /* 0x0000008545117220 */ /* 0x000fe40000410000 */
[----:B-1----:R-:W-:Y:S01]  /*bfe0*/  FADD.FTZ R0, -R2, R117 ;  /* 0x0000007502007221 */ /* 0x002fe20000010100 */
[----:B------:R-:W-:Y:S01]  /*bff0*/  FSEL R2, R70, RZ, P0 ;  /* 0x000000ff46027208 */ /* 0x000fe20000000000 */
[C---:B------:R-:W-:Y:S02]  /*c000*/  FMUL.FTZ R35, R3.reuse, R151 ;  /* 0x0000009703237220 */ /* 0x040fe40000410000 */
[----:B------:R-:W-:Y:S02]  /*c010*/  FMUL.FTZ R0, R0, c[0x0][0x2d0] ;  /* 0x0000b40000007a20 */ /* 0x000fe40000410000 */
[C---:B------:R-:W-:Y:S02]  /*c020*/  FMUL.FTZ R18, R3.reuse, R134 ;  /* 0x0000008603127220 */ /* 0x040fe40000410000 */
[----:B------:R1:W2:Y:S01]  /*c030*/  MUFU.EX2 R68, R0 ;  /* 0x0000000000447308 */ /* 0x0002a20000000800 */
[----:B------:R-:W-:Y:S02]  /*c040*/  IMAD.MOV.U32 R117, RZ, RZ, R24 ;  /* 0x000000ffff757224 */ /* 0x000fe400078e0018 */
[C---:B---3--:R-:W-:Y:S02]  /*c050*/  FMUL.FTZ R6, R3.reuse, R122 ;  /* 0x0000007a03067220 */ /* 0x048fe40000410000 */
[----:B------:R-:W-:Y:S01]  /*c060*/  FMUL.FTZ R7, R3, R123 ;  /* 0x0000007b03077220 */ /* 0x000fe20000410000 */
[----:B------:R-:W-:Y:S01]  /*c070*/  F2FP.BF16.PACK_AB R79, R106, R117 ;  /* 0x000000756a4f723e */ /* 0x000fe200000010ff */
[----:B------:R-:W-:Y:S02]  /*c080*/  FMUL.FTZ R16, R69, R132 ;  /* 0x0000008445107220 */ /* 0x000fe40000410000 */
[----:B------:R-:W-:Y:S02]  /*c090*/  IMAD.MOV.U32 R132, RZ, RZ, R39 ;  /* 0x000000ffff847224 */ /* 0x000fe400078e0027 */
[----:B------:R-:W3:Y:S01]  /*c0a0*/  LDSM.16.MT88.4 R36, [R228] ;  /* 0x00000000e424783b */ /* 0x000ee20000004200 */
[C---:B------:R-:W-:Y:S01]  /*c0b0*/  FMUL.FTZ R19, R3.reuse, R135 ;  /* 0x0000008703137220 */ /* 0x040fe20000410000 */
[----:B------:R-:W-:Y:S01]  /*c0c0*/  MOV R135, R221 ;  /* 0x000000dd00877202 */ /* 0x000fe20000000f00 */
[----:B------:R-:W-:Y:S02]  /*c0d0*/  IMAD.MOV.U32 R121, RZ, RZ, R29 ;  /* 0x000000ffff797224 */ /* 0x000fe400078e001d */
[----:B------:R-:W-:Y:S01]  /*c0e0*/  FMUL.FTZ R34, R3, R150 ;  /* 0x0000009603227220 */ /* 0x000fe20000410000 */
[----:B------:R-:W-:Y:S01]  /*c0f0*/  MOV R150, R52 ;  /* 0x0000003400967202 */ /* 0x000fe20000000f00 */
[--C-:B------:R-:W-:Y:S01]  /*c100*/  FFMA.FTZ R121, R121, c[0x0][0x2d0], -R75.reuse ;  /* 0x0000b40079797a23 */ /* 0x100fe2000001084b */
[----:B------:R-:W3:Y:S01]  /*c110*/  LDSM.16.MT88.4 R52, [R225] ;  /* 0x00000000e134783b */ /* 0x000ee20000004200 */
[-C--:B----4-:R-:W-:Y:S05]  /*c120*/  HMMA.16816.F32.BF16 R4, R76, R20.reuse, R4 ;  /* 0x000000144c04723c */ /* 0x090fea0000041804 */
[----:B-1----:R-:W-:Y:S01]  /*c130*/  FADD.FTZ R0, -R2, R118 ;  /* 0x0000007602007221 */ /* 0x002fe20000010100 */
[----:B------:R-:W-:Y:S01]  /*c140*/  MOV R118, R14 ;  /* 0x0000000e00767202 */ /* 0x000fe20000000f00 */
[----:B------:R-:W-:Y:S02]  /*c150*/  FFMA.FTZ R2, R40, c[0x0][0x2d0], -R75 ;  /* 0x0000b40028027a23 */ /* 0x000fe4000001084b */
[----:B------:R-:W-:Y:S03]  /*c160*/  FMUL.FTZ R0, R0, c[0x0][0x2d0] ;  /* 0x0000b40000007a20 */ /* 0x000fe60000410000 */
[C---:B--2---:R-:W-:Y:S01]  /*c170*/  FMUL.FTZ R9, R68.reuse, R125 ;  /* 0x0000007d44097220 */ /* 0x044fe20000410000 */
[----:B------:R-:W-:Y:S01]  /*c180*/  F2FP.BF16.PACK_AB R66, R105, R118 ;  /* 0x000000766942723e */ /* 0x000fe200000010ff */
[----:B------:R1:W-:Y:S01]  /*c190*/  MUFU.EX2 R125, R2 ;  /* 0x00000002007d7308 */ /* 0x0003e20000000800 */
[C---:B------:R-:W-:Y:S02]  /*c1a0*/  FMUL.FTZ R13, R68.reuse, R129 ;  /* 0x00000081440d7220 */ /* 0x040fe40000410000 */
[----:B------:R-:W-:Y:S02]  /*c1b0*/  IMAD.MOV.U32 R129, RZ, RZ, R111 ;  /* 0x000000ffff817224 */ /* 0x000fe400078e006f */
[C---:B------:R-:W-:Y:S02]  /*c1c0*/  FMUL.FTZ R12, R68.reuse, R128 ;  /* 0x00000080440c7220 */ /* 0x040fe40000410000 */
[C---:B------:R-:W-:Y:S02]  /*c1d0*/  FMUL.FTZ R8, R68.reuse, R124 ;  /* 0x0000007c44087220 */ /* 0x040fe40000410000 */
[----:B------:R-:W-:Y:S01]  /*c1e0*/  IMAD.MOV.U32 R124, RZ, RZ, R80 ;  /* 0x000000ffff7c7224 */ /* 0x000fe200078e0050 */
[----:B------:R-:W2:Y:S01]  /*c1f0*/  MUFU.EX2 R0, R0 ;  /* 0x0000000000007308 */ /* 0x000ea20000000800 */
[C---:B------:R-:W-:Y:S02]  /*c200*/  FMUL.FTZ R29, R68.reuse, R145 ;  /* 0x00000091441d7220 */ /* 0x040fe40000410000 */
[C---:B------:R-:W-:Y:S02]  /*c210*/  FMUL.FTZ R24, R68.reuse, R140 ;  /* 0x0000008c44187220 */ /* 0x040fe40000410000 */
[C---:B------:R-:W-:Y:S02]  /*c220*/  FMUL.FTZ R25, R68.reuse, R141 ;  /* 0x0000008d44197220 */ /* 0x040fe40000410000 */
[C---:B------:R-:W-:Y:S02]  /*c230*/  FMUL.FTZ R28, R68.reuse, R144 ;  /* 0x00000090441c7220 */ /* 0x040fe40000410000 */
[C---:B------:R-:W-:Y:S02]  /*c240*/  FMUL.FTZ R40, R68.reuse, R156 ;  /* 0x0000009c44287220 */ /* 0x040fe40000410000 */
[----:B------:R-:W-:Y:S02]  /*c250*/  IMAD.MOV.U32 R144, RZ, RZ, R84 ;  /* 0x000000ffff907224 */ /* 0x000fe400078e0054 */
[----:B-1----:R-:W-:Y:S02]  /*c260*/  FFMA.FTZ R2, R41, c[0x0][0x2d0], -R75 ;  /* 0x0000b40029027a23 */ /* 0x002fe4000001084b */
[----:B------:R-:W-:Y:S01]  /*c270*/  FMUL.FTZ R41, R68, R157 ;  /* 0x0000009d44297220 */ /* 0x000fe20000410000 */
[----:B------:R-:W-:Y:S01]  /*c280*/  MOV R157, R42 ;  /* 0x0000002a009d7202 */ /* 0x000fe20000000f00 */
[C---:B--2---:R-:W-:Y:S02]  /*c290*/  FMUL.FTZ R11, R0.reuse, R127 ;  /* 0x0000007f000b7220 */ /* 0x044fe40000410000 */
[----:B------:R1:W-:Y:S01]  /*c2a0*/  MUFU.EX2 R127, R2 ;  /* 0x00000002007f7308 */ /* 0x0003e20000000800 */
[C---:B------:R-:W-:Y:S02]  /*c2b0*/  FMUL.FTZ R31, R0.reuse, R147 ;  /* 0x00000093001f7220 */ /* 0x040fe40000410000 */
[C---:B------:R-:W-:Y:S02]  /*c2c0*/  FMUL.FTZ R26, R0.reuse, R142 ;  /* 0x0000008e001a7220 */ /* 0x040fe40000410000 */
[C---:B------:R-:W-:Y:S02]  /*c2d0*/  FMUL.FTZ R27, R0.reuse, R143 ;  /* 0x0000008f001b7220 */ /* 0x040fe40000410000 */
[C---:B------:R-:W-:Y:S02]  /*c2e0*/  FMUL.FTZ R10, R0.reuse, R126 ;  /* 0x0000007e000a7220 */ /* 0x040fe40000410000 */
[C---:B------:R-:W-:Y:S02]  /*c2f0*/  FMUL.FTZ R14, R0.reuse, R130 ;  /* 0x00000082000e7220 */ /* 0x040fe40000410000 */
[C---:B------:R-:W-:Y:S02]  /*c300*/  FMUL.FTZ R15, R0.reuse, R131 ;  /* 0x00000083000f7220 */ /* 0x040fe40000410000 */
[C---:B------:R-:W-:Y:S01]  /*c310*/  FMUL.FTZ R30, R0.reuse, R146 ;  /* 0x00000092001e7220 */ /* 0x040fe20000410000 */
[C---:B------:R-:W-:Y:S04]  /*c320*/  HMMA.16816.F32.BF16 R8, R64.reuse, R20, R8 ;  /* 0x000000144008723c */ /* 0x040fe80000041808 */
[----:B------:R-:W-:Y:S02]  /*c330*/  FMUL.FTZ R42, R0, R158 ;  /* 0x0000009e002a7220 */ /* 0x000fe40000410000 */
[----:B------:R-:W-:Y:S02]  /*c340*/  IMAD.MOV.U32 R158, RZ, RZ, R43 ;  /* 0x000000ffff9e7224 */ /* 0x000fe400078e002b */
[-C--:B------:R-:W-:Y:S04]  /*c350*/  HMMA.16816.F32.BF16 R12, R64, R22.reuse, R12 ;  /* 0x00000016400c723c */ /* 0x080fe8000004180c */
[--C-:B-1----:R-:W-:Y:S02]  /*c360*/  FFMA.FTZ R2, R44, c[0x0][0x2d0], -R75.reuse ;  /* 0x0000b4002c027a23 */ /* 0x102fe4000001084b */
[C---:B------:R-:W-:Y:S02]  /*c370*/  FMUL.FTZ R20, R69.reuse, R136 ;  /* 0x0000008845147220 */ /* 0x040fe40000410000 */
[----:B------:R1:W-:Y:S01]  /*c380*/  MUFU.EX2 R151, R2 ;  /* 0x0000000200977308 */ /* 0x0003e20000000800 */
[C---:B------:R-:W-:Y:S04]  /*c390*/  HMMA.16816.F32.BF16 R16, R76.reuse, R22, R16 ;  /* 0x000000164c10723c */ /* 0x040fe80000041810 */
[----:B------:R-:W-:Y:S02]  /*c3a0*/  FMUL.FTZ R21, R69, R137 ;  /* 0x0000008945157220 */ /* 0x000fe40000410000 */
[----:B------:R-:W-:Y:S01]  /*c3b0*/  FMUL.FTZ R43, R0, R159 ;  /* 0x0000009f002b7220 */ /* 0x000fe20000410000 */
[----:B------:R-:W-:Y:S01]  /*c3c0*/  MOV R159, R91 ;  /* 0x0000005b009f7202 */ /* 0x000fe20000000f00 */
[C---:B------:R-:W-:Y:S01]  /*c3d0*/  FMUL.FTZ R22, R3.reuse, R138 ;  /* 0x0000008a03167220 */ /* 0x040fe20000410000 */
[----:B------:R-:W-:Y:S03]  /*c3e0*/  MOV R91, R83 ;  /* 0x00000053005b7202 */ /* 0x000fe60000000f00 */
[----:B------:R-:W-:Y:S02]  /*c3f0*/  FMUL.FTZ R23, R3, R139 ;  /* 0x0000008b03177220 */ /* 0x000fe40000410000 */
[C---:B------:R-:W-:Y:S02]  /*c400*/  FMUL.FTZ R44, R68.reuse, R160 ;  /* 0x000000a0442c7220 */ /* 0x040fe40000410000 */
[----:B------:R-:W-:Y:S02]  /*c410*/  IMAD.MOV.U32 R160, RZ, RZ, R90 ;  /* 0x000000ffffa07224 */ /* 0x000fe400078e005a */
[----:B------:R-:W-:Y:S01]  /*c420*/  IMAD.MOV.U32 R90, RZ, RZ, R48 ;  /* 0x000000ffff5a7224 */ /* 0x000fe200078e0030 */
[-C--:B---3--:R-:W-:Y:S03]  /*c430*/  HMMA.16816.F32.BF16 R20, R76, R36.reuse, R20 ;  /* 0x000000244c14723c */ /* 0x088fe60000041814 */
[----:B------:R-:W-:Y:S01]  /*c440*/  FMUL.FTZ R48, R69, R164 ;  /* 0x000000a445307220 */ /* 0x000fe20000410000 */
[----:B------:R-:W-:Y:S01]  /*c450*/  MOV R164, R51 ;  /* 0x0000003300a47202 */ /* 0x000fe20000000f00 */
[----:B-1----:R-:W-:Y:S02]  /*c460*/  FFMA.FTZ R2, R45, c[0x0][0x2d0], -R75 ;  /* 0x0000b4002d027a23 */ /* 0x002fe4000001084b */
[----:B------:R-:W-:Y:S01]  /*c470*/  FMUL.FTZ R45, R68, R161 ;  /* 0x000000a1442d7220 */ /* 0x000fe20000410000 */
[C---:B------:R-:W-:Y:S01]  /*c480*/  HMMA.16816.F32.BF16 R24, R64.reuse, R36, R24 ;  /* 0x000000244018723c */ /* 0x040fe20000041818 */
[----:B------:R1:W-:Y:S03]  /*c490*/  MUFU.EX2 R149, R2 ;  /* 0x0000000200957308 */ /* 0x0003e60000000800 */
[----:B------:R-:W-:Y:S01]  /*c4a0*/  MOV R161, R46 ;  /* 0x0000002e00a17202 */ /* 0x000fe20000000f00 */
[C---:B------:R-:W-:Y:S02]  /*c4b0*/  FMUL.FTZ R46, R0.reuse, R162 ;  /* 0x000000a2002e7220 */ /* 0x040fe40000410000 */
[C---:B------:R-:W-:Y:S01]  /*c4c0*/  FMUL.FTZ R36, R69.reuse, R152 ;  /* 0x0000009845247220 */ /* 0x040fe20000410000 */
[-C--:B------:R-:W-:Y:S04]  /*c4d0*/  HMMA.16816.F32.BF16 R28, R64, R38.reuse, R28 ;  /* 0x00000026401c723c */ /* 0x080fe8000004181c */
[----:B------:R-:W-:Y:S01]  /*c4e0*/  FMUL.FTZ R37, R69, R153 ;  /* 0x0000009945257220 */ /* 0x000fe20000410000 */
[----:B------:R-:W-:Y:S01]  /*c4f0*/  MOV R152, R245 ;  /* 0x000000f500987202 */ /* 0x000fe20000000f00 */
[----:B------:R-:W-:Y:S01]  /*c500*/  IMAD.MOV.U32 R162, RZ, RZ, R47 ;  /* 0x000000ffffa27224 */ /* 0x000fe200078e002f */
[----:B------:R-:W-:Y:S01]  /*c510*/  MOV R153, R85 ;  /* 0x0000005500997202 */ /* 0x000fe20000000f00 */
[C---:B------:R-:W-:Y:S04]  /*c520*/  HMMA.16816.F32.BF16 R32, R76.reuse, R38, R32 ;  /* 0x000000264c20723c */ /* 0x040fe80000041820 */
[----:B------:R-:W-:Y:S01]  /*c530*/  FMUL.FTZ R47, R0, R163 ;  /* 0x000000a3002f7220 */ /* 0x000fe20000410000 */
[----:B------:R-:W-:Y:S01]  /*c540*/  MOV R163, R86 ;  /* 0x0000005600a37202 */ /* 0x000fe20000000f00 */
[----:B------:R-:W-:Y:S02]  /*c550*/  IMAD.MOV.U32 R86, RZ, RZ, R49 ;  /* 0x000000ffff567224 */ /* 0x000fe400078e0031 */
[C---:B------:R-:W-:Y:S04]  /*c560*/  FMUL.FTZ R38, R3.reuse, R154 ;  /* 0x0000009a03267220 */ /* 0x040fe80000410000 */
[----:B-1----:R-:W-:Y:S02]  /*c570*/  FFMA.FTZ R2, R56, c[0x0][0x2d0], -R88 ;  /* 0x0000b40038027a23 */ /* 0x002fe40000010858 */
[----:B------:R-:W-:Y:S02]  /*c580*/  IMAD.MOV.U32 R156, RZ, RZ, R86 ;  /* 0x000000ffff9c7224 */ /* 0x000fe400078e0056 */
[----:B------:R1:W-:Y:S01]  /*c590*/  MUFU.EX2 R120, R2 ;  /* 0x0000000200787308 */ /* 0x0003e20000000800 */
[----:B------:R-:W-:Y:S02]  /*c5a0*/  FMUL.FTZ R39, R3, R155 ;  /* 0x0000009b03277220 */ /* 0x000fe40000410000 */
[----:B------:R-:W-:Y:S01]  /*c5b0*/  FMUL.FTZ R49, R69, R165 ;  /* 0x000000a545317220 */ /* 0x000fe20000410000 */
[----:B------:R-:W-:Y:S01]  /*c5c0*/  MOV R165, R50 ;  /* 0x0000003200a57202 */ /* 0x000fe20000000f00 */
[C---:B------:R-:W-:Y:S02]  /*c5d0*/  FMUL.FTZ R50, R3.reuse, R166 ;  /* 0x000000a603327220 */ /* 0x040fe40000410000 */
[----:B------:R-:W-:Y:S01]  /*c5e0*/  FMUL.FTZ R51, R3, R167 ;  /* 0x000000a703337220 */ /* 0x000fe20000410000 */
[-C--:B------:R-:W-:Y:S03]  /*c5f0*/  HMMA.16816.F32.BF16 R36, R76, R52.reuse, R36 ;  /* 0x000000344c24723c */ /* 0x080fe60000041824 */
[----:B------:R-:W-:Y:S01]  /*c600*/  IMAD.MOV.U32 R166, RZ, RZ, R82 ;  /* 0x000000ffffa67224 */ /* 0x000fe200078e0052 */
[----:B------:R-:W-:Y:S01]  /*c610*/  MOV R167, R81 ;  /* 0x0000005100a77202 */ /* 0x000fe20000000f00 */
[C---:B------:R-:W-:Y:S01]  /*c620*/  FMUL.FTZ R56, R68.reuse, R172 ;  /* 0x000000ac44387220 */ /* 0x040fe20000410000 */
[----:B------:R-:W2:Y:S01]  /*c630*/  LDSM.16.MT88.4 R80, [R227] ;  /* 0x00000000e350783b */ /* 0x000ea20000004200 */
[----:B------:R-:W-:Y:S01]  /*c640*/  IMAD.MOV.U32 R123, RZ, RZ, R91 ;  /* 0x000000ffff7b7224 */ /* 0x000fe200078e005b */
[C---:B------:R-:W-:Y:S04]  /*c650*/  HMMA.16816.F32.BF16 R40, R64.reuse, R52, R40 ;  /* 0x000000344028723c */ /* 0x040fe80000041828 */
[--C-:B------:R-:W-:Y:S03]  /*c660*/  FFMA.FTZ R91, R193, c[0x0][0x2d0], -R88.reuse ;  /* 0x0000b400c15b7a23 */ /* 0x100fe60000010858 */
[--C-:B------:R-:W-:Y:S01]  /*c670*/  FFMA.FTZ R53, R59, c[0x0][0x2d0], -R88.reuse ;  /* 0x0000b4003b357a23 */ /* 0x100fe20000010858 */
[----:B------:R3:W-:Y:S01]  /*c680*/  MUFU.EX2 R136, R91 ;  /* 0x0000005b00887308 */ /* 0x0007e20000000800 */
[----:B-1----:R-:W-:Y:S01]  /*c690*/  FFMA.FTZ R2, R57, c[0x0][0x2d0], -R88 ;  /* 0x0000b40039027a23 */ /* 0x002fe20000010858 */
[-C--:B------:R-:W-:Y:S03]  /*c6a0*/  HMMA.16816.F32.BF16 R44, R64, R54.reuse, R44 ;  /* 0x00000036402c723c */ /* 0x080fe6000004182c */
[----:B------:R-:W-:Y:S01]  /*c6b0*/  FMUL.FTZ R52, R69, R168 ;  /* 0x000000a845347220 */ /* 0x000fe20000410000 */
[----:B------:R-:W-:Y:S01]  /*c6c0*/  MOV R168, R95 ;  /* 0x0000005f00a87202 */ /* 0x000fe20000000f00 */
[----:B------:R-:W-:Y:S02]  /*c6d0*/  IMAD.MOV.U32 R95, RZ, RZ, R244 ;  /* 0x000000ffff5f7224 */ /* 0x000fe400078e00f4 */
[----:B------:R-:W-:Y:S01]  /*c6e0*/  FMUL.FTZ R57, R68, R173 ;  /* 0x000000ad44397220 */ /* 0x000fe20000410000 */
[----:B------:R1:W-:Y:S01]  /*c6f0*/  MUFU.EX2 R147, R2 ;  /* 0x0000000200937308 */ /* 0x0003e20000000800 */
[C---:B------:R-:W-:Y:S04]  /*c700*/  HMMA.16816.F32.BF16 R48, R76.reuse, R54, R48 ;  /* 0x000000364c30723c */ /* 0x040fe80000041830 */
[----:B------:R-:W-:Y:S03]  /*c710*/  FMUL.FTZ R59, R0, R175 ;  /* 0x000000af003b7220 */ /* 0x000fe60000410000 */
[C---:B------:R-:W-:Y:S02]  /*c720*/  FMUL.FTZ R55, R3.reuse, R171 ;  /* 0x000000ab03377220 */ /* 0x040fe40000410000 */
[----:B------:R4:W-:Y:S03]  /*c730*/  MUFU.EX2 R122, R53 ;  /* 0x00000035007a7308 */ /* 0x0009e60000000800 */
[----:B------:R-:W-:Y:S02]  /*c740*/  IMAD.MOV.U32 R171, RZ, RZ, R251 ;  /* 0x000000ffffab7224 */ /* 0x000fe400078e00fb */
[----:B------:R-:W-:Y:S01]  /*c750*/  FMUL.FTZ R54, R3, R170 ;  /* 0x000000aa03367220 */ /* 0x000fe20000410000 */
[----:B------:R-:W-:Y:S01]  /*c760*/  MOV R170, R87 ;  /* 0x0000005700aa7202 */ /* 0x000fe20000000f00 */
[--C-:B---3--:R-:W-:Y:S01]  /*c770*/  FFMA.FTZ R91, R92, c[0x0][0x2d0], -R88.reuse ;  /* 0x0000b4005c5b7a23 */ /* 0x108fe20000010858 */
[----:B------:R-:W3:Y:S01]  /*c780*/  LDSM.16.MT88.4 R84, [R224+0x800] ;  /* 0x00080000e054783b */ /* 0x000ee20000004200 */
[--C-:B-1----:R-:W-:Y:S02]  /*c790*/  FFMA.FTZ R2, R58, c[0x0][0x2d0], -R88.reuse ;  /* 0x0000b4003a027a23 */ /* 0x102fe40000010858 */
[----:B------:R-:W-:Y:S01]  /*c7a0*/  FMUL.FTZ R58, R0, R174 ;  /* 0x000000ae003a7220 */ /* 0x000fe20000410000 */
[----:B------:R-:W-:Y:S01]  /*c7b0*/  MOV R174, R106 ;  /* 0x0000006a00ae7202 */ /* 0x000fe20000000f00 */
[----:B------:R1:W-:Y:S01]  /*c7c0*/  MUFU.EX2 R148, R2 ;  /* 0x0000000200947308 */ /* 0x0003e20000000800 */
[--C-:B------:R-:W-:Y:S02]  /*c7d0*/  FFMA.FTZ R106, R243, c[0x0][0x2d0], -R89.reuse ;  /* 0x0000b400f36a7a23 */ /* 0x100fe40000010859 */
[----:B----4-:R-:W-:Y:S01]  /*c7e0*/  FMUL.FTZ R53, R69, R169 ;  /* 0x000000a945357220 */ /* 0x010fe20000410000 */
[----:B------:R-:W-:Y:S01]  /*c7f0*/  MOV R169, R90 ;  /* 0x0000005a00a97202 */ /* 0x000fe20000000f00 */
[----:B------:R-:W-:Y:S05]  /*c800*/  FFMA.FTZ R90, R197, c[0x0][0x2d0], -R88 ;  /* 0x0000b400c55a7a23 */ /* 0x000fea0000010858 */
[----:B------:R-:W-:Y:S01]  /*c810*/  MUFU.EX2 R244, R90 ;  /* 0x0000005a00f47308 */ /* 0x000fe20000000800 */
[-C--:B--2---:R-:W-:Y:S08]  /*c820*/  HMMA.16816.F32.BF16 R52, R76, R80.reuse, R52 ;  /* 0x000000504c34723c */ /* 0x084ff00000041834 */
[C---:B------:R-:W-:Y:S04]  /*c830*/  HMMA.16816.F32.BF16 R56, R64.reuse, R80, R56 ;  /* 0x000000504038723c */ /* 0x040fe80000041838 */
[--C-:B-1----:R-:W-:Y:S02]  /*c840*/  FFMA.FTZ R2, R60, c[0x0][0x2d0], -R89.reuse ;  /* 0x0000b4003c027a23 */ /* 0x102fe40000010859 */
[----:B------:R-:W-:Y:S02]  /*c850*/  FMUL.FTZ R60, R68, R176 ;  /* 0x000000b0443c7220 */ /* 0x000fe40000410000 */
[----:B------:R1:W-:Y:S04]  /*c860*/  MUFU.EX2 R112, R2 ;  /* 0x0000000200707308 */ /* 0x0003e80000000800 */
[--C-:B-1----:R-:W-:Y:S02]  /*c870*/  FFMA.FTZ R2, R62, c[0x0][0x2d0], -R89.reuse ;  /* 0x0000b4003e027a23 */ /* 0x102fe40000010859 */
[----:B------:R-:W-:Y:S04]  /*c880*/  FMUL.FTZ R62, R0, R178 ;  /* 0x000000b2003e7220 */ /* 0x000fe80000410000 */
[----:B------:R1:W2:Y:S02]  /*c890*/  MUFU.EX2 R134, R2 ;  /* 0x0000000200867308 */ /* 0x0002a40000000800 */
[--C-:B-1----:R-:W-:Y:S01]  /*c8a0*/  FFMA.FTZ R2, R61, c[0x0][0x2d0], -R89.reuse ;  /* 0x0000b4003d027a23 */ /* 0x102fe20000010859 */
[----:B--2---:R-:W-:Y:S01]  /*c8b0*/  F2FP.BF16.PACK_AB R80, R134, R112 ;  /* 0x000000708650723e */ /* 0x004fe200000010ff */
[----:B------:R-:W-:Y:S06]  /*c8c0*/  FMUL.FTZ R61, R68, R177 ;  /* 0x000000b1443d7220 */ /* 0x000fec0000410000 */
[----:B------:R1:W-:Y:S02]  /*c8d0*/  MUFU.EX2 R142, R2 ;  /* 0x00000002008e7308 */ /* 0x0003e40000000800 */
[----:B-1----:R-:W-:Y:S02]  /*c8e0*/  FFMA.FTZ R2, R63, c[0x0][0x2d0], -R89 ;  /* 0x0000b4003f027a23 */ /* 0x002fe40000010859 */
[----:B------:R-:W-:Y:S06]  /*c8f0*/  FMUL.FTZ R63, R0, R179 ;  /* 0x000000b3003f7220 */ /* 0x000fec0000410000 */
[----:B------:R1:W2:Y:S01]  /*c900*/  MUFU.EX2 R143, R2 ;  /* 0x00000002008f7308 */ /* 0x0002a20000000800 */
[-C--:B------:R-:W-:Y:S07]  /*c910*/  HMMA.16816.F32.BF16 R60, R64, R82.reuse, R60 ;  /* 0x00000052403c723c */ /* 0x080fee000004183c */
[C---:B------:R-:W-:Y:S01]  /*c920*/  FMUL.FTZ R64, R69.reuse, R180 ;  /* 0x000000b445407220 */ /* 0x040fe20000410000 */
[----:B------:R-:W-:Y:S01]  /*c930*/  MOV R180, R117 ;  /* 0x0000007500b47202 */ /* 0x000fe20000000f00 */
[----:B------:R-:W-:Y:S01]  /*c940*/  FMUL.FTZ R65, R69, R181 ;  /* 0x000000b545417220 */ /* 0x000fe20000410000 */
[----:B------:R-:W-:Y:S02]  /*c950*/  MUFU.EX2 R117, R106 ;  /* 0x0000006a00757308 */ /* 0x000fe40000000800 */
[C---:B------:R-:W-:Y:S02]  /*c960*/  FMUL.FTZ R66, R3.reuse, R182 ;  /* 0x000000b603427220 */ /* 0x040fe40000410000 */
[----:B------:R-:W-:Y:S02]  /*c970*/  FMUL.FTZ R67, R3, R183 ;  /* 0x000000b703437220 */ /* 0x000fe40000410000 */
[----:B------:R-:W-:Y:S02]  /*c980*/  IMAD.MOV.U32 R181, RZ, RZ, R116 ;  /* 0x000000ffffb57224 */ /* 0x000fe400078e0074 */
[--C-:B-1----:R-:W-:Y:S03]  /*c990*/  FFMA.FTZ R2, R184, c[0x0][0x2d0], -R96.reuse ;  /* 0x0000b400b8027a23 */ /* 0x102fe60000010860 */
[----:B------:R-:W-:Y:S01]  /*c9a0*/  HMMA.16816.F32.BF16 R64, R76, R82, R64 ;  /* 0x000000524c40723c */ /* 0x000fe20000041840 */
[----:B------:R1:W-:Y:S06]  /*c9b0*/  MUFU.EX2 R111, R2 ;  /* 0x00000002006f7308 */ /* 0x0003ec0000000800 */
[----:B------:R-:W-:Y:S02]  /*c9c0*/  F2FP.BF16.PACK_AB R78, R149, R151 ;  /* 0x00000097954e723e */ /* 0x000fe400000010ff */
[----:B------:R-:W-:Y:S03]  /*c9d0*/  F2FP.BF16.PACK_AB R79, R148, R147 ;  /* 0x00000093944f723e */ /* 0x000fe600000010ff */
[----:B------:R-:W-:Y:S02]  /*c9e0*/  F2FP.BF16.PACK_AB R76, R127, R125 ;  /* 0x0000007d7f4c723e */ /* 0x000fe400000010ff */
[----:B------:R-:W-:Y:S02]  /*c9f0*/  F2FP.BF16.PACK_AB R77, R122, R120 ;  /* 0x000000787a4d723e */ /* 0x000fe400000010ff */
[----:B--2---:R-:W-:Y:S05]  /*ca00*/  F2FP.BF16.PACK_AB R82, R143, R142 ;  /* 0x0000008e8f52723e */ /* 0x004fea00000010ff */
[-C--:B---3--:R-:W-:Y:S03]  /*ca10*/  HMMA.16816.F32.BF16 R4, R76, R84.reuse, R4 ;  /* 0x000000544c04723c */ /* 0x088fe60000041804 */
[--C-:B-1----:R-:W-:Y:S02]  /*ca20*/  FFMA.FTZ R2, R186, c[0x0][0x2d0], -R96.reuse ;  /* 0x0000b400ba027a23 */ /* 0x102fe40000010860 */
[----:B------:R-:W-:Y:S10]  /*ca30*/  MUFU.EX2 R186, R101 ;  /* 0x0000006500ba7308 */ /* 0x000ff40000000800 */
[----:B------:R1:W2:Y:S02]  /*ca40*/  MUFU.EX2 R126, R2 ;  /* 0x00000002007e7308 */ /* 0x0002a40000000800 */
[--C-:B-1----:R-:W-:Y:S01]  /*ca50*/  FFMA.FTZ R2, R185, c[0x0][0x2d0], -R96.reuse ;  /* 0x0000b400b9027a23 */ /* 0x102fe20000010860 */
[----:B--2---:R-:W-:Y:S07]  /*ca60*/  F2FP.BF16.PACK_AB R81, R126, R111 ;  /* 0x0000006f7e51723e */ /* 0x004fee00000010ff */
[----:B------:R1:W-:Y:S02]  /*ca70*/  MUFU.EX2 R128, R2 ;  /* 0x0000000200807308 */ /* 0x0003e40000000800 */
[----:B-1----:R-:W-:Y:S08]  /*ca80*/  FFMA.FTZ R2, R187, c[0x0][0x2d0], -R96 ;  /* 0x0000b400bb027a23 */ /* 0x002ff00000010860 */
[----:B------:R-:W-:Y:S10]  /*ca90*/  MUFU.EX2 R187, R98 ;  /* 0x0000006200bb7308 */ /* 0x000ff40000000800 */
        /* <DEDUP_REMOVED lines=9> */
[----:B------:R1:W3:Y:S04]  /*cb30*/  MUFU.EX2 R146, R2 ;  /* 0x0000000200927308 */ /* 0x0002e80000000800 */
[--C-:B-1----:R-:W-:Y:S06]  /*cb40*/  FFMA.FTZ R2, R190, c[0x0][0x2d0], -R75.reuse ;  /* 0x0000b400be027a23 */ /* 0x102fec000001084b */
[----:B------:R1:W-:Y:S01]  /*cb50*/  MUFU.EX2 R176, R2 ;  /* 0x0000000200b07308 */ /* 0x0003e20000000800 */
[-C--:B--2---:R-:W-:Y:S08]  /*cb60*/  HMMA.16816.F32.BF16 R20, R76, R84.reuse, R20 ;  /* 0x000000544c14723c */ /* 0x084ff00000041814 */
[C---:B------:R-:W-:Y:S08]  /*cb70*/  HMMA.16816.F32.BF16 R24, R80.reuse, R84, R24 ;  /* 0x000000545018723c */ /* 0x040ff00000041818 */
[-C--:B------:R-:W-:Y:S04]  /*cb80*/  HMMA.16816.F32.BF16 R28, R80, R86.reuse, R28 ;  /* 0x00000056501c723c */ /* 0x080fe8000004181c */
[----:B-1----:R-:W-:Y:S04]  /*cb90*/  FFMA.FTZ R2, R192, c[0x0][0x2d0], -R75 ;  /* 0x0000b400c0027a23 */ /* 0x002fe8000001084b */
[C---:B------:R-:W-:Y:S01]  /*cba0*/  HMMA.16816.F32.BF16 R32, R76.reuse, R86, R32 ;  /* 0x000000564c20723c */ /* 0x040fe20000041820 */
[----:B------:R1:W2:Y:S01]  /*cbb0*/  MUFU.EX2 R251, R2 ;  /* 0x0000000200fb7308 */ /* 0x0002a20000000800 */
[----:B------:R-:W4:Y:S02]  /*cbc0*/  LDSM.16.MT88.4 R84, [R225+0x800] ;  /* 0x00080000e154783b */ /* 0x000f240000004200 */
[--C-:B-1----:R-:W-:Y:S07]  /*cbd0*/  FFMA.FTZ R2, R196, c[0x0][0x2d0], -R88.reuse ;  /* 0x0000b400c4027a23 */ /* 0x102fee0000010858 */
[----:B------:R1:W1:Y:S01]  /*cbe0*/  MUFU.EX2 R139, R2 ;  /* 0x00000002008b7308 */ /* 0x0002620000000800 */
[-C--:B----4-:R-:W-:Y:S08]  /*cbf0*/  HMMA.16816.F32.BF16 R36, R76, R84.reuse, R36 ;  /* 0x000000544c24723c */ /* 0x090ff00000041824 */
[C---:B------:R-:W-:Y:S04]  /*cc00*/  HMMA.16816.F32.BF16 R40, R80.reuse, R84, R40 ;  /* 0x000000545028723c */ /* 0x040fe80000041828 */
[----:B-1----:R-:W-:Y:S04]  /*cc10*/  FFMA.FTZ R2, R194, c[0x0][0x2d0], -R88 ;  /* 0x0000b400c2027a23 */ /* 0x002fe80000010858 */
[----:B------:R1:W4:Y:S01]  /*cc20*/  MUFU.EX2 R141, R2 ;  /* 0x00000002008d7308 */ /* 0x0003220000000800 */
[-C--:B------:R-:W-:Y:S08]  /*cc30*/  HMMA.16816.F32.BF16 R44, R80, R86.reuse, R44 ;  /* 0x00000056502c723c */ /* 0x080ff0000004182c */
[C---:B------:R-:W-:Y:S01]  /*cc40*/  HMMA.16816.F32.BF16 R48, R76.reuse, R86, R48 ;  /* 0x000000564c30723c */ /* 0x040fe20000041830 */
[----:B------:R-:W2:Y:S03]  /*cc50*/  LDSM.16.MT88.4 R84, [R227+0x800] ;  /* 0x00080000e354783b */ /* 0x000ea60000004200 */
[--C-:B-1----:R-:W-:Y:S04]  /*cc60*/  FFMA.FTZ R2, R198, c[0x0][0x2d0], -R89.reuse ;  /* 0x0000b400c6027a23 */ /* 0x102fe80000010859 */
[----:B------:R1:W-:Y:S01]  /*cc70*/  MUFU.EX2 R137, R2 ;  /* 0x0000000200897308 */ /* 0x0003e20000000800 */
[-C--:B--2---:R-:W-:Y:S03]  /*cc80*/  HMMA.16816.F32.BF16 R52, R76, R84.reuse, R52 ;  /* 0x000000544c34723c */ /* 0x084fe60000041834 */
[----:B-1----:R-:W-:Y:S06]  /*cc90*/  FFMA.FTZ R2, R199, c[0x0][0x2d0], -R89 ;  /* 0x0000b400c7027a23 */ /* 0x002fec0000010859 */
[----:B------:R1:W2:Y:S01]  /*cca0*/  MUFU.EX2 R138, R2 ;  /* 0x00000002008a7308 */ /* 0x0002a20000000800 */
[C---:B------:R-:W-:Y:S07]  /*ccb0*/  HMMA.16816.F32.BF16 R56, R80.reuse, R84, R56 ;  /* 0x000000545038723c */ /* 0x040fee0000041838 */
[----:B------:R-:W-:Y:S01]  /*ccc0*/  FFMA.FTZ R84, R212, c[0x0][0x2d0], -R75 ;  /* 0x0000b400d4547a23 */ /* 0x000fe2000001084b */
[-C--:B------:R-:W-:Y:S01]  /*ccd0*/  HMMA.16816.F32.BF16 R60, R80, R86.reuse, R60 ;  /* 0x00000056503c723c */ /* 0x080fe2000004183c */
[----:B------:R-:W2:Y:S02]  /*cce0*/  LDSM.16.MT88.4 R80, [R224+0x1000] ;  /* 0x00100000e050783b */ /* 0x000ea40000004200 */
[----:B------:R2:W-:Y:S05]  /*ccf0*/  MUFU.EX2 R212, R84 ;  /* 0x0000005400d47308 */ /* 0x0005ea0000000800 */
[----:B------:R-:W-:Y:S04]  /*cd00*/  HMMA.16816.F32.BF16 R64, R76, R86, R64 ;  /* 0x000000564c40723c */ /* 0x000fe80000041840 */
[--C-:B-1----:R-:W-:Y:S03]  /*cd10*/  FFMA.FTZ R2, R200, c[0x0][0x2d0], -R89.reuse ;  /* 0x0000b400c8027a23 */ /* 0x102fe60000010859 */
[----:B---3--:R-:W-:Y:S01]  /*cd20*/  F2FP.BF16.PACK_AB R76, R146, R145 ;  /* 0x00000091924c723e */ /* 0x008fe200000010ff */
[----:B------:R1:W-:Y:S01]  /*cd30*/  MUFU.EX2 R140, R2 ;  /* 0x00000002008c7308 */ /* 0x0003e20000000800 */
[----:B------:R-:W-:Y:S03]  /*cd40*/  F2FP.BF16.PACK_AB R78, R251, R176 ;  /* 0x000000b0fb4e723e */ /* 0x000fe600000010ff */
[----:B------:R-:W-:Y:S02]  /*cd50*/  F2FP.BF16.PACK_AB R77, R139, R136 ;  /* 0x000000888b4d723e */ /* 0x000fe400000010ff */
[----:B----4-:R-:W-:Y:S02]  /*cd60*/  F2FP.BF16.PACK_AB R79, R244, R141 ;  /* 0x0000008df44f723e */ /* 0x010fe400000010ff */
[----:B--2---:R-:W-:Y:S05]  /*cd70*/  F2FP.BF16.PACK_AB R84, R138, R137 ;  /* 0x000000898a54723e */ /* 0x004fea00000010ff */
[-C--:B------:R-:W-:Y:S03]  /*cd80*/  HMMA.16816.F32.BF16 R4, R76, R80.reuse, R4 ;  /* 0x000000504c04723c */ /* 0x080fe60000041804 */
[----:B-1----:R-:W-:Y:S04]  /*cd90*/  FFMA.FTZ R2, R201, c[0x0][0x2d0], -R89 ;  /* 0x0000b400c9027a23 */ /* 0x002fe80000010859 */
[----:B------:R1:W2:Y:S02]  /*cda0*/  MUFU.EX2 R245, R2 ;  /* 0x0000000200f57308 */ /* 0x0002a40000000800 */
[--C-:B-1----:R-:W-:Y:S03]  /*cdb0*/  FFMA.FTZ R2, R203, c[0x0][0x2d0], -R96.reuse ;  /* 0x0000b400cb027a23 */ /* 0x102fe60000010860 */
[----:B--2---:R-:W-:Y:S05]  /*cdc0*/  F2FP.BF16.PACK_AB R86, R245, R140 ;  /* 0x0000008cf556723e */ /* 0x004fea00000010ff */
[----:B------:R-:W-:Y:S10]  /*cdd0*/  MUFU.EX2 R203, R91 ;  /* 0x0000005b00cb7308 */ /* 0x000ff40000000800 */
        /* <DEDUP_REMOVED lines=16> */
[----:B------:R1:W-:Y:S04]  /*cee0*/  MUFU.EX2 R221, R2 ;  /* 0x0000000200dd7308 */ /* 0x0003e80000000800 */
[----:B-1----:R-:W-:Y:S06]  /*cef0*/  FFMA.FTZ R2, R218, c[0x0][0x2d0], -R75 ;  /* 0x0000b400da027a23 */ /* 0x002fec000001084b */
[----:B------:R1:W-:Y:S01]  /*cf00*/  MUFU.EX2 R218, R2 ;  /* 0x0000000200da7308 */ /* 0x0003e20000000800 */
[-C--:B--2---:R-:W-:Y:S08]  /*cf10*/  HMMA.16816.F32.BF16 R20, R76, R80.reuse, R20 ;  /* 0x000000504c14723c */ /* 0x084ff00000041814 */
[C---:B------:R-:W-:Y:S08]  /*cf20*/  HMMA.16816.F32.BF16 R24, R84.reuse, R80, R24 ;  /* 0x000000505418723c */ /* 0x040ff00000041818 */
[-C--:B------:R-:W-:Y:S04]  /*cf30*/  HMMA.16816.F32.BF16 R28, R84, R82.reuse, R28 ;  /* 0x00000052541c723c */ /* 0x080fe8000004181c */
[--C-:B-1----:R-:W-:Y:S04]  /*cf40*/  FFMA.FTZ R2, R248, c[0x0][0x2d0], -R88.reuse ;  /* 0x0000b400f8027a23 */ /* 0x102fe80000010858 */
[C---:B------:R-:W-:Y:S01]  /*cf50*/  HMMA.16816.F32.BF16 R32, R76.reuse, R82, R32 ;  /* 0x000000524c20723c */ /* 0x040fe20000041820 */
[----:B------:R1:W-:Y:S01]  /*cf60*/  MUFU.EX2 R154, R2 ;  /* 0x00000002009a7308 */ /* 0x0003e20000000800 */
[----:B------:R-:W2:Y:S02]  /*cf70*/  LDSM.16.MT88.4 R80, [R225+0x1000] ;  /* 0x00100000e150783b */ /* 0x000ea40000004200 */
[--C-:B-1----:R-:W-:Y:S01]  /*cf80*/  FFMA.FTZ R2, R171, c[0x0][0x2d0], -R88.reuse ;  /* 0x0000b400ab027a23 */ /* 0x102fe20000010858 */
[----:B------:R-:W-:Y:S01]  /*cf90*/  MOV R171, R170 ;  /* 0x000000aa00ab7202 */ /* 0x000fe20000000f00 */
[----:B------:R-:W-:Y:S01]  /*cfa0*/  IMAD.MOV.U32 R170, RZ, RZ, R169 ;  /* 0x000000ffffaa7224 */ /* 0x000fe200078e00a9 */
[----:B------:R-:W-:Y:S04]  /*cfb0*/  MOV R169, R168 ;  /* 0x000000a800a97202 */ /* 0x000fe80000000f00 */
[----:B------:R1:W-:Y:S01]  /*cfc0*/  MUFU.EX2 R207, R2 ;  /* 0x0000000200cf7308 */ /* 0x0003e20000000800 */
[----:B------:R-:W-:Y:S01]  /*cfd0*/  IMAD.MOV.U32 R168, RZ, RZ, R167 ;  /* 0x000000ffffa87224 */ /* 0x000fe200078e00a7 */
[----:B------:R-:W-:Y:S01]  /*cfe0*/  MOV R167, R166 ;  /* 0x000000a600a77202 */ /* 0x000fe20000000f00 */
        /* <DEDUP_REMOVED lines=10> */
[-C--:B--2---:R-:W-:Y:S01]  /*d090*/  HMMA.16816.F32.BF16 R36, R76, R80.reuse, R36 ;  /* 0x000000504c24723c */ /* 0x084fe20000041824 */
[----:B------:R2:W5:Y:S07]  /*d0a0*/  LDL.LU R233, [R1+0x7c] ;  /* 0x00007c0001e97983 */ /* 0x00056e0000300800 */
[C---:B------:R-:W-:Y:S04]  /*d0b0*/  HMMA.16816.F32.BF16 R40, R84.reuse, R80, R40 ;  /* 0x000000505428723c */ /* 0x040fe80000041828 */
[----:B-1----:R-:W-:Y:S02]  /*d0c0*/  FFMA.FTZ R2, R171, c[0x0][0x2d0], -R88 ;  /* 0x0000b400ab027a23 */ /* 0x002fe40000010858 */
[----:B------:R-:W-:Y:S01]  /*d0d0*/  IMAD.MOV.U32 R171, RZ, RZ, R170 ;  /* 0x000000ffffab7224 */ /* 0x000fe200078e00aa */
[----:B------:R-:W-:Y:S01]  /*d0e0*/  MOV R170, R169 ;  /* 0x000000a900aa7202 */ /* 0x000fe20000000f00 */
[-C--:B------:R-:W-:Y:S01]  /*d0f0*/  HMMA.16816.F32.BF16 R44, R84, R82.reuse, R44 ;  /* 0x00000052542c723c */ /* 0x080fe2000004182c */
[----:B------:R1:W-:Y:S03]  /*d100*/  MUFU.EX2 R206, R2 ;  /* 0x0000000200ce7308 */ /* 0x0003e60000000800 */
[----:B------:R-:W-:Y:S01]  /*d110*/  IMAD.MOV.U32 R169, RZ, RZ, R168 ;  /* 0x000000ffffa97224 */ /* 0x000fe200078e00a8 */
[----:B------:R-:W-:Y:S01]  /*d120*/  MOV R168, R167 ;  /* 0x000000a700a87202 */ /* 0x000fe20000000f00 */
[----:B------:R-:W-:Y:S01]  /*d130*/  IMAD.MOV.U32 R167, RZ, RZ, R166 ;  /* 0x000000ffffa77224 */ /* 0x000fe200078e00a6 */
[----:B------:R-:W-:Y:S01]  /*d140*/  MOV R166, R165 ;  /* 0x000000a500a67202 */ /* 0x000fe20000000f00 */
[C---:B------:R-:W-:Y:S04]  /*d150*/  HMMA.16816.F32.BF16 R48, R76.reuse, R82, R48 ;  /* 0x000000524c30723c */ /* 0x040fe80000041830 */
[----:B------:R-:W-:Y:S01]  /*d160*/  IMAD.MOV.U32 R165, RZ, RZ, R164 ;  /* 0x000000ffffa57224 */ /* 0x000fe200078e00a4 */
[----:B------:R-:W-:Y:S01]  /*d170*/  MOV R164, R163 ;  /* 0x000000a300a47202 */ /* 0x000fe20000000f00 */
[----:B------:R-:W-:Y:S01]  /*d180*/  IMAD.MOV.U32 R163, RZ, RZ, R162 ;  /* 0x000000ffffa37224 */ /* 0x000fe200078e00a2 */
[----:B------:R-:W-:Y:S01]  /*d190*/  MOV R162, R160 ;  /* 0x000000a000a27202 */ /* 0x000fe20000000f00 */
[----:B------:R-:W-:Y:S01]  /*d1a0*/  IMAD.MOV.U32 R160, RZ, RZ, R159 ;  /* 0x000000ffffa07224 */ /* 0x000fe200078e009f */
[----:B------:R-:W-:Y:S03]  /*d1b0*/  MOV R159, R158 ;  /* 0x0000009e009f7202 */ /* 0x000fe60000000f00 */
[----:B------:R-:W-:Y:S01]  /*d1c0*/  IMAD.MOV.U32 R158, RZ, RZ, R157 ;  /* 0x000000ffff9e7224 */ /* 0x000fe200078e009d */
[----:B------:R-:W-:Y:S01]  /*d1d0*/  MOV R157, R156 ;  /* 0x0000009c009d7202 */ /* 0x000fe20000000f00 */
[----:B------:R-:W-:Y:S01]  /*d1e0*/  IMAD.MOV.U32 R156, RZ, RZ, R153 ;  /* 0x000000ffff9c7224 */ /* 0x000fe200078e0099 */
[----:B------:R-:W-:Y:S01]  /*d1f0*/  MOV R153, R234 ;  /* 0x000000ea00997202 */ /* 0x000fe20000000f00 */
[----:B------:R-:W-:Y:S01]  /*d200*/  IMAD.MOV.U32 R172, RZ, RZ, R170 ;  /* 0x000000ffffac7224 */ /* 0x000fe200078e00aa */
[----:B------:R2:W5:Y:S01]  /*d210*/  LDL.LU R234, [R1+0x78] ;  /* 0x0000780001ea7983 */ /* 0x0005620000300800 */
[----:B-1----:R-:W-:Y:S01]  /*d220*/  FFMA.FTZ R2, R171, c[0x0][0x2d0], -R89 ;  /* 0x0000b400ab027a23 */ /* 0x002fe20000010859 */
        /* <DEDUP_REMOVED lines=13> */
[----:B------:R1:W-:Y:S01]  /*d300*/  MUFU.EX2 R153, R2 ;  /* 0x0000000200997308 */ /* 0x0003e20000000800 */
[----:B------:R-:W-:Y:S01]  /*d310*/  IMAD.MOV.U32 R159, RZ, RZ, R157 ;  /* 0x000000ffff9f7224 */ /* 0x000fe200078e009d */
[----:B------:R-:W-:Y:S01]  /*d320*/  MOV R157, R156 ;  /* 0x0000009c009d7202 */ /* 0x000fe20000000f00 */
[----:B------:R-:W-:Y:S01]  /*d330*/  FFMA.FTZ R90, R172, c[0x0][0x2d0], -R89 ;  /* 0x0000b400ac5a7a23 */ /* 0x000fe20000010859 */
        /* <DEDUP_REMOVED lines=14> */
[----:B------:R-:W3:Y:S01]  /*d420*/  MUFU.EX2 R158, R90 ;  /* 0x0000005a009e7308 */ /* 0x000ee20000000800 */
[----:B------:R-:W-:Y:S02]  /*d430*/  IMAD.MOV.U32 R129, RZ, RZ, R119 ;  /* 0x000000ffff817224 */ /* 0x000fe400078e0077 */
[----:B------:R2:W5:Y:S01]  /*d440*/  LDL.LU R119, [R1+0x74] ;  /* 0x0000740001777983 */ /* 0x0005620000300800 */
[--C-:B------:R-:W-:Y:S01]  /*d450*/  FFMA.FTZ R80, R166, c[0x0][0x2d0], -R89.reuse ;  /* 0x0000b400a6507a23 */ /* 0x100fe20000010859 */
[----:B------:R-:W-:Y:S01]  /*d460*/  MOV R166, R102 ;  /* 0x0000006600a67202 */ /* 0x000fe20000000f00 */
[--C-:B-1----:R-:W-:Y:S01]  /*d470*/  FFMA.FTZ R2, R173, c[0x0][0x2d0], -R89.reuse ;  /* 0x0000b400ad027a23 */ /* 0x102fe20000010859 */
[----:B------:R-:W-:Y:S01]  /*d480*/  MOV R173, R172 ;  /* 0x000000ac00ad7202 */ /* 0x000fe20000000f00 */
[----:B------:R-:W-:Y:S01]  /*d490*/  IMAD.MOV.U32 R172, RZ, RZ, R160 ;  /* 0x000000ffffac7224 */ /* 0x000fe200078e00a0 */
[----:B------:R-:W-:Y:S01]  /*d4a0*/  MOV R160, R159 ;  /* 0x0000009f00a07202 */ /* 0x000fe20000000f00 */
[----:B------:R2:W5:Y:S01]  /*d4b0*/  LDL.LU R230, [R1+0x70] ;  /* 0x0000700001e67983 */ /* 0x0005620000300800 */
[----:B------:R1:W-:Y:S01]  /*d4c0*/  MUFU.EX2 R159, R2 ;  /* 0x00000002009f7308 */ /* 0x0003e20000000800 */
[----:B------:R-:W-:Y:S09]  /*d4d0*/  FFMA.FTZ R102, R252, c[0x0][0x2d0], -R88 ;  /* 0x0000b400fc667a23 */ /* 0x000ff20000010858 */
[----:B------:R4:W-:Y:S10]  /*d4e0*/  MUFU.EX2 R194, R80 ;  /* 0x0000005000c27308 */ /* 0x0009f40000000800 */
[----:B------:R-:W-:Y:S01]  /*d4f0*/  MUFU.EX2 R184, R102 ;  /* 0x0000006600b87308 */ /* 0x000fe20000000800 */
[--C-:B-1----:R-:W-:Y:S02]  /*d500*/  FFMA.FTZ R2, R173, c[0x0][0x2d0], -R89.reuse ;  /* 0x0000b400ad027a23 */ /* 0x102fe40000010859 */
[----:B------:R-:W-:Y:S02]  /*d510*/  IMAD.MOV.U32 R173, RZ, RZ, R108 ;  /* 0x000000ffffad7224 */ /* 0x000fe400078e006c */
[----:B------:R-:W-:Y:S05]  /*d520*/  FFMA.FTZ R108, R210, c[0x0][0x2d0], -R89 ;  /* 0x0000b400d26c7a23 */ /* 0x000fea0000010859 */
[----:B------:R1:W1:Y:S01]  /*d530*/  MUFU.EX2 R205, R2 ;  /* 0x0000000200cd7308 */ /* 0x0002620000000800 */
[----:B----4-:R-:W4:Y:S01]  /*d540*/  LDSM.16.MT88.4 R80, [R227+0x1000] ;  /* 0x00100000e350783b */ /* 0x010f220000004200 */
[----:B-1----:R-:W-:Y:S02]  /*d550*/  FFMA.FTZ R2, R172, c[0x0][0x2d0], -R96 ;  /* 0x0000b400ac027a23 */ /* 0x002fe40000010860 */
[----:B------:R-:W-:Y:S01]  /*d560*/  IMAD.MOV.U32 R172, RZ, RZ, R160 ;  /* 0x000000ffffac7224 */ /* 0x000fe200078e00a0 */
[----:B------:R-:W-:Y:S01]  /*d570*/  MOV R160, R156 ;  /* 0x0000009c00a07202 */ /* 0x000fe20000000f00 */
[----:B------:R-:W-:Y:S04]  /*d580*/  IMAD.MOV.U32 R156, RZ, RZ, R152 ;  /* 0x000000ffff9c7224 */ /* 0x000fe800078e0098 */
[----:B------:R1:W-:Y:S01]  /*d590*/  MUFU.EX2 R152, R2 ;  /* 0x0000000200987308 */ /* 0x0003e20000000800 */
[-C--:B----4-:R-:W-:Y:S08]  /*d5a0*/  HMMA.16816.F32.BF16 R52, R76, R80.reuse, R52 ;  /* 0x000000504c34723c */ /* 0x090ff00000041834 */
[C---:B------:R-:W-:Y:S04]  /*d5b0*/  HMMA.16816.F32.BF16 R56, R84.reuse, R80, R56 ;  /* 0x000000505438723c */ /* 0x040fe80000041838 */
[----:B-1----:R-:W-:Y:S01]  /*d5c0*/  FFMA.FTZ R2, R171, c[0x0][0x2d0], -R96 ;  /* 0x0000b400ab027a23 */ /* 0x002fe20000010860 */
[----:B------:R-:W-:Y:S01]  /*d5d0*/  MOV R171, R170 ;  /* 0x000000aa00ab7202 */ /* 0x000fe20000000f00 */
[----:B------:R-:W-:Y:S01]  /*d5e0*/  IMAD.MOV.U32 R170, RZ, RZ, R169 ;  /* 0x000000ffffaa7224 */ /* 0x000fe200078e00a9 */
[----:B------:R-:W-:Y:S01]  /*d5f0*/  MOV R169, R168 ;  /* 0x000000a800a97202 */ /* 0x000fe20000000f00 */
[-C--:B------:R-:W-:Y:S01]  /*d600*/  HMMA.16816.F32.BF16 R60, R84, R82.reuse, R60 ;  /* 0x00000052543c723c */ /* 0x080fe2000004183c */
[----:B------:R-:W-:Y:S03]  /*d610*/  LDSM.16.MT88.4 R84, [R228+0x1800] ;  /* 0x00180000e454783b */ /* 0x000fe60000004200 */
[----:B------:R-:W-:Y:S01]  /*d620*/  IMAD.MOV.U32 R168, RZ, RZ, R157 ;  /* 0x000000ffffa87224 */ /* 0x000fe200078e009d */
[----:B---3--:R-:W-:Y:S01]  /*d630*/  F2FP.BF16.PACK_AB R80, R158, R153 ;  /* 0x000000999e50723e */ /* 0x008fe200000010ff */
[----:B------:R1:W3:Y:S01]  /*d640*/  MUFU.EX2 R157, R2 ;  /* 0x00000002009d7308 */ /* 0x0002e20000000800 */
[--C-:B------:R-:W-:Y:S01]  /*d650*/  FFMA.FTZ R92, R169, c[0x0][0x2d0], -R75.reuse ;  /* 0x0000b400a95c7a23 */ /* 0x100fe2000001084b */
[----:B------:R-:W-:Y:S04]  /*d660*/  HMMA.16816.F32.BF16 R64, R76, R82, R64 ;  /* 0x000000524c40723c */ /* 0x000fe80000041840 */
[----:B------:R-:W-:Y:S01]  /*d670*/  MOV R169, R168 ;  /* 0x000000a800a97202 */ /* 0x000fe20000000f00 */
[----:B------:R-:W-:Y:S02]  /*d680*/  IMAD.MOV.U32 R168, RZ, RZ, R162 ;  /* 0x000000ffffa87224 */ /* 0x000fe400078e00a2 */
[----:B------:R-:W-:Y:S01]  /*d690*/  F2FP.BF16.PACK_AB R76, R215, R212 ;  /* 0x000000d4d74c723e */ /* 0x000fe200000010ff */
[----:B------:R-:W-:Y:S01]  /*d6a0*/  MUFU.EX2 R162, R92 ;  /* 0x0000005c00a27308 */ /* 0x000fe20000000800 */
[----:B------:R-:W-:Y:S03]  /*d6b0*/  F2FP.BF16.PACK_AB R78, R218, R221 ;  /* 0x000000ddda4e723e */ /* 0x000fe600000010ff */
[----:B------:R-:W-:Y:S02]  /*d6c0*/  F2FP.BF16.PACK_AB R77, R207, R154 ;  /* 0x0000009acf4d723e */ /* 0x000fe400000010ff */
[----:B------:R-:W-:Y:S02]  /*d6d0*/  F2FP.BF16.PACK_AB R79, R206, R203 ;  /* 0x000000cbce4f723e */ /* 0x000fe400000010ff */
[----:B------:R-:W-:Y:S01]  /*d6e0*/  F2FP.BF16.PACK_AB R82, R205, R159 ;  /* 0x0000009fcd52723e */ /* 0x000fe200000010ff */
[----:B-1----:R-:W-:Y:S01]  /*d6f0*/  FFMA.FTZ R2, R172, c[0x0][0x2d0], -R96 ;  /* 0x0000b400ac027a23 */ /* 0x002fe20000010860 */
[----:B------:R-:W-:Y:S01]  /*d700*/  MOV R172, R160 ;  /* 0x000000a000ac7202 */ /* 0x000fe20000000f00 */
[----:B------:R-:W-:Y:S01]  /*d710*/  IMAD.MOV.U32 R160, RZ, RZ, R156 ;  /* 0x000000ffffa07224 */ /* 0x000fe200078e009c */
[----:B---3--:R-:W-:Y:S01]  /*d720*/  F2FP.BF16.PACK_AB R81, R157, R152 ;  /* 0x000000989d51723e */ /* 0x008fe200000010ff */
[----:B------:R1:W-:Y:S02]  /*d730*/  MUFU.EX2 R156, R2 ;  /* 0x00000002009c7308 */ /* 0x0003e40000000800 */
[----:B------:R-:W-:Y:S01]  /*d740*/  FFMA.FTZ R91, R172, c[0x0][0x2d0], -R75 ;  /* 0x0000b400ac5b7a23 */ /* 0x000fe2000001084b */
[----:B------:R-:W-:Y:S01]  /*d750*/  MOV R172, R118 ;  /* 0x0000007600ac7202 */ /* 0x000fe20000000f00 */
[----:B------:R-:W-:Y:S04]  /*d760*/  FFMA.FTZ R118, R249, c[0x0][0x2d0], -R88 ;  /* 0x0000b400f9767a23 */ /* 0x000fe80000010858 */
[----:B------:R-:W-:Y:S02]  /*d770*/  IMAD.MOV.U32 R179, RZ, RZ, R172 ;  /* 0x000000ffffb37224 */ /* 0x000fe400078e00ac */
[----:B------:R3:W-:Y:S10]  /*d780*/  MUFU.EX2 R198, R91 ;  /* 0x0000005b00c67308 */ /* 0x0007f40000000800 */
[----:B------:R4:W-:Y:S01]  /*d790*/  MUFU.EX2 R106, R118 ;  /* 0x00000076006a7308 */ /* 0x0009e20000000800 */
[--C-:B-1----:R-:W-:Y:S01]  /*d7a0*/  FFMA.FTZ R2, R171, c[0x0][0x2d0], -R96.reuse ;  /* 0x0000b400ab027a23 */ /* 0x102fe20000010860 */
[----:B------:R-:W-:Y:S01]  /*d7b0*/  MOV R171, R170 ;  /* 0x000000aa00ab7202 */ /* 0x000fe20000000f00 */
[----:B------:R-:W-:Y:S01]  /*d7c0*/  IMAD.MOV.U32 R170, RZ, RZ, R165 ;  /* 0x000000ffffaa7224 */ /* 0x000fe200078e00a5 */
[----:B------:R-:W-:Y:S01]  /*d7d0*/  MOV R165, R164 ;  /* 0x000000a400a57202 */ /* 0x000fe20000000f00 */
[----:B------:R-:W-:Y:S05]  /*d7e0*/  IMAD.MOV.U32 R164, RZ, RZ, R163 ;  /* 0x000000ffffa47224 */ /* 0x000fea00078e00a3 */
[----:B------:R1:W1:Y:S01]  /*d7f0*/  MUFU.EX2 R163, R2 ;  /* 0x0000000200a37308 */ /* 0x0002620000000800 */
[--C-:B------:R-:W-:Y:S02]  /*d800*/  FFMA.FTZ R90, R170, c[0x0][0x2d0], -R75.reuse ;  /* 0x0000b400aa5a7a23 */ /* 0x100fe4000001084b */
[--C-:B---3--:R-:W-:Y:S02]  /*d810*/  FFMA.FTZ R91, R164, c[0x0][0x2d0], -R75.reuse ;  /* 0x0000b400a45b7a23 */ /* 0x108fe4000001084b */
[----:B------:R-:W-:Y:S05]  /*d820*/  FFMA.FTZ R164, R74, c[0x0][0x2d0], -R96 ;  /* 0x0000b4004aa47a23 */ /* 0x000fea0000010860 */
[----:B------:R3:W-:Y:S01]  /*d830*/  MUFU.EX2 R201, R90 ;  /* 0x0000005a00c97308 */ /* 0x0007e20000000800 */
[----:B----4-:R-:W-:Y:S09]  /*d840*/  IMAD.MOV.U32 R118, RZ, RZ, R70 ;  /* 0x000000ffff767224 */ /* 0x010ff200078e0046 */
[----:B------:R-:W-:Y:S01]  /*d850*/  MUFU.EX2 R190, R91 ;  /* 0x0000005b00be7308 */ /* 0x000fe20000000800 */
[--C-:B-1----:R-:W-:Y:S01]  /*d860*/  FFMA.FTZ R2, R171, c[0x0][0x2d0], -R75.reuse ;  /* 0x0000b400ab027a23 */ /* 0x102fe2000001084b */
[----:B------:R-:W-:Y:S08]  /*d870*/  F2FP.BF16.PACK_AB R83, R163, R156 ;  /* 0x0000009ca353723e */ /* 0x000ff000000010ff */
[----:B------:R1:W-:Y:S01]  /*d880*/  MUFU.EX2 R199, R2 ;  /* 0x0000000200c77308 */ /* 0x0003e20000000800 */
[----:B---3--:R-:W-:Y:S02]  /*d890*/  FFMA.FTZ R90, R165, c[0x0][0x2d0], -R75 ;  /* 0x0000b400a55a7a23 */ /* 0x008fe4000001084b */
[----:B------:R-:W-:Y:S02]  /*d8a0*/  FFMA.FTZ R165, R109, c[0x0][0x2d0], -R89 ;  /* 0x0000b4006da57a23 */ /* 0x000fe40000010859 */
[----:B------:R-:W-:Y:S05]  /*d8b0*/  FFMA.FTZ R75, R150, c[0x0][0x2d0], -R75 ;  /* 0x0000b400964b7a23 */ /* 0x000fea000001084b */
[----:B------:R-:W-:Y:S01]  /*d8c0*/  MUFU.EX2 R171, R90 ;  /* 0x0000005a00ab7308 */ /* 0x000fe20000000800 */
[--C-:B------:R-:W-:Y:S02]  /*d8d0*/  FFMA.FTZ R150, R104, c[0x0][0x2d0], -R89.reuse ;  /* 0x0000b40068967a23 */ /* 0x100fe40000010859 */
[--C-:B------:R-:W-:Y:S02]  /*d8e0*/  FFMA.FTZ R104, R220, c[0x0][0x2d0], -R96.reuse ;  /* 0x0000b400dc687a23 */ /* 0x100fe40000010860 */
[----:B------:R-:W-:Y:S05]  /*d8f0*/  FFMA.FTZ R109, R217, c[0x0][0x2d0], -R96 ;  /* 0x0000b400d96d7a23 */ /* 0x000fea0000010860 */
[----:B------:R-:W-:Y:S01]  /*d900*/  MUFU.EX2 R116, R104 ;  /* 0x0000006800747308 */ /* 0x000fe20000000800 */
[--C-:B-1----:R-:W-:Y:S09]  /*d910*/  FFMA.FTZ R2, R161, c[0x0][0x2d0], -R88.reuse ;  /* 0x0000b400a1027a23 */ /* 0x102ff20000010858 */
[----:B------:R1:W-:Y:S02]  /*d920*/  MUFU.EX2 R161, R2 ;  /* 0x0000000200a17308 */ /* 0x0003e40000000800 */
[--C-:B-1----:R-:W-:Y:S08]  /*d930*/  FFMA.FTZ R2, R169, c[0x0][0x2d0], -R88.reuse ;  /* 0x0000b400a9027a23 */ /* 0x102ff00000010858 */
[----:B------:R1:W-:Y:S02]  /*d940*/  MUFU.EX2 R196, R2 ;  /* 0x0000000200c47308 */ /* 0x0003e40000000800 */
[--C-:B-1----:R-:W-:Y:S08]  /*d950*/  FFMA.FTZ R2, R168, c[0x0][0x2d0], -R88.reuse ;  /* 0x0000b400a8027a23 */ /* 0x102ff00000010858 */
[----:B------:R1:W-:Y:S02]  /*d960*/  MUFU.EX2 R197, R2 ;  /* 0x0000000200c57308 */ /* 0x0003e40000000800 */
[--C-:B-1----:R-:W-:Y:S02]  /*d970*/  FFMA.FTZ R2, R100, c[0x0][0x2d0], -R88.reuse ;  /* 0x0000b40064027a23 */ /* 0x102fe40000010858 */
[--C-:B------:R-:W-:Y:S06]  /*d980*/  FFMA.FTZ R100, R123, c[0x0][0x2d0], -R88.reuse ;  /* 0x0000b4007b647a23 */ /* 0x100fec0000010858 */
[----:B------:R1:W-:Y:S01]  /*d990*/  MUFU.EX2 R200, R2 ;  /* 0x0000000200c87308 */ /* 0x0003e20000000800 */
[----:B------:R-:W-:Y:S09]  /*d9a0*/  FFMA.FTZ R123, R247, c[0x0][0x2d0], -R88 ;  /* 0x0000b400f77b7a23 */ /* 0x000ff20000010858 */
[----:B------:R-:W-:Y:S10]  /*d9b0*/  MUFU.EX2 R185, R100 ;  /* 0x0000006400b97308 */ /* 0x000ff40000000800 */
[----:B------:R-:W-:Y:S01]  /*d9c0*/  MUFU.EX2 R104, R123 ;  /* 0x0000007b00687308 */ /* 0x000fe20000000800 */
[--C-:B-1----:R-:W-:Y:S09]  /*d9d0*/  FFMA.FTZ R2, R160, c[0x0][0x2d0], -R89.reuse ;  /* 0x0000b400a0027a23 */ /* 0x102ff20000010859 */
[----:B------:R1:W-:Y:S02]  /*d9e0*/  MUFU.EX2 R160, R2 ;  /* 0x0000000200a07308 */ /* 0x0003e40000000800 */
[----:B-1----:R-:W-:Y:S02]  /*d9f0*/  FFMA.FTZ R2, R167, c[0x0][0x2d0], -R89 ;  /* 0x0000b400a7027a23 */ /* 0x002fe40000010859 */
[----:B------:R-:W-:Y:S06]  /*da00*/  IMAD.MOV.U32 R167, RZ, RZ, R105 ;  /* 0x000000ffffa77224 */ /* 0x000fec00078e0069 */
[----:B------:R1:W-:Y:S01]  /*da10*/  MUFU.EX2 R193, R2 ;  /* 0x0000000200c17308 */ /* 0x0003e20000000800 */
[--C-:B------:R-:W-:Y:S02]  /*da20*/  FFMA.FTZ R105, R223, c[0x0][0x2d0], -R89.reuse ;  /* 0x0000b400df697a23 */ /* 0x100fe40000010859 */
[--C-:B-1----:R-:W-:Y:S02]  /*da30*/  FFMA.FTZ R2, R144, c[0x0][0x2d0], -R89.reuse ;  /* 0x0000b40090027a23 */ /* 0x102fe40000010859 */
[--C-:B------:R-:W-:Y:S05]  /*da40*/  FFMA.FTZ R144, R107, c[0x0][0x2d0], -R89.reuse ;  /* 0x0000b4006b907a23 */ /* 0x100fea0000010859 */
[----:B------:R1:W-:Y:S01]  /*da50*/  MUFU.EX2 R192, R2 ;  /* 0x0000000200c07308 */ /* 0x0003e20000000800 */
[--C-:B------:R-:W-:Y:S09]  /*da60*/  FFMA.FTZ R107, R219, c[0x0][0x2d0], -R96.reuse ;  /* 0x0000b400db6b7a23 */ /* 0x100ff20000010860 */
[----:B------:R-:W-:Y:S01]  /*da70*/  MUFU.EX2 R101, R144 ;  /* 0x0000009000657308 */ /* 0x000fe20000000800 */
[--C-:B-1----:R-:W-:Y:S02]  /*da80*/  FFMA.FTZ R2, R135, c[0x0][0x2d0], -R96.reuse ;  /* 0x0000b40087027a23 */ /* 0x102fe40000010860 */
[--C-:B------:R-:W-:Y:S07]  /*da90*/  FFMA.FTZ R135, R213, c[0x0][0x2d0], -R96.reuse ;  /* 0x0000b400d5877a23 */ /* 0x100fee0000010860 */
[----:B------:R1:W-:Y:S02]  /*daa0*/  MUFU.EX2 R168, R2 ;  /* 0x0000000200a87308 */ /* 0x0003e40000000800 */
[--C-:B-1----:R-:W-:Y:S02]  /*dab0*/  FFMA.FTZ R2, R132, c[0x0][0x2d0], -R96.reuse ;  /* 0x0000b40084027a23 */ /* 0x102fe40000010860 */
[--C-:B------:R-:W-:Y:S06]  /*dac0*/  FFMA.FTZ R132, R216, c[0x0][0x2d0], -R96.reuse ;  /* 0x0000b400d8847a23 */ /* 0x100fec0000010860 */
[----:B------:R1:W-:Y:S02]  /*dad0*/  MUFU.EX2 R169, R2 ;  /* 0x0000000200a97308 */ /* 0x0003e40000000800 */
[--C-:B-1----:R-:W-:Y:S02]  /*dae0*/  FFMA.FTZ R2, R95, c[0x0][0x2d0], -R96.reuse ;  /* 0x0000b4005f027a23 */ /* 0x102fe40000010860 */
[----:B------:R-:W3:Y:S06]  /*daf0*/  LDL.LU R95, [R1+0x10] ;  /* 0x00001000015f7983 */ /* 0x000eec0000300800 */
[----:B------:R1:W-:Y:S01]  /*db00*/  MUFU.EX2 R170, R2 ;  /* 0x0000000200aa7308 */ /* 0x0003e20000000800 */
[----:B------:R-:W4:Y:S04]  /*db10*/  LDL.LU R92, [R1+0x14] ;  /* 0x00001400015c7983 */ /* 0x000f280000300800 */
[----:B------:R-:W2:Y:S04]  /*db20*/  LDL.LU R178, [R1+0x18] ;  /* 0x0000180001b27983 */ /* 0x000ea80000300800 */
[----:B------:R-:W2:Y:S01]  /*db30*/  LDL.LU R177, [R1+0x1c] ;  /* 0x00001c0001b17983 */ /* 0x000ea20000300800 */
[----:B-1----:R-:W-:Y:S02]  /*db40*/  FFMA.FTZ R2, R97, c[0x0][0x2d0], -R96 ;  /* 0x0000b40061027a23 */ /* 0x002fe40000010860 */
[--C-:B------:R-:W-:Y:S02]  /*db50*/  FFMA.FTZ R97, R124, c[0x0][0x2d0], -R88.reuse ;  /* 0x0000b4007c617a23 */ /* 0x100fe40000010858 */
[----:B------:R1:W-:Y:S01]  /*db60*/  MUFU.EX2 R189, R2 ;  /* 0x0000000200bd7308 */ /* 0x0003e20000000800 */
[--C-:B------:R-:W-:Y:S09]  /*db70*/  FFMA.FTZ R124, R246, c[0x0][0x2d0], -R88.reuse ;  /* 0x0000b400f67c7a23 */ /* 0x100ff20000010858 */
[----:B------:R-:W-:Y:S01]  /*db80*/  MUFU.EX2 R175, R97 ;  /* 0x0000006100af7308 */ /* 0x000fe20000000800 */
[----:B-1----:R-:W-:Y:S02]  /*db90*/  FFMA.FTZ R2, R129, c[0x0][0x2d0], -R88 ;  /* 0x0000b40081027a23 */ /* 0x002fe40000010858 */
[----:B------:R-:W-:Y:S02]  /*dba0*/  FFMA.FTZ R129, R208, c[0x0][0x2d0], -R89 ;  /* 0x0000b400d0817a23 */ /* 0x000fe40000010859 */
[----:B------:R-:W1:Y:S05]  /*dbb0*/  LDSM.16.MT88.4 R88, [R224+0x1800] ;  /* 0x00180000e058783b */ /* 0x000e6a0000004200 */
[----:B------:R1:W-:Y:S10]  /*dbc0*/  MUFU.EX2 R188, R2 ;  /* 0x0000000200bc7308 */ /* 0x0003f40000000800 */
[----:B------:R-:W-:Y:S01]  /*dbd0*/  MUFU.EX2 R102, R129 ;  /* 0x0000008100667308 */ /* 0x000fe20000000800 */
[----:B-1----:R-:W-:Y:S09]  /*dbe0*/  FFMA.FTZ R2, R222, c[0x0][0x2d0], -R96 ;  /* 0x0000b400de027a23 */ /* 0x002ff20000010860 */
[----:B------:R1:W-:Y:S01]  /*dbf0*/  MUFU.EX2 R172, R2 ;  /* 0x0000000200ac7308 */ /* 0x0003e20000000800 */
[-C--:B------:R-:W-:Y:S08]  /*dc00*/  HMMA.16816.F32.BF16 R4, R76, R88.reuse, R4 ;  /* 0x000000584c04723c */ /* 0x080ff00000041804 */
[C---:B------:R-:W-:Y:S08]  /*dc10*/  HMMA.16816.F32.BF16 R8, R80.reuse, R88, R8 ;  /* 0x000000585008723c */ /* 0x040ff00000041808 */
[-C--:B------:R-:W-:Y:S08]  /*dc20*/  HMMA.16816.F32.BF16 R12, R80, R90.reuse, R12 ;  /* 0x0000005a500c723c */ /* 0x080ff0000004180c */
[C---:B------:R-:W-:Y:S01]  /*dc30*/  HMMA.16816.F32.BF16 R16, R76.reuse, R90, R16 ;  /* 0x0000005a4c10723c */ /* 0x040fe20000041810 */
[----:B------:R-:W-:Y:S07]  /*dc40*/  LDSM.16.MT88.4 R88, [R228+0x2000] ;  /* 0x00200000e458783b */ /* 0x000fee0000004200 */
[-C--:B------:R-:W-:Y:S08]  /*dc50*/  HMMA.16816.F32.BF16 R20, R76, R84.reuse, R20 ;  /* 0x000000544c14723c */ /* 0x080ff00000041814 */
[C---:B------:R-:W-:Y:S08]  /*dc60*/  HMMA.16816.F32.BF16 R24, R80.reuse, R84, R24 ;  /* 0x000000545018723c */ /* 0x040ff00000041818 */
[-C--:B------:R-:W-:Y:S08]  /*dc70*/  HMMA.16816.F32.BF16 R28, R80, R86.reuse, R28 ;  /* 0x00000056501c723c */ /* 0x080ff0000004181c */
[C---:B------:R-:W-:Y:S01]  /*dc80*/  HMMA.16816.F32.BF16 R32, R76.reuse, R86, R32 ;  /* 0x000000564c20723c */ /* 0x040fe20000041820 */
[----:B------:R-:W-:Y:S03]  /*dc90*/  LDSM.16.MT88.4 R84, [R224+0x2000] ;  /* 0x00200000e054783b */ /* 0x000fe60000004200 */
[----:B---3--:R-:W-:Y:S02]  /*dca0*/  FFMA.FTZ R69, R69, R95, R94 ;  /* 0x0000005f45457223 */ /* 0x008fe4000001005e */
[----:B----4-:R-:W-:Y:S03]  /*dcb0*/  FFMA.FTZ R3, R3, R92, R93 ;  /* 0x0000005c03037223 */ /* 0x010fe6000001005d */
[----:B------:R-:W3:Y:S03]  /*dcc0*/  LDSM.16.MT88.4 R92, [R225+0x1800] ;  /* 0x00180000e15c783b */ /* 0x000ee60000004200 */
[----:B------:R-:W-:Y:S02]  /*dcd0*/  FADD.FTZ R74, R214, R69 ;  /* 0x00000045d64a7221 */ /* 0x000fe40000010000 */
[----:B--2---:R-:W-:Y:S01]  /*dce0*/  FFMA.FTZ R68, R68, R178, R191 ;  /* 0x000000b244447223 */ /* 0x004fe200000100bf */
[----:B------:R-:W-:Y:S01]  /*dcf0*/  MOV R178, R173 ;  /* 0x000000ad00b27202 */ /* 0x000fe20000000f00 */
[----:B------:R-:W-:Y:S01]  /*dd00*/  FADD.FTZ R3, R202, R3 ;  /* 0x00000003ca037221 */ /* 0x000fe20000010000 */
[----:B------:R-:W-:Y:S01]  /*dd10*/  MUFU.EX2 R173, R105 ;  /* 0x0000006900ad7308 */ /* 0x000fe20000000800 */
[----:B------:R-:W-:Y:S01]  /*dd20*/  FFMA.FTZ R0, R0, R177, R99 ;  /* 0x000000b100007223 */ /* 0x000fe20000010063 */
[----:B------:R-:W2:Y:S01]  /*dd30*/  LDL R191, [R1] ;  /* 0x0000000001bf7983 */ /* 0x000ea20000100800 */
[----:B------:R-:W-:Y:S02]  /*dd40*/  FADD.FTZ R68, R195, R68 ;  /* 0x00000044c3447221 */ /* 0x000fe40000010000 */
[----:B------:R-:W-:Y:S01]  /*dd50*/  FADD.FTZ R69, R115, R0 ;  /* 0x0000000073457221 */ /* 0x000fe20000010000 */
[----:B------:R-:W4:Y:S01]  /*dd60*/  LDSM.16.MT88.4 R96, [R227+0x1800] ;  /* 0x00180000e360783b */ /* 0x000f220000004200 */
[----:B------:R-:W-:Y:S02]  /*dd70*/  FADD.FTZ R0, R181, R74 ;  /* 0x0000004ab5007221 */ /* 0x000fe40000010000 */
[----:B-1----:R-:W-:Y:S01]  /*dd80*/  FADD.FTZ R2, R179, R68 ;  /* 0x00000044b3027221 */ /* 0x002fe20000010000 */
[----:B------:R-:W-:Y:S01]  /*dd90*/  MUFU.EX2 R105, R75 ;  /* 0x0000004b00697308 */ /* 0x000fe20000000800 */
[----:B------:R-:W-:Y:S02]  /*dda0*/  FADD.FTZ R69, R250, R69 ;  /* 0x00000045fa457221 */ /* 0x000fe40000010000 */
[----:B------:R-:W-:Y:S02]  /*ddb0*/  FADD.FTZ R2, R167, R2 ;  /* 0x00000002a7027221 */ /* 0x000fe40000010000 */
[----:B------:R-:W-:Y:S02]  /*ddc0*/  FADD.FTZ R68, R178, R0 ;  /* 0x00000000b2447221 */ /* 0x000fe40000010000 */
[----:B------:R-:W-:Y:S02]  /*ddd0*/  FADD.FTZ R0, R166, R69 ;  /* 0x00000045a6007221 */ /* 0x000fe40000010000 */
[----:B------:R-:W-:Y:S01]  /*dde0*/  FADD.FTZ R74, R112, R2 ;  /* 0x00000002704a7221 */ /* 0x000fe20000010000 */
        /* <DEDUP_REMOVED lines=8> */
[----:B------:R-:W-:Y:S01]  /*de70*/  IMAD.MOV.U32 R177, RZ, RZ, R174 ;  /* 0x000000ffffb17224 */ /* 0x000fe200078e00ae */
[-C--:B---3--:R-:W-:Y:S03]  /*de80*/  HMMA.16816.F32.BF16 R36, R76, R92.reuse, R36 ;  /* 0x0000005c4c24723c */ /* 0x088fe60000041824 */
[----:B------:R-:W-:Y:S02]  /*de90*/  FADD.FTZ R100, R149, R2 ;  /* 0x0000000295647221 */ /* 0x000fe40000010000 */
[----:B------:R-:W-:Y:S01]  /*dea0*/  FADD.FTZ R3, R177, R3 ;  /* 0x00000003b1037221 */ /* 0x000fe20000010000 */
[----:B------:R-:W1:Y:S01]  /*deb0*/  MUFU.EX2 R74, R164 ;  /* 0x000000a4004a7308 */ /* 0x000e620000000800 */
[----:B------:R-:W-:Y:S01]  /*dec0*/  FADD.FTZ R68, R142, R68 ;  /* 0x000000448e447221 */ /* 0x000fe20000010000 */
[C---:B------:R-:W-:Y:S04]  /*ded0*/  HMMA.16816.F32.BF16 R40, R80.reuse, R92, R40 ;  /* 0x0000005c5028723c */ /* 0x040fe80000041828 */
[----:B------:R-:W-:Y:S04]  /*dee0*/  FADD.FTZ R3, R120, R3 ;  /* 0x0000000378037221 */ /* 0x000fe80000010000 */
[-C--:B------:R-:W-:Y:S01]  /*def0*/  HMMA.16816.F32.BF16 R44, R80, R94.reuse, R44 ;  /* 0x0000005e502c723c */ /* 0x080fe2000004182c */
[----:B------:R-:W3:Y:S03]  /*df00*/  MUFU.EX2 R107, R121 ;  /* 0x00000079006b7308 */ /* 0x000ee60000000800 */
[----:B------:R-:W-:Y:S02]  /*df10*/  FADD.FTZ R0, R122, R3 ;  /* 0x000000037a007221 */ /* 0x000fe40000010000 */
[----:B------:R-:W-:Y:S02]  /*df20*/  FADD.FTZ R3, R126, R69 ;  /* 0x000000457e037221 */ /* 0x000fe40000010000 */
[C---:B------:R-:W-:Y:S01]  /*df30*/  HMMA.16816.F32.BF16 R48, R76.reuse, R94, R48 ;  /* 0x0000005e4c30723c */ /* 0x040fe20000041830 */
[----:B------:R-:W3:Y:S02]  /*df40*/  LDSM.16.MT88.4 R92, [R225+0x2000] ;  /* 0x00200000e15c783b */ /* 0x000ee40000004200 */
[----:B------:R-:W-:Y:S01]  /*df50*/  MUFU.EX2 R174, R103 ;  /* 0x0000006700ae7308 */ /* 0x000fe20000000800 */
[----:B------:R-:W-:Y:S02]  /*df60*/  FADD.FTZ R3, R128, R3 ;  /* 0x0000000380037221 */ /* 0x000fe40000010000 */
[----:B------:R-:W-:Y:S01]  /*df70*/  FADD.FTZ R0, R147, R0 ;  /* 0x0000000093007221 */ /* 0x000fe20000010000 */
[----:B-1----:R-:W-:Y:S01]  /*df80*/  F2FP.BF16.PACK_AB R179, R74, R75 ;  /* 0x0000004b4ab3723e */ /* 0x002fe200000010ff */
[-C--:B----4-:R-:W-:Y:S04]  /*df90*/  HMMA.16816.F32.BF16 R52, R76, R96.reuse, R52 ;  /* 0x000000604c34723c */ /* 0x090fe80000041834 */
[----:B------:R-:W-:Y:S01]  /*dfa0*/  FADD.FTZ R2, R133, R3 ;  /* 0x0000000385027221 */ /* 0x000fe20000010000 */
[----:B------:R-:W1:Y:S01]  /*dfb0*/  MUFU.EX2 R103, R124 ;  /* 0x0000007c00677308 */ /* 0x000e620000000800 */
[----:B------:R-:W-:Y:S02]  /*dfc0*/  FADD.FTZ R69, R148, R0 ;  /* 0x0000000094457221 */ /* 0x000fe40000010000 */
[C---:B------:R-:W-:Y:S04]  /*dfd0*/  HMMA.16816.F32.BF16 R56, R80.reuse, R96, R56 ;  /* 0x000000605038723c */ /* 0x040fe80000041838 */
[----:B---3--:R-:W-:Y:S01]  /*dfe0*/  F2FP.BF16.PACK_AB R182, R105, R107 ;  /* 0x0000006b69b6723e */ /* 0x008fe200000010ff */
[----:B------:R-:W-:Y:S02]  /*dff0*/  FADD.FTZ R0, R143, R68 ;  /* 0x000000448f007221 */ /* 0x000fe40000010000 */
[----:B------:R-:W-:Y:S01]  /*e000*/  MUFU.EX2 R115, R108 ;  /* 0x0000006c00737308 */ /* 0x000fe20000000800 */
[-C--:B------:R-:W-:Y:S04]  /*e010*/  HMMA.16816.F32.BF16 R60, R80, R98.reuse, R60 ;  /* 0x00000062503c723c */ /* 0x080fe8000004183c */
[----:B------:R-:W-:Y:S02]  /*e020*/  FADD.FTZ R68, R145, R100 ;  /* 0x0000006491447221 */ /* 0x000fe40000010000 */
[----:B------:R-:W-:Y:S01]  /*e030*/  FADD.FTZ R2, R130, R2 ;  /* 0x0000000282027221 */ /* 0x000fe20000010000 */
[----:B------:R-:W-:Y:S01]  /*e040*/  F2FP.BF16.PACK_AB R80, R193, R160 ;  /* 0x000000a0c150723e */ /* 0x000fe200000010ff */
[----:B------:R-:W-:Y:S01]  /*e050*/  HMMA.16816.F32.BF16 R64, R76, R98, R64 ;  /* 0x000000624c40723c */ /* 0x000fe20000041840 */
[----:B------:R-:W3:Y:S01]  /*e060*/  LDSM.16.MT88.4 R96, [R227+0x2000] ;  /* 0x00200000e360783b */ /* 0x000ee20000004200 */
[----:B------:R-:W4:Y:S02]  /*e070*/  MUFU.EX2 R108, R113 ;  /* 0x00000071006c7308 */ /* 0x000f240000000800 */
[----:B------:R-:W-:Y:S01]  /*e080*/  F2FP.BF16.PACK_AB R82, R192, R194 ;  /* 0x000000c2c052723e */ /* 0x000fe200000010ff */
[----:B------:R-:W-:Y:S01]  /*e090*/  FADD.FTZ R68, R146, R68 ;  /* 0x0000004492447221 */ /* 0x000fe20000010000 */
[----:B------:R-:W-:Y:S01]  /*e0a0*/  F2FP.BF16.PACK_AB R81, R169, R168 ;  /* 0x000000a8a951723e */ /* 0x000fe200000010ff */
[----:B------:R-:W-:Y:S01]  /*e0b0*/  FADD.FTZ R2, R131, R2 ;  /* 0x0000000283027221 */ /* 0x000fe20000010000 */
[----:B------:R-:W-:Y:S01]  /*e0c0*/  F2FP.BF16.PACK_AB R76, R198, R162 ;  /* 0x000000a2c64c723e */ /* 0x000fe200000010ff */
[----:B------:R-:W-:Y:S03]  /*e0d0*/  FADD.FTZ R68, R176, R68 ;  /* 0x00000044b0447221 */ /* 0x000fe60000010000 */
[----:B------:R-:W-:Y:S01]  /*e0e0*/  F2FP.BF16.PACK_AB R78, R201, R199 ;  /* 0x000000c7c94e723e */ /* 0x000fe200000010ff */
[----:B------:R-:W-:Y:S01]  /*e0f0*/  MUFU.EX2 R111, R109 ;  /* 0x0000006d006f7308 */ /* 0x000fe20000000800 */
[----:B------:R-:W-:Y:S01]  /*e100*/  F2FP.BF16.PACK_AB R77, R196, R161 ;  /* 0x000000a1c44d723e */ /* 0x000fe200000010ff */
[----:B------:R-:W-:Y:S01]  /*e110*/  FADD.FTZ R2, R155, R2 ;  /* 0x000000029b027221 */ /* 0x000fe20000010000 */
[----:B------:R-:W-:Y:S01]  /*e120*/  F2FP.BF16.PACK_AB R79, R200, R197 ;  /* 0x000000c5c84f723e */ /* 0x000fe200000010ff */
[----:B------:R-:W-:Y:S01]  /*e130*/  FADD.FTZ R3, R136, R69 ;  /* 0x0000004588037221 */ /* 0x000fe20000010000 */
[----:B------:R-:W-:Y:S01]  /*e140*/  F2FP.BF16.PACK_AB R83, R189, R170 ;  /* 0x000000aabd53723e */ /* 0x000fe200000010ff */
[----:B------:R-:W-:Y:S01]  /*e150*/  FADD.FTZ R2, R211, R2 ;  /* 0x00000002d3027221 */ /* 0x000fe20000010000 */
[----:B-1----:R-:W-:Y:S01]  /*e160*/  F2FP.BF16.PACK_AB R183, R103, R104 ;  /* 0x0000006867b7723e */ /* 0x002fe200000010ff */
[----:B------:R-:W-:Y:S01]  /*e170*/  FADD.FTZ R0, R137, R0 ;  /* 0x0000000089007221 */ /* 0x000fe20000010000 */
[----:B------:R-:W-:Y:S01]  /*e180*/  F2FP.BF16.PACK_AB R176, R101, R102 ;  /* 0x0000006665b0723e */ /* 0x000fe200000010ff */
[-C--:B------:R-:W-:Y:S01]  /*e190*/  HMMA.16816.F32.BF16 R4, R76, R84.reuse, R4 ;  /* 0x000000544c04723c */ /* 0x080fe20000041804 */
[----:B------:R-:W1:Y:S02]  /*e1a0*/  MUFU.EX2 R109, R114 ;  /* 0x00000072006d7308 */ /* 0x000e640000000800 */
[----:B----4-:R-:W-:Y:S01]  /*e1b0*/  F2FP.BF16.PACK_AB R181, R106, R108 ;  /* 0x0000006c6ab5723e */ /* 0x010fe200000010ff */
[----:B------:R-:W-:Y:S02]  /*e1c0*/  FADD.FTZ R3, R139, R3 ;  /* 0x000000038b037221 */ /* 0x000fe40000010000 */
[----:B------:R-:W-:Y:S02]  /*e1d0*/  FADD.FTZ R0, R138, R0 ;  /* 0x000000008a007221 */ /* 0x000fe40000010000 */
[C---:B------:R-:W-:Y:S04]  /*e1e0*/  HMMA.16816.F32.BF16 R8, R80.reuse, R84, R8 ;  /* 0x000000545008723c */ /* 0x040fe80000041808 */
[----:B------:R-:W-:Y:S02]  /*e1f0*/  FADD.FTZ R3, R141, R3 ;  /* 0x000000038d037221 */ /* 0x000fe40000010000 */
[----:B------:R-:W-:Y:S02]  /*e200*/  FADD.FTZ R69, R140, R0 ;  /* 0x000000008c457221 */ /* 0x000fe40000010000 */
[-C--:B------:R-:W-:Y:S04]  /*e210*/  HMMA.16816.F32.BF16 R12, R80, R86.reuse, R12 ;  /* 0x00000056500c723c */ /* 0x080fe8000004180c */
[----:B------:R-:W-:Y:S04]  /*e220*/  FADD.FTZ R0, R251, R68 ;  /* 0x00000044fb007221 */ /* 0x000fe80000010000 */
[C---:B------:R-:W-:Y:S01]  /*e230*/  HMMA.16816.F32.BF16 R16, R76.reuse, R86, R16 ;  /* 0x000000564c10723c */ /* 0x040fe20000041810 */
[----:B------:R-:W4:Y:S03]  /*e240*/  LDSM.16.MT88.4 R84, [R224+0x2800] ;  /* 0x00280000e054783b */ /* 0x000f260000004200 */
[----:B-1----:R-:W-:Y:S01]  /*e250*/  F2FP.BF16.PACK_AB R180, R109, R110 ;  /* 0x0000006e6db4723e */ /* 0x002fe200000010ff */
[----:B------:R-:W-:Y:S03]  /*e260*/  FADD.FTZ R0, R212, R0 ;  /* 0x00000000d4007221 */ /* 0x000fe60000010000 */
[-C--:B------:R-:W-:Y:S08]  /*e270*/  HMMA.16816.F32.BF16 R20, R76, R88.reuse, R20 ;  /* 0x000000584c14723c */ /* 0x080ff00000041814 */
[C---:B------:R-:W-:Y:S08]  /*e280*/  HMMA.16816.F32.BF16 R24, R80.reuse, R88, R24 ;  /* 0x000000585018723c */ /* 0x040ff00000041818 */
[-C--:B------:R-:W-:Y:S08]  /*e290*/  HMMA.16816.F32.BF16 R28, R80, R90.reuse, R28 ;  /* 0x0000005a501c723c */ /* 0x080ff0000004181c */
[C---:B------:R-:W-:Y:S01]  /*e2a0*/  HMMA.16816.F32.BF16 R32, R76.reuse, R90, R32 ;  /* 0x0000005a4c20723c */ /* 0x040fe20000041820 */
[----:B------:R-:W1:Y:S07]  /*e2b0*/  LDSM.16.MT88.4 R88, [R228+0x2800] ;  /* 0x00280000e458783b */ /* 0x000e6e0000004200 */
[-C--:B------:R-:W-:Y:S08]  /*e2c0*/  HMMA.16816.F32.BF16 R36, R76, R92.reuse, R36 ;  /* 0x0000005c4c24723c */ /* 0x080ff00000041824 */
[C---:B------:R-:W-:Y:S08]  /*e2d0*/  HMMA.16816.F32.BF16 R40, R80.reuse, R92, R40 ;  /* 0x0000005c5028723c */ /* 0x040ff00000041828 */
[-C--:B------:R-:W-:Y:S08]  /*e2e0*/  HMMA.16816.F32.BF16 R44, R80, R94.reuse, R44 ;  /* 0x0000005e502c723c */ /* 0x080ff0000004182c */
[C---:B------:R-:W-:Y:S01]  /*e2f0*/  HMMA.16816.F32.BF16 R48, R76.reuse, R94, R48 ;  /* 0x0000005e4c30723c */ /* 0x040fe20000041830 */
[----:B------:R-:W1:Y:S07]  /*e300*/  LDSM.16.MT88.4 R92, [R225+0x2800] ;  /* 0x00280000e15c783b */ /* 0x000e6e0000004200 */
[-C--:B---3--:R-:W-:Y:S08]  /*e310*/  HMMA.16816.F32.BF16 R52, R76, R96.reuse, R52 ;  /* 0x000000604c34723c */ /* 0x088ff00000041834 */
[C---:B------:R-:W-:Y:S08]  /*e320*/  HMMA.16816.F32.BF16 R56, R80.reuse, R96, R56 ;  /* 0x000000605038723c */ /* 0x040ff00000041838 */
[-C--:B------:R-:W-:Y:S07]  /*e330*/  HMMA.16816.F32.BF16 R60, R80, R98.reuse, R60 ;  /* 0x00000062503c723c */ /* 0x080fee000004183c */
[----:B------:R-:W-:Y:S01]  /*e340*/  F2FP.BF16.PACK_AB R80, R173, R174 ;  /* 0x000000aead50723e */ /* 0x000fe200000010ff */
[----:B------:R-:W-:Y:S01]  /*e350*/  HMMA.16816.F32.BF16 R64, R76, R98, R64 ;  /* 0x000000624c40723c */ /* 0x000fe20000041840 */
[----:B------:R-:W3:Y:S03]  /*e360*/  LDSM.16.MT88.4 R96, [R227+0x2800] ;  /* 0x00280000e360783b */ /* 0x000ee60000004200 */
[----:B------:R-:W-:Y:S02]  /*e370*/  F2FP.BF16.PACK_AB R81, R116, R172 ;  /* 0x000000ac7451723e */ /* 0x000fe400000010ff */
[----:B------:R-:W-:Y:S02]  /*e380*/  F2FP.BF16.PACK_AB R82, R115, R117 ;  /* 0x000000757352723e */ /* 0x000fe400000010ff */
[----:B------:R-:W-:Y:S04]  /*e390*/  F2FP.BF16.PACK_AB R76, R190, R171 ;  /* 0x000000abbe4c723e */ /* 0x000fe800000010ff */
[----:B------:R-:W-:Y:S02]  /*e3a0*/  F2FP.BF16.PACK_AB R77, R175, R188 ;  /* 0x000000bcaf4d723e */ /* 0x000fe400000010ff */
[----:B------:R-:W-:Y:S02]  /*e3b0*/  F2FP.BF16.PACK_AB R78, R186, R187 ;  /* 0x000000bbba4e723e */ /* 0x000fe400000010ff */
[----:B------:R-:W-:Y:S02]  /*e3c0*/  F2FP.BF16.PACK_AB R79, R184, R185 ;  /* 0x000000b9b84f723e */ /* 0x000fe400000010ff */
[----:B------:R-:W-:Y:S05]  /*e3d0*/  F2FP.BF16.PACK_AB R83, R111, R112 ;  /* 0x000000706f53723e */ /* 0x000fea00000010ff */
[-C--:B----4-:R-:W-:Y:S08]  /*e3e0*/  HMMA.16816.F32.BF16 R4, R76, R84.reuse, R4 ;  /* 0x000000544c04723c */ /* 0x090ff00000041804 */
[C---:B------:R-:W-:Y:S01]  /*e3f0*/  HMMA.16816.F32.BF16 R8, R80.reuse, R84, R8 ;  /* 0x000000545008723c */ /* 0x040fe20000041808 */
[----:B------:R4:W-:Y:S07]  /*e400*/  MUFU.EX2 R85, R150 ;  /* 0x0000009600557308 */ /* 0x0009ee0000000800 */
[-C--:B------:R-:W-:Y:S03]  /*e410*/  HMMA.16816.F32.BF16 R12, R80, R86.reuse, R12 ;  /* 0x00000056500c723c */ /* 0x080fe6000004180c */
[----:B------:R3:W3:Y:S05]  /*e420*/  MUFU.EX2 R84, R165 ;  /* 0x000000a500547308 */ /* 0x0006ea0000000800 */
[C---:B------:R-:W-:Y:S05]  /*e430*/  HMMA.16816.F32.BF16 R16, R76.reuse, R86, R16 ;  /* 0x000000564c10723c */ /* 0x040fea0000041810 */
[----:B------:R-:W-:Y:S03]  /*e440*/  MUFU.EX2 R87, R132 ;  /* 0x0000008400577308 */ /* 0x000fe60000000800 */
[-C--:B-1----:R-:W-:Y:S01]  /*e450*/  HMMA.16816.F32.BF16 R20, R76, R88.reuse, R20 ;  /* 0x000000584c14723c */ /* 0x082fe20000041814 */
[----:B----4-:R-:W-:Y:S06]  /*e460*/  LDSM.16.MT88.4 R148, [R228+0x3000] ;  /* 0x00300000e494783b */ /* 0x010fec0000004200 */
[----:B------:R1:W4:Y:S01]  /*e470*/  MUFU.EX2 R86, R135 ;  /* 0x0000008700567308 */ /* 0x0003220000000800 */
[C---:B------:R-:W-:Y:S01]  /*e480*/  HMMA.16816.F32.BF16 R24, R80.reuse, R88, R24 ;  /* 0x000000585018723c */ /* 0x040fe20000041818 */
[----:B---3--:R-:W-:Y:S03]  /*e490*/  LDSM.16.MT88.4 R164, [R225+0x3000] ;  /* 0x00300000e1a4783b */ /* 0x008fe60000004200 */
[----:B------:R-:W-:Y:S02]  /*e4a0*/  F2FP.BF16.PACK_AB R178, R84, R85 ;  /* 0x0000005554b2723e */ /* 0x000fe400000010ff */
[----:B--2---:R-:W-:Y:S02]  /*e4b0*/  ISETP.GT.AND P0, PT, R204, R191, PT ;  /* 0x000000bfcc00720c */ /* 0x004fe40003f04270 */
[-C--:B------:R-:W-:Y:S04]  /*e4c0*/  HMMA.16816.F32.BF16 R28, R80, R90.reuse, R28 ;  /* 0x0000005a501c723c */ /* 0x080fe8000004181c */
[----:B------:R-:W-:Y:S04]  /*e4d0*/  MOV R204, R242 ;  /* 0x000000f200cc7202 */ /* 0x000fe80000000f00 */
[C---:B------:R-:W-:Y:S01]  /*e4e0*/  HMMA.16816.F32.BF16 R32, R76.reuse, R90, R32 ;  /* 0x0000005a4c20723c */ /* 0x040fe20000041820 */
[----:B-1----:R-:W1:Y:S07]  /*e4f0*/  LDSM.16.MT88.4 R132, [R224+0x3000] ;  /* 0x00300000e084783b */ /* 0x002e6e0000004200 */
[-C--:B------:R-:W-:Y:S04]  /*e500*/  HMMA.16816.F32.BF16 R36, R76, R92.reuse, R36 ;  /* 0x0000005c4c24723c */ /* 0x080fe80000041824 */
[----:B----4-:R-:W-:Y:S04]  /*e510*/  F2FP.BF16.PACK_AB R177, R86, R87 ;  /* 0x0000005756b1723e */ /* 0x010fe800000010ff */
[C---:B------:R-:W-:Y:S08]  /*e520*/  HMMA.16816.F32.BF16 R40, R80.reuse, R92, R40 ;  /* 0x0000005c5028723c */ /* 0x040ff00000041828 */
[-C--:B------:R-:W-:Y:S08]  /*e530*/  HMMA.16816.F32.BF16 R44, R80, R94.reuse, R44 ;  /* 0x0000005e502c723c */ /* 0x080ff0000004182c */
[C---:B------:R-:W-:Y:S08]  /*e540*/  HMMA.16816.F32.BF16 R48, R76.reuse, R94, R48 ;  /* 0x0000005e4c30723c */ /* 0x040ff00000041830 */
[-C--:B------:R-:W-:Y:S08]  /*e550*/  HMMA.16816.F32.BF16 R52, R76, R96.reuse, R52 ;  /* 0x000000604c34723c */ /* 0x080ff00000041834 */
[C---:B------:R-:W-:Y:S08]  /*e560*/  HMMA.16816.F32.BF16 R56, R80.reuse, R96, R56 ;  /* 0x000000605038723c */ /* 0x040ff00000041838 */
[-C--:B------:R-:W-:Y:S08]  /*e570*/  HMMA.16816.F32.BF16 R60, R80, R98.reuse, R60 ;  /* 0x00000062503c723c */ /* 0x080ff0000004183c */
[----:B------:R-:W-:Y:S08]  /*e580*/  HMMA.16816.F32.BF16 R64, R76, R98, R64 ;  /* 0x000000624c40723c */ /* 0x000ff00000041840 */
[-C--:B-1----:R-:W-:Y:S01]  /*e590*/  HMMA.16816.F32.BF16 R120, R180, R132.reuse, R4 ;  /* 0x00000084b478723c */ /* 0x082fe20000041804 */
[----:B------:R-:W1:Y:S07]  /*e5a0*/  LDSM.16.MT88.4 R4, [R227+0x3000] ;  /* 0x00300000e304783b */ /* 0x000e6e0000004200 */
[C---:B------:R-:W-:Y:S07]  /*e5b0*/  HMMA.16816.F32.BF16 R124, R176.reuse, R132, R8 ;  /* 0x00000084b07c723c */ /* 0x040fee0000041808 */
[----:B------:R-:W-:Y:S01]  /*e5c0*/  FADD.FTZ R11, R244, R3 ;  /* 0x00000003f40b7221 */ /* 0x000fe20000010000 */
[-C--:B------:R-:W-:Y:S04]  /*e5d0*/  HMMA.16816.F32.BF16 R128, R176, R134.reuse, R12 ;  /* 0x00000086b080723c */ /* 0x080fe8000004180c */
        /* <DEDUP_REMOVED lines=79> */
[----:B------:R-:W-:Y:S01]  /*ead0*/  FADD.FTZ R0, R74, R0 ;  /* 0x000000004a007221 */ /* 0x000fe20000010000 */
[----:B------:R1:W-:Y:S04]  /*eae0*/  STL [R1+0x14], R3 ;  /* 0x0000140301007387 */ /* 0x0003e80000100800 */
[----:B------:R2:W-:Y:S04]  /*eaf0*/  STL [R1+0x18], R2 ;  /* 0x0000180201007387 */ /* 0x0005e80000100800 */
[----:B------:R2:W-:Y:S01]  /*eb00*/  STL [R1+0x1c], R0 ;  /* 0x00001c0001007387 */ /* 0x0005e20000100800 */
[----:B-1----:R-:W-:Y:S01]  /*eb10*/  IMAD.MOV.U32 R3, RZ, RZ, R73 ;  /* 0x000000ffff037224 */ /* 0x002fe200078e0049 */
[----:B------:R-:W-:-:S05]  /*eb20*/  @P0 BRA `(.L_x_1141) ;  /* 0xffff9b2000000947 */ /* 0x000fca000383ffff */
.L_x_1140:
[----:B-12---:R-:W2:Y:S02]  /*eb30*/  LDL R0, [R1+0x20] ;  /* 0x0000200001007983 */ /* 0x006ea40000100800 */
[----:B--2---:R-:W-:-:S13]  /*eb40*/  ISETP.GE.AND P0, PT, R242, R0, PT ;  /* 0x00000000f200720c */ /* 0x004fda0003f06270 */
[----:B------:R-:W-:Y:S05]  /*eb50*/  @!P0 BRA `(.L_x_1142) ;  /* 0x000055b000008947 */ /* 0x000fea0003800000 */
[----:B------:R-:W-:Y:S01]  /*eb60*/  IMAD.MOV.U32 R3, RZ, RZ, R72 ;  /* 0x000000ffff037224 */ /* 0x000fe200078e0048 */
[----:B------:R-:W-:Y:S01]  /*eb70*/  MOV R117, R70 ;  /* 0x0000004600757202 */ /* 0x000fe20000000f00 */
[----:B------:R-:W-:Y:S01]  /*eb80*/  IMAD.MOV.U32 R2, RZ, RZ, R73 ;  /* 0x000000ffff027224 */ /* 0x000fe200078e0049 */
[----:B------:R-:W-:Y:S02]  /*eb90*/  MOV R116, R71 ;  /* 0x0000004700747202 */ /* 0x000fe40000000f00 */
.L_x_1143:
[----:B--2---:R-:W2:Y:S01]  /*eba0*/  LDL R76, [R1+0x3c] ;  /* 0x00003c00014c7983 */ /* 0x004ea20000100800 */
[----:B------:R-:W-:Y:S04]  /*ebb0*/  DEPBAR.LE SB0, 0x0 ;  /* 0x000080000000791a */ /* 0x000fe80000000000 */
[----:B------:R-:W3:Y:S01]  /*ebc0*/  LDL.64 R74, [R1+0x30] ;  /* 0x00003000014a7983 */ /* 0x000ee20000100a00 */
[----:B------:R-:W-:Y:S01]  /*ebd0*/  WARPSYNC 0xffffffff ;  /* 0xffffffff00007948 */ /* 0x000fe20003800000 */
[----:B------:R-:W-:Y:S01]  /*ebe0*/  SHF.R.S32.HI R0, RZ, 0x1f, R242 ;  /* 0x0000001fff007819 */ /* 0x000fe200000114f2 */
[----:B------:R-:W-:Y:S01]  /*ebf0*/  IMAD.WIDE.U32 R72, R242, c[0x0][0x208], RZ ;  /* 0x00008200f2487a25 */ /* 0x000fe200078e00ff */
[----:B------:R-:W-:Y:S02]  /*ec00*/  MOV R78, c[0x0][0x208] ;  /* 0x00008200004e7a02 */ /* 0x000fe40000000f00 */
[----:B------:R-:W-:Y:S01]  /*ec10*/  BAR.SYNC.DEFER_BLOCKING 0x0 ;  /* 0x0000000000007b1d */ /* 0x000fe20000010000 */
[----:B------:R-:W-:Y:S01]  /*ec20*/  IMAD R0, R0, c[0x0][0x208], RZ ;  /* 0x0000820000007a24 */ /* 0x000fe200078e02ff */
[----:B------:R-:W-:Y:S02]  /*ec30*/  SHF.L.U32 R104, R78, 0x5, RZ ;  /* 0x000000054e687819 */ /* 0x000fe400000006ff */
[----:B------:R-:W-:Y:S01]  /*ec40*/  MOV R246, 0x5 ;  /* 0x0000000500f67802 */ /* 0x000fe20000000f00 */
[----:B------:R-:W-:Y:S03]  /*ec50*/  IMAD R0, R242, c[0x0][0x20c], R0 ;  /* 0x00008300f2007a24 */ /* 0x000fe600078e0200 */
[----:B-----5:R-:W-:Y:S02]  /*ec60*/  STL [R1+0x70], R230 ;  /* 0x000070e601007387 */ /* 0x020fe40000100800 */
[----:B------:R-:W-:Y:S02]  /*ec70*/  IADD3 R0, R73, R0, RZ ;  /* 0x0000000049007210 */ /* 0x000fe40007ffe0ff */
[----:B------:R-:W-:Y:S03]  /*ec80*/  STL [R1+0x74], R119 ;  /* 0x0000747701007387 */ /* 0x000fe60000100800 */
[----:B------:R-:W-:Y:S01]  /*ec90*/  IMAD R0, R0, 0x70, RZ ;  /* 0x0000007000007824 */ /* 0x000fe200078e02ff */
[----:B------:R-:W-:Y:S04]  /*eca0*/  STL [R1+0x78], R234 ;  /* 0x000078ea01007387 */ /* 0x000fe80000100800 */
[----:B------:R-:W-:Y:S04]  /*ecb0*/  STL [R1+0x7c], R233 ;  /* 0x00007ce901007387 */ /* 0x000fe80000100800 */
[----:B------:R-:W-:Y:S08]  /*ecc0*/  LDSM.16.M88.4 R112, [R230] ;  /* 0x00000000e670783b */ /* 0x000ff00000000200 */
[----:B------:R-:W1:Y:S08]  /*ecd0*/  LDSM.16.M88.4 R16, [R119] ;  /* 0x000000007710783b */ /* 0x000e700000000200 */
[----:B------:R-:W4:Y:S08]  /*ece0*/  LDSM.16.M88.4 R108, [R230+0x2000] ;  /* 0x00200000e66c783b */ /* 0x000f300000000200 */
[----:B------:R-:W1:Y:S08]  /*ecf0*/  LDSM.16.M88.4 R32, [R119+0x800] ;  /* 0x000800007720783b */ /* 0x000e700000000200 */
[----:B------:R-:W1:Y:S08]  /*ed00*/  LDSM.16.M88.4 R48, [R119+0x1000] ;  /* 0x001000007730783b */ /* 0x000e700000000200 */
        /* <DEDUP_REMOVED lines=9> */
[----:B------:R-:W1:Y:S08]  /*eda0*/  LDSM.16.M88.4 R208, [R238] ;  /* 0x00000000eed0783b */ /* 0x000e700000000200 */
[----:B------:R-:W2:Y:S08]  /*edb0*/  LDSM.16.M88.4 R212, [R237] ;  /* 0x00000000edd4783b */ /* 0x000eb00000000200 */
[----:B------:R-:W2:Y:S08]  /*edc0*/  LDSM.16.M88.4 R216, [R236] ;  /* 0x00000000ecd8783b */ /* 0x000eb00000000200 */
[----:B------:R-:W2:Y:S08]  /*edd0*/  LDSM.16.M88.4 R220, [R235] ;  /* 0x00000000ebdc783b */ /* 0x000eb00000000200 */
[----:B------:R-:W-:Y:S04]  /*ede0*/  STL [R1+0x80], R240 ;  /* 0x000080f001007387 */ /* 0x000fe80000100800 */
[----:B------:R-:W-:Y:S04]  /*edf0*/  STL [R1+0x84], R239 ;  /* 0x000084ef01007387 */ /* 0x000fe80000100800 */
[----:B------:R-:W-:Y:S01]  /*ee00*/  STL [R1+0x88], R238 ;  /* 0x000088ee01007387 */ /* 0x000fe20000100800 */
[-C--:B-1----:R-:W-:Y:S08]  /*ee10*/  HMMA.16816.F32.BF16 R4, R112, R16.reuse, RZ ;  /* 0x000000107004723c */ /* 0x082ff000000418ff */
[C---:B----4-:R-:W-:Y:S08]  /*ee20*/  HMMA.16816.F32.BF16 R8, R108.reuse, R16, RZ ;  /* 0x000000106c08723c */ /* 0x050ff000000418ff */
        /* <DEDUP_REMOVED lines=11> */
[C---:B------:R-:W-:Y:S04]  /*eee0*/  HMMA.16816.F32.BF16 R56, R108.reuse, R64, RZ ;  /* 0x000000406c38723c */ /* 0x040fe800000418ff */
[----:B--2---:R-:W-:Y:S04]  /*eef0*/  MOV R77, R76 ;  /* 0x0000004c004d7202 */ /* 0x004fe80000000f00 */
[-C--:B------:R-:W-:Y:S01]  /*ef00*/  HMMA.16816.F32.BF16 R60, R108, R66.reuse, RZ ;  /* 0x000000426c3c723c */ /* 0x080fe200000418ff */
[----:B---3--:R-:W-:Y:S07]  /*ef10*/  MOV R76, R74 ;  /* 0x0000004a004c7202 */ /* 0x008fee0000000f00 */
[C---:B------:R-:W-:Y:S04]  /*ef20*/  HMMA.16816.F32.BF16 R64, R112.reuse, R66, RZ ;  /* 0x000000427040723c */ /* 0x040fe800000418ff */
[----:B------:R-:W-:Y:S04]  /*ef30*/  IMAD.WIDE.U32 R76, R72, 0x70, R76 ;  /* 0x00000070484c7825 */ /* 0x000fe800078e004c */
[-C--:B------:R-:W-:Y:S01]  /*ef40*/  HMMA.16816.F32.BF16 R68, R112, R80.reuse, RZ ;  /* 0x000000507044723c */ /* 0x080fe200000418ff */
[----:B------:R-:W-:Y:S03]  /*ef50*/  LEA R90, P0, R76, c[0x0][0x1f8], 0x1 ;  /* 0x00007e004c5a7a11 */ /* 0x000fe600078008ff */
[----:B------:R-:W-:Y:S02]  /*ef60*/  IADD3 R0, R77, R0, RZ ;  /* 0x000000004d007210 */ /* 0x000fe40007ffe0ff */
[----:B------:R-:W-:Y:S02]  /*ef70*/  IADD3 R88, P1, R90, R104, RZ ;  /* 0x000000685a587210 */ /* 0x000fe40007f3e0ff */
[----:B------:R-:W-:Y:S01]  /*ef80*/  LEA.HI.X R91, R76, c[0x0][0x1fc], R0, 0x1, P0 ;  /* 0x00007f004c5b7a11 */ /* 0x000fe200000f0c00 */
[C---:B------:R-:W-:Y:S03]  /*ef90*/  HMMA.16816.F32.BF16 R72, R108.reuse, R80, RZ ;  /* 0x000000506c48723c */ /* 0x040fe600000418ff */
[----:B------:R-:W-:Y:S01]  /*efa0*/  SHF.L.U64.HI R0, R78, R246, c[0x0][0x20c] ;  /* 0x000083004e007619 */ /* 0x000fe200000102f6 */
[----:B------:R-:W-:Y:S01]  /*efb0*/  @!PT LDS RZ, [RZ] ;  /* 0x00000000fffff984 */ /* 0x000fe20000000800 */
[----:B------:R-:W-:Y:S01]  /*efc0*/  @!PT LDS RZ, [RZ] ;  /* 0x00000000fffff984 */ /* 0x000fe20000000800 */
[----:B------:R-:W-:Y:S01]  /*efd0*/  @!PT LDS RZ, [RZ] ;  /* 0x00000000fffff984 */ /* 0x000fe20000000800 */
[----:B------:R1:W-:Y:S01]  /*efe0*/  LDGSTS.E.BYPASS.LTC128B.128 [R241+0x100], [R90.64], !P6 ;  /* 0x001000005af17fae */ /* 0x0003e2000f101d48 */
[----:B------:R-:W-:Y:S02]  /*eff0*/  IADD3 R94, P0, R88, R104, RZ ;  /* 0x00000068585e7210 */ /* 0x000fe40007f1e0ff */
[----:B------:R-:W-:Y:S01]  /*f000*/  IADD3.X R89, R91, R0, RZ, P1, !PT ;  /* 0x000000005b597210 */ /* 0x000fe20000ffe4ff */
[-C--:B------:R-:W-:Y:S01]  /*f010*/  HMMA.16816.F32.BF16 R76, R108, R82.reuse, RZ ;  /* 0x000000526c4c723c */ /* 0x080fe200000418ff */
[----:B------:R-:W-:Y:S03]  /*f020*/  IADD3 R92, P1, R94, R104, RZ ;  /* 0x000000685e5c7210 */ /* 0x000fe60007f3e0ff */
[----:B------:R1:W-:Y:S01]  /*f030*/  LDGSTS.E.BYPASS.LTC128B.128 [R241+0x900], [R88.64], !P6 ;  /* 0x0090000058f17fae */ /* 0x0003e2000f101d48 */
[----:B------:R-:W-:Y:S02]  /*f040*/  IADD3.X R95, R89, R0, RZ, P0, !PT ;  /* 0x00000000595f7210 */ /* 0x000fe400007fe4ff */
[----:B------:R-:W-:Y:S01]  /*f050*/  IADD3 R102, P0, R92, R104, RZ ;  /* 0x000000685c667210 */ /* 0x000fe20007f1e0ff */
[C---:B------:R-:W-:Y:S04]  /*f060*/  HMMA.16816.F32.BF16 R80, R112.reuse, R82, RZ ;  /* 0x000000527050723c */ /* 0x040fe800000418ff */
[----:B------:R2:W-:Y:S01]  /*f070*/  LDGSTS.E.BYPASS.LTC128B.128 [R241+0x1100], [R94.64], !P6 ;  /* 0x011000005ef17fae */ /* 0x0005e2000f101d48 */
[-C--:B------:R-:W-:Y:S03]  /*f080*/  IADD3.X R93, R95, R0.reuse, RZ, P1, !PT ;  /* 0x000000005f5d7210 */ /* 0x080fe60000ffe4ff */
[-C--:B------:R-:W-:Y:S01]  /*f090*/  HMMA.16816.F32.BF16 R84, R112, R96.reuse, RZ ;  /* 0x000000607054723c */ /* 0x080fe200000418ff */
[----:B------:R-:W-:Y:S03]  /*f0a0*/  IADD3.X R103, R93, R0, RZ, P0, !PT ;  /* 0x000000005d677210 */ /* 0x000fe600007fe4ff */
[----:B------:R2:W-:Y:S01]  /*f0b0*/  LDGSTS.E.BYPASS.LTC128B.128 [R241+0x1900], [R92.64], !P6 ;  /* 0x019000005cf17fae */ /* 0x0005e2000f101d48 */
[----:B------:R-:W-:Y:S04]  /*f0c0*/  IADD3 R100, P0, R102, R104, RZ ;  /* 0x0000006866647210 */ /* 0x000fe80007f1e0ff */
[----:B------:R-:W-:Y:S03]  /*f0d0*/  IADD3.X R101, R103, R0, RZ, P0, !PT ;  /* 0x0000000067657210 */ /* 0x000fe600007fe4ff */
[----:B------:R3:W-:Y:S01]  /*f0e0*/  LDGSTS.E.BYPASS.LTC128B.128 [R241+0x2100], [R102.64], !P6 ;  /* 0x0210000066f17fae */ /* 0x0007e2000f101d48 */
[C---:B-1----:R-:W-:Y:S07]  /*f0f0*/  HMMA.16816.F32.BF16 R88, R108.reuse, R96, RZ ;  /* 0x000000606c58723c */ /* 0x042fee00000418ff */
[----:B------:R1:W-:Y:S01]  /*f100*/  LDGSTS.E.BYPASS.LTC128B.128 [R241+0x2900], [R100.64], !P6 ;  /* 0x0290000064f17fae */ /* 0x0003e2000f101d48 */
[-C--:B--2---:R-:W-:Y:S01]  /*f110*/  HMMA.16816.F32.BF16 R92, R108, R98.reuse, RZ ;  /* 0x000000626c5c723c */ /* 0x084fe200000418ff */
[----:B---3--:R-:W-:Y:S07]  /*f120*/  IADD3 R102, P0, R100, R104, RZ ;  /* 0x0000006864667210 */ /* 0x008fee0007f1e0ff */
[C---:B------:R-:W-:Y:S04]  /*f130*/  HMMA.16816.F32.BF16 R96, R112.reuse, R98, RZ ;  /* 0x000000627060723c */ /* 0x040fe800000418ff */
[----:B------:R-:W-:Y:S05]  /*f140*/  IADD3.X R103, R101, R0, RZ, P0, !PT ;  /* 0x0000000065677210 */ /* 0x000fea00007fe4ff */
[----:B------:R1:W-:Y:S08]  /*f150*/  LDGSTS.E.BYPASS.LTC128B.128 [R241+0x3100], [R102.64], !P6 ;  /* 0x0310000066f17fae */ /* 0x0003f0000f101d48 */
[----:B------:R-:W0:Y:S01]  /*f160*/  LDGDEPBAR ;  /* 0x00000000000079af */ /* 0x000e220000000000 */
[-C--:B-1----:R-:W-:Y:S08]  /*f170*/  HMMA.16816.F32.BF16 R100, R112, R184.reuse, RZ ;  /* 0x000000b87064723c */ /* 0x082ff000000418ff */
[C---:B------:R-:W-:Y:S08]  /*f180*/  HMMA.16816.F32.BF16 R104, R108.reuse, R184, RZ ;  /* 0x000000b86c68723c */ /* 0x040ff000000418ff */
[-C--:B------:R-:W-:Y:S08]  /*f190*/  HMMA.16816.F32.BF16 R108, R108, R186.reuse, RZ ;  /* 0x000000ba6c6c723c */ /* 0x080ff000000418ff */
[----:B------:R-:W-:Y:S01]  /*f1a0*/  HMMA.16816.F32.BF16 R112, R112, R186, RZ ;  /* 0x000000ba7070723c */ /* 0x000fe200000418ff */
[----:B------:R-:W-:Y:S07]  /*f1b0*/  LDSM.16.M88.4 R184, [R231] ;  /* 0x00000000e7b8783b */ /* 0x000fee0000000200 */
[-C--:B------:R-:W-:Y:S08]  /*f1c0*/  HMMA.16816.F32.BF16 R4, R188, R192.reuse, R4 ;  /* 0x000000c0bc04723c */ /* 0x080ff00000041804 */
[C---:B------:R-:W-:Y:S08]  /*f1d0*/  HMMA.16816.F32.BF16 R8, R196.reuse, R192, R8 ;  /* 0x000000c0c408723c */ /* 0x040ff00000041808 */
[-C--:B------:R-:W-:Y:S08]  /*f1e0*/  HMMA.16816.F32.BF16 R12, R196, R194.reuse, R12 ;  /* 0x000000c2c40c723c */ /* 0x080ff0000004180c */
[C---:B------:R-:W-:Y:S01]  /*f1f0*/  HMMA.16816.F32.BF16 R16, R188.reuse, R194, R16 ;  /* 0x000000c2bc10723c */ /* 0x040fe20000041810 */
[----:B------:R-:W1:Y:S07]  /*f200*/  LDSM.16.M88.4 R192, [R229] ;  /* 0x00000000e5c0783b */ /* 0x000e6e0000000200 */
        /* <DEDUP_REMOVED lines=14> */
[----:B------:R-:W4:Y:S07]  /*f2f0*/  LDSM.16.M88.4 R208, [R229+0x1000] ;  /* 0x00100000e5d0783b */ /* 0x000f2e0000000200 */
[-C--:B------:R-:W-:Y:S08]  /*f300*/  HMMA.16816.F32.BF16 R68, R188, R212.reuse, R68 ;  /* 0x000000d4bc44723c */ /* 0x080ff00000041844 */
[C---:B------:R-:W-:Y:S08]  /*f310*/  HMMA.16816.F32.BF16 R72, R196.reuse, R212, R72 ;  /* 0x000000d4c448723c */ /* 0x040ff00000041848 */
[-C--:B------:R-:W-:Y:S08]  /*f320*/  HMMA.16816.F32.BF16 R76, R196, R214.reuse, R76 ;  /* 0x000000d6c44c723c */ /* 0x080ff0000004184c */
[C---:B------:R-:W-:Y:S01]  /*f330*/  HMMA.16816.F32.BF16 R80, R188.reuse, R214, R80 ;  /* 0x000000d6bc50723c */ /* 0x040fe20000041850 */
[----:B------:R-:W-:Y:S07]  /*f340*/  LDSM.16.M88.4 R212, [R232] ;  /* 0x00000000e8d4783b */ /* 0x000fee0000000200 */
        /* <DEDUP_REMOVED lines=24> */
[C---:B------:R-:W-:Y:S08]  /*f4d0*/  HMMA.16816.F32.BF16 R48, R184.reuse, R210, R48 ;  /* 0x000000d2b830723c */ /* 0x040ff00000041830 */
[-C--:B------:R-:W-:Y:S08]  /*f4e0*/  HMMA.16816.F32.BF16 R52, R184, R188.reuse, R52 ;  /* 0x000000bcb834723c */ /* 0x080ff00000041834 */
[C---:B------:R-:W-:Y:S08]  /*f4f0*/  HMMA.16816.F32.BF16 R56, R200.reuse, R188, R56 ;  /* 0x000000bcc838723c */ /* 0x040ff00000041838 */
[-C--:B------:R-:W-:Y:S08]  /*f500*/  HMMA.16816.F32.BF16 R60, R200, R190.reuse, R60 ;  /* 0x000000bec83c723c */ /* 0x080ff0000004183c */
[C---:B------:R-:W-:Y:S01]  /*f510*/  HMMA.16816.F32.BF16 R64, R184.reuse, R190, R64 ;  /* 0x000000beb840723c */ /* 0x040fe20000041840 */
[----:B------:R-:W3:Y:S07]  /*f520*/  LDSM.16.M88.4 R188, [R232+0x2000] ;  /* 0x00200000e8bc783b */ /* 0x000eee0000000200 */
        /* <DEDUP_REMOVED lines=11> */
[----:B------:R-:W-:Y:S08]  /*f5e0*/  HMMA.16816.F32.BF16 R112, R184, R206, R112 ;  /* 0x000000ceb870723c */ /* 0x000ff00000041870 */
[-C--:B------:R-:W-:Y:S08]  /*f5f0*/  HMMA.16816.F32.BF16 R4, R212, R216.reuse, R4 ;  /* 0x000000d8d404723c */ /* 0x080ff00000041804 */
        /* <DEDUP_REMOVED lines=23> */
[----:B------:R-:W-:Y:S09]  /*f770*/  FMUL.FTZ R19, R19, c[0x0][0x320] ;  /* 0x0000c80013137a20 */ /* 0x000ff20000410000 */
[----:B------:R1:W-:Y:S10]  /*f780*/  MUFU.TANH R185, R7 ;  /* 0x0000000700b97308 */ /* 0x0003f40000002400 */
[----:B------:R-:W-:Y:S10]  /*f790*/  MUFU.TANH R13, R13 ;  /* 0x0000000d000d7308 */ /* 0x000ff40000002400 */
[----:B------:R-:W3:Y:S01]  /*f7a0*/  MUFU.TANH R193, R8 ;  /* 0x0000000800c17308 */ /* 0x000ee20000002400 */
[----:B-1----:R-:W1:Y:S09]  /*f7b0*/  LDSM.16.M88.4 R4, [R226+0x800] ;  /* 0x00080000e204783b */ /* 0x002e720000000200 */
[----:B------:R-:W-:Y:S10]  /*f7c0*/  MUFU.TANH R14, R14 ;  /* 0x0000000e000e7308 */ /* 0x000ff40000002400 */
[----:B------:R-:W4:Y:S10]  /*f7d0*/  MUFU.TANH R192, R9 ;  /* 0x0000000900c07308 */ /* 0x000f340000002400 */
[----:B------:R-:W-:Y:S10]  /*f7e0*/  MUFU.TANH R15, R15 ;  /* 0x0000000f000f7308 */ /* 0x000ff40000002400 */
[----:B------:R-:W-:Y:S01]  /*f7f0*/  MUFU.TANH R195, R10 ;  /* 0x0000000a00c37308 */ /* 0x000fe20000002400 */
[-C--:B-1----:R-:W-:Y:S09]  /*f800*/  HMMA.16816.F32.BF16 R20, R212, R4.reuse, R20 ;  /* 0x00000004d414723c */ /* 0x082ff20000041814 */
[----:B------:R1:W-:Y:S01]  /*f810*/  MUFU.TANH R194, R11 ;  /* 0x0000000b00c27308 */ /* 0x0003e20000002400 */
[C---:B------:R-:W-:Y:S09]  /*f820*/  HMMA.16816.F32.BF16 R24, R188.reuse, R4, R24 ;  /* 0x00000004bc18723c */ /* 0x040ff20000041818 */
[----:B------:R-:W2:Y:S01]  /*f830*/  MUFU.TANH R18, R18 ;  /* 0x0000001200127308 */ /* 0x000ea20000002400 */
[-C--:B------:R-:W-:Y:S04]  /*f840*/  HMMA.16816.F32.BF16 R28, R188, R6.reuse, R28 ;  /* 0x00000006bc1c723c */ /* 0x080fe8000004181c */
[----:B------:R-:W-:Y:S04]  /*f850*/  FMUL.FTZ R22, R22, c[0x0][0x320] ;  /* 0x0000c80016167a20 */ /* 0x000fe80000410000 */
[C---:B------:R-:W-:Y:S01]  /*f860*/  HMMA.16816.F32.BF16 R32, R212.reuse, R6, R32 ;  /* 0x00000006d420723c */ /* 0x040fe20000041820 */
[----:B------:R-:W-:Y:S01]  /*f870*/  MUFU.TANH R16, R16 ;  /* 0x0000001000107308 */ /* 0x000fe20000002400 */
[----:B------:R-:W-:Y:S02]  /*f880*/  LDSM.16.M88.4 R4, [R226+0x1800] ;  /* 0x00180000e204783b */ /* 0x000fe40000000200 */
[----:B------:R-:W-:Y:S02]  /*f890*/  FMUL.FTZ R20, R20, c[0x0][0x320] ;  /* 0x0000c80014147a20 */ /* 0x000fe40000410000 */
[----:B------:R-:W-:Y:S02]  /*f8a0*/  FMUL.FTZ R23, R23, c[0x0][0x320] ;  /* 0x0000c80017177a20 */ /* 0x000fe40000410000 */
[----:B------:R-:W-:Y:S02]  /*f8b0*/  FMUL.FTZ R21, R21, c[0x0][0x320] ;  /* 0x0000c80015157a20 */ /* 0x000fe40000410000 */
[----:B-1----:R-:W1:Y:S01]  /*f8c0*/  LDSM.16.M88.4 R8, [R226+0x1000] ;  /* 0x00100000e208783b */ /* 0x002e620000000200 */
        /* <DEDUP_REMOVED lines=14> */
[----:B------:R-:W-:Y:S07]  /*f9b0*/  FMUL.FTZ R34, R34, c[0x0][0x320] ;  /* 0x0000c80022227a20 */ /* 0x000fee0000410000 */
[----:B------:R-:W-:Y:S01]  /*f9c0*/  MUFU.TANH R30, R30 ;  /* 0x0000001e001e7308 */ /* 0x000fe20000002400 */
[-C--:B-1----:R-:W-:Y:S09]  /*f9d0*/  HMMA.16816.F32.BF16 R36, R212, R8.reuse, R36 ;  /* 0x00000008d424723c */ /* 0x082ff20000041824 */
[----:B------:R-:W1:Y:S01]  /*f9e0*/  MUFU.TANH R22, R22 ;  /* 0x0000001600167308 */ /* 0x000e620000002400 */
[C---:B------:R-:W-:Y:S09]  /*f9f0*/  HMMA.16816.F32.BF16 R40, R188.reuse, R8, R40 ;  /* 0x00000008bc28723c */ /* 0x040ff20000041828 */
[----:B------:R-:W-:Y:S01]  /*fa00*/  MUFU.TANH R20, R20 ;  /* 0x0000001400147308 */ /* 0x000fe20000002400 */
[-C--:B------:R-:W-:Y:S09]  /*fa10*/  HMMA.16816.F32.BF16 R44, R188, R10.reuse, R44 ;  /* 0x0000000abc2c723c */ /* 0x080ff2000004182c */
[----:B------:R-:W1:Y:S01]  /*fa20*/  MUFU.TANH R23, R23 ;  /* 0x0000001700177308 */ /* 0x000e620000002400 */
[C---:B------:R-:W-:Y:S01]  /*fa30*/  HMMA.16816.F32.BF16 R48, R212.reuse, R10, R48 ;  /* 0x0000000ad430723c */ /* 0x040fe20000041830 */
[----:B------:R-:W1:Y:S03]  /*fa40*/  LDSM.16.M88.4 R8, [R226+0x2000] ;  /* 0x00200000e208783b */ /* 0x000e660000000200 */
[----:B------:R-:W-:Y:S02]  /*fa50*/  FMUL.FTZ R38, R38, c[0x0][0x320] ;  /* 0x0000c80026267a20 */ /* 0x000fe40000410000 */
[----:B------:R-:W-:Y:S03]  /*fa60*/  FMUL.FTZ R36, R36, c[0x0][0x320] ;  /* 0x0000c80024247a20 */ /* 0x000fe60000410000 */
[----:B------:R-:W1:Y:S01]  /*fa70*/  MUFU.TANH R24, R24 ;  /* 0x0000001800187308 */ /* 0x000e620000002400 */
[-C--:B------:R-:W-:Y:S03]  /*fa80*/  HMMA.16816.F32.BF16 R52, R212, R4.reuse, R52 ;  /* 0x00000004d434723c */ /* 0x080fe60000041834 */
[----:B------:R-:W-:Y:S02]  /*fa90*/  FMUL.FTZ R39, R39, c[0x0][0x320] ;  /* 0x0000c80027277a20 */ /* 0x000fe40000410000 */
[----:B------:R-:W-:Y:S03]  /*faa0*/  FMUL.FTZ R37, R37, c[0x0][0x320] ;  /* 0x0000c80025257a20 */ /* 0x000fe60000410000 */
[C---:B------:R-:W-:Y:S01]  /*fab0*/  HMMA.16816.F32.BF16 R56, R188.reuse, R4, R56 ;  /* 0x00000004bc38723c */ /* 0x040fe20000041838 */
[----:B------:R-:W1:Y:S03]  /*fac0*/  MUFU.TANH R21, R21 ;  /* 0x0000001500157308 */ /* 0x000e660000002400 */
[----:B------:R-:W-:Y:S02]  /*fad0*/  FMUL.FTZ R47, R47, c[0x0][0x320] ;  /* 0x0000c8002f2f7a20 */ /* 0x000fe40000410000 */
[----:B------:R-:W-:Y:S02]  /*fae0*/  FMUL.FTZ R40, R40, c[0x0][0x320] ;  /* 0x0000c80028287a20 */ /* 0x000fe40000410000 */
[-C--:B------:R-:W-:Y:S03]  /*faf0*/  HMMA.16816.F32.BF16 R60, R188, R6.reuse, R60 ;  /* 0x00000006bc3c723c */ /* 0x080fe6000004183c */
[----:B------:R-:W2:Y:S01]  /*fb00*/  MUFU.TANH R25, R25 ;  /* 0x0000001900197308 */ /* 0x000ea20000002400 */
[----:B------:R-:W-:Y:S02]  /*fb10*/  FMUL.FTZ R48, R48, c[0x0][0x320] ;  /* 0x0000c80030307a20 */ /* 0x000fe40000410000 */
[----:B------:R-:W-:Y:S02]  /*fb20*/  FMUL.FTZ R49, R49, c[0x0][0x320] ;  /* 0x0000c80031317a20 */ /* 0x000fe40000410000 */
[C---:B------:R-:W-:Y:S01]  /*fb30*/  HMMA.16816.F32.BF16 R64, R212.reuse, R6, R64 ;  /* 0x00000006d440723c */ /* 0x040fe20000041840 */
[----:B------:R-:W2:Y:S03]  /*fb40*/  LDSM.16.M88.4 R4, [R226+0x2800] ;  /* 0x00280000e204783b */ /* 0x000ea60000000200 */
[----:B------:R-:W-:Y:S01]  /*fb50*/  FMUL.FTZ R54, R54, c[0x0][0x320] ;  /* 0x0000c80036367a20 */ /* 0x000fe20000410000 */
        /* <DEDUP_REMOVED lines=11> */
[----:B------:R-:W-:Y:S01]  /*fc10*/  MUFU.TANH R28, R28 ;  /* 0x0000001c001c7308 */ /* 0x000fe20000002400 */
[-C--:B------:R-:W-:Y:S03]  /*fc20*/  HMMA.16816.F32.BF16 R76, R188, R10.reuse, R76 ;  /* 0x0000000abc4c723c */ /* 0x080fe6000004184c */
[----:B------:R-:W-:Y:S02]  /*fc30*/  FMUL.FTZ R66, R66, c[0x0][0x320] ;  /* 0x0000c80042427a20 */ /* 0x000fe40000410000 */
[----:B------:R-:W-:Y:S02]  /*fc40*/  FMUL.FTZ R64, R64, c[0x0][0x320] ;  /* 0x0000c80040407a20 */ /* 0x000fe40000410000 */
[----:B------:R-:W-:Y:S01]  /*fc50*/  FMUL.FTZ R70, R70, c[0x0][0x320] ;  /* 0x0000c80046467a20 */ /* 0x000fe20000410000 */
[C---:B------:R-:W-:Y:S01]  /*fc60*/  HMMA.16816.F32.BF16 R80, R212.reuse, R10, R80 ;  /* 0x0000000ad450723c */ /* 0x040fe20000041850 */
[----:B------:R-:W1:Y:S01]  /*fc70*/  MUFU.TANH R35, R35 ;  /* 0x0000002300237308 */ /* 0x000e620000002400 */
[----:B------:R-:W1:Y:S01]  /*fc80*/  LDSM.16.M88.4 R8, [R226+0x3000] ;  /* 0x00300000e208783b */ /* 0x000e620000000200 */
[----:B------:R-:W-:Y:S04]  /*fc90*/  DEPBAR.LE SB0, 0x0 ;  /* 0x000080000000791a */ /* 0x000fe80000000000 */
[----:B------:R-:W-:Y:S01]  /*fca0*/  FMUL.FTZ R73, R73, c[0x0][0x320] ;  /* 0x0000c80049497a20 */ /* 0x000fe20000410000 */
[-C--:B--2---:R-:W-:Y:S03]  /*fcb0*/  HMMA.16816.F32.BF16 R84, R212, R4.reuse, R84 ;  /* 0x00000004d454723c */ /* 0x084fe60000041854 */
[----:B------:R2:W-:Y:S01]  /*fcc0*/  MUFU.TANH R239, R73 ;  /* 0x0000004900ef7308 */ /* 0x0005e20000002400 */
[----:B------:R-:W-:Y:S01]  /*fcd0*/  BAR.SYNC.DEFER_BLOCKING 0x0 ;  /* 0x0000000000007b1d */ /* 0x000fe20000010000 */
[----:B------:R-:W-:Y:S02]  /*fce0*/  FMUL.FTZ R65, R65, c[0x0][0x320] ;  /* 0x0000c80041417a20 */ /* 0x000fe40000410000 */
[----:B------:R-:W-:Y:S01]  /*fcf0*/  FMUL.FTZ R71, R71, c[0x0][0x320] ;  /* 0x0000c80047477a20 */ /* 0x000fe20000410000 */
[C---:B------:R-:W-:Y:S04]  /*fd00*/  HMMA.16816.F32.BF16 R88, R188.reuse, R4, R88 ;  /* 0x00000004bc58723c */ /* 0x040fe80000041858 */
[----:B------:R-:W-:Y:S01]  /*fd10*/  FMUL.FTZ R76, R76, c[0x0][0x320] ;  /* 0x0000c8004c4c7a20 */ /* 0x000fe20000410000 */
[----:B------:R-:W1:Y:S01]  /*fd20*/  MUFU.TANH R33, R33 ;  /* 0x0000002100217308 */ /* 0x000e620000002400 */
[----:B------:R-:W-:Y:S01]  /*fd30*/  FMUL.FTZ R77, R77, c[0x0][0x320] ;  /* 0x0000c8004d4d7a20 */ /* 0x000fe20000410000 */
[----:B------:R-:W-:Y:S01]  /*fd40*/  FMNMX.FTZ R4, R186, R3, !PT ;  /* 0x00000003ba047209 */ /* 0x000fe20007810000 */
[-C--:B------:R-:W-:Y:S04]  /*fd50*/  HMMA.16816.F32.BF16 R92, R188, R6.reuse, R92 ;  /* 0x00000006bc5c723c */ /* 0x080fe8000004185c */
[----:B---3--:R-:W-:Y:S01]  /*fd60*/  FMNMX.FTZ R5, R193, R116, !PT ;  /* 0x00000074c1057209 */ /* 0x008fe20007810000 */
[----:B------:R-:W-:Y:S02]  /*fd70*/  FMUL.FTZ R80, R80, c[0x0][0x320] ;  /* 0x0000c80050507a20 */ /* 0x000fe40000410000 */
[----:B------:R-:W-:Y:S01]  /*fd80*/  MUFU.TANH R29, R29 ;  /* 0x0000001d001d7308 */ /* 0x000fe20000002400 */
[C---:B------:R-:W-:Y:S04]  /*fd90*/  HMMA.16816.F32.BF16 R96, R212.reuse, R6, R96 ;  /* 0x00000006d460723c */ /* 0x040fe80000041860 */
[----:B--2---:R-:W-:Y:S01]  /*fda0*/  FMNMX.FTZ R73, R118, R0, !PT ;  /* 0x0000000076497209 */ /* 0x004fe20007810000 */
[----:B------:R-:W-:Y:S01]  /*fdb0*/  FMUL.FTZ R81, R81, c[0x0][0x320] ;  /* 0x0000c80051517a20 */ /* 0x000fe20000410000 */
[----:B------:R-:W-:Y:S01]  /*fdc0*/  FMNMX.FTZ R0, R185, R4, !PT ;  /* 0x00000004b9007209 */ /* 0x000fe20007810000 */
[----:B------:R-:W-:Y:S01]  /*fdd0*/  FMUL.FTZ R82, R82, c[0x0][0x320] ;  /* 0x0000c80052527a20 */ /* 0x000fe20000410000 */
[----:B----4-:R-:W-:Y:S01]  /*fde0*/  FMNMX.FTZ R4, R192, R5, !PT ;  /* 0x00000005c0047209 */ /* 0x010fe20007810000 */
[----:B------:R-:W2:Y:S01]  /*fdf0*/  MUFU.TANH R38, R38 ;  /* 0x0000002600267308 */ /* 0x000ea20000002400 */
[-C--:B-1----:R-:W-:Y:S03]  /*fe00*/  HMMA.16816.F32.BF16 R100, R212, R8.reuse, R100 ;  /* 0x00000008d464723c */ /* 0x082fe60000041864 */
[----:B------:R-:W-:Y:S01]  /*fe10*/  FMNMX.FTZ R0, R18, R0, !PT ;  /* 0x0000000012007209 */ /* 0x000fe20007810000 */
[----:B------:R-:W-:Y:S01]  /*fe20*/  FMUL.FTZ R90, R90, c[0x0][0x320] ;  /* 0x0000c8005a5a7a20 */ /* 0x000fe20000410000 */
[----:B------:R-:W-:Y:S01]  /*fe30*/  FMNMX.FTZ R4, R12, R4, !PT ;  /* 0x000000040c047209 */ /* 0x000fe20007810000 */
[----:B------:R-:W-:Y:S01]  /*fe40*/  FMUL.FTZ R91, R91, c[0x0][0x320] ;  /* 0x0000c8005b5b7a20 */ /* 0x000fe20000410000 */
[----:B------:R-:W-:Y:S01]  /*fe50*/  FMNMX.FTZ R0, R19, R0, !PT ;  /* 0x0000000013007209 */ /* 0x000fe20007810000 */
[C---:B------:R-:W-:Y:S01]  /*fe60*/  HMMA.16816.F32.BF16 R104, R188.reuse, R8, R104 ;  /* 0x00000008bc68723c */ /* 0x040fe20000041868 */
[----:B------:R-:W1:Y:S03]  /*fe70*/  MUFU.TANH R36, R36 ;  /* 0x0000002400247308 */ /* 0x000e660000002400 */
[----:B------:R-:W-:Y:S01]  /*fe80*/  FMNMX.FTZ R73, R16, R73, !PT ;  /* 0x0000004910497209 */ /* 0x000fe20007810000 */
[----:B------:R-:W-:Y:S01]  /*fe90*/  FMUL.FTZ R50, R50, c[0x0][0x320] ;  /* 0x0000c80032327a20 */ /* 0x000fe20000410000 */
[----:B------:R-:W-:Y:S01]  /*fea0*/  FMNMX.FTZ R5, R22, R0, !PT ;  /* 0x0000000016057209 */ /* 0x000fe20007810000 */
[----:B------:R-:W-:Y:S01]  /*feb0*/  FMUL.FTZ R93, R93, c[0x0][0x320] ;  /* 0x0000c8005d5d7a20 */ /* 0x000fe20000410000 */
[-C--:B------:R-:W-:Y:S03]  /*fec0*/  HMMA.16816.F32.BF16 R108, R188, R10.reuse, R108 ;  /* 0x0000000abc6c723c */ /* 0x080fe6000004186c */
[----:B------:R-:W-:Y:S01]  /*fed0*/  MUFU.TANH R39, R39 ;  /* 0x0000002700277308 */ /* 0x000fe20000002400 */
[----:B------:R-:W-:Y:S01]  /*fee0*/  FMNMX.FTZ R5, R23, R5, !PT ;  /* 0x0000000517057209 */ /* 0x000fe20007810000 */
[----:B------:R-:W-:Y:S01]  /*fef0*/  FMUL.FTZ R92, R92, c[0x0][0x320] ;  /* 0x0000c8005c5c7a20 */ /* 0x000fe20000410000 */
[----:B------:R-:W-:Y:S01]  /*ff00*/  FMNMX.FTZ R4, R13, R4, !PT ;  /* 0x000000040d047209 */ /* 0x000fe20007810000 */
[----:B------:R-:W-:Y:S01]  /*ff10*/  FMUL.FTZ R83, R83, c[0x0][0x320] ;  /* 0x0000c80053537a20 */ /* 0x000fe20000410000 */
[----:B------:R-:W-:Y:S01]  /*ff20*/  HMMA.16816.F32.BF16 R112, R212, R10, R112 ;  /* 0x0000000ad470723c */ /* 0x000fe20000041870 */
[----:B------:R-:W3:Y:S03]  /*ff30*/  LDL R10, [R1+0x38] ;  /* 0x00003800010a7983 */ /* 0x000ee60000100800 */
[----:B------:R-:W-:Y:S01]  /*ff40*/  FMNMX.FTZ R73, R17, R73, !PT ;  /* 0x0000004911497209 */ /* 0x000fe20007810000 */
[----:B------:R-:W-:Y:S01]  /*ff50*/  MUFU.TANH R40, R40 ;  /* 0x0000002800287308 */ /* 0x000fe20000002400 */
[----:B------:R-:W-:Y:S01]  /*ff60*/  FMUL.FTZ R84, R84, c[0x0][0x320] ;  /* 0x0000c80054547a20 */ /* 0x000fe20000410000 */
[----:B------:R-:W-:Y:S01]  /*ff70*/  FMNMX.FTZ R0, R24, R4, !PT ;  /* 0x0000000418007209 */ /* 0x000fe20007810000 */
[----:B------:R-:W-:Y:S01]  /*ff80*/  FMUL.FTZ R86, R86, c[0x0][0x320] ;  /* 0x0000c80056567a20 */ /* 0x000fe20000410000 */
[----:B------:R-:W-:Y:S03]  /*ff90*/  FMNMX.FTZ R73, R20, R73, !PT ;  /* 0x0000004914497209 */ /* 0x000fe60007810000 */
[----:B------:R-:W-:Y:S01]  /*ffa0*/  FMUL.FTZ R87, R87, c[0x0][0x320] ;  /* 0x0000c80057577a20 */ /* 0x000fe20000410000 */
[----:B------:R-:W-:Y:S01]  /*ffb0*/  FMNMX.FTZ R73, R21, R73, !PT ;  /* 0x0000004915497209 */ /* 0x000fe20007810000 */
[----:B------:R-:W-:Y:S01]  /*ffc0*/  FMUL.FTZ R98, R98, c[0x0][0x320] ;  /* 0x0000c80062627a20 */ /* 0x000fe20000410000 */
[----:B------:R-:W4:Y:S01]  /*ffd0*/  MUFU.TANH R37, R37 ;  /* 0x0000002500257308 */ /* 0x000f220000002400 */
        /* <DEDUP_REMOVED lines=9> */
[----:B------:R-:W4:Y:S01]  /*10070*/  MUFU.TANH R50, R50 ;  /* 0x0000003200327308 */ /* 0x000f220000002400 */
[----:B------:R-:W-:Y:S01]  /*10080*/  FMNMX.FTZ R73, R33, R73, !PT ;  /* 0x0000004921497209 */ /* 0x000fe20007810000 */
[----:B------:R-:W-:Y:S01]  /*10090*/  FMUL.FTZ R96, R96, c[0x0][0x320] ;  /* 0x0000c80060607a20 */ /* 0x000fe20000410000 */
[----:B--2---:R-:W-:Y:S01]  /*100a0*/  FMNMX.FTZ R5, R38, R5, !PT ;  /* 0x0000000526057209 */ /* 0x004fe20007810000 */
[----:B------:R-:W-:Y:S01]  /*100b0*/  FMUL.FTZ R97, R97, c[0x0][0x320] ;  /* 0x0000c80061617a20 */ /* 0x000fe20000410000 */
[----:B-1----:R-:W-:Y:S01]  /*100c0*/  FMNMX.FTZ R73, R36, R73, !PT ;  /* 0x0000004924497209 */ /* 0x002fe20007810000 */
[----:B------:R-:W-:Y:S01]  /*100d0*/  FMUL.FTZ R101, R101, c[0x0][0x320] ;  /* 0x0000c80065657a20 */ /* 0x000fe20000410000 */
[----:B------:R-:W-:Y:S01]  /*100e0*/  FMNMX.FTZ R0, R28, R0, !PT ;  /* 0x000000001c007209 */ /* 0x000fe20007810000 */
[----:B------:R-:W-:Y:S02]  /*100f0*/  FMUL.FTZ R100, R100, c[0x0][0x320] ;  /* 0x0000c80064647a20 */ /* 0x000fe40000410000 */
[----:B------:R-:W1:Y:S01]  /*10100*/  MUFU.TANH R48, R48 ;  /* 0x0000003000307308 */ /* 0x000e620000002400 */
[----:B------:R-:W-:Y:S01]  /*10110*/  FMNMX.FTZ R0, R29, R0, !PT ;  /* 0x000000001d007209 */ /* 0x000fe20007810000 */
[----:B------:R-:W-:Y:S01]  /*10120*/  FMUL.FTZ R112, R112, c[0x0][0x320] ;  /* 0x0000c80070707a20 */ /* 0x000fe20000410000 */
[----:B----4-:R-:W-:Y:S01]  /*10130*/  FMNMX.FTZ R73, R37, R73, !PT ;  /* 0x0000004925497209 */ /* 0x010fe20007810000 */
[----:B------:R-:W-:Y:S01]  /*10140*/  FMUL.FTZ R95, R95, c[0x0][0x320] ;  /* 0x0000c8005f5f7a20 */ /* 0x000fe20000410000 */
[----:B------:R-:W-:Y:S01]  /*10150*/  FMNMX.FTZ R4, R40, R0, !PT ;  /* 0x0000000028047209 */ /* 0x000fe20007810000 */
[----:B------:R-:W-:Y:S01]  /*10160*/  FMUL.FTZ R94, R94, c[0x0][0x320] ;  /* 0x0000c8005e5e7a20 */ /* 0x000fe20000410000 */
[----:B------:R-:W-:Y:S01]  /*10170*/  FMNMX.FTZ R0, R39, R5, !PT ;  /* 0x0000000527007209 */ /* 0x000fe20007810000 */
[----:B------:R-:W-:Y:S02]  /*10180*/  FMUL.FTZ R106, R106, c[0x0][0x320] ;  /* 0x0000c8006a6a7a20 */ /* 0x000fe40000410000 */
[----:B------:R-:W2:Y:S01]  /*10190*/  MUFU.TANH R51, R51 ;  /* 0x0000003300337308 */ /* 0x000ea20000002400 */
[----:B------:R-:W-:Y:S01]  /*101a0*/  FMUL.FTZ R88, R88, c[0x0][0x320] ;  /* 0x0000c80058587a20 */ /* 0x000fe20000410000 */
[----:B------:R-:W-:Y:S01]  /*101b0*/  FMNMX.FTZ R5, R195, R117, !PT ;  /* 0x00000075c3057209 */ /* 0x000fe20007810000 */
[----:B------:R-:W-:Y:S01]  /*101c0*/  FMUL.FTZ R104, R104, c[0x0][0x320] ;  /* 0x0000c80068687a20 */ /* 0x000fe20000410000 */
[----:B------:R-:W-:Y:S01]  /*101d0*/  FMNMX.FTZ R0, R50, R0, !PT ;  /* 0x0000000032007209 */ /* 0x000fe20007810000 */
[----:B------:R-:W-:Y:S01]  /*101e0*/  FMUL.FTZ R105, R105, c[0x0][0x320] ;  /* 0x0000c80069697a20 */ /* 0x000fe20000410000 */
[----:B------:R-:W-:Y:S01]  /*101f0*/  FMNMX.FTZ R5, R194, R5, !PT ;  /* 0x00000005c2057209 */ /* 0x000fe20007810000 */
[----:B------:R-:W-:Y:S02]  /*10200*/  FMUL.FTZ R68, R68, c[0x0][0x320] ;  /* 0x0000c80044447a20 */ /* 0x000fe40000410000 */
[----:B------:R-:W-:Y:S01]  /*10210*/  FMUL.FTZ R69, R69, c[0x0][0x320] ;  /* 0x0000c80045457a20 */ /* 0x000fe20000410000 */
[----:B------:R-:W4:Y:S01]  /*10220*/  MUFU.TANH R49, R49 ;  /* 0x0000003100317308 */ /* 0x000f220000002400 */
[----:B------:R-:W-:Y:S01]  /*10230*/  FMNMX.FTZ R5, R14, R5, !PT ;  /* 0x000000050e057209 */ /* 0x000fe20007810000 */
[----:B------:R-:W-:Y:S01]  /*10240*/  FMUL.FTZ R114, R114, c[0x0][0x320] ;  /* 0x0000c80072727a20 */ /* 0x000fe20000410000 */
[----:B-1----:R-:W-:Y:S01]  /*10250*/  FMNMX.FTZ R73, R48, R73, !PT ;  /* 0x0000004930497209 */ /* 0x002fe20007810000 */
[----:B------:R-:W-:Y:S01]  /*10260*/  FMUL.FTZ R113, R113, c[0x0][0x320] ;  /* 0x0000c80071717a20 */ /* 0x000fe20000410000 */
[----:B------:R-:W-:Y:S01]  /*10270*/  FMNMX.FTZ R5, R15, R5, !PT ;  /* 0x000000050f057209 */ /* 0x000fe20007810000 */
[----:B------:R-:W-:Y:S02]  /*10280*/  FMUL.FTZ R59, R59, c[0x0][0x320] ;  /* 0x0000c8003b3b7a20 */ /* 0x000fe40000410000 */
[----:B------:R-:W-:Y:S02]  /*10290*/  FMUL.FTZ R62, R62, c[0x0][0x320] ;  /* 0x0000c8003e3e7a20 */ /* 0x000fe40000410000 */
[----:B------:R-:W1:Y:S01]  /*102a0*/  MUFU.TANH R202, R54 ;  /* 0x0000003600ca7308 */ /* 0x000e620000002400 */
[----:B------:R-:W-:Y:S02]  /*102b0*/  FMUL.FTZ R75, R75, c[0x0][0x320] ;  /* 0x0000c8004b4b7a20 */ /* 0x000fe40000410000 */
[----:B------:R-:W-:Y:S01]  /*102c0*/  FMUL.FTZ R107, R107, c[0x0][0x320] ;  /* 0x0000c8006b6b7a20 */ /* 0x000fe20000410000 */
[----:B--2---:R-:W-:Y:S01]  /*102d0*/  FMNMX.FTZ R0, R51, R0, !PT ;  /* 0x0000000033007209 */ /* 0x004fe20007810000 */
        /* <DEDUP_REMOVED lines=10> */
[----:B------:R-:W2:Y:S01]  /*10380*/  MUFU.TANH R47, R52 ;  /* 0x00000034002f7308 */ /* 0x000ea20000002400 */
[----:B------:R-:W-:Y:S02]  /*10390*/  FMUL.FTZ R78, R78, c[0x0][0x320] ;  /* 0x0000c8004e4e7a20 */ /* 0x000fe40000410000 */
[----:B------:R-:W-:Y:S01]  /*103a0*/  FMUL.FTZ R79, R79, c[0x0][0x320] ;  /* 0x0000c8004f4f7a20 */ /* 0x000fe20000410000 */
[----:B-1----:R-:W-:Y:S01]  /*103b0*/  FMNMX.FTZ R0, R202, R0, !PT ;  /* 0x00000000ca007209 */ /* 0x002fe20007810000 */
[----:B------:R-:W-:Y:S02]  /*103c0*/  FMUL.FTZ R41, R41, c[0x0][0x320] ;  /* 0x0000c80029297a20 */ /* 0x000fe40000410000 */
[----:B------:R-:W-:Y:S02]  /*103d0*/  FMUL.FTZ R44, R44, c[0x0][0x320] ;  /* 0x0000c8002c2c7a20 */ /* 0x000fe40000410000 */
[----:B------:R-:W-:Y:S01]  /*103e0*/  FMUL.FTZ R45, R45, c[0x0][0x320] ;  /* 0x0000c8002d2d7a20 */ /* 0x000fe20000410000 */
[----:B------:R1:W4:Y:S01]  /*103f0*/  MUFU.TANH R203, R55 ;  /* 0x0000003700cb7308 */ /* 0x0003220000002400 */
[----:B------:R-:W-:Y:S02]  /*10400*/  FMUL.FTZ R57, R57, c[0x0][0x320] ;  /* 0x0000c80039397a20 */ /* 0x000fe40000410000 */
[----:B------:R-:W-:Y:S02]  /*10410*/  FMUL.FTZ R108, R108, c[0x0][0x320] ;  /* 0x0000c8006c6c7a20 */ /* 0x000fe40000410000 */
[----:B------:R-:W-:Y:S02]  /*10420*/  FMUL.FTZ R109, R109, c[0x0][0x320] ;  /* 0x0000c8006d6d7a20 */ /* 0x000fe40000410000 */
[----:B------:R-:W-:Y:S03]  /*10430*/  FMUL.FTZ R74, R74, c[0x0][0x320] ;  /* 0x0000c8004a4a7a20 */ /* 0x000fe60000410000 */
[----:B------:R4:W4:Y:S01]  /*10440*/  MUFU.TANH R198, R53 ;  /* 0x0000003500c67308 */ /* 0x0009220000002400 */
[----:B--2---:R-:W-:Y:S09]  /*10450*/  FMNMX.FTZ R73, R47, R73, !PT ;  /* 0x000000492f497209 */ /* 0x004ff20007810000 */
[----:B------:R-:W2:Y:S01]  /*10460*/  MUFU.TANH R200, R66 ;  /* 0x0000004200c87308 */ /* 0x000ea20000002400 */
[----:B-1----:R-:W3:Y:S01]  /*10470*/  LDL.64 R54, [R1+0x28] ;  /* 0x0000280001367983 */ /* 0x002ee20000100a00 */
[----:B----4-:R-:W-:Y:S08]  /*10480*/  FMNMX.FTZ R0, R203, R0, !PT ;  /* 0x00000000cb007209 */ /* 0x010ff00007810000 */
[----:B------:R-:W-:Y:S01]  /*10490*/  MUFU.TANH R205, R56 ;  /* 0x0000003800cd7308 */ /* 0x000fe20000002400 */
[----:B------:R-:W4:Y:S01]  /*104a0*/  LDL R53, [R1+0x20] ;  /* 0x0000200001357983 */ /* 0x000f220000100800 */
[----:B------:R-:W-:Y:S08]  /*104b0*/  FMNMX.FTZ R73, R198, R73, !PT ;  /* 0x00000049c6497209 */ /* 0x000ff00007810000 */
[----:B------:R-:W1:Y:S01]  /*104c0*/  MUFU.TANH R56, R64 ;  /* 0x0000004000387308 */ /* 0x000e620000002400 */
[----:B--2---:R-:W-:Y:S09]  /*104d0*/  FMNMX.FTZ R0, R200, R0, !PT ;  /* 0x00000000c8007209 */ /* 0x004ff20007810000 */
[----:B------:R-:W2:Y:S10]  /*104e0*/  MUFU.TANH R201, R67 ;  /* 0x0000004300c97308 */ /* 0x000eb40000002400 */
[----:B------:R-:W2:Y:S01]  /*104f0*/  MUFU.TANH R197, R70 ;  /* 0x0000004600c57308 */ /* 0x000ea20000002400 */
[----:B-1----:R-:W-:Y:S09]  /*10500*/  FMNMX.FTZ R73, R56, R73, !PT ;  /* 0x0000004938497209 */ /* 0x002ff20007810000 */
[----:B------:R1:W-:Y:S01]  /*10510*/  MUFU.TANH R211, R80 ;  /* 0x0000005000d37308 */ /* 0x0003e20000002400 */
[----:B--2---:R-:W-:Y:S09]  /*10520*/  FMNMX.FTZ R0, R201, R0, !PT ;  /* 0x00000000c9007209 */ /* 0x004ff20007810000 */
[----:B------:R-:W-:Y:S10]  /*10530*/  MUFU.TANH R204, R60 ;  /* 0x0000003c00cc7308 */ /* 0x000ff40000002400 */
[----:B------:R-:W2:Y:S01]  /*10540*/  MUFU.TANH R60, R65 ;  /* 0x00000041003c7308 */ /* 0x000ea20000002400 */
[----:B-1----:R-:W-:Y:S04]  /*10550*/  MOV R80, R197 ;  /* 0x000000c500507202 */ /* 0x002fe80000000f00 */
[----:B------:R-:W-:Y:S05]  /*10560*/  FMNMX.FTZ R0, R80, R0, !PT ;  /* 0x0000000050007209 */ /* 0x000fea0007810000 */
[----:B------:R-:W1:Y:S10]  /*10570*/  MUFU.TANH R209, R71 ;  /* 0x0000004700d17308 */ /* 0x000e740000002400 */
[----:B------:R-:W-:Y:S01]  /*10580*/  MUFU.TANH R243, R90 ;  /* 0x0000005a00f37308 */ /* 0x000fe20000002400 */
[----:B--2---:R-:W-:Y:S09]  /*10590*/  FMNMX.FTZ R73, R60, R73, !PT ;  /* 0x000000493c497209 */ /* 0x004ff20007810000 */
[----:B------:R1:W-:Y:S10]  /*105a0*/  MUFU.TANH R90, R93 ;  /* 0x0000005d005a7308 */ /* 0x0003f40000002400 */
[----:B------:R-:W2:Y:S10]  /*105b0*/  MUFU.TANH R210, R68 ;  /* 0x0000004400d27308 */ /* 0x000eb40000002400 */
[----:B------:R-:W2:Y:S01]  /*105c0*/  MUFU.TANH R196, R69 ;  /* 0x0000004500c47308 */ /* 0x000ea20000002400 */
[----:B-1----:R-:W-:Y:S04]  /*105d0*/  MOV R93, R209 ;  /* 0x000000d1005d7202 */ /* 0x002fe80000000f00 */
[----:B------:R-:W-:Y:S05]  /*105e0*/  FMNMX.FTZ R0, R93, R0, !PT ;  /* 0x000000005d007209 */ /* 0x000fea0007810000 */
[----:B------:R-:W-:Y:S01]  /*105f0*/  MUFU.TANH R220, R91 ;  /* 0x0000005b00dc7308 */ /* 0x000fe20000002400 */
[----:B--2---:R-:W-:Y:S09]  /*10600*/  FMNMX.FTZ R73, R210, R73, !PT ;  /* 0x00000049d2497209 */ /* 0x004ff20007810000 */
[----:B------:R1:W-:Y:S10]  /*10610*/  MUFU.TANH R91, R92 ;  /* 0x0000005c005b7308 */ /* 0x0003f40000002400 */
[----:B------:R2:W2:Y:S10]  /*10620*/  MUFU.TANH R222, R81 ;  /* 0x0000005100de7308 */ /* 0x0004b40000002400 */
[----:B------:R-:W2:Y:S01]  /*10630*/  MUFU.TANH R238, R82 ;  /* 0x0000005200ee7308 */ /* 0x000ea20000002400 */
[----:B-1----:R-:W-:Y:S04]  /*10640*/  MOV R92, R196 ;  /* 0x000000c4005c7202 */ /* 0x002fe80000000f00 */
[----:B------:R-:W-:Y:S05]  /*10650*/  FMNMX.FTZ R73, R92, R73, !PT ;  /* 0x000000495c497209 */ /* 0x000fea0007810000 */
[----:B------:R-:W1:Y:S01]  /*10660*/  MUFU.TANH R247, R83 ;  /* 0x0000005300f77308 */ /* 0x000e620000002400 */
[----:B--2---:R-:W-:Y:S02]  /*10670*/  MOV R81, R211 ;  /* 0x000000d300517202 */ /* 0x004fe40000000f00 */
[----:B------:R-:W-:Y:S02]  /*10680*/  MOV R214, R222 ;  /* 0x000000de00d67202 */ /* 0x000fe40000000f00 */
[----:B------:R-:W-:Y:S05]  /*10690*/  FMNMX.FTZ R73, R81, R73, !PT ;  /* 0x0000004951497209 */ /* 0x000fea0007810000 */
[----:B------:R-:W2:Y:S01]  /*106a0*/  MUFU.TANH R119, R84 ;  /* 0x0000005400777308 */ /* 0x000ea20000002400 */
[----:B------:R-:W-:Y:S02]  /*106b0*/  FMNMX.FTZ R73, R214, R73, !PT ;  /* 0x00000049d6497209 */ /* 0x000fe40007810000 */
[----:B------:R-:W-:Y:S07]  /*106c0*/  FMNMX.FTZ R0, R238, R0, !PT ;  /* 0x00000000ee007209 */ /* 0x000fee0007810000 */
[----:B------:R2:W-:Y:S01]  /*106d0*/  MUFU.TANH R191, R114 ;  /* 0x0000007200bf7308 */ /* 0x0005e20000002400 */
[----:B-1----:R-:W-:Y:S09]  /*106e0*/  FMNMX.FTZ R0, R247, R0, !PT ;  /* 0x00000000f7007209 */ /* 0x002ff20007810000 */
[----:B------:R-:W1:Y:S10]  /*106f0*/  MUFU.TANH R250, R63 ;  /* 0x0000003f00fa7308 */ /* 0x000e740000002400 */
[----:B------:R1:W1:Y:S01]  /*10700*/  MUFU.TANH R63, R86 ;  /* 0x00000056003f7308 */ /* 0x0002620000002400 */
[----:B--2---:R-:W-:Y:S04]  /*10710*/  MOV R114, R119 ;  /* 0x0000007700727202 */ /* 0x004fe80000000f00 */
[----:B------:R-:W-:Y:S05]  /*10720*/  FMNMX.FTZ R73, R114, R73, !PT ;  /* 0x0000004972497209 */ /* 0x000fea0007810000 */
[----:B------:R-:W2:Y:S10]  /*10730*/  MUFU.TANH R26, R26 ;  /* 0x0000001a001a7308 */ /* 0x000eb40000002400 */
[----:B------:R-:W2:Y:S01]  /*10740*/  MUFU.TANH R249, R87 ;  /* 0x0000005700f97308 */ /* 0x000ea20000002400 */
[----:B-1----:R-:W-:Y:S02]  /*10750*/  MOV R86, R250 ;  /* 0x000000fa00567202 */ /* 0x002fe40000000f00 */
[----:B------:R-:W-:Y:S07]  /*10760*/  FMNMX.FTZ R0, R63, R0, !PT ;  /* 0x000000003f007209 */ /* 0x000fee0007810000 */
[----:B------:R-:W1:Y:S01]  /*10770*/  MUFU.TANH R187, R98 ;  /* 0x0000006200bb7308 */ /* 0x000e620000002400 */
[----:B--2---:R-:W-:Y:S04]  /*10780*/  FMNMX.FTZ R5, R26, R5, !PT ;  /* 0x000000051a057209 */ /* 0x004fe80007810000 */
[----:B------:R-:W-:Y:S05]  /*10790*/  FMNMX.FTZ R5, R27, R5, !PT ;  /* 0x000000051b057209 */ /* 0x000fea0007810000 */
[----:B------:R1:W-:Y:S01]  /*107a0*/  MUFU.TANH R217, R102 ;  /* 0x0000006600d97308 */ /* 0x0003e20000002400 */
[----:B------:R-:W-:Y:S02]  /*107b0*/  FMNMX.FTZ R5, R30, R5, !PT ;  /* 0x000000051e057209 */ /* 0x000fe40007810000 */
[----:B------:R-:W-:Y:S07]  /*107c0*/  FMNMX.FTZ R0, R249, R0, !PT ;  /* 0x00000000f9007209 */ /* 0x000fee0007810000 */
[----:B------:R-:W2:Y:S10]  /*107d0*/  MUFU.TANH R233, R85 ;  /* 0x0000005500e97308 */ /* 0x000eb40000002400 */
[----:B------:R-:W3:Y:S01]  /*107e0*/  MUFU.TANH R219, R99 ;  /* 0x0000006300db7308 */ /* 0x000ee20000002400 */
[----:B-1----:R-:W-:Y:S04]  /*107f0*/  MOV R102, R187 ;  /* 0x000000bb00667202 */ /* 0x002fe80000000f00 */
[----:B------:R-:W-:Y:S05]  /*10800*/  FMNMX.FTZ R0, R102, R0, !PT ;  /* 0x0000000066007209 */ /* 0x000fea0007810000 */
[----:B------:R3:W1:Y:S01]  /*10810*/  MUFU.TANH R234, R103 ;  /* 0x0000006700ea7308 */ /* 0x0006620000002400 */
[----:B--2---:R-:W-:Y:S09]  /*10820*/  FMNMX.FTZ R73, R233, R73, !PT ;  /* 0x00000049e9497209 */ /* 0x004ff20007810000 */
[----:B------:R-:W-:Y:S10]  /*10830*/  MUFU.TANH R85, R89 ;  /* 0x0000005900557308 */ /* 0x000ff40000002400 */
[----:B------:R-:W2:Y:S01]  /*10840*/  MUFU.TANH R89, R96 ;  /* 0x0000006000597308 */ /* 0x000ea20000002400 */
[----:B---3--:R-:W-:Y:S04]  /*10850*/  MOV R103, R219 ;  /* 0x000000db00677202 */ /* 0x008fe80000000f00 */
[----:B------:R-:W-:Y:S05]  /*10860*/  FMNMX.FTZ R0, R103, R0, !PT ;  /* 0x0000000067007209 */ /* 0x000fea0007810000 */
[----:B------:R-:W3:Y:S01]  /*10870*/  MUFU.TANH R207, R97 ;  /* 0x0000006100cf7308 */ /* 0x000ee20000002400 */
[----:B------:R-:W-:Y:S02]  /*10880*/  FMNMX.FTZ R0, R217, R0, !PT ;  /* 0x00000000d9007209 */ /* 0x000fe40007810000 */
[----:B----4-:R-:W-:Y:S02]  /*10890*/  ISETP.GT.AND P0, PT, R242, R53, PT ;  /* 0x00000035f200720c */ /* 0x010fe40003f04270 */
[----:B-1----:R-:W-:Y:S02]  /*108a0*/  FMNMX.FTZ R0, R234, R0, !PT ;  /* 0x00000000ea007209 */ /* 0x002fe40007810000 */
[----:B------:R-:W-:Y:S03]  /*108b0*/  IADD3 R242, R242, -0x1, RZ ;  /* 0xfffffffff2f27810 */ /* 0x000fe60007ffe0ff */
[----:B------:R3:W-:Y:S01]  /*108c0*/  MUFU.TANH R98, R101 ;  /* 0x0000006500627308 */ /* 0x0007e20000002400 */
[----:B------:R-:W-:Y:S02]  /*108d0*/  FMNMX.FTZ R0, R191, R0, !PT ;  /* 0x00000000bf007209 */ /* 0x000fe40007810000 */
[----:B--2---:R-:W-:Y:S07]  /*108e0*/  FMNMX.FTZ R73, R89, R73, !PT ;  /* 0x0000004959497209 */ /* 0x004fee0007810000 */
[----:B------:R-:W1:Y:S10]  /*108f0*/  MUFU.TANH R31, R31 ;  /* 0x0000001f001f7308 */ /* 0x000e740000002400 */
[----:B------:R-:W2:Y:S01]  /*10900*/  MUFU.TANH R42, R42 ;  /* 0x0000002a002a7308 */ /* 0x000ea20000002400 */
[----:B---3--:R-:W-:Y:S04]  /*10910*/  MOV R101, R207 ;  /* 0x000000cf00657202 */ /* 0x008fe80000000f00 */
[----:B------:R-:W-:Y:S05]  /*10920*/  FMNMX.FTZ R73, R101, R73, !PT ;  /* 0x0000004965497209 */ /* 0x000fea0007810000 */
[----:B------:R-:W3:Y:S01]  /*10930*/  MUFU.TANH R99, R100 ;  /* 0x0000006400637308 */ /* 0x000ee20000002400 */
[----:B-1----:R-:W-:Y:S09]  /*10940*/  FMNMX.FTZ R5, R31, R5, !PT ;  /* 0x000000051f057209 */ /* 0x002ff20007810000 */
[----:B------:R-:W1:Y:S01]  /*10950*/  MUFU.TANH R43, R43 ;  /* 0x0000002b002b7308 */ /* 0x000e620000002400 */
[----:B--2---:R-:W-:Y:S09]  /*10960*/  FMNMX.FTZ R5, R42, R5, !PT ;  /* 0x000000052a057209 */ /* 0x004ff20007810000 */
[----:B------:R-:W2:Y:S01]  /*10970*/  MUFU.TANH R46, R46 ;  /* 0x0000002e002e7308 */ /* 0x000ea20000002400 */
[----:B---3--:R-:W-:Y:S04]  /*10980*/  FMNMX.FTZ R73, R99, R73, !PT ;  /* 0x0000004963497209 */ /* 0x008fe80007810000 */
[----:B------:R-:W-:Y:S05]  /*10990*/  FMNMX.FTZ R73, R98, R73, !PT ;  /* 0x0000004962497209 */ /* 0x000fea0007810000 */
[----:B------:R-:W3:Y:S01]  /*109a0*/  MUFU.TANH R97, R112 ;  /* 0x0000007000617308 */ /* 0x000ee20000002400 */
[----:B-1----:R-:W-:Y:S09]  /*109b0*/  FMNMX.FTZ R5, R43, R5, !PT ;  /* 0x000000052b057209 */ /* 0x002ff20007810000 */
[----:B------:R-:W1:Y:S01]  /*109c0*/  MUFU.TANH R190, R115 ;  /* 0x0000007300be7308 */ /* 0x000e620000002400 */
[----:B--2---:R-:W-:Y:S04]  /*109d0*/  FMNMX.FTZ R5, R46, R5, !PT ;  /* 0x000000052e057209 */ /* 0x004fe80007810000 */
[----:B------:R-:W-:Y:S05]  /*109e0*/  FMNMX.FTZ R5, R199, R5, !PT ;  /* 0x00000005c7057209 */ /* 0x000fea0007810000 */
[----:B------:R-:W2:Y:S01]  /*109f0*/  MUFU.TANH R113, R113 ;  /* 0x0000007100717308 */ /* 0x000ea20000002400 */
[----:B---3--:R-:W-:Y:S09]  /*10a00*/  FMNMX.FTZ R73, R97, R73, !PT ;  /* 0x0000004961497209 */ /* 0x008ff20007810000 */
[----:B------:R-:W3:Y:S01]  /*10a10*/  MUFU.TANH R221, R58 ;  /* 0x0000003a00dd7308 */ /* 0x000ee20000002400 */
[----:B-1----:R-:W-:Y:S09]  /*10a20*/  FMNMX.FTZ R0, R190, R0, !PT ;  /* 0x00000000be007209 */ /* 0x002ff20007810000 */
[----:B------:R1:W-:Y:S01]  /*10a30*/  MUFU.TANH R248, R72 ;  /* 0x0000004800f87308 */ /* 0x0003e20000002400 */
[----:B--2---:R-:W-:Y:S05]  /*10a40*/  FMNMX.FTZ R73, R113, R73, !PT ;  /* 0x0000004971497209 */ /* 0x004fea0007810000 */
[----:B------:R-:W2:Y:S04]  /*10a50*/  SHFL.BFLY PT, R6, R73, 0x2, 0x1f ;  /* 0x0c401f0049067f89 */ /* 0x000ea800000e0000 */
[----:B------:R-:W4:Y:S01]  /*10a60*/  MUFU.TANH R216, R59 ;  /* 0x0000003b00d87308 */ /* 0x000f220000002400 */
[----:B---3--:R-:W-:Y:S09]  /*10a70*/  FMNMX.FTZ R5, R221, R5, !PT ;  /* 0x00000005dd057209 */ /* 0x008ff20007810000 */
[----:B------:R-:W3:Y:S01]  /*10a80*/  MUFU.TANH R251, R62 ;  /* 0x0000003e00fb7308 */ /* 0x000ee20000002400 */
[----:B-1----:R-:W1:Y:S09]  /*10a90*/  SHFL.BFLY PT, R72, R0, 0x2, 0x1f ;  /* 0x0c401f0000487f89 */ /* 0x002e7200000e0000 */
[----:B------:R-:W1:Y:S01]  /*10aa0*/  MUFU.TANH R245, R74 ;  /* 0x0000004a00f57308 */ /* 0x000e620000002400 */
[----:B--2---:R-:W-:Y:S02]  /*10ab0*/  FMNMX.FTZ R73, R73, R6, !PT ;  /* 0x0000000649497209 */ /* 0x004fe40007810000 */
[----:B----4-:R-:W-:Y:S03]  /*10ac0*/  FMNMX.FTZ R5, R216, R5, !PT ;  /* 0x00000005d8057209 */ /* 0x010fe60007810000 */
[----:B------:R-:W2:Y:S04]  /*10ad0*/  SHFL.BFLY PT, R8, R73, 0x1, 0x1f ;  /* 0x0c201f0049087f89 */ /* 0x000ea800000e0000 */
[----:B------:R4:W4:Y:S01]  /*10ae0*/  MUFU.TANH R244, R75 ;  /* 0x0000004b00f47308 */ /* 0x0009220000002400 */
[----:B---3--:R-:W-:Y:S04]  /*10af0*/  MOV R84, R251 ;  /* 0x000000fb00547202 */ /* 0x008fe80000000f00 */
[----:B------:R-:W-:Y:S05]  /*10b00*/  FMNMX.FTZ R5, R84, R5, !PT ;  /* 0x0000000554057209 */ /* 0x000fea0007810000 */
[----:B------:R3:W-:Y:S01]  /*10b10*/  MUFU.TANH R82, R95 ;  /* 0x0000005f00527308 */ /* 0x0007e20000002400 */
[----:B-1----:R-:W-:Y:S02]  /*10b20*/  FMNMX.FTZ R72, R0, R72, !PT ;  /* 0x0000004800487209 */ /* 0x002fe40007810000 */
[----:B------:R-:W-:Y:S02]  /*10b30*/  FMNMX.FTZ R5, R86, R5, !PT ;  /* 0x0000000556057209 */ /* 0x000fe40007810000 */
[----:B------:R-:W-:Y:S01]  /*10b40*/  MOV R215, R245 ;  /* 0x000000f500d77202 */ /* 0x000fe20000000f00 */
[----:B------:R-:W1:Y:S03]  /*10b50*/  SHFL.BFLY PT, R6, R72, 0x1, 0x1f ;  /* 0x0c201f0048067f89 */ /* 0x000e6600000e0000 */
[----:B------:R-:W-:Y:S01]  /*10b60*/  FMNMX.FTZ R5, R215, R5, !PT ;  /* 0x00000005d7057209 */ /* 0x000fe20007810000 */
[----:B------:R-:W1:Y:S01]  /*10b70*/  MUFU.TANH R252, R78 ;  /* 0x0000004e00fc7308 */ /* 0x000e620000002400 */
[----:B--2---:R-:W-:Y:S01]  /*10b80*/  FMNMX.FTZ R73, R73, R8, !PT ;  /* 0x0000000849497209 */ /* 0x004fe20007810000 */
[----:B----4-:R-:W-:Y:S01]  /*10b90*/  FMUL.FTZ R75, R110, c[0x0][0x320] ;  /* 0x0000c8006e4b7a20 */ /* 0x010fe20000410000 */
[----:B------:R-:W-:Y:S03]  /*10ba0*/  MOV R110, R243 ;  /* 0x000000f3006e7202 */ /* 0x000fe60000000f00 */
[----:B------:R-:W-:Y:S04]  /*10bb0*/  FMUL.FTZ R96, R73, c[0x0][0x2d0] ;  /* 0x0000b40049607a20 */ /* 0x000fe80000410000 */
[----:B------:R-:W2:Y:S01]  /*10bc0*/  MUFU.TANH R223, R79 ;  /* 0x0000004f00df7308 */ /* 0x000ea20000002400 */
[--C-:B------:R-:W-:Y:S02]  /*10bd0*/  FFMA.FTZ R8, R20, c[0x0][0x2d0], -R96.reuse ;  /* 0x0000b40014087a23 */ /* 0x100fe40000010860 */
[--C-:B------:R-:W-:Y:S01]  /*10be0*/  FFMA.FTZ R101, R101, c[0x0][0x2d0], -R96.reuse ;  /* 0x0000b40065657a23 */ /* 0x100fe20000010860 */
[----:B---3--:R-:W-:Y:S04]  /*10bf0*/  MOV R95, R244 ;  /* 0x000000f4005f7202 */ /* 0x008fe80000000f00 */
[----:B------:R-:W-:Y:S02]  /*10c00*/  FMNMX.FTZ R5, R95, R5, !PT ;  /* 0x000000055f057209 */ /* 0x000fe40007810000 */
[----:B------:R3:W-:Y:S01]  /*10c10*/  MUFU.EX2 R244, R8 ;  /* 0x0000000800f47308 */ /* 0x0007e20000000800 */
[----:B-1----:R-:W-:Y:S01]  /*10c20*/  FMNMX.FTZ R72, R72, R6, !PT ;  /* 0x0000000648487209 */ /* 0x002fe20007810000 */
[----:B------:R-:W-:Y:S01]  /*10c30*/  FFMA.FTZ R6, R32, c[0x0][0x2d0], -R96 ;  /* 0x0000b40020067a23 */ /* 0x000fe20000010860 */
[----:B------:R-:W-:Y:S04]  /*10c40*/  MOV R115, R252 ;  /* 0x000000fc00737202 */ /* 0x000fe80000000f00 */
[----:B------:R-:W-:Y:S03]  /*10c50*/  FMNMX.FTZ R0, R115, R5, !PT ;  /* 0x0000000573007209 */ /* 0x000fe60007810000 */
[----:B------:R-:W1:Y:S01]  /*10c60*/  MUFU.TANH R119, R94 ;  /* 0x0000005e00777308 */ /* 0x000e620000002400 */
[----:B--2---:R-:W-:Y:S04]  /*10c70*/  MOV R112, R223 ;  /* 0x000000df00707202 */ /* 0x004fe80000000f00 */
[----:B------:R-:W-:Y:S05]  /*10c80*/  FMNMX.FTZ R0, R112, R0, !PT ;  /* 0x0000000070007209 */ /* 0x000fea0007810000 */
[----:B------:R-:W2:Y:S01]  /*10c90*/  MUFU.TANH R83, R106 ;  /* 0x0000006a00537308 */ /* 0x000ea20000002400 */
[----:B------:R-:W-:Y:S01]  /*10ca0*/  FMNMX.FTZ R5, R110, R0, !PT ;  /* 0x000000006e057209 */ /* 0x000fe20007810000 */
[----:B------:R-:W-:Y:S01]  /*10cb0*/  FMUL.FTZ R0, R111, c[0x0][0x320] ;  /* 0x0000c8006f007a20 */ /* 0x000fe20000410000 */
[----:B---3--:R-:W-:Y:S02]  /*10cc0*/  @P0 MOV R8, c[0x0][0x1e0] ;  /* 0x0000780000080a02 */ /* 0x008fe40000000f00 */
[----:B------:R-:W-:Y:S05]  /*10cd0*/  FMNMX.FTZ R5, R220, R5, !PT ;  /* 0x00000005dc057209 */ /* 0x000fea0007810000 */
[----:B------:R3:W-:Y:S01]  /*10ce0*/  MUFU.TANH R74, R0 ;  /* 0x00000000004a7308 */ /* 0x0007e20000002400 */
[----:B-1----:R-:W-:Y:S02]  /*10cf0*/  FMNMX.FTZ R5, R119, R5, !PT ;  /* 0x0000000577057209 */ /* 0x002fe40007810000 */
[----:B------:R-:W-:Y:S02]  /*10d00*/  MOV R94, R249 ;  /* 0x000000f9005e7202 */ /* 0x000fe40000000f00 */
[----:B------:R-:W-:Y:S05]  /*10d10*/  FMNMX.FTZ R5, R82, R5, !PT ;  /* 0x0000000552057209 */ /* 0x000fea0007810000 */
[----:B------:R-:W1:Y:S01]  /*10d20*/  MUFU.TANH R212, R107 ;  /* 0x0000006b00d47308 */ /* 0x000e620000002400 */
[----:B--2---:R-:W-:Y:S02]  /*10d30*/  FMNMX.FTZ R5, R83, R5, !PT ;  /* 0x0000000553057209 */ /* 0x004fe40007810000 */
[----:B------:R-:W-:Y:S07]  /*10d40*/  MOV R106, R248 ;  /* 0x000000f8006a7202 */ /* 0x000fee0000000f00 */
[----:B------:R-:W2:Y:S01]  /*10d50*/  MUFU.TANH R75, R75 ;  /* 0x0000004b004b7308 */ /* 0x000ea20000002400 */
[----:B---3--:R-:W-:Y:S04]  /*10d60*/  FADD.FTZ R0, -R73, R2 ;  /* 0x0000000249007221 */ /* 0x008fe80000010100 */
[----:B------:R-:W-:Y:S05]  /*10d70*/  FMUL.FTZ R2, R0, c[0x0][0x2d0] ;  /* 0x0000b40000027a20 */ /* 0x000fea0000410000 */
[----:B------:R-:W3:Y:S01]  /*10d80*/  MUFU.TANH R41, R41 ;  /* 0x0000002900297308 */ /* 0x000ee20000002400 */
[----:B-1----:R-:W-:Y:S01]  /*10d90*/  FMNMX.FTZ R0, R212, R5, !PT ;  /* 0x00000005d4007209 */ /* 0x002fe20007810000 */
[--C-:B------:R-:W-:Y:S01]  /*10da0*/  FFMA.FTZ R5, R33, c[0x0][0x2d0], -R96.reuse ;  /* 0x0000b40021057a23 */ /* 0x100fe20000010860 */
[----:B------:R-:W-:Y:S07]  /*10db0*/  MOV R107, R247 ;  /* 0x000000f7006b7202 */ /* 0x000fee0000000f00 */
[----:B------:R1:W-:Y:S01]  /*10dc0*/  MUFU.EX2 R9, R5 ;  /* 0x0000000500097308 */ /* 0x0003e20000000800 */
[----:B--2---:R-:W-:Y:S04]  /*10dd0*/  FMNMX.FTZ R0, R75, R0, !PT ;  /* 0x000000004b007209 */ /* 0x004fe80007810000 */
[----:B------:R-:W-:Y:S05]  /*10de0*/  FMNMX.FTZ R0, R74, R0, !PT ;  /* 0x000000004a007209 */ /* 0x000fea0007810000 */
[----:B------:R-:W2:Y:S01]  /*10df0*/  MUFU.TANH R44, R44 ;  /* 0x0000002c002c7308 */ /* 0x000ea20000002400 */
[----:B---3--:R-:W-:Y:S09]  /*10e00*/  FMNMX.FTZ R4, R41, R4, !PT ;  /* 0x0000000429047209 */ /* 0x008ff20007810000 */
[----:B------:R3:W-:Y:S01]  /*10e10*/  MUFU.EX2 R70, R2 ;  /* 0x0000000200467308 */ /* 0x0007e20000000800 */
[----:B-1----:R-:W-:Y:S09]  /*10e20*/  @P0 MOV R5, R10 ;  /* 0x0000000a00050202 */ /* 0x002ff20000000f00 */
[----:B------:R-:W1:Y:S01]  /*10e30*/  MUFU.TANH R45, R45 ;  /* 0x0000002d002d7308 */ /* 0x000e620000002400 */
[----:B--2---:R-:W-:Y:S09]  /*10e40*/  FMNMX.FTZ R4, R44, R4, !PT ;  /* 0x000000042c047209 */ /* 0x004ff20007810000 */
[----:B------:R-:W2:Y:S01]  /*10e50*/  MUFU.TANH R208, R57 ;  /* 0x0000003900d07308 */ /* 0x000ea20000002400 */
[----:B---3--:R-:W-:Y:S02]  /*10e60*/  FADD.FTZ R2, -R72, R3 ;  /* 0x0000000348027221 */ /* 0x008fe40000010100 */
[----:B------:R-:W3:Y:S02]  /*10e70*/  SHFL.BFLY PT, R3, R0, 0x2, 0x1f ;  /* 0x0c401f0000037f89 */ /* 0x000ee400000e0000 */
[----:B------:R-:W-:Y:S05]  /*10e80*/  FMUL.FTZ R2, R2, c[0x0][0x2d0] ;  /* 0x0000b40002027a20 */ /* 0x000fea0000410000 */
[----:B------:R-:W4:Y:S01]  /*10e90*/  MUFU.TANH R206, R61 ;  /* 0x0000003d00ce7308 */ /* 0x000f220000002400 */
[----:B-1----:R-:W-:Y:S04]  /*10ea0*/  FMNMX.FTZ R4, R45, R4, !PT ;  /* 0x000000042d047209 */ /* 0x002fe80007810000 */
[----:B------:R-:W-:Y:S05]  /*10eb0*/  FMNMX.FTZ R4, R205, R4, !PT ;  /* 0x00000004cd047209 */ /* 0x000fea0007810000 */
[----:B------:R-:W1:Y:S01]  /*10ec0*/  MUFU.TANH R240, R76 ;  /* 0x0000004c00f07308 */ /* 0x000e620000002400 */
[----:B--2---:R-:W-:Y:S04]  /*10ed0*/  FMNMX.FTZ R4, R208, R4, !PT ;  /* 0x00000004d0047209 */ /* 0x004fe80007810000 */
[----:B------:R-:W-:Y:S05]  /*10ee0*/  FMNMX.FTZ R4, R204, R4, !PT ;  /* 0x00000004cc047209 */ /* 0x000fea0007810000 */
[----:B------:R-:W2:Y:S01]  /*10ef0*/  MUFU.TANH R230, R77 ;  /* 0x0000004d00e67308 */ /* 0x000ea20000002400 */
[----:B---3--:R-:W-:Y:S01]  /*10f00*/  FMNMX.FTZ R0, R0, R3, !PT ;  /* 0x0000000300007209 */ /* 0x008fe20007810000 */
[----:B------:R-:W-:Y:S02]  /*10f10*/  FFMA.FTZ R3, R17, c[0x0][0x2d0], -R96 ;  /* 0x0000b40011037a23 */ /* 0x000fe40000010860 */
[----:B------:R-:W-:Y:S01]  /*10f20*/  FMUL.FTZ R17, R70, R133 ;  /* 0x0000008546117220 */ /* 0x000fe20000410000 */
[----:B----4-:R-:W-:Y:S04]  /*10f30*/  FMNMX.FTZ R4, R206, R4, !PT ;  /* 0x00000004ce047209 */ /* 0x010fe80007810000 */
[----:B------:R-:W-:Y:S01]  /*10f40*/  FMNMX.FTZ R4, R248, R4, !PT ;  /* 0x00000004f8047209 */ /* 0x000fe20007810000 */
[----:B------:R-:W3:Y:S03]  /*10f50*/  MUFU.TANH R218, R88 ;  /* 0x0000005800da7308 */ /* 0x000ee60000002400 */
[----:B------:R-:W-:Y:S04]  /*10f60*/  FMNMX.FTZ R4, R239, R4, !PT ;  /* 0x00000004ef047209 */ /* 0x000fe80007810000 */
[----:B-1----:R-:W-:Y:S03]  /*10f70*/  FMNMX.FTZ R4, R240, R4, !PT ;  /* 0x00000004f0047209 */ /* 0x002fe60007810000 */
[----:B------:R1:W4:Y:S01]  /*10f80*/  MUFU.TANH R88, R104 ;  /* 0x0000006800587308 */ /* 0x0003220000002400 */
[----:B--2---:R-:W-:Y:S09]  /*10f90*/  FMNMX.FTZ R4, R230, R4, !PT ;  /* 0x00000004e6047209 */ /* 0x004ff20007810000 */
[----:B------:R2:W-:Y:S01]  /*10fa0*/  MUFU.EX2 R245, R3 ;  /* 0x0000000300f57308 */ /* 0x0005e20000000800 */
[----:B---3--:R-:W-:Y:S02]  /*10fb0*/  FMNMX.FTZ R4, R218, R4, !PT ;  /* 0x00000004da047209 */ /* 0x008fe40007810000 */
[----:B------:R-:W-:Y:S02]  /*10fc0*/  MOV R133, R218 ;  /* 0x000000da00857202 */ /* 0x000fe40000000f00 */
[----:B------:R-:W-:Y:S05]  /*10fd0*/  FMNMX.FTZ R4, R85, R4, !PT ;  /* 0x0000000455047209 */ /* 0x000fea0007810000 */
[----:B------:R-:W3:Y:S01]  /*10fe0*/  MUFU.TANH R87, R105 ;  /* 0x0000006900577308 */ /* 0x000ee20000002400 */
[----:B------:R-:W-:Y:S01]  /*10ff0*/  FMNMX.FTZ R4, R91, R4, !PT ;  /* 0x000000045b047209 */ /* 0x000fe20007810000 */
[----:B-1----:R-:W-:Y:S03]  /*11000*/  FMUL.FTZ R104, R72, c[0x0][0x2d0] ;  /* 0x0000b40048687a20 */ /* 0x002fe60000410000 */
[----:B------:R-:W-:Y:S01]  /*11010*/  FMNMX.FTZ R4, R90, R4, !PT ;  /* 0x000000045a047209 */ /* 0x000fe20007810000 */
[--C-:B------:R-:W-:Y:S04]  /*11020*/  FFMA.FTZ R102, R102, c[0x0][0x2d0], -R104.reuse ;  /* 0x0000b40066667a23 */ /* 0x100fe80000010868 */
[----:B------:R-:W1:Y:S01]  /*11030*/  MUFU.TANH R108, R108 ;  /* 0x0000006c006c7308 */ /* 0x000e620000002400 */
[----:B----4-:R-:W-:Y:S01]  /*11040*/  FMNMX.FTZ R4, R88, R4, !PT ;  /* 0x0000000458047209 */ /* 0x010fe20007810000 */
[--C-:B------:R-:W-:Y:S02]  /*11050*/  FFMA.FTZ R103, R103, c[0x0][0x2d0], -R104.reuse ;  /* 0x0000b40067677a23 */ /* 0x100fe40000010868 */
[--C-:B--2---:R-:W-:Y:S06]  /*11060*/  FFMA.FTZ R3, R186, c[0x0][0x2d0], -R104.reuse ;  /* 0x0000b400ba037a23 */ /* 0x104fec0000010868 */
[----:B------:R-:W2:Y:S01]  /*11070*/  MUFU.TANH R109, R109 ;  /* 0x0000006d006d7308 */ /* 0x000ea20000002400 */
[----:B---3--:R-:W-:Y:S09]  /*11080*/  FMNMX.FTZ R4, R87, R4, !PT ;  /* 0x0000000457047209 */ /* 0x008ff20007810000 */
[----:B------:R3:W-:Y:S01]  /*11090*/  MUFU.EX2 R187, R3 ;  /* 0x0000000300bb7308 */ /* 0x0007e20000000800 */
[----:B-1----:R-:W-:Y:S09]  /*110a0*/  FMNMX.FTZ R4, R108, R4, !PT ;  /* 0x000000046c047209 */ /* 0x002ff20007810000 */
[----:B------:R-:W-:Y:S01]  /*110b0*/  MUFU.EX2 R69, R2 ;  /* 0x0000000200457308 */ /* 0x000fe20000000800 */
[----:B--2---:R-:W-:Y:S05]  /*110c0*/  FMNMX.FTZ R4, R109, R4, !PT ;  /* 0x000000046d047209 */ /* 0x004fea0007810000 */
[----:B------:R-:W1:Y:S04]  /*110d0*/  SHFL.BFLY PT, R7, R4, 0x2, 0x1f ;  /* 0x0c401f0004077f89 */ /* 0x000e6800000e0000 */
[----:B------:R-:W-:Y:S01]  /*110e0*/  MUFU.EX2 R32, R6 ;  /* 0x0000000600207308 */ /* 0x000fe20000000800 */
[----:B---3--:R-:W-:Y:S09]  /*110f0*/  FFMA.FTZ R3, R185, c[0x0][0x2d0], -R104 ;  /* 0x0000b400b9037a23 */ /* 0x008ff20000010868 */
[----:B------:R2:W3:Y:S01]  /*11100*/  MUFU.EX2 R209, R3 ;  /* 0x0000000300d17308 */ /* 0x0004e20000000800 */
[----:B-1----:R-:W-:Y:S01]  /*11110*/  FMNMX.FTZ R4, R4, R7, !PT ;  /* 0x0000000704047209 */ /* 0x002fe20007810000 */
[----:B------:R-:W-:Y:S04]  /*11120*/  FFMA.FTZ R7, R21, c[0x0][0x2d0], -R96 ;  /* 0x0000b40015077a23 */ /* 0x000fe80000010860 */
[----:B------:R-:W1:Y:S01]  /*11130*/  SHFL.BFLY PT, R71, R4, 0x1, 0x1f ;  /* 0x0c201f0004477f89 */ /* 0x000e6200000e0000 */
[----:B--2---:R-:W-:Y:S01]  /*11140*/  FFMA.FTZ R3, R18, c[0x0][0x2d0], -R104 ;  /* 0x0000b40012037a23 */ /* 0x004fe20000010868 */
[----:B---3--:R-:W-:Y:S01]  /*11150*/  F2FP.BF16.PACK_AB R77, R209, R187 ;  /* 0x000000bbd14d723e */ /* 0x008fe200000010ff */
[----:B------:R-:W-:Y:S01]  /*11160*/  FMUL.FTZ R18, R69, R134 ;  /* 0x0000008645127220 */ /* 0x000fe20000410000 */
[----:B------:R-:W-:Y:S01]  /*11170*/  MOV R134, R63 ;  /* 0x0000003f00867202 */ /* 0x000fe20000000f00 */
[----:B------:R2:W-:Y:S01]  /*11180*/  MUFU.EX2 R222, R3 ;  /* 0x0000000300de7308 */ /* 0x0005e20000000800 */
[----:B-1----:R-:W-:Y:S01]  /*11190*/  FMNMX.FTZ R71, R4, R71, !PT ;  /* 0x0000004704477209 */ /* 0x002fe20007810000 */
[----:B------:R-:W-:Y:S08]  /*111a0*/  FFMA.FTZ R4, R184, c[0x0][0x2d0], -R96 ;  /* 0x0000b400b8047a23 */ /* 0x000ff00000010860 */
[----:B------:R1:W-:Y:S01]  /*111b0*/  MUFU.EX2 R207, R4 ;  /* 0x0000000400cf7308 */ /* 0x0003e20000000800 */
[C---:B------:R-:W-:Y:S02]  /*111c0*/  FADD.FTZ R2, -R71.reuse, R116 ;  /* 0x0000007447027221 */ /* 0x040fe40000010100 */
[----:B------:R-:W-:Y:S02]  /*111d0*/  FMUL.FTZ R105, R71, c[0x0][0x2d0] ;  /* 0x0000b40047697a20 */ /* 0x000fe40000410000 */
[----:B------:R-:W-:Y:S02]  /*111e0*/  FMUL.FTZ R2, R2, c[0x0][0x2d0] ;  /* 0x0000b40002027a20 */ /* 0x000fe40000410000 */
[--C-:B--2---:R-:W-:Y:S03]  /*111f0*/  FFMA.FTZ R3, R193, c[0x0][0x2d0], -R105.reuse ;  /* 0x0000b400c1037a23 */ /* 0x104fe60000010869 */
[----:B------:R2:W3:Y:S10]  /*11200*/  MUFU.EX2 R68, R2 ;  /* 0x0000000200447308 */ /* 0x0004f40000000800 */
[----:B------:R4:W-:Y:S01]  /*11210*/  MUFU.EX2 R185, R3 ;  /* 0x0000000300b97308 */ /* 0x0009e20000000800 */
[----:B-1----:R-:W-:Y:S09]  /*11220*/  FFMA.FTZ R4, R22, c[0x0][0x2d0], -R104 ;  /* 0x0000b40016047a23 */ /* 0x002ff20000010868 */
[----:B------:R1:W-:Y:S01]  /*11230*/  MUFU.EX2 R111, R4 ;  /* 0x00000004006f7308 */ /* 0x0003e20000000800 */
[--C-:B--2---:R-:W-:Y:S09]  /*11240*/  FFMA.FTZ R2, R118, c[0x0][0x2d0], -R96.reuse ;  /* 0x0000b40076027a23 */ /* 0x104ff20000010860 */
[----:B------:R2:W2:Y:S01]  /*11250*/  MUFU.EX2 R211, R2 ;  /* 0x0000000200d37308 */ /* 0x0004a20000000800 */
[--C-:B----4-:R-:W-:Y:S09]  /*11260*/  FFMA.FTZ R3, R192, c[0x0][0x2d0], -R105.reuse ;  /* 0x0000b400c0037a23 */ /* 0x110ff20000010869 */
[----:B------:R4:W4:Y:S01]  /*11270*/  MUFU.EX2 R186, R3 ;  /* 0x0000000300ba7308 */ /* 0x0009220000000800 */
[--C-:B-1----:R-:W-:Y:S02]  /*11280*/  FFMA.FTZ R4, R29, c[0x0][0x2d0], -R105.reuse ;  /* 0x0000b4001d047a23 */ /* 0x102fe40000010869 */
[----:B---3--:R-:W-:Y:S02]  /*11290*/  FMUL.FTZ R29, R68, R145 ;  /* 0x00000091441d7220 */ /* 0x008fe40000410000 */
[----:B--2---:R-:W-:Y:S01]  /*112a0*/  FFMA.FTZ R2, R16, c[0x0][0x2d0], -R96 ;  /* 0x0000b40010027a23 */ /* 0x004fe20000010860 */
[----:B------:R-:W-:Y:S04]  /*112b0*/  F2FP.BF16.PACK_AB R76, R211, R207 ;  /* 0x000000cfd34c723e */ /* 0x000fe800000010ff */
[----:B------:R-:W-:Y:S01]  /*112c0*/  MUFU.EX2 R16, R4 ;  /* 0x0000000400107308 */ /* 0x000fe20000000800 */
[--C-:B----4-:R-:W-:Y:S01]  /*112d0*/  FFMA.FTZ R3, R12, c[0x0][0x2d0], -R105.reuse ;  /* 0x0000b4000c037a23 */ /* 0x110fe20000010869 */
[----:B------:R-:W-:Y:S08]  /*112e0*/  F2FP.BF16.PACK_AB R64, R186, R185 ;  /* 0x000000b9ba40723e */ /* 0x000ff000000010ff */
[----:B------:R1:W2:Y:S10]  /*112f0*/  MUFU.EX2 R213, R2 ;  /* 0x0000000200d57308 */ /* 0x0002b40000000800 */
[----:B------:R3:W-:Y:S01]  /*11300*/  MUFU.EX2 R219, R3 ;  /* 0x0000000300db7308 */ /* 0x0007e20000000800 */
[----:B-1----:R-:W1:Y:S01]  /*11310*/  SHFL.BFLY PT, R2, R0, 0x1, 0x1f ;  /* 0x0c201f0000027f89 */ /* 0x002e6200000e0000 */
[----:B--2---:R-:W-:Y:S01]  /*11320*/  F2FP.BF16.PACK_AB R78, R245, R213 ;  /* 0x000000d5f54e723e */ /* 0x004fe200000010ff */
[----:B---3--:R-:W-:Y:S07]  /*11330*/  FFMA.FTZ R3, R13, c[0x0][0x2d0], -R105 ;  /* 0x0000b4000d037a23 */ /* 0x008fee0000010869 */
[----:B------:R2:W3:Y:S01]  /*11340*/  MUFU.EX2 R223, R3 ;  /* 0x0000000300df7308 */ /* 0x0004e20000000800 */
[----:B-1----:R-:W-:Y:S01]  /*11350*/  FMNMX.FTZ R2, R0, R2, !PT ;  /* 0x0000000200027209 */ /* 0x002fe20007810000 */
[----:B------:R-:W-:Y:S02]  /*11360*/  FFMA.FTZ R0, R19, c[0x0][0x2d0], -R104 ;  /* 0x0000b40013007a23 */ /* 0x000fe40000010868 */
[----:B------:R-:W-:Y:S01]  /*11370*/  FMUL.FTZ R19, R69, R135 ;  /* 0x0000008745137220 */ /* 0x000fe20000410000 */
[----:B------:R-:W-:Y:S05]  /*11380*/  MOV R135, R95 ;  /* 0x0000005f00877202 */ /* 0x000fea0000000f00 */
[----:B------:R1:W4:Y:S01]  /*11390*/  MUFU.EX2 R243, R0 ;  /* 0x0000000000f37308 */ /* 0x0003220000000800 */
[----:B------:R-:W-:Y:S04]  /*113a0*/  FMUL.FTZ R100, R2, c[0x0][0x2d0] ;  /* 0x0000b40002647a20 */ /* 0x000fe80000410000 */
[--C-:B------:R-:W-:Y:S02]  /*113b0*/  FFMA.FTZ R4, R26, c[0x0][0x2d0], -R100.reuse ;  /* 0x0000b4001a047a23 */ /* 0x100fe40000010864 */
[--C-:B--2---:R-:W-:Y:S01]  /*113c0*/  FFMA.FTZ R3, R195, c[0x0][0x2d0], -R100.reuse ;  /* 0x0000b400c3037a23 */ /* 0x104fe20000010864 */
[----:B---3--:R-:W-:Y:S03]  /*113d0*/  F2FP.BF16.PACK_AB R66, R223, R219 ;  /* 0x000000dbdf42723e */ /* 0x008fe600000010ff */
[----:B------:R2:W-:Y:S01]  /*113e0*/  MUFU.EX2 R118, R3 ;  /* 0x0000000300767308 */ /* 0x0005e20000000800 */
[----:B-1----:R-:W-:Y:S01]  /*113f0*/  FADD.FTZ R0, -R2, R117 ;  /* 0x0000007502007221 */ /* 0x002fe20000010100 */
[----:B----4-:R-:W-:Y:S08]  /*11400*/  F2FP.BF16.PACK_AB R79, R243, R222 ;  /* 0x000000def34f723e */ /* 0x010ff000000010ff */
[----:B------:R1:W-:Y:S01]  /*11410*/  MUFU.EX2 R117, R7 ;  /* 0x0000000700757308 */ /* 0x0003e20000000800 */
[----:B------:R-:W-:Y:S09]  /*11420*/  FMUL.FTZ R0, R0, c[0x0][0x2d0] ;  /* 0x0000b40000007a20 */ /* 0x000ff20000410000 */
[----:B------:R-:W3:Y:S01]  /*11430*/  MUFU.EX2 R0, R0 ;  /* 0x0000000000007308 */ /* 0x000ee20000000800 */
[--C-:B--2---:R-:W-:Y:S09]  /*11440*/  FFMA.FTZ R3, R194, c[0x0][0x2d0], -R100.reuse ;  /* 0x0000b400c2037a23 */ /* 0x104ff20000010864 */
[----:B------:R2:W4:Y:S01]  /*11450*/  MUFU.EX2 R184, R3 ;  /* 0x0000000300b87308 */ /* 0x0005220000000800 */
[----:B-1----:R-:W-:Y:S09]  /*11460*/  @P0 IMAD.WIDE.U32 R6, R242, c[0x0][0x1e0], RZ ;  /* 0x00007800f2060a25 */ /* 0x002ff200078e00ff */
[----:B------:R1:W-:Y:S01]  /*11470*/  MUFU.EX2 R194, R4 ;  /* 0x0000000400c27308 */ /* 0x0003e20000000800 */
[C---:B---3--:R-:W-:Y:S02]  /*11480*/  FMUL.FTZ R26, R0.reuse, R142 ;  /* 0x0000008e001a7220 */ /* 0x048fe40000410000 */
[----:B------:R-:W-:Y:S02]  /*11490*/  FMUL.FTZ R63, R0, R179 ;  /* 0x000000b3003f7220 */ /* 0x000fe40000410000 */
[----:B--2---:R-:W-:Y:S01]  /*114a0*/  FFMA.FTZ R3, R14, c[0x0][0x2d0], -R100 ;  /* 0x0000b4000e037a23 */ /* 0x004fe20000010864 */
[----:B----4-:R-:W-:Y:S04]  /*114b0*/  F2FP.BF16.PACK_AB R65, R184, R118 ;  /* 0x00000076b841723e */ /* 0x010fe800000010ff */
[----:B------:R2:W-:Y:S01]  /*114c0*/  MUFU.EX2 R188, R3 ;  /* 0x0000000300bc7308 */ /* 0x0005e20000000800 */
[----:B-1----:R-:W-:Y:S05]  /*114d0*/  @P0 MOV R4, R54 ;  /* 0x0000003600040202 */ /* 0x002fea0000000f00 */
[----:B------:R-:W-:Y:S04]  /*114e0*/  @P0 IMAD.WIDE.U32 R4, R6, 0x70, R4 ;  /* 0x0000007006040825 */ /* 0x000fe800078e0004 */
[--C-:B------:R-:W-:Y:S02]  /*114f0*/  FFMA.FTZ R6, R27, c[0x0][0x2d0], -R100.reuse ;  /* 0x0000b4001b067a23 */ /* 0x100fe40000010864 */
[----:B------:R-:W-:Y:S01]  /*11500*/  FMUL.FTZ R27, R0, R143 ;  /* 0x0000008f001b7220 */ /* 0x000fe20000410000 */
[----:B------:R-:W-:Y:S01]  /*11510*/  MOV R143, R111 ;  /* 0x0000006f008f7202 */ /* 0x000fe20000000f00 */
[----:B------:R1:W-:Y:S01]  /*11520*/  MUFU.EX2 R195, R6 ;  /* 0x0000000600c37308 */ /* 0x0003e20000000800 */
[----:B------:R-:W-:Y:S01]  /*11530*/  MOV R111, R215 ;  /* 0x000000d7006f7202 */ /* 0x000fe20000000f00 */
[----:B--2---:R-:W-:Y:S08]  /*11540*/  FFMA.FTZ R3, R15, c[0x0][0x2d0], -R100 ;  /* 0x0000b4000f037a23 */ /* 0x004ff00000010864 */
[----:B------:R2:W3:Y:S01]  /*11550*/  MUFU.EX2 R189, R3 ;  /* 0x0000000300bd7308 */ /* 0x0004e20000000800 */
[----:B-1----:R-:W-:Y:S01]  /*11560*/  @P0 LEA R6, P2, R4, c[0x0][0x1c8], 0x1 ;  /* 0x0000720004060a11 */ /* 0x002fe200078408ff */
[--C-:B--2---:R-:W-:Y:S01]  /*11570*/  FFMA.FTZ R3, R23, c[0x0][0x2d0], -R104.reuse ;  /* 0x0000b40017037a23 */ /* 0x104fe20000010868 */
[----:B---3--:R-:W-:Y:S07]  /*11580*/  F2FP.BF16.PACK_AB R67, R189, R188 ;  /* 0x000000bcbd43723e */ /* 0x008fee00000010ff */
[----:B------:R1:W-:Y:S02]  /*11590*/  MUFU.EX2 R193, R3 ;  /* 0x0000000300c17308 */ /* 0x0003e40000000800 */
[--C-:B-1----:R-:W-:Y:S08]  /*115a0*/  FFMA.FTZ R3, R34, c[0x0][0x2d0], -R104.reuse ;  /* 0x0000b40022037a23 */ /* 0x102ff00000010868 */
[----:B------:R1:W-:Y:S02]  /*115b0*/  MUFU.EX2 R33, R3 ;  /* 0x0000000300217308 */ /* 0x0003e40000000800 */
[----:B-1----:R-:W-:Y:S01]  /*115c0*/  FFMA.FTZ R3, R35, c[0x0][0x2d0], -R104 ;  /* 0x0000b40023037a23 */ /* 0x002fe20000010868 */
[----:B------:R-:W-:Y:S01]  /*115d0*/  MOV R35, R9 ;  /* 0x0000000900237202 */ /* 0x000fe20000000f00 */
[----:B------:R-:W-:Y:S06]  /*115e0*/  FFMA.FTZ R9, R30, c[0x0][0x2d0], -R100 ;  /* 0x0000b4001e097a23 */ /* 0x000fec0000010864 */
[----:B------:R1:W-:Y:S01]  /*115f0*/  MUFU.EX2 R52, R3 ;  /* 0x0000000300347308 */ /* 0x0003e20000000800 */
[----:B------:R-:W-:Y:S09]  /*11600*/  FMUL.FTZ R30, R0, R146 ;  /* 0x00000092001e7220 */ /* 0x000ff20000410000 */
[----:B------:R-:W-:Y:S01]  /*11610*/  MUFU.EX2 R197, R9 ;  /* 0x0000000900c57308 */ /* 0x000fe20000000800 */
[--C-:B-1----:R-:W-:Y:S02]  /*11620*/  FFMA.FTZ R3, R24, c[0x0][0x2d0], -R105.reuse ;  /* 0x0000b40018037a23 */ /* 0x102fe40000010869 */
[C---:B------:R-:W-:Y:S07]  /*11630*/  FMUL.FTZ R24, R68.reuse, R140 ;  /* 0x0000008c44187220 */ /* 0x040fee0000410000 */
[----:B------:R1:W-:Y:S02]  /*11640*/  MUFU.EX2 R116, R3 ;  /* 0x0000000300747308 */ /* 0x0003e40000000800 */
[--C-:B-1----:R-:W-:Y:S02]  /*11650*/  FFMA.FTZ R3, R25, c[0x0][0x2d0], -R105.reuse ;  /* 0x0000b40019037a23 */ /* 0x102fe40000010869 */
[----:B------:R-:W-:Y:S01]  /*11660*/  FMUL.FTZ R25, R68, R141 ;  /* 0x0000008d44197220 */ /* 0x000fe20000410000 */
[----:B------:R-:W-:Y:S05]  /*11670*/  MOV R141, R35 ;  /* 0x00000023008d7202 */ /* 0x000fea0000000f00 */
[----:B------:R1:W-:Y:S01]  /*11680*/  MUFU.EX2 R192, R3 ;  /* 0x0000000300c07308 */ /* 0x0003e20000000800 */
[C---:B------:R-:W-:Y:S01]  /*11690*/  FMUL.FTZ R35, R69.reuse, R151 ;  /* 0x0000009745237220 */ /* 0x040fe20000410000 */
[----:B------:R-:W-:Y:S01]  /*116a0*/  MOV R151, R80 ;  /* 0x0000005000977202 */ /* 0x000fe20000000f00 */
[----:B-1----:R-:W-:Y:S02]  /*116b0*/  FFMA.FTZ R3, R28, c[0x0][0x2d0], -R105 ;  /* 0x0000b4001c037a23 */ /* 0x002fe40000010869 */
[----:B------:R-:W-:Y:S05]  /*116c0*/  FMUL.FTZ R28, R68, R144 ;  /* 0x00000090441c7220 */ /* 0x000fea0000410000 */
[----:B------:R1:W2:Y:S02]  /*116d0*/  MUFU.EX2 R34, R3 ;  /* 0x0000000300227308 */ /* 0x0002a40000000800 */
[----:B-1----:R-:W-:Y:S02]  /*116e0*/  @P0 SHF.R.S32.HI R3, RZ, 0x1f, R242 ;  /* 0x0000001fff030819 */ /* 0x002fe400000114f2 */
[----:B--2---:R-:W-:Y:S01]  /*116f0*/  MOV R142, R34 ;  /* 0x00000022008e7202 */ /* 0x004fe20000000f00 */
[----:B------:R-:W-:Y:S01]  /*11700*/  FMUL.FTZ R34, R69, R150 ;  /* 0x0000009645227220 */ /* 0x000fe20000410000 */
[----:B------:R-:W-:Y:S01]  /*11710*/  MOV R150, R81 ;  /* 0x0000005100967202 */ /* 0x000fe20000000f00 */
[----:B------:R-:W-:Y:S04]  /*11720*/  @P0 IMAD R3, R3, c[0x0][0x1e0], RZ ;  /* 0x0000780003030a24 */ /* 0x000fe800078e02ff */
[----:B------:R-:W-:Y:S05]  /*11730*/  @P0 IMAD R3, R242, c[0x0][0x1e4], R3 ;  /* 0x00007900f2030a24 */ /* 0x000fea00078e0203 */
[----:B------:R-:W-:Y:S05]  /*11740*/  @P0 IADD3 R3, R7, R3, RZ ;  /* 0x0000000307030210 */ /* 0x000fea0007ffe0ff */
[----:B------:R-:W-:Y:S01]  /*11750*/  @P0 IMAD R7, R3, 0x70, RZ ;  /* 0x0000007003070824 */ /* 0x000fe200078e02ff */
[----:B------:R-:W-:Y:S04]  /*11760*/  @P0 SHF.L.U32 R3, R8, 0x5, RZ ;  /* 0x0000000508030819 */ /* 0x000fe800000006ff */
[----:B------:R-:W-:Y:S01]  /*11770*/  @P0 IADD3 R7, R5, R7, RZ ;  /* 0x0000000705070210 */ /* 0x000fe20007ffe0ff */
[----:B------:R-:W-:Y:S01]  /*11780*/  FFMA.FTZ R5, R31, c[0x0][0x2d0], -R100 ;  /* 0x0000b4001f057a23 */ /* 0x000fe20000010864 */
[----:B------:R-:W-:Y:S01]  /*11790*/  @P0 IADD3 R10, P1, R6, R3, RZ ;  /* 0x00000003060a0210 */ /* 0x000fe20007f3e0ff */
[----:B------:R-:W-:Y:S01]  /*117a0*/  FMUL.FTZ R31, R0, R147 ;  /* 0x00000093001f7220 */ /* 0x000fe20000410000 */
[----:B------:R-:W-:Y:S01]  /*117b0*/  @P0 LEA.HI.X R7, R4, c[0x0][0x1cc], R7, 0x1, P2 ;  /* 0x0000730004070a11 */ /* 0x000fe200010f0c07 */
[----:B------:R1:W-:Y:S01]  /*117c0*/  MUFU.EX2 R196, R5 ;  /* 0x0000000500c47308 */ /* 0x0003e20000000800 */
[----:B------:R-:W-:Y:S02]  /*117d0*/  @P0 SHF.L.U64.HI R4, R8, R246, c[0x0][0x1e4] ;  /* 0x0000790008040619 */ /* 0x000fe400000102f6 */
[-C--:B------:R-:W-:Y:S01]  /*117e0*/  @P0 IADD3 R14, P3, R10, R3.reuse, RZ ;  /* 0x000000030a0e0210 */ /* 0x080fe20007f7e0ff */
[----:B------:R2:W-:Y:S01]  /*117f0*/  @P0 LDGSTS.E.BYPASS.LTC128B.128 [R241+0x3900], [R6.64], !P6 ;  /* 0x0390000006f10fae */ /* 0x0005e2000f101d48 */
[-C--:B------:R-:W-:Y:S02]  /*11800*/  @P0 IADD3.X R11, R7, R4.reuse, RZ, P1, !PT ;  /* 0x00000004070b0210 */ /* 0x080fe40000ffe4ff */
[-C--:B------:R-:W-:Y:S02]  /*11810*/  @P0 IADD3 R12, P2, R14, R3.reuse, RZ ;  /* 0x000000030e0c0210 */ /* 0x080fe40007f5e0ff */
[-C--:B------:R-:W-:Y:S02]  /*11820*/  @P0 IADD3.X R15, R11, R4.reuse, RZ, P3, !PT ;  /* 0x000000040b0f0210 */ /* 0x080fe40001ffe4ff */
[-C--:B------:R-:W-:Y:S01]  /*11830*/  @P0 IADD3 R8, P1, R12, R3.reuse, RZ ;  /* 0x000000030c080210 */ /* 0x080fe20007f3e0ff */
[----:B------:R3:W-:Y:S01]  /*11840*/  @P0 LDGSTS.E.BYPASS.LTC128B.128 [R241+0x4100], [R10.64], !P6 ;  /* 0x041000000af10fae */ /* 0x0007e2000f101d48 */
[-C--:B------:R-:W-:Y:S04]  /*11850*/  @P0 IADD3.X R13, R15, R4.reuse, RZ, P2, !PT ;  /* 0x000000040f0d0210 */ /* 0x080fe800017fe4ff */
[-C--:B------:R-:W-:Y:S03]  /*11860*/  @P0 IADD3.X R9, R13, R4.reuse, RZ, P1, !PT ;  /* 0x000000040d090210 */ /* 0x080fe60000ffe4ff */
[----:B------:R4:W-:Y:S01]  /*11870*/  @P0 LDGSTS.E.BYPASS.LTC128B.128 [R241+0x4900], [R14.64], !P6 ;  /* 0x049000000ef10fae */ /* 0x0009e2000f101d48 */
[--C-:B-1----:R-:W-:Y:S07]  /*11880*/  FFMA.FTZ R5, R36, c[0x0][0x2d0], -R96.reuse ;  /* 0x0000b40024057a23 */ /* 0x102fee0000010860 */
[----:B------:R1:W-:Y:S01]  /*11890*/  @P0 LDGSTS.E.BYPASS.LTC128B.128 [R241+0x5100], [R12.64], !P6 ;  /* 0x051000000cf10fae */ /* 0x0003e2000f101d48 */
[----:B------:R1:W1:Y:S01]  /*118a0*/  MUFU.EX2 R58, R5 ;  /* 0x00000005003a7308 */ /* 0x0002620000000800 */
[-C--:B--2---:R-:W-:Y:S04]  /*118b0*/  @P0 IADD3 R6, P2, R8, R3.reuse, RZ ;  /* 0x0000000308060210 */ /* 0x084fe80007f5e0ff */
[----:B------:R-:W-:Y:S02]  /*118c0*/  @P0 IADD3.X R7, R9, R4, RZ, P2, !PT ;  /* 0x0000000409070210 */ /* 0x000fe400017fe4ff */
[----:B------:R2:W-:Y:S01]  /*118d0*/  @P0 LDGSTS.E.BYPASS.LTC128B.128 [R241+0x5900], [R8.64], !P6 ;  /* 0x0590000008f10fae */ /* 0x0005e2000f101d48 */
[----:B---3--:R-:W-:Y:S01]  /*118e0*/  @P0 IADD3 R10, P1, R6, R3, RZ ;  /* 0x00000003060a0210 */ /* 0x008fe20007f3e0ff */
[--C-:B------:R-:W-:Y:S01]  /*118f0*/  FFMA.FTZ R3, R48, c[0x0][0x2d0], -R96.reuse ;  /* 0x0000b40030037a23 */ /* 0x100fe20000010860 */
[----:B------:R-:W-:Y:S02]  /*11900*/  MOV R48, R52 ;  /* 0x0000003400307202 */ /* 0x000fe40000000f00 */
[----:B------:R-:W-:Y:S01]  /*11910*/  @P0 IADD3.X R11, R7, R4, RZ, P1, !PT ;  /* 0x00000004070b0210 */ /* 0x000fe20000ffe4ff */
[----:B------:R3:W3:Y:S02]  /*11920*/  MUFU.EX2 R61, R3 ;  /* 0x00000003003d7308 */ /* 0x0006e40000000800 */
[----:B------:R3:W-:Y:S01]  /*11930*/  @P0 LDGSTS.E.BYPASS.LTC128B.128 [R241+0x6100], [R6.64], !P6 ;  /* 0x0610000006f10fae */ /* 0x0007e2000f101d48 */
[----:B------:R-:W-:Y:S01]  /*11940*/  FMUL.FTZ R4, R70, R120 ;  /* 0x0000007846047220 */ /* 0x000fe20000410000 */
[----:B------:R-:W-:Y:S01]  /*11950*/  MOV R120, R82 ;  /* 0x0000005200787202 */ /* 0x000fe20000000f00 */
[C---:B----4-:R-:W-:Y:S01]  /*11960*/  FMUL.FTZ R14, R0.reuse, R130 ;  /* 0x00000082000e7220 */ /* 0x050fe20000410000 */
[----:B------:R-:W-:Y:S01]  /*11970*/  MOV R130, R32 ;  /* 0x0000002000827202 */ /* 0x000fe20000000f00 */
[----:B------:R-:W-:Y:S01]  /*11980*/  FMUL.FTZ R15, R0, R131 ;  /* 0x00000083000f7220 */ /* 0x000fe20000410000 */
[----:B------:R-:W-:Y:S01]  /*11990*/  MOV R140, R48 ;  /* 0x00000030008c7202 */ /* 0x000fe20000000f00 */
[----:B------:R-:W-:Y:S01]  /*119a0*/  FMUL.FTZ R32, R70, R148 ;  /* 0x0000009446207220 */ /* 0x000fe20000410000 */
[----:B------:R4:W-:Y:S01]  /*119b0*/  @P0 LDGSTS.E.BYPASS.LTC128B.128 [R241+0x6900], [R10.64], !P6 ;  /* 0x069000000af10fae */ /* 0x0009e2000f101d48 */
[--C-:B-1----:R-:W-:Y:S01]  /*119c0*/  FFMA.FTZ R5, R37, c[0x0][0x2d0], -R96.reuse ;  /* 0x0000b40025057a23 */ /* 0x102fe20000010860 */
[----:B------:R-:W-:Y:S01]  /*119d0*/  MOV R148, R214 ;  /* 0x000000d600947202 */ /* 0x000fe20000000f00 */
[C---:B------:R-:W-:Y:S01]  /*119e0*/  FMUL.FTZ R12, R68.reuse, R128 ;  /* 0x00000080440c7220 */ /* 0x040fe20000410000 */
[----:B------:R-:W-:Y:S01]  /*119f0*/  MOV R146, R58 ;  /* 0x0000003a00927202 */ /* 0x000fe20000000f00 */
[----:B------:R1:W1:Y:S01]  /*11a00*/  MUFU.EX2 R57, R5 ;  /* 0x0000000500397308 */ /* 0x0002620000000800 */
[----:B------:R-:W-:Y:S01]  /*11a10*/  FMUL.FTZ R13, R68, R129 ;  /* 0x00000081440d7220 */ /* 0x000fe20000410000 */
[----:B------:R-:W-:Y:S01]  /*11a20*/  MOV R129, R33 ;  /* 0x0000002100817202 */ /* 0x000fe20000000f00 */
[----:B------:R-:W1:Y:S01]  /*11a30*/  LDSM.16.MT88.4 R20, [R224] ;  /* 0x00000000e014783b */ /* 0x000e620000004200 */
[----:B------:R-:W-:Y:S01]  /*11a40*/  FMUL.FTZ R33, R70, R149 ;  /* 0x0000009546217220 */ /* 0x000fe20000410000 */
[----:B------:R-:W-:Y:S01]  /*11a50*/  MOV R149, R93 ;  /* 0x0000005d00957202 */ /* 0x000fe20000000f00 */
[C---:B--2---:R-:W-:Y:S01]  /*11a60*/  FMUL.FTZ R8, R68.reuse, R124 ;  /* 0x0000007c44087220 */ /* 0x044fe20000410000 */
[----:B------:R-:W-:Y:S01]  /*11a70*/  MOV R124, R88 ;  /* 0x00000058007c7202 */ /* 0x000fe20000000f00 */
[----:B------:R-:W-:Y:S01]  /*11a80*/  FMUL.FTZ R9, R68, R125 ;  /* 0x0000007d44097220 */ /* 0x000fe20000410000 */
[----:B------:R-:W-:Y:S01]  /*11a90*/  MOV R125, R87 ;  /* 0x00000057007d7202 */ /* 0x000fe20000000f00 */
[----:B---3--:R-:W-:Y:S01]  /*11aa0*/  FFMA.FTZ R3, R49, c[0x0][0x2d0], -R96 ;  /* 0x0000b40031037a23 */ /* 0x008fe20000010860 */
[----:B------:R-:W-:Y:S01]  /*11ab0*/  MOV R49, R16 ;  /* 0x0000001000317202 */ /* 0x000fe20000000f00 */
[C---:B------:R-:W-:Y:S01]  /*11ac0*/  FMUL.FTZ R16, R70.reuse, R132 ;  /* 0x0000008446107220 */ /* 0x040fe20000410000 */
[----:B------:R-:W-:Y:S01]  /*11ad0*/  LDSM.16.MT88.4 R52, [R225] ;  /* 0x00000000e134783b */ /* 0x000fe20000004200 */
[----:B------:R-:W2:Y:S01]  /*11ae0*/  MUFU.EX2 R59, R3 ;  /* 0x00000003003b7308 */ /* 0x000ea20000000800 */
[C---:B------:R-:W-:Y:S01]  /*11af0*/  FMUL.FTZ R6, R69.reuse, R122 ;  /* 0x0000007a45067220 */ /* 0x040fe20000410000 */
[----:B------:R-:W-:Y:S01]  /*11b00*/  MOV R122, R83 ;  /* 0x00000053007a7202 */ /* 0x000fe20000000f00 */
[----:B------:R-:W-:Y:S01]  /*11b10*/  FMUL.FTZ R7, R69, R123 ;  /* 0x0000007b45077220 */ /* 0x000fe20000410000 */
[----:B------:R-:W-:Y:S01]  /*11b20*/  MOV R147, R49 ;  /* 0x0000003100937202 */ /* 0x000fe20000000f00 */
[----:B------:R-:W-:Y:S01]  /*11b30*/  FMUL.FTZ R48, R70, R164 ;  /* 0x000000a446307220 */ /* 0x000fe20000410000 */
[----:B------:R-:W-:Y:S01]  /*11b40*/  MOV R132, R85 ;  /* 0x0000005500847202 */ /* 0x000fe20000000f00 */
[----:B------:R-:W-:Y:S01]  /*11b50*/  LDSM.16.MT88.4 R80, [R227] ;  /* 0x00000000e350783b */ /* 0x000fe20000004200 */
[----:B----4-:R-:W-:Y:S01]  /*11b60*/  FMUL.FTZ R10, R0, R126 ;  /* 0x0000007e000a7220 */ /* 0x010fe20000410000 */
[----:B------:R-:W-:Y:S01]  /*11b70*/  MOV R131, R61 ;  /* 0x0000003d00837202 */ /* 0x000fe20000000f00 */
[----:B-1----:R-:W-:Y:S01]  /*11b80*/  FMUL.FTZ R5, R70, R121 ;  /* 0x0000007946057220 */ /* 0x002fe20000410000 */
[----:B------:R-:W-:Y:S01]  /*11b90*/  MOV R126, R89 ;  /* 0x00000059007e7202 */ /* 0x000fe20000000f00 */
[----:B------:R-:W-:Y:S01]  /*11ba0*/  FMUL.FTZ R11, R0, R127 ;  /* 0x0000007f000b7220 */ /* 0x000fe20000410000 */
[----:B------:R-:W-:Y:S01]  /*11bb0*/  MOV R123, R94 ;  /* 0x0000005e007b7202 */ /* 0x000fe20000000f00 */
[----:B------:R-:W-:Y:S01]  /*11bc0*/  FMUL.FTZ R49, R70, R165 ;  /* 0x000000a546317220 */ /* 0x000fe20000410000 */
[----:B------:R-:W0:Y:S01]  /*11bd0*/  LDGDEPBAR ;  /* 0x00000000000079af */ /* 0x000e220000000000 */
[----:B------:R-:W-:Y:S01]  /*11be0*/  MOV R145, R57 ;  /* 0x0000003900917202 */ /* 0x000fe20000000f00 */
[----:B------:R-:W-:Y:S01]  /*11bf0*/  FMUL.FTZ R57, R68, R173 ;  /* 0x000000ad44397220 */ /* 0x000fe20000410000 */
[----:B------:R-:W-:Y:S01]  /*11c00*/  MOV R121, R106 ;  /* 0x0000006a00797202 */ /* 0x000fe20000000f00 */
[----:B------:R-:W-:Y:S01]  /*11c10*/  FMUL.FTZ R58, R0, R174 ;  /* 0x000000ae003a7220 */ /* 0x000fe20000410000 */
[----:B------:R-:W-:Y:S01]  /*11c20*/  MOV R106, R91 ;  /* 0x0000005b006a7202 */ /* 0x000fe20000000f00 */
[----:B------:R-:W-:Y:S02]  /*11c30*/  FMUL.FTZ R61, R68, R177 ;  /* 0x000000b1443d7220 */ /* 0x000fe40000410000 */
[--C-:B------:R-:W-:Y:S01]  /*11c40*/  FFMA.FTZ R124, R124, c[0x0][0x2d0], -R105.reuse ;  /* 0x0000b4007c7c7a23 */ /* 0x100fe20000010869 */
[----:B--2---:R-:W-:Y:S01]  /*11c50*/  MOV R127, R59 ;  /* 0x0000003b007f7202 */ /* 0x004fe20000000f00 */
[--C-:B------:R-:W-:Y:S02]  /*11c60*/  FFMA.FTZ R3, R38, c[0x0][0x2d0], -R104.reuse ;  /* 0x0000b40026037a23 */ /* 0x100fe40000010868 */
[----:B------:R-:W-:Y:S01]  /*11c70*/  FMUL.FTZ R59, R0, R175 ;  /* 0x000000af003b7220 */ /* 0x000fe20000410000 */
[-C--:B------:R-:W-:Y:S01]  /*11c80*/  HMMA.16816.F32.BF16 R4, R76, R20.reuse, R4 ;  /* 0x000000144c04723c */ /* 0x080fe20000041804 */
[----:B------:R1:W-:Y:S04]  /*11c90*/  MUFU.EX2 R250, R3 ;  /* 0x0000000300fa7308 */ /* 0x0003e80000000800 */
[--C-:B------:R-:W-:Y:S02]  /*11ca0*/  FFMA.FTZ R125, R125, c[0x0][0x2d0], -R105.reuse ;  /* 0x0000b4007d7d7a23 */ /* 0x100fe40000010869 */
[--C-:B------:R-:W-:Y:S01]  /*11cb0*/  FFMA.FTZ R106, R106, c[0x0][0x2d0], -R105.reuse ;  /* 0x0000b4006a6a7a23 */ /* 0x100fe20000010869 */
[C---:B------:R-:W-:Y:S07]  /*11cc0*/  HMMA.16816.F32.BF16 R8, R64.reuse, R20, R8 ;  /* 0x000000144008723c */ /* 0x040fee0000041808 */
[C---:B------:R-:W-:Y:S01]  /*11cd0*/  FMUL.FTZ R20, R70.reuse, R136 ;  /* 0x0000008846147220 */ /* 0x040fe20000410000 */
[-C--:B------:R-:W-:Y:S04]  /*11ce0*/  HMMA.16816.F32.BF16 R12, R64, R22.reuse, R12 ;  /* 0x00000016400c723c */ /* 0x080fe8000004180c */
[----:B------:R-:W-:Y:S01]  /*11cf0*/  FMUL.FTZ R21, R70, R137 ;  /* 0x0000008946157220 */ /* 0x000fe20000410000 */
[----:B------:R-:W-:Y:S02]  /*11d00*/  MOV R136, R192 ;  /* 0x000000c000887202 */ /* 0x000fe40000000f00 */
[----:B------:R-:W-:Y:S01]  /*11d10*/  MOV R137, R193 ;  /* 0x000000c100897202 */ /* 0x000fe20000000f00 */
[C---:B------:R-:W-:Y:S04]  /*11d20*/  HMMA.16816.F32.BF16 R16, R76.reuse, R22, R16 ;  /* 0x000000164c10723c */ /* 0x040fe80000041810 */
[--C-:B-1----:R-:W-:Y:S01]  /*11d30*/  FFMA.FTZ R3, R39, c[0x0][0x2d0], -R104.reuse ;  /* 0x0000b40027037a23 */ /* 0x102fe20000010868 */
[----:B------:R-:W-:Y:S01]  /*11d40*/  MOV R193, R217 ;  /* 0x000000d900c17202 */ /* 0x000fe20000000f00 */
[----:B------:R-:W1:Y:S01]  /*11d50*/  LDSM.16.MT88.4 R36, [R228] ;  /* 0x00000000e424783b */ /* 0x000e620000004200 */
[C---:B------:R-:W-:Y:S01]  /*11d60*/  FMUL.FTZ R22, R69.reuse, R138 ;  /* 0x0000008a45167220 */ /* 0x040fe20000410000 */
[----:B------:R2:W-:Y:S01]  /*11d70*/  MUFU.EX2 R251, R3 ;  /* 0x0000000300fb7308 */ /* 0x0005e20000000800 */
[----:B------:R-:W-:Y:S03]  /*11d80*/  FMUL.FTZ R23, R69, R139 ;  /* 0x0000008b45177220 */ /* 0x000fe60000410000 */
[----:B------:R-:W-:Y:S02]  /*11d90*/  MOV R139, R116 ;  /* 0x00000074008b7202 */ /* 0x000fe40000000f00 */
[----:B------:R-:W-:Y:S02]  /*11da0*/  MOV R116, R220 ;  /* 0x000000dc00747202 */ /* 0x000fe40000000f00 */
[----:B------:R-:W-:Y:S02]  /*11db0*/  MOV R138, R117 ;  /* 0x00000075008a7202 */ /* 0x000fe40000000f00 */
[----:B------:R-:W-:Y:S02]  /*11dc0*/  MOV R117, R107 ;  /* 0x0000006b00757202 */ /* 0x000fe40000000f00 */
[----:B------:R-:W-:Y:S02]  /*11dd0*/  MOV R107, R90 ;  /* 0x0000005a006b7202 */ /* 0x000fe40000000f00 */
[----:B------:R-:W-:Y:S03]  /*11de0*/  LDSM.16.MT88.4 R88, [R228+0x800] ;  /* 0x00080000e458783b */ /* 0x000fe60000004200 */
[--C-:B------:R-:W-:Y:S02]  /*11df0*/  FFMA.FTZ R107, R107, c[0x0][0x2d0], -R105.reuse ;  /* 0x0000b4006b6b7a23 */ /* 0x100fe40000010869 */
[--C-:B--2---:R-:W-:Y:S02]  /*11e00*/  FFMA.FTZ R3, R50, c[0x0][0x2d0], -R104.reuse ;  /* 0x0000b40032037a23 */ /* 0x104fe40000010868 */
[----:B------:R-:W-:Y:S02]  /*11e10*/  FMUL.FTZ R50, R69, R166 ;  /* 0x000000a645327220 */ /* 0x000fe40000410000 */
[----:B------:R2:W-:Y:S01]  /*11e20*/  MUFU.EX2 R252, R3 ;  /* 0x0000000300fc7308 */ /* 0x0005e20000000800 */
[-C--:B-1----:R-:W-:Y:S08]  /*11e30*/  HMMA.16816.F32.BF16 R20, R76, R36.reuse, R20 ;  /* 0x000000244c14723c */ /* 0x082ff00000041814 */
[C---:B------:R-:W-:Y:S04]  /*11e40*/  HMMA.16816.F32.BF16 R24, R64.reuse, R36, R24 ;  /* 0x000000244018723c */ /* 0x040fe80000041818 */
[----:B--2---:R-:W-:Y:S04]  /*11e50*/  FFMA.FTZ R3, R51, c[0x0][0x2d0], -R104 ;  /* 0x0000b40033037a23 */ /* 0x004fe80000010868 */
[-C--:B------:R-:W-:Y:S01]  /*11e60*/  HMMA.16816.F32.BF16 R28, R64, R38.reuse, R28 ;  /* 0x00000026401c723c */ /* 0x080fe2000004181c */
[----:B------:R1:W2:Y:S03]  /*11e70*/  MUFU.EX2 R62, R3 ;  /* 0x00000003003e7308 */ /* 0x0002a60000000800 */
[C---:B------:R-:W-:Y:S02]  /*11e80*/  FMUL.FTZ R36, R70.reuse, R152 ;  /* 0x0000009846247220 */ /* 0x040fe40000410000 */
[----:B------:R-:W-:Y:S02]  /*11e90*/  FMUL.FTZ R37, R70, R153 ;  /* 0x0000009946257220 */ /* 0x000fe40000410000 */
[C---:B------:R-:W-:Y:S04]  /*11ea0*/  HMMA.16816.F32.BF16 R32, R76.reuse, R38, R32 ;  /* 0x000000264c20723c */ /* 0x040fe80000041820 */
[C---:B------:R-:W-:Y:S03]  /*11eb0*/  FMUL.FTZ R51, R69.reuse, R167 ;  /* 0x000000a745337220 */ /* 0x040fe60000410000 */
[C---:B------:R-:W-:Y:S02]  /*11ec0*/  FMUL.FTZ R39, R69.reuse, R155 ;  /* 0x0000009b45277220 */ /* 0x040fe40000410000 */
[----:B------:R-:W-:Y:S07]  /*11ed0*/  FMUL.FTZ R38, R69, R154 ;  /* 0x0000009a45267220 */ /* 0x000fee0000410000 */
[-C--:B------:R-:W-:Y:S03]  /*11ee0*/  HMMA.16816.F32.BF16 R36, R76, R52.reuse, R36 ;  /* 0x000000344c24723c */ /* 0x080fe60000041824 */
[--C-:B-1----:R-:W-:Y:S01]  /*11ef0*/  FFMA.FTZ R3, R40, c[0x0][0x2d0], -R105.reuse ;  /* 0x0000b40028037a23 */ /* 0x102fe20000010869 */
[----:B--2---:R-:W-:Y:S01]  /*11f00*/  MOV R128, R62 ;  /* 0x0000003e00807202 */ /* 0x004fe20000000f00 */
[----:B------:R-:W-:Y:S01]  /*11f10*/  FMUL.FTZ R40, R68, R156 ;  /* 0x0000009c44287220 */ /* 0x000fe20000410000 */
[----:B------:R-:W-:Y:S01]  /*11f20*/  MOV R156, R92 ;  /* 0x0000005c009c7202 */ /* 0x000fe20000000f00 */
[----:B------:R1:W-:Y:S01]  /*11f30*/  MUFU.EX2 R249, R3 ;  /* 0x0000000300f97308 */ /* 0x0003e20000000800 */
[----:B------:R-:W-:Y:S01]  /*11f40*/  FMUL.FTZ R62, R0, R178 ;  /* 0x000000b2003e7220 */ /* 0x000fe20000410000 */
[----:B------:R-:W-:Y:S03]  /*11f50*/  LDSM.16.MT88.4 R92, [R225+0x800] ;  /* 0x00080000e15c783b */ /* 0x000fe60000004200 */
[----:B------:R-:W-:Y:S02]  /*11f60*/  MOV R164, R156 ;  /* 0x0000009c00a47202 */ /* 0x000fe40000000f00 */
[----:B------:R-:W-:Y:S02]  /*11f70*/  MOV R156, R121 ;  /* 0x00000079009c7202 */ /* 0x000fe40000000f00 */
[----:B------:R-:W-:Y:S01]  /*11f80*/  MOV R121, R233 ;  /* 0x000000e900797202 */ /* 0x000fe20000000f00 */
[--C-:B-1----:R-:W-:Y:S02]  /*11f90*/  FFMA.FTZ R3, R41, c[0x0][0x2d0], -R105.reuse ;  /* 0x0000b40029037a23 */ /* 0x102fe40000010869 */
[----:B------:R-:W-:Y:S01]  /*11fa0*/  FMUL.FTZ R41, R68, R157 ;  /* 0x0000009d44297220 */ /* 0x000fe20000410000 */
[----:B------:R-:W-:Y:S01]  /*11fb0*/  MOV R157, R86 ;  /* 0x00000056009d7202 */ /* 0x000fe20000000f00 */
[----:B------:R1:W2:Y:S03]  /*11fc0*/  MUFU.EX2 R248, R3 ;  /* 0x0000000300f87308 */ /* 0x0002a60000000800 */
[----:B------:R-:W-:Y:S01]  /*11fd0*/  MOV R165, R157 ;  /* 0x0000009d00a57202 */ /* 0x000fe20000000f00 */
[--C-:B-1----:R-:W-:Y:S02]  /*11fe0*/  FFMA.FTZ R3, R44, c[0x0][0x2d0], -R105.reuse ;  /* 0x0000b4002c037a23 */ /* 0x102fe40000010869 */
[C---:B------:R-:W-:Y:S01]  /*11ff0*/  FMUL.FTZ R44, R68.reuse, R160 ;  /* 0x000000a0442c7220 */ /* 0x040fe20000410000 */
[----:B------:R-:W-:Y:S03]  /*12000*/  MOV R160, R216 ;  /* 0x000000d800a07202 */ /* 0x000fe60000000f00 */
[----:B------:R1:W-:Y:S01]  /*12010*/  MUFU.EX2 R246, R3 ;  /* 0x0000000300f67308 */ /* 0x0003e20000000800 */
[----:B------:R-:W-:Y:S02]  /*12020*/  MOV R167, R160 ;  /* 0x000000a000a77202 */ /* 0x000fe40000000f00 */
[----:B------:R-:W-:Y:S02]  /*12030*/  MOV R160, R149 ;  /* 0x0000009500a07202 */ /* 0x000fe40000000f00 */
[----:B------:R-:W-:Y:S02]  /*12040*/  MOV R149, R135 ;  /* 0x0000008700957202 */ /* 0x000fe40000000f00 */
[----:B------:R-:W-:Y:S01]  /*12050*/  MOV R135, R240 ;  /* 0x000000f000877202 */ /* 0x000fe20000000f00 */
[--C-:B-1----:R-:W-:Y:S02]  /*12060*/  FFMA.FTZ R3, R45, c[0x0][0x2d0], -R105.reuse ;  /* 0x0000b4002d037a23 */ /* 0x102fe40000010869 */
[----:B------:R-:W-:Y:S01]  /*12070*/  FMUL.FTZ R45, R68, R161 ;  /* 0x000000a1442d7220 */ /* 0x000fe20000410000 */
[----:B------:R-:W-:Y:S01]  /*12080*/  MOV R161, R221 ;  /* 0x000000dd00a17202 */ /* 0x000fe20000000f00 */
[----:B------:R1:W3:Y:S02]  /*12090*/  MUFU.EX2 R247, R3 ;  /* 0x0000000300f77308 */ /* 0x0002e40000000800 */
[--C-:B-1----:R-:W-:Y:S02]  /*120a0*/  FFMA.FTZ R3, R42, c[0x0][0x2d0], -R100.reuse ;  /* 0x0000b4002a037a23 */ /* 0x102fe40000010864 */
[C---:B------:R-:W-:Y:S06]  /*120b0*/  FMUL.FTZ R42, R0.reuse, R158 ;  /* 0x0000009e002a7220 */ /* 0x040fec0000410000 */
[----:B------:R1:W-:Y:S02]  /*120c0*/  MUFU.EX2 R144, R3 ;  /* 0x0000000300907308 */ /* 0x0003e40000000800 */
[--C-:B-1----:R-:W-:Y:S02]  /*120d0*/  FFMA.FTZ R3, R43, c[0x0][0x2d0], -R100.reuse ;  /* 0x0000b4002b037a23 */ /* 0x102fe40000010864 */
[----:B------:R-:W-:Y:S06]  /*120e0*/  FMUL.FTZ R43, R0, R159 ;  /* 0x0000009f002b7220 */ /* 0x000fec0000410000 */
[----:B------:R1:W4:Y:S01]  /*120f0*/  MUFU.EX2 R192, R3 ;  /* 0x0000000300c07308 */ /* 0x0003220000000800 */
[C---:B------:R-:W-:Y:S07]  /*12100*/  HMMA.16816.F32.BF16 R40, R64.reuse, R52, R40 ;  /* 0x000000344028723c */ /* 0x040fee0000041828 */
[C---:B------:R-:W-:Y:S02]  /*12110*/  FMUL.FTZ R52, R70.reuse, R168 ;  /* 0x000000a846347220 */ /* 0x040fe40000410000 */
[----:B------:R-:W-:Y:S03]  /*12120*/  FMUL.FTZ R53, R70, R169 ;  /* 0x000000a946357220 */ /* 0x000fe60000410000 */
[----:B-1----:R-:W-:Y:S02]  /*12130*/  FFMA.FTZ R3, R46, c[0x0][0x2d0], -R100 ;  /* 0x0000b4002e037a23 */ /* 0x002fe40000010864 */
[C---:B------:R-:W-:Y:S01]  /*12140*/  FMUL.FTZ R46, R0.reuse, R162 ;  /* 0x000000a2002e7220 */ /* 0x040fe20000410000 */
[----:B------:R-:W-:Y:S01]  /*12150*/  MOV R162, R151 ;  /* 0x0000009700a27202 */ /* 0x000fe20000000f00 */
[----:B------:R1:W-:Y:S01]  /*12160*/  MUFU.EX2 R152, R3 ;  /* 0x0000000300987308 */ /* 0x0003e20000000800 */
[----:B------:R-:W-:Y:S02]  /*12170*/  MOV R151, R117 ;  /* 0x0000007500977202 */ /* 0x000fe40000000f00 */
[----:B------:R-:W-:Y:S05]  /*12180*/  MOV R117, R234 ;  /* 0x000000ea00757202 */ /* 0x000fea0000000f00 */
[----:B------:R-:W-:Y:S02]  /*12190*/  FFMA.FTZ R117, R117, c[0x0][0x2d0], -R104 ;  /* 0x0000b40075757a23 */ /* 0x000fe40000010868 */
[----:B-1----:R-:W-:Y:S01]  /*121a0*/  FFMA.FTZ R3, R199, c[0x0][0x2d0], -R100 ;  /* 0x0000b400c7037a23 */ /* 0x002fe20000010864 */
[----:B------:R-:W-:Y:S02]  /*121b0*/  MOV R199, R84 ;  /* 0x0000005400c77202 */ /* 0x000fe40000000f00 */
[----:B------:R-:W1:Y:S01]  /*121c0*/  LDSM.16.MT88.4 R84, [R224+0x800] ;  /* 0x00080000e054783b */ /* 0x000e620000004200 */
[----:B------:R2:W1:Y:S01]  /*121d0*/  MUFU.EX2 R153, R3 ;  /* 0x0000000300997308 */ /* 0x0004620000000800 */
[----:B------:R-:W-:Y:S02]  /*121e0*/  MOV R166, R199 ;  /* 0x000000c700a67202 */ /* 0x000fe40000000f00 */
[----:B------:R-:W-:Y:S02]  /*121f0*/  MOV R199, R148 ;  /* 0x0000009400c77202 */ /* 0x000fe40000000f00 */
[----:B------:R-:W-:Y:S02]  /*12200*/  MOV R168, R166 ;  /* 0x000000a600a87202 */ /* 0x000fe40000000f00 */
[----:B------:R-:W-:Y:S02]  /*12210*/  MOV R166, R162 ;  /* 0x000000a200a67202 */ /* 0x000fe40000000f00 */
[----:B------:R-:W-:Y:S02]  /*12220*/  MOV R162, R199 ;  /* 0x000000c700a27202 */ /* 0x000fe40000000f00 */
[----:B------:R-:W-:Y:S01]  /*12230*/  MOV R148, R239 ;  /* 0x000000ef00947202 */ /* 0x000fe20000000f00 */
[--C-:B--2---:R-:W-:Y:S02]  /*12240*/  FFMA.FTZ R3, R47, c[0x0][0x2d0], -R96.reuse ;  /* 0x0000b4002f037a23 */ /* 0x104fe40000010860 */
[----:B------:R-:W-:Y:S02]  /*12250*/  FMUL.FTZ R47, R0, R163 ;  /* 0x000000a3002f7220 */ /* 0x000fe40000410000 */
[----:B------:R2:W-:Y:S05]  /*12260*/  MUFU.EX2 R221, R3 ;  /* 0x0000000300dd7308 */ /* 0x0005ea0000000800 */
[-C--:B------:R-:W-:Y:S08]  /*12270*/  HMMA.16816.F32.BF16 R44, R64, R54.reuse, R44 ;  /* 0x00000036402c723c */ /* 0x080ff0000004182c */
[C---:B------:R-:W-:Y:S07]  /*12280*/  HMMA.16816.F32.BF16 R48, R76.reuse, R54, R48 ;  /* 0x000000364c30723c */ /* 0x040fee0000041830 */
[C---:B------:R-:W-:Y:S02]  /*12290*/  FMUL.FTZ R54, R69.reuse, R170 ;  /* 0x000000aa45367220 */ /* 0x040fe40000410000 */
[----:B------:R-:W-:Y:S03]  /*122a0*/  FMUL.FTZ R55, R69, R171 ;  /* 0x000000ab45377220 */ /* 0x000fe60000410000 */
[--C-:B--2---:R-:W-:Y:S01]  /*122b0*/  FFMA.FTZ R3, R198, c[0x0][0x2d0], -R96.reuse ;  /* 0x0000b400c6037a23 */ /* 0x104fe20000010860 */
[----:B------:R-:W-:Y:S03]  /*122c0*/  MOV R198, R165 ;  /* 0x000000a500c67202 */ /* 0x000fe60000000f00 */
[-C--:B------:R-:W-:Y:S01]  /*122d0*/  HMMA.16816.F32.BF16 R52, R76, R80.reuse, R52 ;  /* 0x000000504c34723c */ /* 0x080fe20000041834 */
[----:B------:R2:W-:Y:S02]  /*122e0*/  MUFU.EX2 R220, R3 ;  /* 0x0000000300dc7308 */ /* 0x0005e40000000800 */
[--C-:B--2---:R-:W-:Y:S02]  /*122f0*/  FFMA.FTZ R3, R56, c[0x0][0x2d0], -R96.reuse ;  /* 0x0000b40038037a23 */ /* 0x104fe40000010860 */
[----:B------:R-:W-:Y:S06]  /*12300*/  FMUL.FTZ R56, R68, R172 ;  /* 0x000000ac44387220 */ /* 0x000fec0000410000 */
[----:B------:R2:W-:Y:S01]  /*12310*/  MUFU.EX2 R218, R3 ;  /* 0x0000000300da7308 */ /* 0x0005e20000000800 */
[C---:B------:R-:W-:Y:S07]  /*12320*/  HMMA.16816.F32.BF16 R56, R64.reuse, R80, R56 ;  /* 0x000000504038723c */ /* 0x040fee0000041838 */
[----:B------:R-:W-:Y:S02]  /*12330*/  F2FP.BF16.PACK_AB R80, R136, R139 ;  /* 0x0000008b8850723e */ /* 0x000fe400000010ff */
[----:B------:R-:W-:Y:S03]  /*12340*/  F2FP.BF16.PACK_AB R81, R195, R194 ;  /* 0x000000c2c351723e */ /* 0x000fe600000010ff */
[----:B--2---:R-:W-:Y:S02]  /*12350*/  FFMA.FTZ R3, R60, c[0x0][0x2d0], -R96 ;  /* 0x0000b4003c037a23 */ /* 0x004fe40000010860 */
[----:B------:R-:W-:Y:S02]  /*12360*/  FMUL.FTZ R60, R68, R176 ;  /* 0x000000b0443c7220 */ /* 0x000fe40000410000 */
[----:B------:R2:W-:Y:S05]  /*12370*/  MUFU.EX2 R217, R3 ;  /* 0x0000000300d97308 */ /* 0x0005ea0000000800 */
[-C--:B------:R-:W-:Y:S07]  /*12380*/  HMMA.16816.F32.BF16 R60, R64, R82.reuse, R60 ;  /* 0x00000052403c723c */ /* 0x080fee000004183c */
[C---:B------:R-:W-:Y:S02]  /*12390*/  FMUL.FTZ R64, R70.reuse, R180 ;  /* 0x000000b446407220 */ /* 0x040fe40000410000 */
[----:B------:R-:W-:Y:S03]  /*123a0*/  FMUL.FTZ R65, R70, R181 ;  /* 0x000000b546417220 */ /* 0x000fe60000410000 */
[C---:B------:R-:W-:Y:S02]  /*123b0*/  FMUL.FTZ R66, R69.reuse, R182 ;  /* 0x000000b645427220 */ /* 0x040fe40000410000 */
[----:B------:R-:W-:Y:S02]  /*123c0*/  FMUL.FTZ R67, R69, R183 ;  /* 0x000000b745437220 */ /* 0x000fe40000410000 */
[--C-:B--2---:R-:W-:Y:S05]  /*123d0*/  FFMA.FTZ R3, R202, c[0x0][0x2d0], -R104.reuse ;  /* 0x0000b400ca037a23 */ /* 0x104fea0000010868 */
[----:B------:R-:W-:Y:S01]  /*123e0*/  HMMA.16816.F32.BF16 R64, R76, R82, R64 ;  /* 0x000000524c40723c */ /* 0x000fe20000041840 */
[----:B------:R2:W-:Y:S06]  /*123f0*/  MUFU.EX2 R155, R3 ;  /* 0x00000003009b7308 */ /* 0x0005ec0000000800 */
[----:B------:R-:W-:Y:S02]  /*12400*/  F2FP.BF16.PACK_AB R76, R138, R244 ;  /* 0x000000f48a4c723e */ /* 0x000fe400000010ff */
[----:B------:R-:W-:Y:S03]  /*12410*/  F2FP.BF16.PACK_AB R78, R141, R130 ;  /* 0x000000828d4e723e */ /* 0x000fe600000010ff */
[----:B------:R-:W-:Y:S02]  /*12420*/  F2FP.BF16.PACK_AB R77, R137, R143 ;  /* 0x0000008f894d723e */ /* 0x000fe400000010ff */
[----:B------:R-:W-:Y:S02]  /*12430*/  F2FP.BF16.PACK_AB R79, R140, R129 ;  /* 0x000000818c4f723e */ /* 0x000fe400000010ff */
[----:B------:R-:W-:Y:S02]  /*12440*/  F2FP.BF16.PACK_AB R82, R147, R142 ;  /* 0x0000008e9352723e */ /* 0x000fe400000010ff */
[----:B------:R-:W-:Y:S03]  /*12450*/  F2FP.BF16.PACK_AB R83, R196, R197 ;  /* 0x000000c5c453723e */ /* 0x000fe600000010ff */
[-C--:B-1----:R-:W-:Y:S03]  /*12460*/  HMMA.16816.F32.BF16 R4, R76, R84.reuse, R4 ;  /* 0x000000544c04723c */ /* 0x082fe60000041804 */
[--C-:B--2---:R-:W-:Y:S05]  /*12470*/  FFMA.FTZ R3, R203, c[0x0][0x2d0], -R104.reuse ;  /* 0x0000b400cb037a23 */ /* 0x104fea0000010868 */
[C---:B------:R-:W-:Y:S01]  /*12480*/  HMMA.16816.F32.BF16 R8, R80.reuse, R84, R8 ;  /* 0x000000545008723c */ /* 0x040fe20000041808 */
[----:B------:R1:W-:Y:S07]  /*12490*/  MUFU.EX2 R216, R3 ;  /* 0x0000000300d87308 */ /* 0x0003ee0000000800 */
[-C--:B------:R-:W-:Y:S08]  /*124a0*/  HMMA.16816.F32.BF16 R12, R80, R86.reuse, R12 ;  /* 0x00000056500c723c */ /* 0x080ff0000004180c */
[C---:B------:R-:W-:Y:S01]  /*124b0*/  HMMA.16816.F32.BF16 R16, R76.reuse, R86, R16 ;  /* 0x000000564c10723c */ /* 0x040fe20000041810 */
[----:B------:R-:W2:Y:S07]  /*124c0*/  LDSM.16.MT88.4 R84, [R227+0x800] ;  /* 0x00080000e354783b */ /* 0x000eae0000004200 */
[-C--:B------:R-:W-:Y:S04]  /*124d0*/  HMMA.16816.F32.BF16 R20, R76, R88.reuse, R20 ;  /* 0x000000584c14723c */ /* 0x080fe80000041814 */
[--C-:B-1----:R-:W-:Y:S04]  /*124e0*/  FFMA.FTZ R3, R200, c[0x0][0x2d0], -R104.reuse ;  /* 0x0000b400c8037a23 */ /* 0x102fe80000010868 */
[C---:B------:R-:W-:Y:S01]  /*124f0*/  HMMA.16816.F32.BF16 R24, R80.reuse, R88, R24 ;  /* 0x000000585018723c */ /* 0x040fe20000041818 */
[----:B------:R1:W-:Y:S07]  /*12500*/  MUFU.EX2 R159, R3 ;  /* 0x00000003009f7308 */ /* 0x0003ee0000000800 */
[-C--:B------:R-:W-:Y:S08]  /*12510*/  HMMA.16816.F32.BF16 R28, R80, R90.reuse, R28 ;  /* 0x0000005a501c723c */ /* 0x080ff0000004181c */
[C---:B------:R-:W-:Y:S01]  /*12520*/  HMMA.16816.F32.BF16 R32, R76.reuse, R90, R32 ;  /* 0x0000005a4c20723c */ /* 0x040fe20000041820 */
[----:B------:R-:W3:Y:S07]  /*12530*/  LDSM.16.MT88.4 R88, [R224+0x1000] ;  /* 0x00100000e058783b */ /* 0x000eee0000004200 */
[-C--:B------:R-:W-:Y:S04]  /*12540*/  HMMA.16816.F32.BF16 R36, R76, R92.reuse, R36 ;  /* 0x0000005c4c24723c */ /* 0x080fe80000041824 */
[----:B-1----:R-:W-:Y:S02]  /*12550*/  FFMA.FTZ R3, R201, c[0x0][0x2d0], -R104 ;  /* 0x0000b400c9037a23 */ /* 0x002fe40000010868 */
[----:B------:R-:W-:Y:S02]  /*12560*/  MUFU.EX2 R201, R101 ;  /* 0x0000006500c97308 */ /* 0x000fe40000000800 */
[C---:B------:R-:W-:Y:S07]  /*12570*/  HMMA.16816.F32.BF16 R40, R80.reuse, R92, R40 ;  /* 0x0000005c5028723c */ /* 0x040fee0000041828 */
[----:B------:R-:W-:Y:S01]  /*12580*/  FFMA.FTZ R92, R210, c[0x0][0x2d0], -R96 ;  /* 0x0000b400d25c7a23 */ /* 0x000fe20000010860 */
[-C--:B------:R-:W-:Y:S01]  /*12590*/  HMMA.16816.F32.BF16 R44, R80, R94.reuse, R44 ;  /* 0x0000005e502c723c */ /* 0x080fe2000004182c */
[----:B------:R1:W-:Y:S07]  /*125a0*/  MUFU.EX2 R215, R3 ;  /* 0x0000000300d77308 */ /* 0x0003ee0000000800 */
[C---:B------:R-:W-:Y:S08]  /*125b0*/  HMMA.16816.F32.BF16 R48, R76.reuse, R94, R48 ;  /* 0x0000005e4c30723c */ /* 0x040ff00000041830 */
[-C--:B--2---:R-:W-:Y:S08]  /*125c0*/  HMMA.16816.F32.BF16 R52, R76, R84.reuse, R52 ;  /* 0x000000544c34723c */ /* 0x084ff00000041834 */
[C---:B------:R-:W-:Y:S04]  /*125d0*/  HMMA.16816.F32.BF16 R56, R80.reuse, R84, R56 ;  /* 0x000000545038723c */ /* 0x040fe80000041838 */
[--C-:B-1----:R-:W-:Y:S04]  /*125e0*/  FFMA.FTZ R3, R205, c[0x0][0x2d0], -R105.reuse ;  /* 0x0000b400cd037a23 */ /* 0x102fe80000010869 */
[-C--:B------:R-:W-:Y:S01]  /*125f0*/  HMMA.16816.F32.BF16 R60, R80, R86.reuse, R60 ;  /* 0x00000056503c723c */ /* 0x080fe2000004183c */
[----:B------:R1:W-:Y:S06]  /*12600*/  MUFU.EX2 R154, R3 ;  /* 0x00000003009a7308 */ /* 0x0003ec0000000800 */
[----:B------:R-:W-:Y:S01]  /*12610*/  F2FP.BF16.PACK_AB R80, R248, R249 ;  /* 0x000000f9f850723e */ /* 0x000fe200000010ff */
[----:B------:R-:W-:Y:S01]  /*12620*/  HMMA.16816.F32.BF16 R64, R76, R86, R64 ;  /* 0x000000564c40723c */ /* 0x000fe20000041840 */
[----:B------:R-:W-:Y:S03]  /*12630*/  LDSM.16.MT88.4 R84, [R225+0x1000] ;  /* 0x00100000e154783b */ /* 0x000fe60000004200 */
[----:B---3--:R-:W-:Y:S02]  /*12640*/  F2FP.BF16.PACK_AB R82, R247, R246 ;  /* 0x000000f6f752723e */ /* 0x008fe400000010ff */
[----:B----4-:R-:W-:Y:S02]  /*12650*/  F2FP.BF16.PACK_AB R81, R192, R144 ;  /* 0x00000090c051723e */ /* 0x010fe400000010ff */
[----:B------:R-:W-:Y:S04]  /*12660*/  F2FP.BF16.PACK_AB R76, R145, R146 ;  /* 0x00000092914c723e */ /* 0x000fe800000010ff */
[----:B------:R-:W-:Y:S02]  /*12670*/  F2FP.BF16.PACK_AB R78, R127, R131 ;  /* 0x000000837f4e723e */ /* 0x000fe400000010ff */
[----:B------:R-:W-:Y:S02]  /*12680*/  F2FP.BF16.PACK_AB R77, R251, R250 ;  /* 0x000000fafb4d723e */ /* 0x000fe400000010ff */
[----:B------:R-:W-:Y:S01]  /*12690*/  F2FP.BF16.PACK_AB R79, R128, R252 ;  /* 0x000000fc804f723e */ /* 0x000fe200000010ff */
[--C-:B-1----:R-:W-:Y:S01]  /*126a0*/  FFMA.FTZ R3, R208, c[0x0][0x2d0], -R105.reuse ;  /* 0x0000b400d0037a23 */ /* 0x102fe20000010869 */
[----:B------:R-:W-:Y:S03]  /*126b0*/  F2FP.BF16.PACK_AB R83, R153, R152 ;  /* 0x000000989953723e */ /* 0x000fe600000010ff */
[----:B------:R1:W2:Y:S02]  /*126c0*/  MUFU.EX2 R158, R3 ;  /* 0x00000003009e7308 */ /* 0x0002a40000000800 */
[-C--:B------:R-:W-:Y:S08]  /*126d0*/  HMMA.16816.F32.BF16 R4, R76, R88.reuse, R4 ;  /* 0x000000584c04723c */ /* 0x080ff00000041804 */
[C---:B------:R-:W-:Y:S08]  /*126e0*/  HMMA.16816.F32.BF16 R8, R80.reuse, R88, R8 ;  /* 0x000000585008723c */ /* 0x040ff00000041808 */
[-C--:B------:R-:W-:Y:S04]  /*126f0*/  HMMA.16816.F32.BF16 R12, R80, R90.reuse, R12 ;  /* 0x0000005a500c723c */ /* 0x080fe8000004180c */
[--C-:B-1----:R-:W-:Y:S04]  /*12700*/  FFMA.FTZ R3, R204, c[0x0][0x2d0], -R105.reuse ;  /* 0x0000b400cc037a23 */ /* 0x102fe80000010869 */
[C---:B------:R-:W-:Y:S01]  /*12710*/  HMMA.16816.F32.BF16 R16, R76.reuse, R90, R16 ;  /* 0x0000005a4c10723c */ /* 0x040fe20000041810 */
[----:B------:R-:W-:Y:S01]  /*12720*/  LDSM.16.MT88.4 R88, [R227+0x1000] ;  /* 0x00100000e358783b */ /* 0x000fe20000004200 */
[----:B------:R1:W-:Y:S02]  /*12730*/  MUFU.EX2 R214, R3 ;  /* 0x0000000300d67308 */ /* 0x0003e40000000800 */
[--C-:B-1----:R-:W-:Y:S08]  /*12740*/  FFMA.FTZ R3, R206, c[0x0][0x2d0], -R105.reuse ;  /* 0x0000b400ce037a23 */ /* 0x102ff00000010869 */
[----:B------:R1:W3:Y:S02]  /*12750*/  MUFU.EX2 R163, R3 ;  /* 0x0000000300a37308 */ /* 0x0002e40000000800 */
[--C-:B-1----:R-:W-:Y:S01]  /*12760*/  FFMA.FTZ R3, R161, c[0x0][0x2d0], -R100.reuse ;  /* 0x0000b400a1037a23 */ /* 0x102fe20000010864 */
[----:B------:R-:W-:Y:S02]  /*12770*/  MOV R161, R150 ;  /* 0x0000009600a17202 */ /* 0x000fe40000000f00 */
[----:B------:R-:W-:Y:S05]  /*12780*/  MOV R150, R238 ;  /* 0x000000ee00967202 */ /* 0x000fea0000000f00 */
[----:B------:R1:W-:Y:S01]  /*12790*/  MUFU.EX2 R157, R3 ;  /* 0x00000003009d7308 */ /* 0x0003e20000000800 */
[----:B------:R-:W-:Y:S01]  /*127a0*/  MOV R165, R161 ;  /* 0x000000a100a57202 */ /* 0x000fe20000000f00 */
[----:B------:R4:W5:Y:S01]  /*127b0*/  LDL.LU R238, [R1+0x88] ;  /* 0x0000880001ee7983 */ /* 0x0009620000300800 */
[----:B------:R-:W-:Y:S02]  /*127c0*/  MOV R161, R156 ;  /* 0x0000009c00a17202 */ /* 0x000fe40000000f00 */
[----:B------:R-:W-:Y:S01]  /*127d0*/  MOV R199, R150 ;  /* 0x0000009600c77202 */ /* 0x000fe20000000f00 */
[----:B------:R4:W5:Y:S01]  /*127e0*/  LDL.LU R239, [R1+0x84] ;  /* 0x0000840001ef7983 */ /* 0x0009620000300800 */
[----:B------:R-:W-:Y:S02]  /*127f0*/  MOV R150, R135 ;  /* 0x0000008700967202 */ /* 0x000fe40000000f00 */
[----:B------:R-:W-:Y:S01]  /*12800*/  MOV R135, R230 ;  /* 0x000000e600877202 */ /* 0x000fe20000000f00 */
[----:B------:R4:W5:Y:S04]  /*12810*/  LDL.LU R240, [R1+0x80] ;  /* 0x0000800001f07983 */ /* 0x0009680000300800 */
[----:B------:R4:W5:Y:S04]  /*12820*/  LDL.LU R233, [R1+0x7c] ;  /* 0x00007c0001e97983 */ /* 0x0009680000300800 */
[----:B------:R4:W5:Y:S01]  /*12830*/  LDL.LU R234, [R1+0x78] ;  /* 0x0000780001ea7983 */ /* 0x0009620000300800 */
[--C-:B-1----:R-:W-:Y:S01]  /*12840*/  FFMA.FTZ R3, R167, c[0x0][0x2d0], -R100.reuse ;  /* 0x0000b400a7037a23 */ /* 0x102fe20000010864 */
[----:B------:R-:W-:Y:S02]  /*12850*/  MOV R167, R164 ;  /* 0x000000a400a77202 */ /* 0x000fe40000000f00 */
[----:B------:R-:W-:Y:S01]  /*12860*/  MOV R164, R160 ;  /* 0x000000a000a47202 */ /* 0x000fe20000000f00 */
[----:B------:R1:W1:Y:S01]  /*12870*/  MUFU.EX2 R156, R3 ;  /* 0x00000003009c7308 */ /* 0x0002620000000800 */
[----:B------:R-:W-:Y:S02]  /*12880*/  MOV R160, R151 ;  /* 0x0000009700a07202 */ /* 0x000fe40000000f00 */
[----:B------:R-:W-:Y:S02]  /*12890*/  MOV R151, R148 ;  /* 0x0000009400977202 */ /* 0x000fe40000000f00 */
[----:B------:R-:W-:Y:S02]  /*128a0*/  MOV R148, R121 ;  /* 0x0000007900947202 */ /* 0x000fe40000000f00 */
[----:B------:R-:W-:Y:S02]  /*128b0*/  MOV R121, R193 ;  /* 0x000000c100797202 */ /* 0x000fe40000000f00 */
[----:B------:R-:W-:Y:S02]  /*128c0*/  MOV R193, R119 ;  /* 0x0000007700c17202 */ /* 0x000fe40000000f00 */
[----:B------:R4:W5:Y:S04]  /*128d0*/  LDL.LU R119, [R1+0x74] ;  /* 0x0000740001777983 */ /* 0x0009680000300800 */
[----:B------:R4:W5:Y:S01]  /*128e0*/  LDL.LU R230, [R1+0x70] ;  /* 0x0000700001e67983 */ /* 0x0009620000300800 */
[--C-:B-1----:R-:W-:Y:S01]  /*128f0*/  FFMA.FTZ R3, R168, c[0x0][0x2d0], -R100.reuse ;  /* 0x0000b400a8037a23 */ /* 0x102fe20000010864 */
[----:B------:R-:W-:Y:S02]  /*12900*/  MOV R168, R198 ;  /* 0x000000c600a87202 */ /* 0x000fe40000000f00 */
[----:B------:R-:W-:Y:S02]  /*12910*/  MOV R198, R167 ;  /* 0x000000a700c67202 */ /* 0x000fe40000000f00 */
[----:B------:R-:W-:Y:S02]  /*12920*/  MOV R167, R166 ;  /* 0x000000a600a77202 */ /* 0x000fe40000000f00 */
[----:B------:R-:W-:Y:S02]  /*12930*/  MOV R166, R165 ;  /* 0x000000a500a67202 */ /* 0x000fe40000000f00 */
[----:B------:R-:W-:Y:S02]  /*12940*/  MOV R165, R164 ;  /* 0x000000a400a57202 */ /* 0x000fe40000000f00 */
[----:B------:R-:W-:Y:S02]  /*12950*/  MOV R164, R162 ;  /* 0x000000a200a47202 */ /* 0x000fe40000000f00 */
[----:B------:R-:W-:Y:S02]  /*12960*/  MOV R162, R161 ;  /* 0x000000a100a27202 */ /* 0x000fe40000000f00 */
[----:B------:R1:W-:Y:S01]  /*12970*/  MUFU.EX2 R161, R3 ;  /* 0x0000000300a17308 */ /* 0x0003e20000000800 */
[----:B------:R-:W-:Y:S02]  /*12980*/  MOV R169, R198 ;  /* 0x000000c600a97202 */ /* 0x000fe40000000f00 */
[----:B------:R-:W-:Y:S02]  /*12990*/  MOV R198, R166 ;  /* 0x000000a600c67202 */ /* 0x000fe40000000f00 */
[----:B------:R-:W-:Y:S02]  /*129a0*/  MOV R166, R164 ;  /* 0x000000a400a67202 */ /* 0x000fe40000000f00 */
[----:B------:R-:W-:Y:S03]  /*129b0*/  MOV R164, R162 ;  /* 0x000000a200a47202 */ /* 0x000fe60000000f00 */
[----:B------:R2:W-:Y:S01]  /*129c0*/  MUFU.EX2 R162, R92 ;  /* 0x0000005c00a27308 */ /* 0x0005e20000000800 */
[----:B-1----:R-:W-:Y:S01]  /*129d0*/  FFMA.FTZ R3, R168, c[0x0][0x2d0], -R100 ;  /* 0x0000b400a8037a23 */ /* 0x002fe20000010864 */
[----:B------:R-:W-:Y:S02]  /*129e0*/  MOV R168, R167 ;  /* 0x000000a700a87202 */ /* 0x000fe40000000f00 */
[----:B------:R-:W-:Y:S02]  /*129f0*/  MOV R167, R165 ;  /* 0x000000a500a77202 */ /* 0x000fe40000000f00 */
[----:B------:R-:W-:Y:S04]  /*12a00*/  MOV R165, R160 ;  /* 0x000000a000a57202 */ /* 0x000fe80000000f00 */
[----:B------:R1:W1:Y:S01]  /*12a10*/  MUFU.EX2 R160, R3 ;  /* 0x0000000300a07308 */ /* 0x0002620000000800 */
[----:B--2---:R-:W2:Y:S01]  /*12a20*/  LDSM.16.MT88.4 R92, [R228+0x1000] ;  /* 0x00100000e45c783b */ /* 0x004ea20000004200 */
[----:B-1----:R-:W-:Y:S01]  /*12a30*/  FFMA.FTZ R3, R169, c[0x0][0x2d0], -R96 ;  /* 0x0000b400a9037a23 */ /* 0x002fe20000010860 */
        /* <DEDUP_REMOVED lines=8> */
[----:B------:R-:W-:Y:S01]  /*12ac0*/  MOV R134, R133 ;  /* 0x0000008500867202 */ /* 0x000fe20000000f00 */
[-C--:B--2---:R-:W-:Y:S03]  /*12ad0*/  HMMA.16816.F32.BF16 R20, R76, R92.reuse, R20 ;  /* 0x0000005c4c14723c */ /* 0x084fe60000041814 */
[----:B------:R-:W-:Y:S02]  /*12ae0*/  MOV R133, R132 ;  /* 0x0000008400857202 */ /* 0x000fe40000000f00 */
[----:B------:R-:W-:Y:S02]  /*12af0*/  MOV R132, R126 ;  /* 0x0000007e00847202 */ /* 0x000fe40000000f00 */
[----:B------:R-:W-:Y:S01]  /*12b00*/  MOV R126, R212 ;  /* 0x000000d4007e7202 */ /* 0x000fe20000000f00 */
[C---:B------:R-:W-:Y:S01]  /*12b10*/  HMMA.16816.F32.BF16 R24, R80.reuse, R92, R24 ;  /* 0x0000005c5018723c */ /* 0x040fe20000041818 */
[----:B------:R1:W-:Y:S06]  /*12b20*/  MUFU.EX2 R212, R3 ;  /* 0x0000000300d47308 */ /* 0x0003ec0000000800 */
[--C-:B------:R-:W-:Y:S01]  /*12b30*/  FFMA.FTZ R92, R151, c[0x0][0x2d0], -R105.reuse ;  /* 0x0000b400975c7a23 */ /* 0x100fe20000010869 */
[-C--:B------:R-:W-:Y:S08]  /*12b40*/  HMMA.16816.F32.BF16 R28, R80, R94.reuse, R28 ;  /* 0x0000005e501c723c */ /* 0x080ff0000004181c */
[C---:B------:R-:W-:Y:S08]  /*12b50*/  HMMA.16816.F32.BF16 R32, R76.reuse, R94, R32 ;  /* 0x0000005e4c20723c */ /* 0x040ff00000041820 */
[-C--:B------:R-:W-:Y:S04]  /*12b60*/  HMMA.16816.F32.BF16 R36, R76, R84.reuse, R36 ;  /* 0x000000544c24723c */ /* 0x080fe80000041824 */
[--C-:B-1----:R-:W-:Y:S02]  /*12b70*/  FFMA.FTZ R3, R169, c[0x0][0x2d0], -R104.reuse ;  /* 0x0000b400a9037a23 */ /* 0x102fe40000010868 */
[----:B------:R1:W-:Y:S02]  /*12b80*/  MUFU.EX2 R169, R92 ;  /* 0x0000005c00a97308 */ /* 0x0003e40000000800 */
[C---:B------:R-:W-:Y:S08]  /*12b90*/  HMMA.16816.F32.BF16 R40, R80.reuse, R84, R40 ;  /* 0x000000545028723c */ /* 0x040ff00000041828 */
[-C--:B------:R-:W-:Y:S01]  /*12ba0*/  HMMA.16816.F32.BF16 R44, R80, R86.reuse, R44 ;  /* 0x00000056502c723c */ /* 0x080fe2000004182c */
[----:B------:R2:W-:Y:S07]  /*12bb0*/  MUFU.EX2 R210, R3 ;  /* 0x0000000300d27308 */ /* 0x0005ee0000000800 */
[C---:B------:R-:W-:Y:S01]  /*12bc0*/  HMMA.16816.F32.BF16 R48, R76.reuse, R86, R48 ;  /* 0x000000564c30723c */ /* 0x040fe20000041830 */
[----:B------:R-:W4:Y:S07]  /*12bd0*/  LDSM.16.MT88.4 R84, [R224+0x1800] ;  /* 0x00180000e054783b */ /* 0x000f2e0000004200 */
[-C--:B------:R-:W-:Y:S01]  /*12be0*/  HMMA.16816.F32.BF16 R52, R76, R88.reuse, R52 ;  /* 0x000000584c34723c */ /* 0x080fe20000041834 */
[----:B-1----:R-:W1:Y:S07]  /*12bf0*/  LDSM.16.MT88.4 R92, [R228+0x1800] ;  /* 0x00180000e45c783b */ /* 0x002e6e0000004200 */
[C---:B------:R-:W-:Y:S04]  /*12c00*/  HMMA.16816.F32.BF16 R56, R80.reuse, R88, R56 ;  /* 0x000000585038723c */ /* 0x040fe80000041838 */
[----:B--2---:R-:W-:Y:S03]  /*12c10*/  FFMA.FTZ R3, R168, c[0x0][0x2d0], -R104 ;  /* 0x0000b400a8037a23 */ /* 0x004fe60000010868 */
[--C-:B------:R-:W-:Y:S01]  /*12c20*/  FFMA.FTZ R88, R132, c[0x0][0x2d0], -R96.reuse ;  /* 0x0000b40084587a23 */ /* 0x100fe20000010860 */
[-C--:B------:R-:W-:Y:S01]  /*12c30*/  HMMA.16816.F32.BF16 R60, R80, R90.reuse, R60 ;  /* 0x0000005a503c723c */ /* 0x080fe2000004183c */
[----:B------:R2:W-:Y:S03]  /*12c40*/  MUFU.EX2 R208, R3 ;  /* 0x0000000300d07308 */ /* 0x0005e60000000800 */
[----:B------:R-:W-:Y:S02]  /*12c50*/  MOV R132, R193 ;  /* 0x000000c100847202 */ /* 0x000fe40000000f00 */
[----:B------:R-:W-:Y:S01]  /*12c60*/  MOV R193, R110 ;  /* 0x0000006e00c17202 */ /* 0x000fe20000000f00 */
[--C-:B------:R-:W-:Y:S01]  /*12c70*/  FFMA.FTZ R110, R99, c[0x0][0x2d0], -R96.reuse ;  /* 0x0000b400636e7a23 */ /* 0x100fe20000010860 */
[----:B------:R-:W-:Y:S03]  /*12c80*/  HMMA.16816.F32.BF16 R64, R76, R90, R64 ;  /* 0x0000005a4c40723c */ /* 0x000fe60000041840 */
[----:B------:R1:W-:Y:S01]  /*12c90*/  MUFU.EX2 R200, R88 ;  /* 0x0000005800c87308 */ /* 0x0003e20000000800 */
[----:B------:R-:W-:Y:S02]  /*12ca0*/  F2FP.BF16.PACK_AB R80, R158, R154 ;  /* 0x0000009a9e50723e */ /* 0x000fe400000010ff */
[----:B---3--:R-:W-:Y:S02]  /*12cb0*/  F2FP.BF16.PACK_AB R82, R163, R214 ;  /* 0x000000d6a352723e */ /* 0x008fe400000010ff */
[----:B------:R-:W-:Y:S04]  /*12cc0*/  F2FP.BF16.PACK_AB R76, R220, R221 ;  /* 0x000000dddc4c723e */ /* 0x000fe800000010ff */
[----:B------:R-:W-:Y:S02]  /*12cd0*/  F2FP.BF16.PACK_AB R78, R217, R218 ;  /* 0x000000dad94e723e */ /* 0x000fe400000010ff */
[----:B------:R-:W-:Y:S02]  /*12ce0*/  F2FP.BF16.PACK_AB R77, R216, R155 ;  /* 0x0000009bd84d723e */ /* 0x000fe400000010ff */
[----:B------:R-:W-:Y:S01]  /*12cf0*/  F2FP.BF16.PACK_AB R79, R215, R159 ;  /* 0x0000009fd74f723e */ /* 0x000fe200000010ff */
[--C-:B--2---:R-:W-:Y:S01]  /*12d00*/  FFMA.FTZ R3, R198, c[0x0][0x2d0], -R96.reuse ;  /* 0x0000b400c6037a23 */ /* 0x104fe20000010860 */
[----:B------:R-:W-:Y:S01]  /*12d10*/  MOV R151, R132 ;  /* 0x0000008400977202 */ /* 0x000fe20000000f00 */
[----:B------:R-:W-:Y:S01]  /*12d20*/  MUFU.EX2 R198, R103 ;  /* 0x0000006700c67308 */ /* 0x000fe20000000800 */
[----:B------:R-:W-:Y:S02]  /*12d30*/  F2FP.BF16.PACK_AB R81, R156, R157 ;  /* 0x0000009d9c51723e */ /* 0x000fe400000010ff */
[----:B------:R-:W-:Y:S01]  /*12d40*/  F2FP.BF16.PACK_AB R83, R160, R161 ;  /* 0x000000a1a053723e */ /* 0x000fe200000010ff */
[-C--:B----4-:R-:W-:Y:S01]  /*12d50*/  HMMA.16816.F32.BF16 R4, R76, R84.reuse, R4 ;  /* 0x000000544c04723c */ /* 0x090fe20000041804 */
[----:B-1----:R-:W-:Y:S05]  /*12d60*/  LDSM.16.MT88.4 R88, [R227+0x1800] ;  /* 0x00180000e358783b */ /* 0x002fea0000004200 */
[----:B------:R1:W-:Y:S02]  /*12d70*/  MUFU.EX2 R206, R3 ;  /* 0x0000000300ce7308 */ /* 0x0003e40000000800 */
[C---:B------:R-:W-:Y:S08]  /*12d80*/  HMMA.16816.F32.BF16 R8, R80.reuse, R84, R8 ;  /* 0x000000545008723c */ /* 0x040ff00000041808 */
[-C--:B------:R-:W-:Y:S08]  /*12d90*/  HMMA.16816.F32.BF16 R12, R80, R86.reuse, R12 ;  /* 0x00000056500c723c */ /* 0x080ff0000004180c */
[C---:B------:R-:W-:Y:S01]  /*12da0*/  HMMA.16816.F32.BF16 R16, R76.reuse, R86, R16 ;  /* 0x000000564c10723c */ /* 0x040fe20000041810 */
[----:B------:R-:W-:Y:S03]  /*12db0*/  LDSM.16.MT88.4 R84, [R224+0x2000] ;  /* 0x00200000e054783b */ /* 0x000fe60000004200 */
[----:B-1----:R-:W-:Y:S04]  /*12dc0*/  FFMA.FTZ R3, R167, c[0x0][0x2d0], -R96 ;  /* 0x0000b400a7037a23 */ /* 0x002fe80000010860 */
[-C--:B------:R-:W-:Y:S01]  /*12dd0*/  HMMA.16816.F32.BF16 R20, R76, R92.reuse, R20 ;  /* 0x0000005c4c14723c */ /* 0x080fe20000041814 */
[----:B------:R1:W-:Y:S07]  /*12de0*/  MUFU.EX2 R205, R3 ;  /* 0x0000000300cd7308 */ /* 0x0003ee0000000800 */
[C---:B------:R-:W-:Y:S08]  /*12df0*/  HMMA.16816.F32.BF16 R24, R80.reuse, R92, R24 ;  /* 0x0000005c5018723c */ /* 0x040ff00000041818 */
[-C--:B------:R-:W-:Y:S08]  /*12e00*/  HMMA.16816.F32.BF16 R28, R80, R94.reuse, R28 ;  /* 0x0000005e501c723c */ /* 0x080ff0000004181c */
[C---:B------:R-:W-:Y:S01]  /*12e10*/  HMMA.16816.F32.BF16 R32, R76.reuse, R94, R32 ;  /* 0x0000005e4c20723c */ /* 0x040fe20000041820 */
[----:B------:R-:W-:Y:S03]  /*12e20*/  LDSM.16.MT88.4 R92, [R228+0x2000] ;  /* 0x00200000e45c783b */ /* 0x000fe60000004200 */
[--C-:B-1----:R-:W-:Y:S04]  /*12e30*/  FFMA.FTZ R3, R166, c[0x0][0x2d0], -R104.reuse ;  /* 0x0000b400a6037a23 */ /* 0x102fe80000010868 */
[----:B------:R1:W-:Y:S04]  /*12e40*/  MUFU.EX2 R204, R3 ;  /* 0x0000000300cc7308 */ /* 0x0003e80000000800 */
[----:B-1----:R-:W-:Y:S01]  /*12e50*/  FFMA.FTZ R3, R165, c[0x0][0x2d0], -R104 ;  /* 0x0000b400a5037a23 */ /* 0x002fe20000010868 */
[----:B------:R-:W-:Y:S05]  /*12e60*/  MOV R165, R193 ;  /* 0x000000c100a57202 */ /* 0x000fea0000000f00 */
[----:B------:R1:W-:Y:S02]  /*12e70*/  MUFU.EX2 R203, R3 ;  /* 0x0000000300cb7308 */ /* 0x0003e40000000800 */
[--C-:B-1----:R-:W-:Y:S08]  /*12e80*/  FFMA.FTZ R3, R164, c[0x0][0x2d0], -R105.reuse ;  /* 0x0000b400a4037a23 */ /* 0x102ff00000010869 */
[----:B------:R1:W-:Y:S02]  /*12e90*/  MUFU.EX2 R171, R3 ;  /* 0x0000000300ab7308 */ /* 0x0003e40000000800 */
[--C-:B-1----:R-:W-:Y:S08]  /*12ea0*/  FFMA.FTZ R3, R199, c[0x0][0x2d0], -R105.reuse ;  /* 0x0000b400c7037a23 */ /* 0x102ff00000010869 */
[----:B------:R-:W-:Y:S10]  /*12eb0*/  MUFU.EX2 R199, R102 ;  /* 0x0000006600c77308 */ /* 0x000ff40000000800 */
[----:B------:R1:W2:Y:S02]  /*12ec0*/  MUFU.EX2 R170, R3 ;  /* 0x0000000300aa7308 */ /* 0x0002a40000000800 */
[--C-:B-1----:R-:W-:Y:S01]  /*12ed0*/  FFMA.FTZ R3, R111, c[0x0][0x2d0], -R100.reuse ;  /* 0x0000b4006f037a23 */ /* 0x102fe20000010864 */
[----:B------:R-:W-:Y:S07]  /*12ee0*/  MOV R111, R115 ;  /* 0x00000073006f7202 */ /* 0x000fee0000000f00 */
[----:B------:R1:W-:Y:S02]  /*12ef0*/  MUFU.EX2 R115, R3 ;  /* 0x0000000300737308 */ /* 0x0003e40000000800 */
[--C-:B-1----:R-:W-:Y:S01]  /*12f00*/  FFMA.FTZ R3, R149, c[0x0][0x2d0], -R100.reuse ;  /* 0x0000b40095037a23 */ /* 0x102fe20000010864 */
[----:B------:R-:W-:Y:S07]  /*12f10*/  MOV R149, R114 ;  /* 0x0000007200957202 */ /* 0x000fee0000000f00 */
[----:B------:R1:W3:Y:S02]  /*12f20*/  MUFU.EX2 R114, R3 ;  /* 0x0000000300727308 */ /* 0x0002e40000000800 */
[--C-:B-1----:R-:W-:Y:S08]  /*12f30*/  FFMA.FTZ R3, R150, c[0x0][0x2d0], -R105.reuse ;  /* 0x0000b40096037a23 */ /* 0x102ff00000010869 */
[----:B------:R1:W2:Y:S02]  /*12f40*/  MUFU.EX2 R168, R3 ;  /* 0x0000000300a87308 */ /* 0x0002a40000000800 */
[--C-:B-1----:R-:W-:Y:S08]  /*12f50*/  FFMA.FTZ R3, R111, c[0x0][0x2d0], -R100.reuse ;  /* 0x0000b4006f037a23 */ /* 0x102ff00000010864 */
[----:B------:R1:W-:Y:S02]  /*12f60*/  MUFU.EX2 R111, R3 ;  /* 0x00000003006f7308 */ /* 0x0003e40000000800 */
[----:B-1----:R-:W-:Y:S08]  /*12f70*/  FFMA.FTZ R3, R112, c[0x0][0x2d0], -R100 ;  /* 0x0000b40070037a23 */ /* 0x002ff00000010864 */
[----:B------:R1:W1:Y:S02]  /*12f80*/  MUFU.EX2 R112, R3 ;  /* 0x0000000300707308 */ /* 0x0002640000000800 */
[--C-:B-1----:R-:W-:Y:S01]  /*12f90*/  FFMA.FTZ R3, R149, c[0x0][0x2d0], -R96.reuse ;  /* 0x0000b40095037a23 */ /* 0x102fe20000010860 */
[----:B------:R-:W-:Y:S02]  /*12fa0*/  MOV R149, R134 ;  /* 0x0000008600957202 */ /* 0x000fe40000000f00 */
[----:B------:R-:W-:Y:S05]  /*12fb0*/  MOV R134, R122 ;  /* 0x0000007a00867202 */ /* 0x000fea0000000f00 */
[----:B------:R1:W-:Y:S01]  /*12fc0*/  MUFU.EX2 R202, R3 ;  /* 0x0000000300ca7308 */ /* 0x0003e20000000800 */
[----:B------:R-:W-:Y:S02]  /*12fd0*/  FFMA.FTZ R122, R113, c[0x0][0x2d0], -R96 ;  /* 0x0000b400717a7a23 */ /* 0x000fe40000010860 */
[--C-:B------:R-:W-:Y:S02]  /*12fe0*/  FFMA.FTZ R113, R121, c[0x0][0x2d0], -R104.reuse ;  /* 0x0000b40079717a23 */ /* 0x100fe40000010868 */
[----:B------:R-:W-:Y:S05]  /*12ff0*/  FFMA.FTZ R121, R191, c[0x0][0x2d0], -R104 ;  /* 0x0000b400bf797a23 */ /* 0x000fea0000010868 */
[----:B------:R2:W-:Y:S01]  /*13000*/  MUFU.EX2 R191, R106 ;  /* 0x0000006a00bf7308 */ /* 0x0005e20000000800 */
[--C-:B-1----:R-:W-:Y:S01]  /*13010*/  FFMA.FTZ R3, R148, c[0x0][0x2d0], -R96.reuse ;  /* 0x0000b40094037a23 */ /* 0x102fe20000010860 */
[----:B------:R-:W-:Y:S02]  /*13020*/  MOV R148, R133 ;  /* 0x0000008500947202 */ /* 0x000fe40000000f00 */
[----:B------:R-:W-:Y:S06]  /*13030*/  MOV R133, R120 ;  /* 0x0000007800857202 */ /* 0x000fec0000000f00 */
[----:B------:R1:W-:Y:S01]  /*13040*/  MUFU.EX2 R175, R3 ;  /* 0x0000000300af7308 */ /* 0x0003e20000000800 */
[----:B------:R-:W-:Y:S01]  /*13050*/  FFMA.FTZ R120, R97, c[0x0][0x2d0], -R96 ;  /* 0x0000b40061787a23 */ /* 0x000fe20000010860 */
[----:B------:R-:W-:Y:S01]  /*13060*/  MOV R150, R133 ;  /* 0x0000008500967202 */ /* 0x000fe20000000f00 */
[--C-:B--2---:R-:W-:Y:S04]  /*13070*/  FFMA.FTZ R106, R75, c[0x0][0x2d0], -R100.reuse ;  /* 0x0000b4004b6a7a23 */ /* 0x104fe80000010864 */
[----:B------:R-:W-:Y:S06]  /*13080*/  FFMA.FTZ R101, R150, c[0x0][0x2d0], -R100 ;  /* 0x0000b40096657a23 */ /* 0x000fec0000010864 */
[----:B------:R-:W-:Y:S01]  /*13090*/  MUFU.EX2 R101, R101 ;  /* 0x0000006500657308 */ /* 0x000fe20000000800 */
[----:B-1----:R-:W-:Y:S01]  /*130a0*/  FFMA.FTZ R3, R135, c[0x0][0x2d0], -R104 ;  /* 0x0000b40087037a23 */ /* 0x002fe20000010868 */
[----:B------:R-:W-:Y:S02]  /*130b0*/  MOV R135, R126 ;  /* 0x0000007e00877202 */ /* 0x000fe40000000f00 */
[----:B------:R-:W-:Y:S06]  /*130c0*/  MOV R126, R116 ;  /* 0x00000074007e7202 */ /* 0x000fec0000000f00 */
[----:B------:R1:W-:Y:S01]  /*130d0*/  MUFU.EX2 R174, R3 ;  /* 0x0000000300ae7308 */ /* 0x0003e20000000800 */
[----:B------:R-:W-:Y:S02]  /*130e0*/  FFMA.FTZ R116, R98, c[0x0][0x2d0], -R96 ;  /* 0x0000b40062747a23 */ /* 0x000fe40000010860 */
[----:B------:R-:W2:Y:S01]  /*130f0*/  LDSM.16.MT88.4 R96, [R225+0x1800] ;  /* 0x00180000e160783b */ /* 0x000ea20000004200 */
[----:B------:R-:W-:Y:S01]  /*13100*/  MOV R164, R126 ;  /* 0x0000007e00a47202 */ /* 0x000fe20000000f00 */
[--C-:B------:R-:W-:Y:S02]  /*13110*/  FFMA.FTZ R126, R108, c[0x0][0x2d0], -R105.reuse ;  /* 0x0000b4006c7e7a23 */ /* 0x100fe40000010869 */
[--C-:B-1----:R-:W-:Y:S02]  /*13120*/  FFMA.FTZ R3, R123, c[0x0][0x2d0], -R104.reuse ;  /* 0x0000b4007b037a23 */ /* 0x102fe40000010868 */
[----:B------:R-:W-:Y:S02]  /*13130*/  FFMA.FTZ R123, R190, c[0x0][0x2d0], -R104 ;  /* 0x0000b400be7b7a23 */ /* 0x000fe40000010868 */
[----:B------:R1:W-:Y:S01]  /*13140*/  MUFU.EX2 R173, R3 ;  /* 0x0000000300ad7308 */ /* 0x0003e20000000800 */
[--C-:B------:R-:W-:Y:S01]  /*13150*/  FFMA.FTZ R104, R148, c[0x0][0x2d0], -R105.reuse ;  /* 0x0000b40094687a23 */ /* 0x100fe20000010869 */
[----:B------:R-:W-:Y:S02]  /*13160*/  MOV R148, R135 ;  /* 0x0000008700947202 */ /* 0x000fe40000000f00 */
[----:B------:R-:W4:Y:S03]  /*13170*/  LDL.LU R135, [R1+0x10] ;  /* 0x0000100001877983 */ /* 0x000f260000300800 */
[--C-:B------:R-:W-:Y:S03]  /*13180*/  FFMA.FTZ R103, R148, c[0x0][0x2d0], -R100.reuse ;  /* 0x0000b40094677a23 */ /* 0x100fe60000010864 */
[----:B------:R-:W-:Y:S01]  /*13190*/  MUFU.EX2 R193, R104 ;  /* 0x0000006800c17308 */ /* 0x000fe20000000800 */
[-C--:B--2---:R-:W-:Y:S09]  /*131a0*/  HMMA.16816.F32.BF16 R36, R76, R96.reuse, R36 ;  /* 0x000000604c24723c */ /* 0x084ff20000041824 */
[----:B------:R-:W-:Y:S01]  /*131b0*/  MUFU.EX2 R190, R107 ;  /* 0x0000006b00be7308 */ /* 0x000fe20000000800 */
[C---:B------:R-:W-:Y:S04]  /*131c0*/  HMMA.16816.F32.BF16 R40, R80.reuse, R96, R40 ;  /* 0x000000605028723c */ /* 0x040fe80000041828 */
[--C-:B-1----:R-:W-:Y:S01]  /*131d0*/  FFMA.FTZ R3, R149, c[0x0][0x2d0], -R105.reuse ;  /* 0x0000b40095037a23 */ /* 0x102fe20000010869 */
[----:B------:R-:W-:Y:S01]  /*131e0*/  MOV R149, R134 ;  /* 0x0000008600957202 */ /* 0x000fe20000000f00 */
[----:B------:R-:W-:Y:S01]  /*131f0*/  FFMA.FTZ R105, R109, c[0x0][0x2d0], -R105 ;  /* 0x0000b4006d697a23 */ /* 0x000fe20000010869 */
[----:B------:R-:W2:Y:S01]  /*13200*/  LDL.LU R134, [R1+0x14] ;  /* 0x0000140001867983 */ /* 0x000ea20000300800 */
[-C--:B------:R-:W-:Y:S01]  /*13210*/  HMMA.16816.F32.BF16 R44, R80, R98.reuse, R44 ;  /* 0x00000062502c723c */ /* 0x080fe2000004182c */
[----:B------:R1:W1:Y:S02]  /*13220*/  MUFU.EX2 R172, R3 ;  /* 0x0000000300ac7308 */ /* 0x0002640000000800 */
[----:B------:R-:W2:Y:S01]  /*13230*/  LDL.LU R133, [R1+0x18] ;  /* 0x0000180001857983 */ /* 0x000ea20000300800 */
[--C-:B------:R-:W-:Y:S03]  /*13240*/  FFMA.FTZ R102, R149, c[0x0][0x2d0], -R100.reuse ;  /* 0x0000b40095667a23 */ /* 0x100fe60000010864 */
[----:B------:R-:W2:Y:S01]  /*13250*/  LDL.LU R132, [R1+0x1c] ;  /* 0x00001c0001847983 */ /* 0x000ea20000300800 */
[C---:B------:R-:W-:Y:S03]  /*13260*/  HMMA.16816.F32.BF16 R48, R76.reuse, R98, R48 ;  /* 0x000000624c30723c */ /* 0x040fe60000041830 */
[----:B------:R-:W3:Y:S01]  /*13270*/  LDSM.16.MT88.4 R96, [R225+0x2000] ;  /* 0x00200000e160783b */ /* 0x000ee20000004200 */
[----:B------:R-:W-:Y:S04]  /*13280*/  MUFU.EX2 R105, R105 ;  /* 0x0000006900697308 */ /* 0x000fe80000000800 */
[-C--:B------:R-:W-:Y:S06]  /*13290*/  HMMA.16816.F32.BF16 R52, R76, R88.reuse, R52 ;  /* 0x000000584c34723c */ /* 0x080fec0000041834 */
[----:B------:R-:W-:Y:S02]  /*132a0*/  MUFU.EX2 R107, R125 ;  /* 0x0000007d006b7308 */ /* 0x000fe40000000800 */
[C---:B------:R-:W-:Y:S04]  /*132b0*/  HMMA.16816.F32.BF16 R56, R80.reuse, R88, R56 ;  /* 0x000000585038723c */ /* 0x040fe80000041838 */
[--C-:B-1----:R-:W-:Y:S04]  /*132c0*/  FFMA.FTZ R3, R165, c[0x0][0x2d0], -R100.reuse ;  /* 0x0000b400a5037a23 */ /* 0x102fe80000010864 */
[-C--:B------:R-:W-:Y:S01]  /*132d0*/  HMMA.16816.F32.BF16 R60, R80, R90.reuse, R60 ;  /* 0x0000005a503c723c */ /* 0x080fe2000004183c */
[----:B------:R1:W-:Y:S06]  /*132e0*/  MUFU.EX2 R108, R3 ;  /* 0x00000003006c7308 */ /* 0x0003ec0000000800 */
[----:B------:R-:W-:Y:S01]  /*132f0*/  F2FP.BF16.PACK_AB R80, R170, R171 ;  /* 0x000000abaa50723e */ /* 0x000fe200000010ff */
[----:B------:R-:W-:Y:S01]  /*13300*/  HMMA.16816.F32.BF16 R64, R76, R90, R64 ;  /* 0x0000005a4c40723c */ /* 0x000fe20000041840 */
[----:B------:R-:W1:Y:S03]  /*13310*/  LDSM.16.MT88.4 R88, [R227+0x2000] ;  /* 0x00200000e358783b */ /* 0x000e660000004200 */
[----:B---3--:R-:W-:Y:S02]  /*13320*/  F2FP.BF16.PACK_AB R81, R114, R115 ;  /* 0x000000737251723e */ /* 0x008fe400000010ff */
[----:B------:R-:W-:Y:S02]  /*13330*/  F2FP.BF16.PACK_AB R82, R168, R169 ;  /* 0x000000a9a852723e */ /* 0x000fe400000010ff */
[----:B------:R-:W-:Y:S04]  /*13340*/  F2FP.BF16.PACK_AB R76, R212, R162 ;  /* 0x000000a2d44c723e */ /* 0x000fe800000010ff */
[----:B------:R-:W-:Y:S02]  /*13350*/  F2FP.BF16.PACK_AB R77, R208, R210 ;  /* 0x000000d2d04d723e */ /* 0x000fe400000010ff */
[----:B------:R-:W-:Y:S02]  /*13360*/  F2FP.BF16.PACK_AB R78, R205, R206 ;  /* 0x000000cecd4e723e */ /* 0x000fe400000010ff */
[----:B------:R-:W-:Y:S01]  /*13370*/  F2FP.BF16.PACK_AB R79, R203, R204 ;  /* 0x000000cccb4f723e */ /* 0x000fe200000010ff */
[--C-:B-1----:R-:W-:Y:S01]  /*13380*/  FFMA.FTZ R3, R164, c[0x0][0x2d0], -R100.reuse ;  /* 0x0000b400a4037a23 */ /* 0x102fe20000010864 */
[----:B------:R-:W-:Y:S01]  /*13390*/  F2FP.BF16.PACK_AB R83, R112, R111 ;  /* 0x0000006f7053723e */ /* 0x000fe200000010ff */
[----:B------:R-:W-:Y:S02]  /*133a0*/  LDSM.16.MT88.4 R164, [R225+0x3000] ;  /* 0x00300000e1a4783b */ /* 0x000fe40000004200 */
[----:B------:R1:W3:Y:S02]  /*133b0*/  MUFU.EX2 R109, R3 ;  /* 0x00000003006d7308 */ /* 0x0002e40000000800 */
[-C--:B------:R-:W-:Y:S08]  /*133c0*/  HMMA.16816.F32.BF16 R4, R76, R84.reuse, R4 ;  /* 0x000000544c04723c */ /* 0x080ff00000041804 */
[C---:B------:R-:W-:Y:S08]  /*133d0*/  HMMA.16816.F32.BF16 R8, R80.reuse, R84, R8 ;  /* 0x000000545008723c */ /* 0x040ff00000041808 */
[-C--:B------:R-:W-:Y:S04]  /*133e0*/  HMMA.16816.F32.BF16 R12, R80, R86.reuse, R12 ;  /* 0x00000056500c723c */ /* 0x080fe8000004180c */
[--C-:B-1----:R-:W-:Y:S04]  /*133f0*/  FFMA.FTZ R3, R151, c[0x0][0x2d0], -R100.reuse ;  /* 0x0000b40097037a23 */ /* 0x102fe80000010864 */
[C---:B------:R-:W-:Y:S01]  /*13400*/  HMMA.16816.F32.BF16 R16, R76.reuse, R86, R16 ;  /* 0x000000564c10723c */ /* 0x040fe20000041810 */
[----:B------:R-:W1:Y:S01]  /*13410*/  LDSM.16.MT88.4 R84, [R224+0x2800] ;  /* 0x00280000e054783b */ /* 0x000e620000004200 */
[----:B------:R-:W1:Y:S02]  /*13420*/  MUFU.EX2 R104, R3 ;  /* 0x0000000300687308 */ /* 0x000e640000000800 */
[----:B------:R-:W-:Y:S04]  /*13430*/  FFMA.FTZ R100, R74, c[0x0][0x2d0], -R100 ;  /* 0x0000b4004a647a23 */ /* 0x000fe80000010864 */
[-C--:B------:R-:W-:Y:S01]  /*13440*/  HMMA.16816.F32.BF16 R20, R76, R92.reuse, R20 ;  /* 0x0000005c4c14723c */ /* 0x080fe20000041814 */
[----:B------:R-:W-:Y:S03]  /*13450*/  LDSM.16.MT88.4 R148, [R228+0x3000] ;  /* 0x00300000e494783b */ /* 0x000fe60000004200 */
[----:B------:R-:W-:Y:S04]  /*13460*/  MUFU.EX2 R100, R100 ;  /* 0x0000006400647308 */ /* 0x000fe80000000800 */
        /* <DEDUP_REMOVED lines=9> */
[-C--:B------:R-:W-:Y:S08]  /*13500*/  HMMA.16816.F32.BF16 R52, R76, R88.reuse, R52 ;  /* 0x000000584c34723c */ /* 0x080ff00000041834 */
[C---:B------:R-:W-:Y:S08]  /*13510*/  HMMA.16816.F32.BF16 R56, R80.reuse, R88, R56 ;  /* 0x000000585038723c */ /* 0x040ff00000041838 */
[-C--:B------:R-:W-:Y:S07]  /*13520*/  HMMA.16816.F32.BF16 R60, R80, R90.reuse, R60 ;  /* 0x0000005a503c723c */ /* 0x080fee000004183c */
[----:B------:R-:W-:Y:S01]  /*13530*/  F2FP.BF16.PACK_AB R80, R193, R172 ;  /* 0x000000acc150723e */ /* 0x000fe200000010ff */
[----:B------:R-:W-:Y:S01]  /*13540*/  HMMA.16816.F32.BF16 R64, R76, R90, R64 ;  /* 0x0000005a4c40723c */ /* 0x000fe20000041840 */
[----:B------:R-:W2:Y:S03]  /*13550*/  LDSM.16.MT88.4 R88, [R227+0x2800] ;  /* 0x00280000e358783b */ /* 0x000ea60000004200 */
[----:B---3--:R-:W-:Y:S02]  /*13560*/  F2FP.BF16.PACK_AB R81, R109, R108 ;  /* 0x0000006c6d51723e */ /* 0x008fe400000010ff */
[----:B------:R-:W-:Y:S02]  /*13570*/  F2FP.BF16.PACK_AB R82, R190, R191 ;  /* 0x000000bfbe52723e */ /* 0x000fe400000010ff */
[----:B------:R-:W-:Y:S04]  /*13580*/  F2FP.BF16.PACK_AB R76, R175, R202 ;  /* 0x000000caaf4c723e */ /* 0x000fe800000010ff */
[----:B------:R-:W-:Y:S02]  /*13590*/  F2FP.BF16.PACK_AB R77, R173, R174 ;  /* 0x000000aead4d723e */ /* 0x000fe400000010ff */
[----:B------:R-:W-:Y:S02]  /*135a0*/  F2FP.BF16.PACK_AB R78, R201, R200 ;  /* 0x000000c8c94e723e */ /* 0x000fe400000010ff */
[----:B------:R-:W-:Y:S02]  /*135b0*/  F2FP.BF16.PACK_AB R79, R198, R199 ;  /* 0x000000c7c64f723e */ /* 0x000fe400000010ff */
[----:B-1----:R-:W-:Y:S05]  /*135c0*/  F2FP.BF16.PACK_AB R83, R101, R104 ;  /* 0x000000686553723e */ /* 0x002fea00000010ff */
[-C--:B------:R-:W-:Y:S08]  /*135d0*/  HMMA.16816.F32.BF16 R4, R76, R84.reuse, R4 ;  /* 0x000000544c04723c */ /* 0x080ff00000041804 */
[C---:B------:R-:W-:Y:S01]  /*135e0*/  HMMA.16816.F32.BF16 R8, R80.reuse, R84, R8 ;  /* 0x000000545008723c */ /* 0x040fe20000041808 */
[----:B------:R-:W1:Y:S07]  /*135f0*/  MUFU.EX2 R85, R126 ;  /* 0x0000007e00557308 */ /* 0x000e6e0000000800 */
[-C--:B------:R-:W-:Y:S03]  /*13600*/  HMMA.16816.F32.BF16 R12, R80, R86.reuse, R12 ;  /* 0x00000056500c723c */ /* 0x080fe6000004180c */
[----:B------:R-:W-:Y:S05]  /*13610*/  MUFU.EX2 R84, R102 ;  /* 0x0000006600547308 */ /* 0x000fea0000000800 */
[C---:B------:R-:W-:Y:S08]  /*13620*/  HMMA.16816.F32.BF16 R16, R76.reuse, R86, R16 ;  /* 0x000000564c10723c */ /* 0x040ff00000041810 */
[-C--:B------:R-:W-:Y:S04]  /*13630*/  HMMA.16816.F32.BF16 R20, R76, R92.reuse, R20 ;  /* 0x0000005c4c14723c */ /* 0x080fe80000041814 */
[----:B-1----:R-:W-:Y:S04]  /*13640*/  F2FP.BF16.PACK_AB R178, R105, R85 ;  /* 0x0000005569b2723e */ /* 0x002fe800000010ff */
[C---:B------:R-:W-:Y:S08]  /*13650*/  HMMA.16816.F32.BF16 R24, R80.reuse, R92, R24 ;  /* 0x0000005c5018723c */ /* 0x040ff00000041818 */
[-C--:B------:R-:W-:Y:S08]  /*13660*/  HMMA.16816.F32.BF16 R28, R80, R94.reuse, R28 ;  /* 0x0000005e501c723c */ /* 0x080ff0000004181c */
[C---:B------:R-:W-:Y:S08]  /*13670*/  HMMA.16816.F32.BF16 R32, R76.reuse, R94, R32 ;  /* 0x0000005e4c20723c */ /* 0x040ff00000041820 */
[-C--:B------:R-:W-:Y:S04]  /*13680*/  HMMA.16816.F32.BF16 R36, R76, R96.reuse, R36 ;  /* 0x000000604c24723c */ /* 0x080fe80000041824 */
[----:B----4-:R-:W-:Y:S01]  /*13690*/  FFMA.FTZ R70, R70, R135, R207 ;  /* 0x0000008746467223 */ /* 0x010fe200000100cf */
[----:B------:R-:W-:Y:S03]  /*136a0*/  MOV R207, R128 ;  /* 0x0000008000cf7202 */ /* 0x000fe60000000f00 */
[----:B------:R-:W-:Y:S01]  /*136b0*/  FADD.FTZ R70, R211, R70 ;  /* 0x00000046d3467221 */ /* 0x000fe20000010000 */
[C---:B------:R-:W-:Y:S04]  /*136c0*/  HMMA.16816.F32.BF16 R40, R80.reuse, R96, R40 ;  /* 0x000000605028723c */ /* 0x040fe80000041828 */
[----:B------:R-:W-:Y:S04]  /*136d0*/  MOV R211, R127 ;  /* 0x0000007f00d37202 */ /* 0x000fe80000000f00 */
[-C--:B------:R-:W-:Y:S08]  /*136e0*/  HMMA.16816.F32.BF16 R44, R80, R98.reuse, R44 ;  /* 0x00000062502c723c */ /* 0x080ff0000004182c */
[C---:B------:R-:W-:Y:S04]  /*136f0*/  HMMA.16816.F32.BF16 R48, R76.reuse, R98, R48 ;  /* 0x000000624c30723c */ /* 0x040fe80000041830 */
[----:B--2---:R-:W-:Y:S02]  /*13700*/  FFMA.FTZ R69, R69, R134, R187 ;  /* 0x0000008645457223 */ /* 0x004fe400000100bb */
[----:B------:R-:W-:Y:S01]  /*13710*/  MUFU.EX2 R187, R110 ;  /* 0x0000006e00bb7308 */ /* 0x000fe20000000800 */
[----:B------:R-:W-:Y:S01]  /*13720*/  FFMA.FTZ R68, R68, R133, R185 ;  /* 0x0000008544447223 */ /* 0x000fe200000100b9 */
[-C--:B------:R-:W-:Y:S04]  /*13730*/  HMMA.16816.F32.BF16 R52, R76, R88.reuse, R52 ;  /* 0x000000584c34723c */ /* 0x080fe80000041834 */
[----:B------:R-:W-:Y:S02]  /*13740*/  FFMA.FTZ R0, R0, R132, R118 ;  /* 0x0000008400007223 */ /* 0x000fe40000010076 */
[----:B------:R-:W-:Y:S01]  /*13750*/  FADD.FTZ R74, R209, R69 ;  /* 0x00000045d14a7221 */ /* 0x000fe20000010000 */
[----:B------:R-:W1:Y:S01]  /*13760*/  LDSM.16.MT88.4 R132, [R224+0x3000] ;  /* 0x00300000e084783b */ /* 0x000e620000004200 */
[----:B------:R-:W-:Y:S01]  /*13770*/  FADD.FTZ R75, R186, R68 ;  /* 0x00000044ba4b7221 */ /* 0x000fe20000010000 */
[----:B------:R-:W-:Y:S03]  /*13780*/  MOV R209, R131 ;  /* 0x0000008300d17202 */ /* 0x000fe60000000f00 */
[----:B------:R-:W-:Y:S01]  /*13790*/  FADD.FTZ R69, R184, R0 ;  /* 0x00000000b8457221 */ /* 0x000fe20000010000 */
[----:B------:R-:W-:Y:S01]  /*137a0*/  MUFU.EX2 R185, R113 ;  /* 0x0000007100b97308 */ /* 0x000fe20000000800 */
[C---:B------:R-:W-:Y:S04]  /*137b0*/  HMMA.16816.F32.BF16 R56, R80.reuse, R88, R56 ;  /* 0x000000585038723c */ /* 0x040fe80000041838 */
[----:B------:R-:W-:Y:S02]  /*137c0*/  FADD.FTZ R3, R222, R74 ;  /* 0x0000004ade037221 */ /* 0x000fe40000010000 */
[----:B------:R-:W-:Y:S02]  /*137d0*/  FADD.FTZ R0, R219, R75 ;  /* 0x0000004bdb007221 */ /* 0x000fe40000010000 */
[----:B------:R-:W-:Y:S01]  /*137e0*/  FADD.FTZ R68, R213, R70 ;  /* 0x00000046d5447221 */ /* 0x000fe20000010000 */
[----:B------:R-:W-:Y:S01]  /*137f0*/  MUFU.EX2 R113, R123 ;  /* 0x0000007b00717308 */ /* 0x000fe20000000800 */
[-C--:B------:R-:W-:Y:S03]  /*13800*/  HMMA.16816.F32.BF16 R60, R80, R90.reuse, R60 ;  /* 0x0000005a503c723c */ /* 0x080fe6000004183c */
[----:B------:R-:W-:Y:S02]  /*13810*/  FADD.FTZ R68, R245, R68 ;  /* 0x00000044f5447221 */ /* 0x000fe40000010000 */
[----:B------:R-:W-:Y:S02]  /*13820*/  FADD.FTZ R3, R243, R3 ;  /* 0x00000003f3037221 */ /* 0x000fe40000010000 */
[----:B------:R-:W-:Y:S01]  /*13830*/  FADD.FTZ R0, R223, R0 ;  /* 0x00000000df007221 */ /* 0x000fe20000010000 */
[----:B------:R-:W-:Y:S01]  /*13840*/  HMMA.16816.F32.BF16 R64, R76, R90, R64 ;  /* 0x0000005a4c40723c */ /* 0x000fe20000041840 */
[----:B------:R-:W2:Y:S03]  /*13850*/  MUFU.EX2 R184, R117 ;  /* 0x0000007500b87308 */ /* 0x000ea60000000800 */
[----:B------:R-:W-:Y:S02]  /*13860*/  FADD.FTZ R68, R244, R68 ;  /* 0x00000044f4447221 */ /* 0x000fe40000010000 */
[----:B------:R-:W-:Y:S02]  /*13870*/  FADD.FTZ R3, R143, R3 ;  /* 0x000000038f037221 */ /* 0x000fe40000010000 */
[----:B------:R-:W-:Y:S03]  /*13880*/  FADD.FTZ R0, R139, R0 ;  /* 0x000000008b007221 */ /* 0x000fe60000010000 */
[----:B------:R-:W-:Y:S01]  /*13890*/  MUFU.EX2 R117, R122 ;  /* 0x0000007a00757308 */ /* 0x000fe20000000800 */
[----:B------:R-:W-:Y:S02]  /*138a0*/  FADD.FTZ R68, R138, R68 ;  /* 0x000000448a447221 */ /* 0x000fe40000010000 */
[----:B------:R-:W-:Y:S02]  /*138b0*/  FADD.FTZ R3, R137, R3 ;  /* 0x0000000389037221 */ /* 0x000fe40000010000 */
[----:B------:R-:W-:Y:S02]  /*138c0*/  FADD.FTZ R70, R136, R0 ;  /* 0x0000000088467221 */ /* 0x000fe40000010000 */
[----:B------:R-:W-:Y:S02]  /*138d0*/  FADD.FTZ R0, R130, R68 ;  /* 0x0000004482007221 */ /* 0x000fe40000010000 */
[----:B------:R-:W-:Y:S01]  /*138e0*/  FADD.FTZ R68, R129, R3 ;  /* 0x0000000381447221 */ /* 0x000fe20000010000 */
[----:B------:R-:W3:Y:S01]  /*138f0*/  MUFU.EX2 R118, R120 ;  /* 0x0000007800767308 */ /* 0x000ee20000000800 */
[----:B------:R-:W-:Y:S02]  /*13900*/  FADD.FTZ R69, R188, R69 ;  /* 0x00000045bc457221 */ /* 0x000fe40000010000 */
[----:B------:R-:W-:Y:S01]  /*13910*/  FADD.FTZ R0, R141, R0 ;  /* 0x000000008d007221 */ /* 0x000fe20000010000 */
[----:B--2---:R-:W-:Y:S01]  /*13920*/  F2FP.BF16.PACK_AB R181, R184, R185 ;  /* 0x000000b9b8b5723e */ /* 0x004fe200000010ff */
[----:B------:R-:W-:Y:S02]  /*13930*/  FADD.FTZ R69, R189, R69 ;  /* 0x00000045bd457221 */ /* 0x000fe40000010000 */
[----:B------:R-:W-:Y:S02]  /*13940*/  FADD.FTZ R0, R146, R0 ;  /* 0x0000000092007221 */ /* 0x000fe40000010000 */
[----:B------:R-:W-:Y:S01]  /*13950*/  FADD.FTZ R69, R194, R69 ;  /* 0x00000045c2457221 */ /* 0x000fe20000010000 */
[----:B------:R-:W2:Y:S03]  /*13960*/  MUFU.EX2 R186, R116 ;  /* 0x0000007400ba7308 */ /* 0x000ea60000000800 */
[----:B------:R-:W-:Y:S04]  /*13970*/  FADD.FTZ R69, R195, R69 ;  /* 0x00000045c3457221 */ /* 0x000fe80000010000 */
[----:B------:R-:W-:Y:S03]  /*13980*/  FADD.FTZ R3, R197, R69 ;  /* 0x00000045c5037221 */ /* 0x000fe60000010000 */
[----:B------:R-:W4:Y:S01]  /*13990*/  MUFU.EX2 R116, R121 ;  /* 0x0000007900747308 */ /* 0x000f220000000800 */
[----:B------:R-:W-:Y:S01]  /*139a0*/  FADD.FTZ R3, R196, R3 ;  /* 0x00000003c4037221 */ /* 0x000fe20000010000 */
[----:B---3--:R-:W-:Y:S08]  /*139b0*/  F2FP.BF16.PACK_AB R182, R117, R118 ;  /* 0x0000007675b6723e */ /* 0x008ff000000010ff */
[----:B------:R-:W3:Y:S01]  /*139c0*/  MUFU.EX2 R110, R124 ;  /* 0x0000007c006e7308 */ /* 0x000ee20000000800 */
[----:B--2---:R-:W-:Y:S09]  /*139d0*/  F2FP.BF16.PACK_AB R180, R186, R187 ;  /* 0x000000bbbab4723e */ /* 0x004ff200000010ff */
[----:B------:R-:W2:Y:S01]  /*139e0*/  MUFU.EX2 R74, R106 ;  /* 0x0000006a004a7308 */ /* 0x000ea20000000800 */
[----:B----4-:R-:W-:Y:S09]  /*139f0*/  F2FP.BF16.PACK_AB R183, R113, R116 ;  /* 0x0000007471b7723e */ /* 0x010ff200000010ff */
[----:B------:R-:W4:Y:S01]  /*13a00*/  MUFU.EX2 R75, R103 ;  /* 0x00000067004b7308 */ /* 0x000f220000000800 */
[-C--:B-1----:R-:W-:Y:S05]  /*13a10*/  HMMA.16816.F32.BF16 R120, R180, R132.reuse, R4 ;  /* 0x00000084b478723c */ /* 0x082fea0000041804 */
[----:B---3--:R-:W-:Y:S02]  /*13a20*/  F2FP.BF16.PACK_AB R176, R107, R110 ;  /* 0x0000006e6bb0723e */ /* 0x008fe400000010ff */
[----:B------:R-:W-:Y:S01]  /*13a30*/  FADD.FTZ R4, R142, R70 ;  /* 0x000000468e047221 */ /* 0x000fe20000010000 */
[----:B------:R-:W-:Y:S01]  /*13a40*/  MOV R70, R2 ;  /* 0x0000000200467202 */ /* 0x000fe20000000f00 */
[----:B------:R-:W-:Y:S03]  /*13a50*/  FADD.FTZ R6, R144, R3 ;  /* 0x0000000390067221 */ /* 0x000fe60000010000 */
[----:B------:R-:W-:Y:S01]  /*13a60*/  FADD.FTZ R4, R147, R4 ;  /* 0x0000000493047221 */ /* 0x000fe20000010000 */
[----:B--2---:R-:W-:Y:S01]  /*13a70*/  F2FP.BF16.PACK_AB R179, R100, R74 ;  /* 0x0000004a64b3723e */ /* 0x004fe200000010ff */
[----:B------:R-:W-:Y:S02]  /*13a80*/  FADD.FTZ R5, R145, R0 ;  /* 0x0000000091057221 */ /* 0x000fe40000010000 */
[----:B------:R-:W-:Y:S02]  /*13a90*/  FADD.FTZ R7, R249, R4 ;  /* 0x00000004f9077221 */ /* 0x000fe40000010000 */
[----:B------:R-:W-:Y:S02]  /*13aa0*/  FADD.FTZ R0, R192, R6 ;  /* 0x00000006c0007221 */ /* 0x000fe40000010000 */
[----:B------:R-:W-:Y:S01]  /*13ab0*/  FADD.FTZ R3, R248, R7 ;  /* 0x00000007f8037221 */ /* 0x000fe20000010000 */
[----:B----4-:R-:W-:Y:S07]  /*13ac0*/  F2FP.BF16.PACK_AB R177, R75, R84 ;  /* 0x000000544bb1723e */ /* 0x010fee00000010ff */
        /* <DEDUP_REMOVED lines=85> */
[----:B------:R-:W-:Y:S01]  /*14020*/  MOV R117, R2 ;  /* 0x0000000200757202 */ /* 0x000fe20000000f00 */
[----:B------:R-:W-:Y:S01]  /*14030*/  FADD.FTZ R7, R75, R4 ;  /* 0x000000044b077221 */ /* 0x000fe20000010000 */
[----:B------:R-:W-:Y:S01]  /*14040*/  MOV R2, R73 ;  /* 0x0000004900027202 */ /* 0x000fe20000000f00 */
[----:B------:R-:W-:Y:S01]  /*14050*/  FADD.FTZ R4, R116, R0 ;  /* 0x0000000074047221 */ /* 0x000fe20000010000 */
[----:B------:R-:W-:Y:S01]  /*14060*/  STL [R1+0x10], R5 ;  /* 0x0000100501007387 */ /* 0x000fe20000100800 */
[----:B------:R-:W-:Y:S01]  /*14070*/  FADD.FTZ R3, R105, R3 ;  /* 0x0000000369037221 */ /* 0x000fe20000010000 */
[----:B------:R-:W-:Y:S01]  /*14080*/  MOV R116, R71 ;  /* 0x0000004700747202 */ /* 0x000fe20000000f00 */
        /* <DEDUP_REMOVED lines=8> */
.L_x_1142:
[----:B------:R-:W-:Y:S02]  /*14110*/  MOV R10, 0x1f ;  /* 0x0000001f000a7802 */ /* 0x000fe40000000f00 */
[----:B------:R-:W-:Y:S01]  /*14120*/  MOV R7, 0xffffffff ;  /* 0xffffffff00077802 */ /* 0x000fe20000000f00 */
[----:B------:R-:W-:Y:S05]  /*14130*/  BRA.DIV ~URZ, `(.L_x_1144) ;  /* 0x000025527f007947 */ /* 0x000fea000b800000 */
[----:B--2---:R-:W2:Y:S04]  /*14140*/  LDL R0, [R1+0x10] ;  /* 0x0000100001007983 */ /* 0x004ea80000100800 */
[----:B--2---:R1:W2:Y:S02]  /*14150*/  SHFL.BFLY PT, R2, R0, 0x2, 0x1f ;  /* 0x0c401f0000027f89 */ /* 0x0042a400000e0000 */
.L_x_1174:
[----:B-1----:R-:W3:Y:S02]  /*14160*/  LDL.LU R0, [R1+0x10] ;  /* 0x0000100001007983 */ /* 0x002ee40000300800 */
[----:B--23--:R-:W-:Y:S01]  /*14170*/  FADD.FTZ R2, R2, R0 ;  /* 0x0000000002027221 */ /* 0x00cfe20000010000 */
[----:B------:R-:W-:Y:S05]  /*14180*/  BRA.DIV ~URZ, `(.L_x_1145) ;  /* 0x000025627f007947 */ /* 0x000fea000b800000 */
[----:B------:R-:W2:Y:S04]  /*14190*/  LDL.LU R3, [R1+0x14] ;  /* 0x0000140001037983 */ /* 0x000ea80000300800 */
[----:B------:R-:W3:Y:S04]  /*141a0*/  LDL.LU R0, [R1+0x18] ;  /* 0x0000180001007983 */ /* 0x000ee80000300800 */
        /* <DEDUP_REMOVED lines=14> */
.L_x_1175:
[----:B------:R-:W-:Y:S01]  /*14290*/  FSETP.NE.FTZ.AND P3, PT, R2, RZ, PT ;  /* 0x000000ff0200720b */ /* 0x000fe20003f75000 */
[----:B----4-:R-:W-:Y:S01]  /*142a0*/  FADD.FTZ R6, R8, R6 ;  /* 0x0000000608067221 */ /* 0x010fe20000010000 */
[----:B------:R-:W-:Y:S02]  /*142b0*/  MOV R0, RZ ;  /* 0x000000ff00007202 */ /* 0x000fe40000000f00 */
[----:B------:R-:W-:Y:S02]  /*142c0*/  FSETP.NE.FTZ.AND P1, PT, R5, RZ, PT ;  /* 0x000000ff0500720b */ /* 0x000fe40003f35000 */
[----:B------:R-:W-:Y:S02]  /*142d0*/  FSETP.NE.FTZ.AND P2, PT, R4, RZ, PT ;  /* 0x000000ff0400720b */ /* 0x000fe40003f55000 */
[----:B------:R-:W-:Y:S02]  /*142e0*/  FSETP.NE.FTZ.AND P0, PT, R6, RZ, PT ;  /* 0x000000ff0600720b */ /* 0x000fe40003f15000 */
[----:B------:R-:W-:-:S02]  /*142f0*/  MOV R22, 0xff800000 ;  /* 0xff80000000167802 */ /* 0x000fc40000000f00 */
[----:B------:R-:W-:Y:S01]  /*14300*/  MOV R21, 0xff800000 ;  /* 0xff80000000157802 */ /* 0x000fe20000000f00 */
[----:B------:R-:W1:Y:S01]  /*14310*/  @P3 MUFU.RCP R0, R2 ;  /* 0x0000000200003308 */ /* 0x000e620000001000 */
[----:B------:R-:W-:Y:S02]  /*14320*/  @P3 MOV R7, 0x3f317218 ;  /* 0x3f31721800073802 */ /* 0x000fe40000000f00 */
[----:B------:R-:W-:Y:S02]  /*14330*/  MOV R20, 0xff800000 ;  /* 0xff80000000147802 */ /* 0x000fe40000000f00 */
[----:B------:R-:W-:Y:S01]  /*14340*/  MOV R19, 0xff800000 ;  /* 0xff80000000137802 */ /* 0x000fe20000000f00 */
[----:B------:R-:W-:Y:S02]  /*14350*/  @P3 FMUL.FTZ R7, R7, c[0x0][0x2d0] ;  /* 0x0000b40007073a20 */ /* 0x000fe40000410000 */
[----:B------:R2:W-:Y:S08]  /*14360*/  @P3 MUFU.LG2 R9, R2 ;  /* 0x0000000200093308 */ /* 0x0005f00000000c00 */
[----:B------:R-:W-:Y:S01]  /*14370*/  @P2 MUFU.LG2 R8, R4 ;  /* 0x0000000400082308 */ /* 0x000fe20000000c00 */
[----:B-1----:R-:W-:-:S02]  /*14380*/  FMUL.FTZ R120, R0, R120 ;  /* 0x0000007800787220 */ /* 0x002fc40000410000 */
[C---:B------:R-:W-:Y:S02]  /*14390*/  FMUL.FTZ R121, R0.reuse, R121 ;  /* 0x0000007900797220 */ /* 0x040fe40000410000 */
[C---:B------:R-:W-:Y:S02]  /*143a0*/  FMUL.FTZ R132, R0.reuse, R132 ;  /* 0x0000008400847220 */ /* 0x040fe40000410000 */
[C---:B------:R-:W-:Y:S01]  /*143b0*/  FMUL.FTZ R133, R0.reuse, R133 ;  /* 0x0000008500857220 */ /* 0x040fe20000410000 */
[----:B--2---:R-:W-:Y:S01]  /*143c0*/  CS2R R2, SRZ ;  /* 0x0000000000027805 */ /* 0x004fe2000001ff00 */
[C---:B------:R-:W-:Y:S02]  /*143d0*/  FMUL.FTZ R136, R0.reuse, R136 ;  /* 0x0000008800887220 */ /* 0x040fe40000410000 */
[C---:B------:R-:W-:Y:S02]  /*143e0*/  FMUL.FTZ R137, R0.reuse, R137 ;  /* 0x0000008900897220 */ /* 0x040fe40000410000 */
[C---:B------:R-:W-:Y:S01]  /*143f0*/  FMUL.FTZ R148, R0.reuse, R148 ;  /* 0x0000009400947220 */ /* 0x040fe20000410000 */
[----:B------:R-:W1:Y:S01]  /*14400*/  @P1 MUFU.RCP R2, R5 ;  /* 0x0000000500021308 */ /* 0x000e620000001000 */
[----:B------:R-:W-:-:S02]  /*14410*/  FMUL.FTZ R149, R0, R149 ;  /* 0x0000009500957220 */ /* 0x000fc40000410000 */
[C---:B------:R-:W-:Y:S02]  /*14420*/  FMUL.FTZ R152, R0.reuse, R152 ;  /* 0x0000009800987220 */ /* 0x040fe40000410000 */
[C---:B------:R-:W-:Y:S02]  /*14430*/  FMUL.FTZ R153, R0.reuse, R153 ;  /* 0x0000009900997220 */ /* 0x040fe40000410000 */
[C---:B------:R-:W-:Y:S01]  /*14440*/  FMUL.FTZ R164, R0.reuse, R164 ;  /* 0x000000a400a47220 */ /* 0x040fe20000410000 */
[----:B------:R2:W3:Y:S01]  /*14450*/  @P2 MUFU.RCP R3, R4 ;  /* 0x0000000400032308 */ /* 0x0004e20000001000 */
[C---:B------:R-:W-:Y:S02]  /*14460*/  FMUL.FTZ R165, R0.reuse, R165 ;  /* 0x000000a500a57220 */ /* 0x040fe40000410000 */
[C---:B------:R-:W-:Y:S02]  /*14470*/  FMUL.FTZ R168, R0.reuse, R168 ;  /* 0x000000a800a87220 */ /* 0x040fe40000410000 */
[----:B------:R-:W-:-:S02]  /*14480*/  FMUL.FTZ R169, R0, R169 ;  /* 0x000000a900a97220 */ /* 0x000fc40000410000 */
[C---:B------:R-:W-:Y:S01]  /*14490*/  FMUL.FTZ R180, R0.reuse, R180 ;  /* 0x000000b400b47220 */ /* 0x040fe20000410000 */
[----:B------:R-:W4:Y:S01]  /*144a0*/  @P1 MUFU.LG2 R5, R5 ;  /* 0x0000000500051308 */ /* 0x000f220000000c00 */
[----:B------:R-:W-:Y:S01]  /*144b0*/  FMUL.FTZ R181, R0, R181 ;  /* 0x000000b500b57220 */ /* 0x000fe20000410000 */
[----:B------:R-:W-:Y:S01]  /*144c0*/  MOV R0, RZ ;  /* 0x000000ff00007202 */ /* 0x000fe20000000f00 */
[C---:B-1----:R-:W-:Y:S02]  /*144d0*/  FMUL.FTZ R124, R2.reuse, R124 ;  /* 0x0000007c027c7220 */ /* 0x042fe40000410000 */
[C---:B------:R-:W-:Y:S02]  /*144e0*/  FMUL.FTZ R125, R2.reuse, R125 ;  /* 0x0000007d027d7220 */ /* 0x040fe40000410000 */
[C---:B------:R-:W-:Y:S01]  /*144f0*/  FMUL.FTZ R128, R2.reuse, R128 ;  /* 0x0000008002807220 */ /* 0x040fe20000410000 */
[----:B------:R-:W-:Y:S01]  /*14500*/  @P0 MUFU.RCP R0, R6 ;  /* 0x0000000600000308 */ /* 0x000fe20000001000 */
[C---:B------:R-:W-:Y:S01]  /*14510*/  FMUL.FTZ R129, R2.reuse, R129 ;  /* 0x0000008102817220 */ /* 0x040fe20000410000 */
[----:B--2---:R-:W-:Y:S01]  /*14520*/  @P2 MOV R4, 0x3f317218 ;  /* 0x3f31721800042802 */ /* 0x004fe20000000f00 */
        /* <DEDUP_REMOVED lines=12> */
[C---:B---3--:R-:W-:Y:S01]  /*145f0*/  FMUL.FTZ R122, R3.reuse, R122 ;  /* 0x0000007a037a7220 */ /* 0x048fe20000410000 */
        /* <DEDUP_REMOVED lines=17> */
[----:B----4-:R-:W-:Y:S02]  /*14710*/  @P1 FMUL.FTZ R5, R5, 0.69314718246459960938 ;  /* 0x3f31721805051820 */ /* 0x010fe40000410000 */
[----:B------:R-:W-:Y:S02]  /*14720*/  @P2 FMUL.FTZ R8, R8, 0.69314718246459960938 ;  /* 0x3f31721808082820 */ /* 0x000fe40000410000 */
[----:B------:R-:W-:Y:S02]  /*14730*/  @P1 FMUL.FTZ R3, R3, c[0x0][0x2d0] ;  /* 0x0000b40003031a20 */ /* 0x000fe40000410000 */
[----:B------:R-:W-:-:S02]  /*14740*/  @P2 FMUL.FTZ R4, R4, c[0x0][0x2d0] ;  /* 0x0000b40004042a20 */ /* 0x000fc40000410000 */
[----:B------:R-:W-:Y:S01]  /*14750*/  @P1 FFMA.FTZ R22, R3, R71, R5 ;  /* 0x0000004703161223 */ /* 0x000fe20000010005 */
[----:B------:R-:W-:Y:S01]  /*14760*/  @P0 MOV R3, 0x3f317218 ;  /* 0x3f31721800030802 */ /* 0x000fe20000000f00 */
[----:B------:R-:W-:Y:S01]  /*14770*/  @P2 FFMA.FTZ R21, R4, R72, R8 ;  /* 0x0000004804152223 */ /* 0x000fe20000010008 */
[----:B------:R-:W-:Y:S01]  /*14780*/  MOV R4, 0x1 ;  /* 0x0000000100047802 */ /* 0x000fe20000000f00 */
[----:B------:R-:W-:Y:S02]  /*14790*/  @P3 FMUL.FTZ R9, R9, 0.69314718246459960938 ;  /* 0x3f31721809093820 */ /* 0x000fe40000410000 */
[----:B-1----:R-:W-:Y:S02]  /*147a0*/  @P0 FMUL.FTZ R2, R2, 0.69314718246459960938 ;  /* 0x3f31721802020820 */ /* 0x002fe40000410000 */
[----:B------:R-:W-:Y:S02]  /*147b0*/  @P0 FMUL.FTZ R3, R3, c[0x0][0x2d0] ;  /* 0x0000b40003030a20 */ /* 0x000fe40000410000 */
        /* <DEDUP_REMOVED lines=16> */
[----:B------:R-:W-:Y:S01]  /*148c0*/  PRMT R0, R4, 0x7610, R0 ;  /* 0x0000761004007816 */ /* 0x000fe20000000000 */
[----:B------:R-:W-:Y:S02]  /*148d0*/  @P3 FFMA.FTZ R20, R7, R73, R9 ;  /* 0x0000004907143223 */ /* 0x000fe40000010009 */
[----:B------:R-:W-:Y:S02]  /*148e0*/  @P0 FFMA.FTZ R19, R3, R70, R2 ;  /* 0x0000004603130223 */ /* 0x000fe40000010002 */
.L_x_1111:
[----:B------:R3:W5:Y:S01]  /*148f0*/  LDL R7, [R1+0x5c] ;  /* 0x00005c0001077983 */ /* 0x0007620000100800 */
[----:B------:R-:W-:Y:S03]  /*14900*/  BSSY B0, `(.L_x_1146) ;  /* 0x0000012000007945 */ /* 0x000fe60003800000 */
[----:B------:R-:W4:Y:S02]  /*14910*/  S2R R6, SR_TID.X ;  /* 0x0000000000067919 */ /* 0x000f240000002100 */
[----:B----4-:R-:W-:-:S13]  /*14920*/  LOP3.LUT P0, RZ, R6, 0x7f, RZ, 0xc0, !PT ;  /* 0x0000007f06ff7812 */ /* 0x010fda000780c0ff */
[----:B------:R-:W-:Y:S05]  /*14930*/  @P0 BRA `(.L_x_1147) ;  /* 0x000000e000000947 */ /* 0x000fea0003800000 */
[----:B---3--:R-:W3:Y:S01]  /*14940*/  S2R R4, SR_LANEID ;  /* 0x0000000000047919 */ /* 0x008ee20000000000 */
[----:B------:R-:W-:Y:S01]  /*14950*/  VOTEU.ANY UR4, UPT, PT ;  /* 0x0000000000047886 */ /* 0x000fe200038e0100 */
[----:B------:R-:W-:Y:S01]  /*14960*/  IMAD.MOV.U32 R5, RZ, RZ, c[0x0][0x584] ;  /* 0x00016100ff057624 */ /* 0x000fe200078e00ff */
[----:B--2---:R-:W3:Y:S08]  /*14970*/  FLO.U32 R3, UR4 ;  /* 0x0000000400037d00 */ /* 0x004ef000080e0000 */
[----:B------:R-:W2:Y:S01]  /*14980*/  POPC R2, UR4 ;  /* 0x0000000400027d09 */ /* 0x000ea20008000000 */
[----:B---3--:R-:W-:Y:S01]  /*14990*/  ISETP.EQ.U32.AND P0, PT, R3, R4, PT ;  /* 0x000000040300720c */ /* 0x008fe20003f02070 */
[----:B------:R-:W-:-:S12]  /*149a0*/  IMAD.MOV.U32 R4, RZ, RZ, c[0x0][0x580] ;  /* 0x00016000ff047624 */ /* 0x000fd800078e00ff */
[----:B--2---:R2:W3:Y:S04]  /*149b0*/  @P0 ATOMG.E.ADD.STRONG.GPU PT, R2, [R4.64], R2 ;  /* 0x00000002040209a8 */ /* 0x0044e800081ee1c8 */
[----:B--2---:R-:W2:Y:S04]  /*149c0*/  S2R R4, SR_LTMASK ;  /* 0x0000000000047919 */ /* 0x004ea80000003900 */
[----:B---3--:R2:W3:Y:S02]  /*149d0*/  SHFL.IDX PT, R3, R2, R3, 0x1f ;  /* 0x00001f0302037589 */ /* 0x0084e400000e0000 */
[----:B--2---:R-:W-:-:S06]  /*149e0*/  LOP3.LUT R2, R4, UR4, RZ, 0xc0, !PT ;  /* 0x0000000404027c12 */ /* 0x004fcc000f8ec0ff */
[----:B------:R-:W3:Y:S02]  /*149f0*/  POPC R2, R2 ;  /* 0x0000000200027309 */ /* 0x000ee40000000000 */
[----:B---3-5:R-:W-:-:S05]  /*14a00*/  IADD3 R7, R3, c[0x0][0xc], R2 ;  /* 0x0000030003077a10 */ /* 0x028fca0007ffe002 */
[----:B------:R2:W-:Y:S02]  /*14a10*/  STL [R1+0x5c], R7 ;  /* 0x00005c0701007387 */ /* 0x0005e40000100800 */
.L_x_1147:
[----:B---3--:R-:W-:Y:S05]  /*14a20*/  BSYNC B0 ;  /* 0x0000000000007941 */ /* 0x008fea0003800000 */
.L_x_1146:
[----:B------:R-:W-:Y:S01]  /*14a30*/  PRMT R0, R0, 0x9910, RZ ;  /* 0x0000991000007816 */ /* 0x000fe200000000ff */
[----:B------:R-:W-:Y:S01]  /*14a40*/  BSSY B1, `(.L_x_1148) ;  /* 0x0000142000017945 */ /* 0x000fe20003800000 */
[----:B-----5:R-:W-:Y:S02]  /*14a50*/  IMAD.MOV.U32 R26, RZ, RZ, R7 ;  /* 0x000000ffff1a7224 */ /* 0x020fe400078e0007 */
[----:B------:R-:W-:-:S13]  /*14a60*/  ISETP.NE.AND P0, PT, R0, RZ, PT ;  /* 0x000000ff0000720c */ /* 0x000fda0003f05270 */
[----:B------:R-:W-:Y:S05]  /*14a70*/  @!P0 BRA `(.L_x_1149) ;  /* 0x0000112000008947 */ /* 0x000fea0003800000 */
[----:B------:R-:W-:Y:S01]  /*14a80*/  WARPSYNC 0xffffffff ;  /* 0xffffffff00007948 */ /* 0x000fe20003800000 */
[----:B------:R-:W-:Y:S06]  /*14a90*/  BAR.SYNC.DEFER_BLOCKING 0x1, 0x80 ;  /* 0x0042000000007b1d */ /* 0x000fec0000010000 */
[----:B------:R-:W-:Y:S05]  /*14aa0*/  BRA.CONV ~URZ, `(.L_x_1150) ;  /* 0x000000737f007947 */ /* 0x000fea000b800000 */
[----:B------:R-:W-:Y:S01]  /*14ab0*/  SHF.R.S32.HI R10, RZ, 0x1f, R6 ;  /* 0x0000001fff0a7819 */ /* 0x000fe20000011406 */
[----:B------:R-:W-:Y:S01]  /*14ac0*/  IMAD.MOV.U32 R8, RZ, RZ, RZ ;  /* 0x000000ffff087224 */ /* 0x000fe200078e00ff */
[----:B------:R-:W-:Y:S01]  /*14ad0*/  MOV R9, 0x14b20 ;  /* 0x00014b2000097802 */ /* 0x000fe20000000f00 */
[----:B--2---:R-:W-:Y:S01]  /*14ae0*/  IMAD.MOV.U32 R7, RZ, RZ, 0x1f ;  /* 0x0000001fff077424 */ /* 0x004fe200078e00ff */
[----:B------:R-:W-:-:S04]  /*14af0*/  LEA.HI R10, R10, R6, RZ, 0x7 ;  /* 0x000000060a0a7211 */ /* 0x000fc800078f38ff */
[----:B------:R-:W-:Y:S02]  /*14b00*/  SHF.R.S32.HI R10, RZ, 0x7, R10 ;  /* 0x00000007ff0a7819 */ /* 0x000fe4000001140a */
[----:B-1----:R-:W-:Y:S05]  /*14b10*/  CALL.REL.NOINC `($__internal_17_$__cuda_sm70_shflsync_idx_p) ;  /* 0x00001ef000007944 */ /* 0x002fea0003c00000 */
.L_x_1150:
[----:B--2---:R-:W2:Y:S04]  /*14b20*/  LDL R3, [R1+0x60] ;  /* 0x0000600001037983 */ /* 0x004ea80000100800 */
[----:B------:R-:W3:Y:S04]  /*14b30*/  LDL.LU R5, [R1+0x44] ;  /* 0x0000440001057983 */ /* 0x000ee80000300800 */
[----:B------:R-:W4:Y:S04]  /*14b40*/  LDL.LU R12, [R1+0x50] ;  /* 0x00005000010c7983 */ /* 0x000f280000300800 */
[----:B------:R-:W5:Y:S04]  /*14b50*/  LDL.LU R14, [R1+0x54] ;  /* 0x00005400010e7983 */ /* 0x000f680000300800 */
[----:B------:R-:W2:Y:S01]  /*14b60*/  LDL.LU R17, [R1+0x58] ;  /* 0x0000580001117983 */ /* 0x000ea20000300800 */
[----:B------:R-:W-:-:S03]  /*14b70*/  IMAD.MOV.U32 R0, RZ, RZ, 0x1 ;  /* 0x00000001ff007424 */ /* 0x000fc600078e00ff */
[----:B-1----:R-:W5:Y:S02]  /*14b80*/  LDL R16, [R1+0x68] ;  /* 0x0000680001107983 */ /* 0x002f640000100800 */
[----:B------:R-:W-:Y:S02]  /*14b90*/  ISETP.NE.AND P0, PT, R0, c[0x0][0x4e8], PT ;  /* 0x00013a0000007a0c */ /* 0x000fe40003f05270 */
[----:B------:R-:W5:Y:S04]  /*14ba0*/  LDL R27, [R1+0x40] ;  /* 0x00004000011b7983 */ /* 0x000f680000100800 */
[----:B------:R-:W1:Y:S01]  /*14bb0*/  S2R R18, SR_TID.X ;  /* 0x0000000000127919 */ /* 0x000e620000002100 */
[----:B------:R-:W-:Y:S02]  /*14bc0*/  ULDC UR5, c[0x0][0x4e8] ;  /* 0x00013a0000057ab9 */ /* 0x000fe40000000800 */
[----:B------:R-:W-:-:S02]  /*14bd0*/  ULDC UR4, c[0x0][0x388] ;  /* 0x0000e20000047ab9 */ /* 0x000fc40000000800 */
[----:B------:R-:W-:Y:S01]  /*14be0*/  UIMAD UR4, UR5, UR4, URZ ;  /* 0x00000004050472a4 */ /* 0x000fe2000f8e023f */
[----:B-1----:R-:W-:-:S04]  /*14bf0*/  SHF.R.S32.HI R15, RZ, 0x1f, R18 ;  /* 0x0000001fff0f7819 */ /* 0x002fc80000011412 */
[----:B------:R-:W-:-:S04]  /*14c00*/  LEA.HI R15, R15, R18, RZ, 0x5 ;  /* 0x000000120f0f7211 */ /* 0x000fc800078f28ff */
[----:B------:R-:W-:-:S05]  /*14c10*/  LOP3.LUT R15, R15, 0xffffffe0, RZ, 0xc0, !PT ;  /* 0xffffffe00f0f7812 */ /* 0x000fca00078ec0ff */
[----:B------:R-:W-:-:S05]  /*14c20*/  IMAD.IADD R15, R18, 0x1, -R15 ;  /* 0x00000001120f7824 */ /* 0x000fca00078e0a0f */
[----:B------:R-:W-:Y:S01]  /*14c30*/  LOP3.LUT P1, RZ, R15, 0x3, RZ, 0xc0, !PT ;  /* 0x000000030fff7812 */ /* 0x000fe2000782c0ff */
[----:B------:R-:W-:Y:S01]  /*14c40*/  BSSY B0, `(.L_x_1151) ;  /* 0x0000086000007945 */ /* 0x000fe20003800000 */
[----:B---3--:R-:W-:Y:S01]  /*14c50*/  SHF.R.S32.HI R2, RZ, 0x1f, R5 ;  /* 0x0000001fff027819 */ /* 0x008fe20000011405 */
[----:B------:R-:W-:-:S04]  /*14c60*/  IMAD.WIDE.U32 R6, R5, c[0x0][0x4d0], RZ ;  /* 0x0001340005067a25 */ /* 0x000fc800078e00ff */
[----:B------:R-:W-:-:S04]  /*14c70*/  IMAD R4, R2, c[0x0][0x4d0], RZ ;  /* 0x0001340002047a24 */ /* 0x000fc800078e02ff */
[----:B------:R-:W-:Y:S02]  /*14c80*/  IMAD R8, R5, c[0x0][0x4d4], R4 ;  /* 0x0001350005087a24 */ /* 0x000fe400078e0204 */
[----:B--2---:R-:W-:Y:S02]  /*14c90*/  IMAD.IADD R0, R3, 0x1, R17 ;  /* 0x0000000103007824 */ /* 0x004fe400078e0211 */
[----:B------:R-:W-:Y:S01]  /*14ca0*/  IMAD R3, R2, c[0x0][0x438], RZ ;  /* 0x00010e0002037a24 */ /* 0x000fe200078e02ff */
[----:B----4-:R-:W-:Y:S01]  /*14cb0*/  SHF.R.S32.HI R2, RZ, 0x1f, R12 ;  /* 0x0000001fff027819 */ /* 0x010fe2000001140c */
[----:B------:R-:W-:-:S04]  /*14cc0*/  @P0 IMAD.HI.U32 R10, R0, c[0x0][0x4ec], RZ ;  /* 0x00013b00000a0a27 */ /* 0x000fc800078e00ff */
[----:B------:R-:W-:Y:S02]  /*14cd0*/  IMAD R9, R5, c[0x0][0x43c], R3 ;  /* 0x00010f0005097a24 */ /* 0x000fe400078e0203 */
[----:B------:R-:W-:Y:S02]  /*14ce0*/  IMAD.IADD R7, R7, 0x1, R8 ;  /* 0x0000000107077824 */ /* 0x000fe400078e0208 */
[----:B------:R-:W-:-:S04]  /*14cf0*/  IMAD.WIDE.U32 R4, R5, c[0x0][0x438], RZ ;  /* 0x00010e0005047a25 */ /* 0x000fc800078e00ff */
[C---:B------:R-:W-:Y:S02]  /*14d00*/  IMAD R8, R2.reuse, c[0x0][0x4d8], RZ ;  /* 0x0001360002087a24 */ /* 0x040fe400078e02ff */
[----:B------:R-:W-:Y:S01]  /*14d10*/  IMAD.MOV.U32 R3, RZ, RZ, R0 ;  /* 0x000000ffff037224 */ /* 0x000fe200078e0000 */
[----:B------:R-:W-:Y:S01]  /*14d20*/  @P0 SHF.R.U32.HI R3, RZ, c[0x0][0x4f0], R10 ;  /* 0x00013c00ff030a19 */ /* 0x000fe2000001160a */
[----:B------:R-:W-:Y:S02]  /*14d30*/  IMAD.IADD R5, R5, 0x1, R9 ;  /* 0x0000000105057824 */ /* 0x000fe400078e0209 */
[----:B------:R-:W-:Y:S02]  /*14d40*/  IMAD R2, R2, c[0x0][0x440], RZ ;  /* 0x0001100002027a24 */ /* 0x000fe400078e02ff */
[C---:B------:R-:W-:Y:S02]  /*14d50*/  IMAD R8, R12.reuse, c[0x0][0x4dc], R8 ;  /* 0x000137000c087a24 */ /* 0x040fe400078e0208 */
[----:B------:R-:W-:Y:S01]  /*14d60*/  IMAD.WIDE.U32 R6, R12, c[0x0][0x4d8], R6 ;  /* 0x000136000c067a25 */ /* 0x000fe200078e0006 */
[----:B-----5:R-:W-:-:S03]  /*14d70*/  SHF.R.S32.HI R9, RZ, 0x1f, R14 ;  /* 0x0000001fff097819 */ /* 0x020fc6000001140e */
[C---:B------:R-:W-:Y:S02]  /*14d80*/  IMAD R11, R12.reuse, c[0x0][0x444], R2 ;  /* 0x000111000c0b7a24 */ /* 0x040fe400078e0202 */
[----:B------:R-:W-:-:S04]  /*14d90*/  IMAD.WIDE.U32 R4, R12, c[0x0][0x440], R4 ;  /* 0x000110000c047a25 */ /* 0x000fc800078e0004 */
[----:B------:R-:W-:Y:S02]  /*14da0*/  IMAD.IADD R7, R7, 0x1, R8 ;  /* 0x0000000107077824 */ /* 0x000fe400078e0208 */
[----:B------:R-:W-:Y:S02]  /*14db0*/  IMAD.MOV R8, RZ, RZ, -R3 ;  /* 0x000000ffff087224 */ /* 0x000fe400078e0a03 */
[----:B------:R-:W-:Y:S02]  /*14dc0*/  IMAD.IADD R5, R5, 0x1, R11 ;  /* 0x0000000105057824 */ /* 0x000fe400078e020b */
[----:B------:R-:W-:Y:S02]  /*14dd0*/  IMAD R11, R9, c[0x0][0x4e0], RZ ;  /* 0x00013800090b7a24 */ /* 0x000fe400078e02ff */
[----:B------:R-:W-:Y:S02]  /*14de0*/  IMAD R8, R8, c[0x0][0x4e8], R0 ;  /* 0x00013a0008087a24 */ /* 0x000fe400078e0200 */
[----:B------:R-:W-:Y:S01]  /*14df0*/  IMAD.WIDE.U32 R6, R14, c[0x0][0x4e0], R6 ;  /* 0x000138000e067a25 */ /* 0x000fe200078e0006 */
[----:B------:R-:W-:-:S03]  /*14e00*/  SHF.R.S32.HI R12, RZ, 0x1f, R3 ;  /* 0x0000001fff0c7819 */ /* 0x000fc60000011403 */
[----:B------:R-:W-:Y:S01]  /*14e10*/  IMAD.MOV.U32 R2, RZ, RZ, R0 ;  /* 0x000000ffff027224 */ /* 0x000fe200078e0000 */
[----:B------:R-:W-:Y:S01]  /*14e20*/  @P0 SHF.R.U32.HI R2, RZ, c[0x0][0x4f0], R10 ;  /* 0x00013c00ff020a19 */ /* 0x000fe2000001160a */
[----:B------:R-:W-:Y:S01]  /*14e30*/  IMAD R11, R14, c[0x0][0x4e4], R11 ;  /* 0x000139000e0b7a24 */ /* 0x000fe200078e020b */
[----:B------:R-:W-:Y:S02]  /*14e40*/  SHF.R.S32.HI R10, RZ, 0x1f, R8 ;  /* 0x0000001fff0a7819 */ /* 0x000fe40000011408 */
[----:B------:R-:W-:Y:S01]  /*14e50*/  IADD3 R6, P0, R3, R6, RZ ;  /* 0x0000000603067210 */ /* 0x000fe20007f1e0ff */
[----:B------:R-:W-:Y:S02]  /*14e60*/  IMAD R9, R9, c[0x0][0x448], RZ ;  /* 0x0001120009097a24 */ /* 0x000fe400078e02ff */
[----:B------:R-:W-:Y:S01]  /*14e70*/  IMAD R3, R10, c[0x0][0x4c8], RZ ;  /* 0x000132000a037a24 */ /* 0x000fe200078e02ff */
[----:B------:R-:W-:Y:S01]  /*14e80*/  IADD3.X R7, R12, R7, R11, P0, !PT ;  /* 0x000000070c077210 */ /* 0x000fe200007fe40b */
[C---:B------:R-:W-:Y:S01]  /*14e90*/  IMAD R13, R14.reuse, c[0x0][0x44c], R9 ;  /* 0x000113000e0d7a24 */ /* 0x040fe200078e0209 */
[----:B------:R-:W-:Y:S01]  /*14ea0*/  SHF.R.S32.HI R9, RZ, 0x1f, R2 ;  /* 0x0000001fff097819 */ /* 0x000fe20000011402 */
[----:B------:R-:W-:-:S04]  /*14eb0*/  IMAD.WIDE.U32 R4, R14, c[0x0][0x448], R4 ;  /* 0x000112000e047a25 */ /* 0x000fc800078e0004 */
[----:B------:R-:W-:Y:S02]  /*14ec0*/  IMAD.MOV R14, RZ, RZ, -R2 ;  /* 0x000000ffff0e7224 */ /* 0x000fe400078e0a02 */
[C---:B------:R-:W-:Y:S02]  /*14ed0*/  IMAD R3, R8.reuse, c[0x0][0x4cc], R3 ;  /* 0x0001330008037a24 */ /* 0x040fe400078e0203 */
[----:B------:R-:W-:-:S04]  /*14ee0*/  IMAD.WIDE.U32 R6, R8, c[0x0][0x4c8], R6 ;  /* 0x0001320008067a25 */ /* 0x000fc800078e0006 */
[----:B------:R-:W-:Y:S02]  /*14ef0*/  IMAD R14, R14, c[0x0][0x4e8], R0 ;  /* 0x00013a000e0e7a24 */ /* 0x000fe400078e0200 */
[----:B------:R-:W-:Y:S02]  /*14f00*/  IMAD.IADD R5, R5, 0x1, R13 ;  /* 0x0000000105057824 */ /* 0x000fe400078e020d */
[----:B------:R-:W-:Y:S02]  /*14f10*/  IMAD R0, R9, c[0x0][0x430], RZ ;  /* 0x00010c0009007a24 */ /* 0x000fe400078e02ff */
[----:B------:R-:W-:Y:S01]  /*14f20*/  IMAD.IADD R7, R7, 0x1, R3 ;  /* 0x0000000107077824 */ /* 0x000fe200078e0203 */
[----:B------:R-:W-:Y:S01]  /*14f30*/  LEA R3, P0, R6, c[0x0][0x4a8], 0x2 ;  /* 0x00012a0006037a11 */ /* 0x000fe200078010ff */
[C---:B------:R-:W-:Y:S02]  /*14f40*/  IMAD R8, R2.reuse, c[0x0][0x434], R0 ;  /* 0x00010d0002087a24 */ /* 0x040fe400078e0200 */
[----:B------:R-:W-:Y:S01]  /*14f50*/  IMAD.WIDE.U32 R4, R2, c[0x0][0x430], R4 ;  /* 0x00010c0002047a25 */ /* 0x000fe200078e0004 */
[----:B------:R-:W-:Y:S01]  /*14f60*/  LEA.HI.X R2, R6, c[0x0][0x4ac], R7, 0x2, P0 ;  /* 0x00012b0006027a11 */ /* 0x000fe200000f1407 */
[----:B------:R-:W-:Y:S04]  /*14f70*/  SHFL.IDX PT, R12, R3, RZ, 0x1c1f ;  /* 0x001c1fff030c7589 */ /* 0x000fe800000e0000 */
[----:B------:R-:W1:Y:S01]  /*14f80*/  SHFL.IDX PT, R13, R2, RZ, 0x1c1f ;  /* 0x001c1fff020d7589 */ /* 0x000e6200000e0000 */
[----:B------:R-:W-:-:S02]  /*14f90*/  IMAD.IADD R0, R16, 0x1, R17 ;  /* 0x0000000110007824 */ /* 0x000fc400078e0211 */
[----:B------:R-:W-:Y:S01]  /*14fa0*/  IMAD.IADD R5, R5, 0x1, R8 ;  /* 0x0000000105057824 */ /* 0x000fe200078e0208 */
[----:B------:R-:W-:Y:S01]  /*14fb0*/  SHFL.IDX PT, R10, R3, 0x1, 0x1c1f ;  /* 0x003c1f00030a7f89 */ /* 0x000fe200000e0000 */
[----:B------:R-:W-:-:S03]  /*14fc0*/  SHF.R.S32.HI R16, RZ, 0x1f, R14 ;  /* 0x0000001fff107819 */ /* 0x000fc6000001140e */
[----:B------:R-:W2:Y:S01]  /*14fd0*/  SHFL.IDX PT, R11, R2, 0x1, 0x1c1f ;  /* 0x003c1f00020b7f89 */ /* 0x000ea200000e0000 */
[----:B------:R-:W-:-:S03]  /*14fe0*/  ISETP.GE.OR P3, PT, R0, UR4, P1 ;  /* 0x0000000400007c0c */ /* 0x000fc60008f66670 */
[----:B------:R-:W-:Y:S04]  /*14ff0*/  SHFL.IDX PT, R8, R3, 0x2, 0x1c1f ;  /* 0x005c1f0003087f89 */ /* 0x000fe800000e0000 */
[----:B------:R-:W3:Y:S04]  /*15000*/  SHFL.IDX PT, R9, R2, 0x2, 0x1c1f ;  /* 0x005c1f0002097f89 */ /* 0x000ee800000e0000 */
[----:B------:R-:W-:Y:S04]  /*15010*/  SHFL.IDX PT, R6, R3, 0x3, 0x1c1f ;  /* 0x007c1f0003067f89 */ /* 0x000fe800000e0000 */
[----:B------:R4:W5:Y:S01]  /*15020*/  SHFL.IDX PT, R7, R2, 0x3, 0x1c1f ;  /* 0x007c1f0002077f89 */ /* 0x00096200000e0000 */
[----:B------:R-:W-:-:S02]  /*15030*/  IADD3 R15, R0, 0x8, RZ ;  /* 0x00000008000f7810 */ /* 0x000fc40007ffe0ff */
[C---:B------:R-:W-:Y:S02]  /*15040*/  IADD3 R17, R0.reuse, 0x40, RZ ;  /* 0x0000004000117810 */ /* 0x040fe40007ffe0ff */
[----:B------:R-:W-:Y:S02]  /*15050*/  ISETP.GE.OR P5, PT, R15, UR4, P1 ;  /* 0x000000040f007c0c */ /* 0x000fe40008fa6670 */
[----:B------:R-:W-:Y:S01]  /*15060*/  ISETP.GE.OR P4, PT, R17, UR4, P1 ;  /* 0x0000000411007c0c */ /* 0x000fe20008f86670 */
[----:B-1----:R-:W-:Y:S01]  /*15070*/  @!P3 ST.E [R12.64], R20 ;  /* 0x000000140c00b985 */ /* 0x002fe2000c101908 */
[----:B------:R-:W-:Y:S01]  /*15080*/  ISETP.GE.AND P3, PT, R0, UR4, PT ;  /* 0x0000000400007c0c */ /* 0x000fe2000bf66270 */
[----:B----4-:R-:W-:Y:S01]  /*15090*/  IMAD R2, R16, c[0x0][0x428], RZ ;  /* 0x00010a0010027a24 */ /* 0x010fe200078e02ff */
[----:B------:R-:W-:-:S03]  /*150a0*/  IADD3 R16, R0, 0x48, RZ ;  /* 0x0000004800107810 */ /* 0x000fc60007ffe0ff */
[----:B------:R-:W-:Y:S01]  /*150b0*/  IMAD R18, R14, c[0x0][0x42c], R2 ;  /* 0x00010b000e127a24 */ /* 0x000fe200078e0202 */
[----:B------:R-:W-:Y:S01]  /*150c0*/  ISETP.GE.OR P1, PT, R16, UR4, P1 ;  /* 0x0000000410007c0c */ /* 0x000fe20008f26670 */
[----:B------:R-:W-:-:S04]  /*150d0*/  IMAD.WIDE.U32 R2, R14, c[0x0][0x428], R4 ;  /* 0x00010a000e027a25 */ /* 0x000fc800078e0004 */
[----:B------:R-:W-:Y:S01]  /*150e0*/  IMAD.IADD R3, R3, 0x1, R18 ;  /* 0x0000000103037824 */ /* 0x000fe200078e0212 */
[C---:B------:R-:W-:Y:S01]  /*150f0*/  LEA R23, P0, R2.reuse, c[0x0][0x400], 0x2 ;  /* 0x0001000002177a11 */ /* 0x040fe200078010ff */
[----:B--2---:R1:W-:Y:S03]  /*15100*/  @!P5 ST.E [R10.64], R21 ;  /* 0x000000150a00d985 */ /* 0x0043e6000c101908 */
[----:B------:R-:W-:Y:S01]  /*15110*/  LEA.HI.X R18, R2, c[0x0][0x404], R3, 0x2, P0 ;  /* 0x0001010002127a11 */ /* 0x000fe200000f1403 */
[----:B---3--:R2:W-:Y:S01]  /*15120*/  @!P4 ST.E [R8.64], R22 ;  /* 0x000000160800c985 */ /* 0x0085e2000c101908 */
[C---:B------:R-:W-:Y:S02]  /*15130*/  IADD3 R5, R27.reuse, 0x18, RZ ;  /* 0x000000181b057810 */ /* 0x040fe40007ffe0ff */
[C---:B------:R-:W-:Y:S01]  /*15140*/  IADD3 R0, R27.reuse, 0x20, RZ ;  /* 0x000000201b007810 */ /* 0x040fe20007ffe0ff */
[----:B-----5:R3:W-:Y:S01]  /*15150*/  @!P1 ST.E [R6.64], R19 ;  /* 0x0000001306009985 */ /* 0x0207e2000c101908 */
[----:B------:R-:W-:-:S02]  /*15160*/  IADD3 R4, R27, 0x28, RZ ;  /* 0x000000281b047810 */ /* 0x000fc40007ffe0ff */
[C---:B------:R-:W-:Y:S01]  /*15170*/  IADD3 R3, R27.reuse, 0x30, RZ ;  /* 0x000000301b037810 */ /* 0x040fe20007ffe0ff */
[----:B------:R4:W4:Y:S01]  /*15180*/  SHFL.IDX PT, R8, R23, RZ, 0x1c1f ;  /* 0x001c1fff17087589 */ /* 0x00092200000e0000 */
[----:B------:R-:W-:Y:S02]  /*15190*/  IADD3 R2, R27, 0x38, RZ ;  /* 0x000000381b027810 */ /* 0x000fe40007ffe0ff */
[----:B------:R-:W-:Y:S01]  /*151a0*/  ISETP.GE.AND P2, PT, R15, UR4, PT ;  /* 0x000000040f007c0c */ /* 0x000fe2000bf46270 */
[----:B------:R4:W4:Y:S01]  /*151b0*/  SHFL.IDX PT, R9, R18, RZ, 0x1c1f ;  /* 0x001c1fff12097589 */ /* 0x00092200000e0000 */
[----:B------:R-:W-:Y:S02]  /*151c0*/  ISETP.GE.AND P1, PT, R17, UR4, PT ;  /* 0x0000000411007c0c */ /* 0x000fe4000bf26270 */
[----:B------:R-:W-:Y:S02]  /*151d0*/  ISETP.GE.AND P0, PT, R16, UR4, PT ;  /* 0x0000000410007c0c */ /* 0x000fe4000bf06270 */
[----:B------:R-:W-:-:S02]  /*151e0*/  SHF.R.S32.HI R17, RZ, 0x1f, R27 ;  /* 0x0000001fff117819 */ /* 0x000fc4000001141b */
[----:B------:R-:W-:Y:S02]  /*151f0*/  SHF.R.S32.HI R24, RZ, 0x1f, R3 ;  /* 0x0000001fff187819 */ /* 0x000fe40000011403 */
[----:B------:R-:W-:Y:S02]  /*15200*/  SHF.R.S32.HI R25, RZ, 0x1f, R2 ;  /* 0x0000001fff197819 */ /* 0x000fe40000011402 */
[----:B-1----:R-:W-:Y:S02]  /*15210*/  SHF.R.S32.HI R21, RZ, 0x1f, R0 ;  /* 0x0000001fff157819 */ /* 0x002fe40000011400 */
[----:B--2---:R-:W-:Y:S02]  /*15220*/  SHF.R.S32.HI R22, RZ, 0x1f, R4 ;  /* 0x0000001fff167819 */ /* 0x004fe40000011404 */
[C---:B---3--:R-:W-:Y:S02]  /*15230*/  IADD3 R7, R27.reuse, 0x8, RZ ;  /* 0x000000081b077810 */ /* 0x048fe40007ffe0ff */
[----:B------:R-:W-:-:S02]  /*15240*/  IADD3 R6, R27, 0x10, RZ ;  /* 0x000000101b067810 */ /* 0x000fc40007ffe0ff */
[----:B------:R-:W-:Y:S02]  /*15250*/  SHF.R.S32.HI R16, RZ, 0x1f, R7 ;  /* 0x0000001fff107819 */ /* 0x000fe40000011407 */
[----:B------:R-:W-:Y:S02]  /*15260*/  SHF.R.S32.HI R20, RZ, 0x1f, R6 ;  /* 0x0000001fff147819 */ /* 0x000fe40000011406 */
[----:B------:R-:W-:Y:S01]  /*15270*/  SHF.R.S32.HI R19, RZ, 0x1f, R5 ;  /* 0x0000001fff137819 */ /* 0x000fe20000011405 */
[----:B------:R-:W-:Y:S05]  /*15280*/  @P3 BRA `(.L_x_1152) ;  /* 0x0000021000003947 */ /* 0x000fea0003800000 */
[----:B----4-:R-:W-:Y:S02]  /*15290*/  ISETP.GE.AND P3, PT, R27, c[0x0][0x3c8], PT ;  /* 0x0000f2001b007a0c */ /* 0x010fe40003f66270 */
[----:B------:R-:W-:Y:S02]  /*152a0*/  ISETP.GE.AND P5, PT, R7, c[0x0][0x3c8], PT ;  /* 0x0000f20007007a0c */ /* 0x000fe40003fa6270 */
[----:B------:R-:W-:-:S09]  /*152b0*/  ISETP.GE.AND P6, PT, R4, c[0x0][0x3c8], PT ;  /* 0x0000f20004007a0c */ /* 0x000fd20003fc6270 */
[----:B------:R-:W-:-:S04]  /*152c0*/  @!P3 LEA R10, P4, R27, R8, 0x2 ;  /* 0x000000081b0ab211 */ /* 0x000fc800078810ff */
[----:B------:R-:W-:Y:S02]  /*152d0*/  @!P3 LEA.HI.X R11, R27, R9, R17, 0x2, P4 ;  /* 0x000000091b0bb211 */ /* 0x000fe400020f1411 */
[----:B------:R-:W-:-:S03]  /*152e0*/  ISETP.GE.AND P4, PT, R6, c[0x0][0x3c8], PT ;  /* 0x0000f20006007a0c */ /* 0x000fc60003f86270 */
[----:B------:R1:W-:Y:S02]  /*152f0*/  @!P3 ST.E.64 [R10.64], R120 ;  /* 0x000000780a00b985 */ /* 0x0003e4000c101b08 */
[----:B-1----:R-:W-:-:S04]  /*15300*/  @!P5 LEA R10, P3, R7, R8, 0x2 ;  /* 0x00000008070ad211 */ /* 0x002fc800078610ff */
        /* <DEDUP_REMOVED lines=10> */
[----:B------:R1:W-:Y:S01]  /*153b0*/  @!P3 ST.E.64 [R10.64], R148 ;  /* 0x000000940a00b985 */ /* 0x0003e2000c101b08 */
[----:B------:R-:W-:-:S04]  /*153c0*/  @!P5 LEA R14, P3, R0, R8, 0x2 ;  /* 0x00000008000ed211 */ /* 0x000fc800078610ff */
[----:B------:R-:W-:Y:S02]  /*153d0*/  @!P5 LEA.HI.X R15, R0, R9, R21, 0x2, P3 ;  /* 0x00000009000fd211 */ /* 0x000fe400018f1415 */
[----:B------:R-:W-:Y:S02]  /*153e0*/  ISETP.GE.AND P5, PT, R3, c[0x0][0x3c8], PT ;  /* 0x0000f20003007a0c */ /* 0x000fe40003fa6270 */
[----:B------:R-:W-:-:S04]  /*153f0*/  @!P6 LEA R12, P3, R4, R8, 0x2 ;  /* 0x00000008040ce211 */ /* 0x000fc800078610ff */
[----:B------:R-:W-:-:S07]  /*15400*/  @!P6 LEA.HI.X R13, R4, R9, R22, 0x2, P3 ;  /* 0x00000009040de211 */ /* 0x000fce00018f1416 */
[----:B-1----:R-:W-:-:S04]  /*15410*/  @!P5 LEA R10, P3, R3, R8, 0x2 ;  /* 0x00000008030ad211 */ /* 0x002fc800078610ff */
[----:B------:R-:W-:Y:S02]  /*15420*/  @!P5 LEA.HI.X R11, R3, R9, R24, 0x2, P3 ;  /* 0x00000009030bd211 */ /* 0x000fe400018f1418 */
[----:B------:R-:W-:-:S04]  /*15430*/  @!P4 LEA R8, P3, R2, R8, 0x2 ;  /* 0x000000080208c211 */ /* 0x000fc800078610ff */
[----:B------:R-:W-:Y:S02]  /*15440*/  @!P4 LEA.HI.X R9, R2, R9, R25, 0x2, P3 ;  /* 0x000000090209c211 */ /* 0x000fe400018f1419 */
[----:B------:R-:W-:-:S13]  /*15450*/  ISETP.GE.AND P3, PT, R0, c[0x0][0x3c8], PT ;  /* 0x0000f20000007a0c */ /* 0x000fda0003f66270 */
[----:B------:R1:W-:Y:S04]  /*15460*/  @!P3 ST.E.64 [R14.64], R152 ;  /* 0x000000980e00b985 */ /* 0x0003e8000c101b08 */
[----:B------:R1:W-:Y:S04]  /*15470*/  @!P6 ST.E.64 [R12.64], R164 ;  /* 0x000000a40c00e985 */ /* 0x0003e8000c101b08 */
[----:B------:R1:W-:Y:S04]  /*15480*/  @!P5 ST.E.64 [R10.64], R168 ;  /* 0x000000a80a00d985 */ /* 0x0003e8000c101b08 */
[----:B------:R1:W-:Y:S02]  /*15490*/  @!P4 ST.E.64 [R8.64], R180 ;  /* 0x000000b40800c985 */ /* 0x0003e4000c101b08 */
.L_x_1152:
[----:B----4-:R-:W-:Y:S05]  /*154a0*/  BSYNC B0 ;  /* 0x0000000000007941 */ /* 0x010fea0003800000 */
.L_x_1151:
[----:B-1----:R1:W2:Y:S01]  /*154b0*/  SHFL.IDX PT, R9, R18, 0x1, 0x1c1f ;  /* 0x003c1f0012097f89 */ /* 0x0022a200000e0000 */
[----:B------:R-:W-:Y:S03]  /*154c0*/  BSSY B0, `(.L_x_1153) ;  /* 0x0000023000007945 */ /* 0x000fe60003800000 */
[----:B------:R1:W3:Y:S01]  /*154d0*/  SHFL.IDX PT, R8, R23, 0x1, 0x1c1f ;  /* 0x003c1f0017087f89 */ /* 0x0002e200000e0000 */
[----:B------:R-:W-:Y:S05]  /*154e0*/  @P2 BRA `(.L_x_1154) ;  /* 0x0000020000002947 */ /* 0x000fea0003800000 */
[----:B------:R-:W-:Y:S02]  /*154f0*/  ISETP.GE.AND P3, PT, R27, c[0x0][0x3c8], PT ;  /* 0x0000f2001b007a0c */ /* 0x000fe40003f66270 */
[----:B------:R-:W-:-:S02]  /*15500*/  ISETP.GE.AND P5, PT, R7, c[0x0][0x3c8], PT ;  /* 0x0000f20007007a0c */ /* 0x000fc40003fa6270 */
[----:B------:R-:W-:-:S09]  /*15510*/  ISETP.GE.AND P2, PT, R6, c[0x0][0x3c8], PT ;  /* 0x0000f20006007a0c */ /* 0x000fd20003f46270 */
[----:B---3--:R-:W-:-:S04]  /*15520*/  @!P3 LEA R10, P4, R27, R8, 0x2 ;  /* 0x000000081b0ab211 */ /* 0x008fc800078810ff */
        /* <DEDUP_REMOVED lines=9> */
[----:B---3--:R-:W-:-:S03]  /*155c0*/  @!P3 LEA R12, P4, R5, R8, 0x2 ;  /* 0x00000008050cb211 */ /* 0x008fc600078810ff */
[----:B------:R2:W-:Y:S01]  /*155d0*/  @!P2 ST.E.64 [R10.64], R138 ;  /* 0x0000008a0a00a985 */ /* 0x0005e2000c101b08 */
[----:B------:R-:W-:Y:S02]  /*155e0*/  @!P3 LEA.HI.X R13, R5, R9, R19, 0x2, P4 ;  /* 0x00000009050db211 */ /* 0x000fe400020f1413 */
[----:B------:R-:W-:-:S03]  /*155f0*/  ISETP.GE.AND P4, PT, R4, c[0x0][0x3c8], PT ;  /* 0x0000f20004007a0c */ /* 0x000fc60003f86270 */
[----:B------:R3:W-:Y:S01]  /*15600*/  @!P3 ST.E.64 [R12.64], R150 ;  /* 0x000000960c00b985 */ /* 0x0007e2000c101b08 */
[----:B------:R-:W-:Y:S02]  /*15610*/  ISETP.GE.AND P3, PT, R3, c[0x0][0x3c8], PT ;  /* 0x0000f20003007a0c */ /* 0x000fe40003f66270 */
[----:B--2---:R-:W-:-:S04]  /*15620*/  @!P5 LEA R10, P2, R0, R8, 0x2 ;  /* 0x00000008000ad211 */ /* 0x004fc800078410ff */
[----:B------:R-:W-:Y:S02]  /*15630*/  @!P5 LEA.HI.X R11, R0, R9, R21, 0x2, P2 ;  /* 0x00000009000bd211 */ /* 0x000fe400010f1415 */
[----:B------:R-:W-:-:S03]  /*15640*/  ISETP.GE.AND P2, PT, R2, c[0x0][0x3c8], PT ;  /* 0x0000f20002007a0c */ /* 0x000fc60003f46270 */
[----:B------:R2:W-:Y:S01]  /*15650*/  @!P5 ST.E.64 [R10.64], R154 ;  /* 0x0000009a0a00d985 */ /* 0x0005e2000c101b08 */
[----:B---3--:R-:W-:-:S04]  /*15660*/  @!P4 LEA R12, P5, R4, R8, 0x2 ;  /* 0x00000008040cc211 */ /* 0x008fc800078a10ff */
        /* <DEDUP_REMOVED lines=8> */
.L_x_1154:
[----:B------:R-:W-:Y:S05]  /*156f0*/  BSYNC B0 ;  /* 0x0000000000007941 */ /* 0x000fea0003800000 */
.L_x_1153:
[----:B--23--:R2:W3:Y:S01]  /*15700*/  SHFL.IDX PT, R9, R18, 0x2, 0x1c1f ;  /* 0x005c1f0012097f89 */ /* 0x00c4e200000e0000 */
[----:B------:R-:W-:Y:S03]  /*15710*/  BSSY B0, `(.L_x_1155) ;  /* 0x0000023000007945 */ /* 0x000fe60003800000 */
[----:B------:R2:W4:Y:S01]  /*15720*/  SHFL.IDX PT, R8, R23, 0x2, 0x1c1f ;  /* 0x005c1f0017087f89 */ /* 0x00052200000e0000 */
[----:B------:R-:W-:Y:S05]  /*15730*/  @P1 BRA `(.L_x_1156) ;  /* 0x0000020000001947 */ /* 0x000fea0003800000 */
[----:B------:R-:W-:Y:S02]  /*15740*/  ISETP.GE.AND P3, PT, R27, c[0x0][0x3c8], PT ;  /* 0x0000f2001b007a0c */ /* 0x000fe40003f66270 */
[----:B------:R-:W-:Y:S02]  /*15750*/  ISETP.GE.AND P5, PT, R7, c[0x0][0x3c8], PT ;  /* 0x0000f20007007a0c */ /* 0x000fe40003fa6270 */
[----:B------:R-:W-:Y:S02]  /*15760*/  ISETP.GE.AND P2, PT, R6, c[0x0][0x3c8], PT ;  /* 0x0000f20006007a0c */ /* 0x000fe40003f46270 */
[----:B------:R-:W-:-:S07]  /*15770*/  ISETP.GE.AND P1, PT, R5, c[0x0][0x3c8], PT ;  /* 0x0000f20005007a0c */ /* 0x000fce0003f26270 */
[----:B----4-:R-:W-:-:S04]  /*15780*/  @!P3 LEA R10, P4, R27, R8, 0x2 ;  /* 0x000000081b0ab211 */ /* 0x010fc800078810ff */
[----:B---3--:R-:W-:Y:S02]  /*15790*/  @!P3 LEA.HI.X R11, R27, R9, R17, 0x2, P4 ;  /* 0x000000091b0bb211 */ /* 0x008fe400020f1411 */
[----:B------:R-:W-:-:S03]  /*157a0*/  @!P5 LEA R14, P4, R7, R8, 0x2 ;  /* 0x00000008070ed211 */ /* 0x000fc600078810ff */
[----:B------:R3:W-:Y:S01]  /*157b0*/  @!P3 ST.E.64 [R10.64], R124 ;  /* 0x0000007c0a00b985 */ /* 0x0007e2000c101b08 */
[-C--:B------:R-:W-:Y:S02]  /*157c0*/  @!P5 LEA.HI.X R15, R7, R9.reuse, R16, 0x2, P4 ;  /* 0x00000009070fd211 */ /* 0x080fe400020f1410 */
[----:B------:R-:W-:Y:S02]  /*157d0*/  ISETP.GE.AND P4, PT, R0, c[0x0][0x3c8], PT ;  /* 0x0000f20000007a0c */ /* 0x000fe40003f86270 */
[C---:B------:R-:W-:Y:S01]  /*157e0*/  @!P2 LEA R12, P3, R6.reuse, R8, 0x2 ;  /* 0x00000008060ca211 */ /* 0x040fe200078610ff */
[----:B------:R4:W-:Y:S03]  /*157f0*/  @!P5 ST.E.64 [R14.64], R128 ;  /* 0x000000800e00d985 */ /* 0x0009e6000c101b08 */
[----:B------:R-:W-:Y:S02]  /*15800*/  @!P2 LEA.HI.X R13, R6, R9, R20, 0x2, P3 ;  /* 0x00000009060da211 */ /* 0x000fe400018f1414 */
[----:B------:R-:W-:-:S03]  /*15810*/  ISETP.GE.AND P3, PT, R4, c[0x0][0x3c8], PT ;  /* 0x0000f20004007a0c */ /* 0x000fc60003f66270 */
[----:B------:R5:W-:Y:S01]  /*15820*/  @!P2 ST.E.64 [R12.64], R140 ;  /* 0x0000008c0c00a985 */ /* 0x000be2000c101b08 */
[----:B------:R-:W-:Y:S02]  /*15830*/  ISETP.GE.AND P2, PT, R3, c[0x0][0x3c8], PT ;  /* 0x0000f20003007a0c */ /* 0x000fe40003f46270 */
[----:B---3--:R-:W-:-:S04]  /*15840*/  @!P1 LEA R10, P5, R5, R8, 0x2 ;  /* 0x00000008050a9211 */ /* 0x008fc800078a10ff */
[----:B------:R-:W-:Y:S02]  /*15850*/  @!P1 LEA.HI.X R11, R5, R9, R19, 0x2, P5 ;  /* 0x00000009050b9211 */ /* 0x000fe400028f1413 */
[----:B----4-:R-:W-:-:S03]  /*15860*/  @!P4 LEA R14, P5, R0, R8, 0x2 ;  /* 0x00000008000ec211 */ /* 0x010fc600078a10ff */
[----:B------:R3:W-:Y:S01]  /*15870*/  @!P1 ST.E.64 [R10.64], R144 ;  /* 0x000000900a009985 */ /* 0x0007e2000c101b08 */
[----:B------:R-:W-:Y:S02]  /*15880*/  ISETP.GE.AND P1, PT, R2, c[0x0][0x3c8], PT ;  /* 0x0000f20002007a0c */ /* 0x000fe40003f26270 */
[----:B------:R-:W-:Y:S02]  /*15890*/  @!P4 LEA.HI.X R15, R0, R9, R21, 0x2, P5 ;  /* 0x00000009000fc211 */ /* 0x000fe400028f1415 */
[----:B-----5:R-:W-:-:S03]  /*158a0*/  @!P3 LEA R12, P5, R4, R8, 0x2 ;  /* 0x00000008040cb211 */ /* 0x020fc600078a10ff */
[----:B------:R4:W-:Y:S01]  /*158b0*/  @!P4 ST.E.64 [R14.64], R156 ;  /* 0x0000009c0e00c985 */ /* 0x0009e2000c101b08 */
[----:B------:R-:W-:-:S05]  /*158c0*/  @!P3 LEA.HI.X R13, R4, R9, R22, 0x2, P5 ;  /* 0x00000009040db211 */ /* 0x000fca00028f1416 */
[----:B------:R4:W-:Y:S01]  /*158d0*/  @!P3 ST.E.64 [R12.64], R160 ;  /* 0x000000a00c00b985 */ /* 0x0009e2000c101b08 */
[----:B---3--:R-:W-:-:S04]  /*158e0*/  @!P2 LEA R10, P5, R3, R8, 0x2 ;  /* 0x00000008030aa211 */ /* 0x008fc800078a10ff */
[----:B------:R-:W-:Y:S02]  /*158f0*/  @!P2 LEA.HI.X R11, R3, R9, R24, 0x2, P5 ;  /* 0x00000009030ba211 */ /* 0x000fe400028f1418 */
[----:B------:R-:W-:-:S03]  /*15900*/  @!P1 LEA R8, P5, R2, R8, 0x2 ;  /* 0x0000000802089211 */ /* 0x000fc600078a10ff */
[----:B------:R4:W-:Y:S01]  /*15910*/  @!P2 ST.E.64 [R10.64], R172 ;  /* 0x000000ac0a00a985 */ /* 0x0009e2000c101b08 */
[----:B------:R-:W-:-:S05]  /*15920*/  @!P1 LEA.HI.X R9, R2, R9, R25, 0x2, P5 ;  /* 0x0000000902099211 */ /* 0x000fca00028f1419 */
[----:B------:R4:W-:Y:S04]  /*15930*/  @!P1 ST.E.64 [R8.64], R176 ;  /* 0x000000b008009985 */ /* 0x0009e8000c101b08 */
.L_x_1156:
[----:B------:R-:W-:Y:S05]  /*15940*/  BSYNC B0 ;  /* 0x0000000000007941 */ /* 0x000fea0003800000 */
.L_x_1155:
[----:B---34-:R3:W4:Y:S04]  /*15950*/  SHFL.IDX PT, R9, R18, 0x3, 0x1c1f ;  /* 0x007c1f0012097f89 */ /* 0x01872800000e0000 */
[----:B------:R3:W1:Y:S01]  /*15960*/  SHFL.IDX PT, R8, R23, 0x3, 0x1c1f ;  /* 0x007c1f0017087f89 */ /* 0x00066200000e0000 */
[----:B------:R-:W-:Y:S05]  /*15970*/  @P0 BRA `(.L_x_1157) ;  /* 0x000004e000000947 */ /* 0x000fea0003800000 */
[----:B------:R-:W-:Y:S02]  /*15980*/  ISETP.GE.AND P0, PT, R27, c[0x0][0x3c8], PT ;  /* 0x0000f2001b007a0c */ /* 0x000fe40003f06270 */
[----:B------:R-:W-:Y:S02]  /*15990*/  ISETP.GE.AND P5, PT, R7, c[0x0][0x3c8], PT ;  /* 0x0000f20007007a0c */ /* 0x000fe40003fa6270 */
[----:B------:R-:W-:Y:S02]  /*159a0*/  ISETP.GE.AND P4, PT, R6, c[0x0][0x3c8], PT ;  /* 0x0000f20006007a0c */ /* 0x000fe40003f86270 */
[----:B------:R-:W-:-:S07]  /*159b0*/  ISETP.GE.AND P3, PT, R5, c[0x0][0x3c8], PT ;  /* 0x0000f20005007a0c */ /* 0x000fce0003f66270 */
[-C--:B-1----:R-:W-:Y:S02]  /*159c0*/  @!P0 LEA R12, P2, R27, R8.reuse, 0x2 ;  /* 0x000000081b0c8211 */ /* 0x082fe400078410ff */
[----:B------:R-:W-:Y:S02]  /*159d0*/  @!P5 LEA R10, P1, R7, R8, 0x2 ;  /* 0x00000008070ad211 */ /* 0x000fe400078210ff */
[-C--:B----4-:R-:W-:Y:S02]  /*159e0*/  @!P0 LEA.HI.X R13, R27, R9.reuse, R17, 0x2, P2 ;  /* 0x000000091b0d8211 */ /* 0x090fe400010f1411 */
[----:B------:R-:W-:Y:S02]  /*159f0*/  ISETP.GE.AND P2, PT, R0, c[0x0][0x3c8], PT ;  /* 0x0000f20000007a0c */ /* 0x000fe40003f46270 */
[----:B------:R-:W-:Y:S01]  /*15a00*/  @!P5 LEA.HI.X R11, R7, R9, R16, 0x2, P1 ;  /* 0x00000009070bd211 */ /* 0x000fe200008f1410 */
[----:B------:R1:W-:Y:S01]  /*15a10*/  @!P0 ST.E.64 [R12.64], R126 ;  /* 0x0000007e0c008985 */ /* 0x0003e2000c101b08 */
[----:B------:R-:W-:-:S02]  /*15a20*/  ISETP.GE.AND P1, PT, R4, c[0x0][0x3c8], PT ;  /* 0x0000f20004007a0c */ /* 0x000fc40003f26270 */
[C---:B------:R-:W-:Y:S01]  /*15a30*/  @!P4 LEA R14, P0, R6.reuse, R8, 0x2 ;  /* 0x00000008060ec211 */ /* 0x040fe200078010ff */
[----:B------:R4:W-:Y:S03]  /*15a40*/  @!P5 ST.E.64 [R10.64], R130 ;  /* 0x000000820a00d985 */ /* 0x0009e6000c101b08 */
[----:B------:R-:W-:Y:S02]  /*15a50*/  @!P4 LEA.HI.X R15, R6, R9, R20, 0x2, P0 ;  /* 0x00000009060fc211 */ /* 0x000fe400000f1414 */
[----:B------:R-:W-:-:S03]  /*15a60*/  ISETP.GE.AND P0, PT, R3, c[0x0][0x3c8], PT ;  /* 0x0000f20003007a0c */ /* 0x000fc60003f06270 */
        /* <DEDUP_REMOVED lines=19> */
.L_x_1149:
[----:B------:R-:W3:Y:S02]  /*15ba0*/  S2R R4, SR_TID.X ;  /* 0x0000000000047919 */ /* 0x000ee40000002100 */
[----:B---3--:R-:W-:-:S13]  /*15bb0*/  ISETP.GT.AND P0, PT, R4, 0x7f, PT ;  /* 0x0000007f0400780c */ /* 0x008fda0003f04270 */
[----:B------:R-:W-:Y:S05]  /*15bc0*/  @P0 BRA `(.L_x_1157) ;  /* 0x0000029000000947 */ /* 0x000fea0003800000 */
[----:B--2---:R-:W2:Y:S01]  /*15bd0*/  LDL.LU R3, [R1+0x58] ;  /* 0x0000580001037983 */ /* 0x004ea20000300800 */
[----:B------:R-:W-:-:S05]  /*15be0*/  MOV R2, c[0x0][0x4e8] ;  /* 0x00013a0000027a02 */ /* 0x000fca0000000f00 */
[----:B------:R-:W-:Y:S01]  /*15bf0*/  IMAD R0, R2, c[0x0][0x388], RZ ;  /* 0x0000e20002007a24 */ /* 0x000fe200078e02ff */
[----:B--2---:R-:W-:-:S04]  /*15c00*/  IADD3 R4, R3, R4, RZ ;  /* 0x0000000403047210 */ /* 0x004fc80007ffe0ff */
[----:B------:R-:W-:-:S13]  /*15c10*/  ISETP.GE.AND P0, PT, R4, R0, PT ;  /* 0x000000000400720c */ /* 0x000fda0003f06270 */
[----:B------:R-:W-:Y:S05]  /*15c20*/  @P0 BRA `(.L_x_1157) ;  /* 0x0000023000000947 */ /* 0x000fea0003800000 */
[----:B------:R-:W2:Y:S04]  /*15c30*/  LDL.LU R3, [R1+0x44] ;  /* 0x0000440001037983 */ /* 0x000ea80000300800 */
[----:B------:R-:W3:Y:S04]  /*15c40*/  LDL.LU R9, [R1+0x50] ;  /* 0x0000500001097983 */ /* 0x000ee80000300800 */
[----:B------:R-:W4:Y:S01]  /*15c50*/  LDL.LU R8, [R1+0x54] ;  /* 0x0000540001087983 */ /* 0x000f220000300800 */
[----:B------:R-:W-:-:S13]  /*15c60*/  ISETP.NE.AND P0, PT, R2, 0x1, PT ;  /* 0x000000010200780c */ /* 0x000fda0003f05270 */
[----:B------:R-:W-:Y:S01]  /*15c70*/  @P0 IMAD.HI.U32 R7, R4, c[0x0][0x4ec], RZ ;  /* 0x00013b0004070a27 */ /* 0x000fe200078e00ff */
[----:B--2---:R-:W-:Y:S02]  /*15c80*/  SHF.R.S32.HI R0, RZ, 0x1f, R3 ;  /* 0x0000001fff007819 */ /* 0x004fe40000011403 */
[----:B---3--:R-:W-:-:S03]  /*15c90*/  SHF.R.S32.HI R6, RZ, 0x1f, R9 ;  /* 0x0000001fff067819 */ /* 0x008fc60000011409 */
[----:B------:R-:W-:-:S04]  /*15ca0*/  IMAD R0, R0, c[0x0][0x4d0], RZ ;  /* 0x0001340000007a24 */ /* 0x000fc800078e02ff */
[C---:B------:R-:W-:Y:S01]  /*15cb0*/  IMAD R5, R3.reuse, c[0x0][0x4d4], R0 ;  /* 0x0001350003057a24 */ /* 0x040fe200078e0200 */
[----:B------:R-:W-:Y:S01]  /*15cc0*/  MOV R0, R4 ;  /* 0x0000000400007202 */ /* 0x000fe20000000f00 */
[----:B------:R-:W-:Y:S01]  /*15cd0*/  IMAD.WIDE.U32 R2, R3, c[0x0][0x4d0], RZ ;  /* 0x0001340003027a25 */ /* 0x000fe200078e00ff */
[----:B------:R-:W-:-:S03]  /*15ce0*/  @P0 SHF.R.U32.HI R0, RZ, c[0x0][0x4f0], R7 ;  /* 0x00013c00ff000a19 */ /* 0x000fc60000011607 */
[----:B------:R-:W-:Y:S01]  /*15cf0*/  IMAD R6, R6, c[0x0][0x4d8], RZ ;  /* 0x0001360006067a24 */ /* 0x000fe200078e02ff */
[----:B------:R-:W-:Y:S02]  /*15d00*/  IADD3 R3, R3, R5, RZ ;  /* 0x0000000503037210 */ /* 0x000fe40007ffe0ff */
[----:B----4-:R-:W-:Y:S01]  /*15d10*/  SHF.R.S32.HI R5, RZ, 0x1f, R8 ;  /* 0x0000001fff057819 */ /* 0x010fe20000011408 */
[C---:B------:R-:W-:Y:S01]  /*15d20*/  IMAD R7, R9.reuse, c[0x0][0x4dc], R6 ;  /* 0x0001370009077a24 */ /* 0x040fe200078e0206 */
[----:B------:R-:W-:Y:S01]  /*15d30*/  IADD3 R6, -R0, RZ, RZ ;  /* 0x000000ff00067210 */ /* 0x000fe20007ffe1ff */
[----:B------:R-:W-:-:S04]  /*15d40*/  IMAD.WIDE.U32 R2, R9, c[0x0][0x4d8], R2 ;  /* 0x0001360009027a25 */ /* 0x000fc800078e0002 */
[----:B------:R-:W-:Y:S01]  /*15d50*/  IMAD R5, R5, c[0x0][0x4e0], RZ ;  /* 0x0001380005057a24 */ /* 0x000fe200078e02ff */
[----:B------:R-:W-:Y:S01]  /*15d60*/  IADD3 R3, R3, R7, RZ ;  /* 0x0000000703037210 */ /* 0x000fe20007ffe0ff */
[----:B------:R-:W-:Y:S01]  /*15d70*/  IMAD R4, R6, c[0x0][0x4e8], R4 ;  /* 0x00013a0006047a24 */ /* 0x000fe200078e0204 */
[----:B------:R-:W-:Y:S01]  /*15d80*/  SHF.R.S32.HI R7, RZ, 0x1f, R0 ;  /* 0x0000001fff077819 */ /* 0x000fe20000011400 */
[C---:B------:R-:W-:Y:S02]  /*15d90*/  IMAD R6, R8.reuse, c[0x0][0x4e4], R5 ;  /* 0x0001390008067a24 */ /* 0x040fe400078e0205 */
[----:B------:R-:W-:Y:S01]  /*15da0*/  IMAD.WIDE.U32 R2, R8, c[0x0][0x4e0], R2 ;  /* 0x0001380008027a25 */ /* 0x000fe200078e0002 */
[----:B------:R-:W-:-:S04]  /*15db0*/  SHF.R.S32.HI R5, RZ, 0x1f, R4 ;  /* 0x0000001fff057819 */ /* 0x000fc80000011404 */
[----:B------:R-:W-:Y:S01]  /*15dc0*/  IADD3 R2, P0, R0, R2, RZ ;  /* 0x0000000200027210 */ /* 0x000fe20007f1e0ff */
[----:B------:R-:W-:-:S03]  /*15dd0*/  IMAD R0, R5, c[0x0][0x4c8], RZ ;  /* 0x0001320005007a24 */ /* 0x000fc600078e02ff */
[----:B------:R-:W-:Y:S01]  /*15de0*/  IADD3.X R3, R7, R3, R6, P0, !PT ;  /* 0x0000000307037210 */ /* 0x000fe200007fe406 */
[----:B------:R-:W-:-:S04]  /*15df0*/  IMAD R0, R4, c[0x0][0x4cc], R0 ;  /* 0x0001330004007a24 */ /* 0x000fc800078e0200 */
[----:B------:R-:W-:-:S05]  /*15e00*/  IMAD.WIDE.U32 R2, R4, c[0x0][0x4c8], R2 ;  /* 0x0001320004027a25 */ /* 0x000fca00078e0002 */
[----:B------:R-:W-:Y:S02]  /*15e10*/  IADD3 R0, R3, R0, RZ ;  /* 0x0000000003007210 */ /* 0x000fe40007ffe0ff */
[----:B------:R-:W-:-:S04]  /*15e20*/  LEA R4, P0, R2, c[0x0][0x4a8], 0x2 ;  /* 0x00012a0002047a11 */ /* 0x000fc800078010ff */
[----:B------:R-:W-:Y:S02]  /*15e30*/  LEA.HI.X R5, R2, c[0x0][0x4ac], R0, 0x2, P0 ;  /* 0x00012b0002057a11 */ /* 0x000fe400000f1400 */
[----:B------:R-:W-:-:S05]  /*15e40*/  MOV R0, 0xff800000 ;  /* 0xff80000000007802 */ /* 0x000fca0000000f00 */
[----:B------:R2:W-:Y:S02]  /*15e50*/  STG.E [R4.64], R0 ;  /* 0x0000000004007986 */ /* 0x0005e4000c101908 */
.L_x_1157:
[----:B------:R-:W-:Y:S05]  /*15e60*/  BSYNC B1 ;  /* 0x0000000000017941 */ /* 0x000fea0003800000 */
.L_x_1148:
[----:B--2---:R-:W2:Y:S02]  /*15e70*/  LDL R0, [R1+0x64] ;  /* 0x0000640001007983 */ /* 0x004ea40000100800 */
[----:B--2---:R-:W-:-:S13]  /*15e80*/  ISETP.NE.AND P0, PT, R0, RZ, PT ;  /* 0x000000ff0000720c */ /* 0x004fda0003f05270 */
[----:B------:R-:W-:Y:S01]  /*15e90*/  @P0 WARPSYNC 0xffffffff ;  /* 0xffffffff00000948 */ /* 0x000fe20003800000 */
[----:B------:R-:W-:Y:S06]  /*15ea0*/  @P0 BAR.SYNC.DEFER_BLOCKING 0x5, 0x80 ;  /* 0x0142000000000b1d */ /* 0x000fec0000010000 */
[----:B------:R-:W2:Y:S04]  /*15eb0*/  @P0 LDS R0, [0xb100] ;  /* 0x00b10000ff000984 */ /* 0x000ea80000000800 */
[----:B--2---:R2:W-:Y:S04]  /*15ec0*/  @P0 STL [R1+0x5c], R0 ;  /* 0x00005c0001000387 */ /* 0x0045e80000100800 */
[----:B------:R-:W-:Y:S06]  /*15ed0*/  @P0 BAR.ARV 0x4, 0x80 ;  /* 0x0102000000000b1d */ /* 0x000fec0000002000 */
[----:B------:R-:W-:Y:S05]  /*15ee0*/  @P0 BRA `(.L_x_1158) ;  /* 0x0000009000000947 */ /* 0x000fea0003800000 */
[----:B------:R-:W-:Y:S05]  /*15ef0*/  BRA.DIV ~URZ, `(.L_x_1159) ;  /* 0x00000a627f007947 */ /* 0x000fea000b800000 */
[----:B--2---:R2:W3:Y:S02]  /*15f00*/  SHFL.IDX PT, R0, R26, RZ, 0x1f ;  /* 0x00001fff1a007589 */ /* 0x0044e400000e0000 */
.L_x_1176:
[----:B------:R-:W5:Y:S01]  /*15f10*/  S2R R2, SR_TID.X ;  /* 0x0000000000027919 */ /* 0x000f620000002100 */
[----:B------:R-:W-:Y:S03]  /*15f20*/  WARPSYNC 0xffffffff ;  /* 0xffffffff00007948 */ /* 0x000fe60003800000 */
[----:B------:R-:W-:Y:S06]  /*15f30*/  BAR.SYNC.DEFER_BLOCKING 0x4, 0x80 ;  /* 0x0102000000007b1d */ /* 0x000fec0000010000 */
[----:B---3--:R3:W-:Y:S01]  /*15f40*/  STL [R1+0x5c], R0 ;  /* 0x00005c0001007387 */ /* 0x0087e20000100800 */
[----:B-----5:R-:W-:-:S13]  /*15f50*/  LOP3.LUT P0, RZ, R2, 0x7f, RZ, 0xc0, !PT ;  /* 0x0000007f02ff7812 */ /* 0x020fda000780c0ff */
[----:B------:R3:W-:Y:S04]  /*15f60*/  @!P0 STS [0xb100], R26 ;  /* 0x00b1001aff008388 */ /* 0x0007e80000000800 */
[----:B------:R-:W-:Y:S06]  /*15f70*/  BAR.ARV 0x5, 0x80 ;  /* 0x0142000000007b1d */ /* 0x000fec0000002000 */
.L_x_1158:
[----:B--23--:R-:W2:Y:S02]  /*15f80*/  LDL R0, [R1+0x5c] ;  /* 0x00005c0001007983 */ /* 0x00cea40000100800 */
[----:B--2---:R-:W-:-:S13]  /*15f90*/  ISETP.GE.AND P0, PT, R0, c[0x0][0x538], PT ;  /* 0x00014e0000007a0c */ /* 0x004fda0003f06270 */
[----:B-1--4-:R-:W-:Y:S01]  /*15fa0*/  @P0 CALL.REL.NOINC `(.L_x_1160) ;  /* 0x0000001000000944 */ /* 0x012fe20003c00000 */
[----:B------:R-:W-:Y:S05]  /*15fb0*/  BRA `(.L_x_1161) ;  /* 0xfffea76000007947 */ /* 0x000fea000383ffff */
.L_x_1160:
[----:B------:R-:W-:Y:S05]  /*15fc0*/  EXIT ;  /* 0x000000000000794d */ /* 0x000fea0003800000 */
.L_x_1112:
[----:B------:R-:W-:Y:S01]  /*15fd0*/  IMAD.MOV.U32 R10, RZ, RZ, R2 ;  /* 0x000000ffff0a7224 */ /* 0x000fe200078e0002 */
[----:B-1----:R-:W-:Y:S01]  /*15fe0*/  MOV R8, RZ ;  /* 0x000000ff00087202 */ /* 0x002fe20000000f00 */
[----:B------:R-:W-:Y:S01]  /*15ff0*/  IMAD.MOV.U32 R7, RZ, RZ, 0x181f ;  /* 0x0000181fff077424 */ /* 0x000fe200078e00ff */
[----:B------:R-:W-:Y:S02]  /*16000*/  MOV R9, 0x16020 ;  /* 0x0001602000097802 */ /* 0x000fe40000000f00 */
[----:B------:R-:W-:Y:S05]  /*16010*/  CALL.REL.NOINC `($__internal_17_$__cuda_sm70_shflsync_idx_p) ;  /* 0x000009f000007944 */ /* 0x000fea0003c00000 */
[----:B------:R-:W-:Y:S01]  /*16020*/  MOV R5, R7 ;  /* 0x0000000700057202 */ /* 0x000fe20000000f00 */
[----:B------:R-:W-:Y:S05]  /*16030*/  BRA `(.L_x_1162) ;  /* 0xfffeb54000007947 */ /* 0x000fea000383ffff */
.L_x_1113:
[----:B------:R-:W-:Y:S01]  /*16040*/  IMAD.MOV.U32 R10, RZ, RZ, R3 ;  /* 0x000000ffff0a7224 */ /* 0x000fe200078e0003 */
[----:B-1----:R-:W-:Y:S01]  /*16050*/  MOV R8, RZ ;  /* 0x000000ff00087202 */ /* 0x002fe20000000f00 */
[----:B------:R-:W-:Y:S01]  /*16060*/  IMAD.MOV.U32 R7, RZ, RZ, 0x181f ;  /* 0x0000181fff077424 */ /* 0x000fe200078e00ff */
[----:B------:R-:W-:Y:S02]  /*16070*/  MOV R9, 0x16090 ;  /* 0x0001609000097802 */ /* 0x000fe40000000f00 */
[----:B--23--:R-:W-:Y:S05]  /*16080*/  CALL.REL.NOINC `($__internal_17_$__cuda_sm70_shflsync_idx_p) ;  /* 0x0000098000007944 */ /* 0x00cfea0003c00000 */
[----:B------:R-:W-:Y:S01]  /*16090*/  MOV R4, R7 ;  /* 0x0000000700047202 */ /* 0x000fe20000000f00 */
[----:B------:R-:W-:Y:S05]  /*160a0*/  BRA `(.L_x_1163) ;  /* 0xfffeb4f000007947 */ /* 0x000fea000383ffff */
.L_x_1116:
[----:B------:R-:W-:Y:S01]  /*160b0*/  IMAD.MOV.U32 R10, RZ, RZ, R2 ;  /* 0x000000ffff0a7224 */ /* 0x000fe200078e0002 */
[----:B------:R-:W-:Y:S01]  /*160c0*/  MOV R8, 0x1 ;  /* 0x0000000100087802 */ /* 0x000fe20000000f00 */
[----:B------:R-:W-:Y:S01]  /*160d0*/  IMAD.MOV.U32 R7, RZ, RZ, 0x181f ;  /* 0x0000181fff077424 */ /* 0x000fe200078e00ff */
[----:B------:R-:W-:-:S02]  /*160e0*/  MOV R9, 0x16100 ;  /* 0x0001610000097802 */ /* 0x000fc40000000f00 */
[----:B-1234-:R-:W-:Y:S05]  /*160f0*/  CALL.REL.NOINC `($__internal_17_$__cuda_sm70_shflsync_idx_p) ;  /* 0x0000091000007944 */ /* 0x01efea0003c00000 */
[----:B------:R-:W-:Y:S01]  /*16100*/  IMAD.MOV.U32 R6, RZ, RZ, R7 ;  /* 0x000000ffff067224 */ /* 0x000fe200078e0007 */
[----:B------:R-:W-:Y:S01]  /*16110*/  MOV R8, 0x1 ;  /* 0x0000000100087802 */ /* 0x000fe20000000f00 */
[----:B------:R-:W-:Y:S01]  /*16120*/  IMAD.MOV.U32 R10, RZ, RZ, R3 ;  /* 0x000000ffff0a7224 */ /* 0x000fe200078e0003 */
[----:B------:R-:W-:-:S02]  /*16130*/  MOV R7, 0x181f ;  /* 0x0000181f00077802 */ /* 0x000fc40000000f00 */
[----:B------:R-:W-:Y:S02]  /*16140*/  MOV R9, 0x16160 ;  /* 0x0001616000097802 */ /* 0x000fe40000000f00 */
[----:B------:R-:W-:Y:S05]  /*16150*/  CALL.REL.NOINC `($__internal_17_$__cuda_sm70_shflsync_idx_p) ;  /* 0x000008b000007944 */ /* 0x000fea0003c00000 */
[----:B------:R-:W-:Y:S01]  /*16160*/  MOV R4, R7 ;  /* 0x0000000700047202 */ /* 0x000fe20000000f00 */
[----:B------:R-:W-:Y:S05]  /*16170*/  BRA `(.L_x_1164) ;  /* 0xfffeb52000007947 */ /* 0x000fea000383ffff */
.L_x_1119:
[----:B------:R-:W-:Y:S01]  /*16180*/  IMAD.MOV.U32 R10, RZ, RZ, R2 ;  /* 0x000000ffff0a7224 */ /* 0x000fe200078e0002 */
[----:B------:R-:W-:Y:S01]  /*16190*/  MOV R8, 0x2 ;  /* 0x0000000200087802 */ /* 0x000fe20000000f00 */
[----:B------:R-:W-:Y:S01]  /*161a0*/  IMAD.MOV.U32 R7, RZ, RZ, 0x181f ;  /* 0x0000181fff077424 */ /* 0x000fe200078e00ff */
[----:B------:R-:W-:Y:S02]  /*161b0*/  MOV R9, 0x161d0 ;  /* 0x000161d000097802 */ /* 0x000fe40000000f00 */
[----:B-123--:R-:W-:Y:S05]  /*161c0*/  CALL.REL.NOINC `($__internal_17_$__cuda_sm70_shflsync_idx_p) ;  /* 0x0000084000007944 */ /* 0x00efea0003c00000 */
[----:B------:R-:W-:Y:S01]  /*161d0*/  MOV R6, R7 ;  /* 0x0000000700067202 */ /* 0x000fe20000000f00 */
[----:B------:R-:W-:Y:S05]  /*161e0*/  BRA `(.L_x_1165) ;  /* 0xfffeb59000007947 */ /* 0x000fea000383ffff */
.L_x_1120:
[----:B------:R-:W-:Y:S01]  /*161f0*/  IMAD.MOV.U32 R10, RZ, RZ, R3 ;  /* 0x000000ffff0a7224 */ /* 0x000fe200078e0003 */
[----:B------:R-:W-:Y:S01]  /*16200*/  MOV R8, 0x2 ;  /* 0x0000000200087802 */ /* 0x000fe20000000f00 */
[----:B------:R-:W-:Y:S01]  /*16210*/  IMAD.MOV.U32 R7, RZ, RZ, 0x181f ;  /* 0x0000181fff077424 */ /* 0x000fe200078e00ff */
[----:B------:R-:W-:Y:S02]  /*16220*/  MOV R9, 0x16240 ;  /* 0x0001624000097802 */ /* 0x000fe40000000f00 */
[----:B-1234-:R-:W-:Y:S05]  /*16230*/  CALL.REL.NOINC `($__internal_17_$__cuda_sm70_shflsync_idx_p) ;  /* 0x000007d000007944 */ /* 0x01efea0003c00000 */
[----:B------:R-:W-:Y:S01]  /*16240*/  MOV R4, R7 ;  /* 0x0000000700047202 */ /* 0x000fe20000000f00 */
[----:B------:R-:W-:Y:S05]  /*16250*/  BRA `(.L_x_1166) ;  /* 0xfffeb54000007947 */ /* 0x000fea000383ffff */
.L_x_1123:
        /* <DEDUP_REMOVED lines=13> */
.L_x_1126:
[----:B------:R-:W-:Y:S01]  /*16330*/  IMAD.MOV.U32 R10, RZ, RZ, R2 ;  /* 0x000000ffff0a7224 */ /* 0x000fe200078e0002 */
[----:B------:R-:W-:Y:S01]  /*16340*/  MOV R8, 0x4 ;  /* 0x0000000400087802 */ /* 0x000fe20000000f00 */
[----:B------:R-:W-:Y:S01]  /*16350*/  IMAD.MOV.U32 R7, RZ, RZ, 0x181f ;  /* 0x0000181fff077424 */ /* 0x000fe200078e00ff */
[----:B------:R-:W-:Y:S02]  /*16360*/  MOV R9, 0x16380 ;  /* 0x0001638000097802 */ /* 0x000fe40000000f00 */
[----:B-1234-:R-:W-:Y:S05]  /*16370*/  CALL.REL.NOINC `($__internal_17_$__cuda_sm70_shflsync_idx_p) ;  /* 0x0000069000007944 */ /* 0x01efea0003c00000 */
[----:B------:R-:W-:Y:S01]  /*16380*/  MOV R6, R7 ;  /* 0x0000000700067202 */ /* 0x000fe20000000f00 */
[----:B------:R-:W-:Y:S05]  /*16390*/  BRA `(.L_x_1168) ;  /* 0xfffeb5d000007947 */ /* 0x000fea000383ffff */
.L_x_1127:
[----:B------:R-:W-:Y:S01]  /*163a0*/  IMAD.MOV.U32 R10, RZ, RZ, R3 ;  /* 0x000000ffff0a7224 */ /* 0x000fe200078e0003 */
[----:B------:R-:W-:Y:S01]  /*163b0*/  MOV R8, 0x4 ;  /* 0x0000000400087802 */ /* 0x000fe20000000f00 */
[----:B------:R-:W-:Y:S01]  /*163c0*/  IMAD.MOV.U32 R7, RZ, RZ, 0x181f ;  /* 0x0000181fff077424 */ /* 0x000fe200078e00ff */
[----:B------:R-:W-:Y:S02]  /*163d0*/  MOV R9, 0x163f0 ;  /* 0x000163f000097802 */ /* 0x000fe40000000f00 */
[----:B-1234-:R-:W-:Y:S05]  /*163e0*/  CALL.REL.NOINC `($__internal_17_$__cuda_sm70_shflsync_idx_p) ;  /* 0x0000062000007944 */ /* 0x01efea0003c00000 */
[----:B------:R-:W-:Y:S01]  /*163f0*/  MOV R4, R7 ;  /* 0x0000000700047202 */ /* 0x000fe20000000f00 */
[----:B------:R-:W-:Y:S05]  /*16400*/  BRA `(.L_x_1169) ;  /* 0xfffeb58000007947 */ /* 0x000fea000383ffff */
.L_x_1130:
        /* <DEDUP_REMOVED lines=13> */
.L_x_1133:
[----:B------:R-:W-:Y:S01]  /*164e0*/  IMAD.MOV.U32 R10, RZ, RZ, R2 ;  /* 0x000000ffff0a7224 */ /* 0x000fe200078e0002 */
[----:B------:R-:W-:Y:S01]  /*164f0*/  MOV R8, 0x6 ;  /* 0x0000000600087802 */ /* 0x000fe20000000f00 */
[----:B------:R-:W-:Y:S01]  /*16500*/  IMAD.MOV.U32 R7, RZ, RZ, 0x181f ;  /* 0x0000181fff077424 */ /* 0x000fe200078e00ff */
[----:B------:R-:W-:Y:S02]  /*16510*/  MOV R9, 0x16530 ;  /* 0x0001653000097802 */ /* 0x000fe40000000f00 */
[----:B-1234-:R-:W-:Y:S05]  /*16520*/  CALL.REL.NOINC `($__internal_17_$__cuda_sm70_shflsync_idx_p) ;  /* 0x000004e000007944 */ /* 0x01efea0003c00000 */
[----:B------:R-:W-:Y:S01]  /*16530*/  MOV R6, R7 ;  /* 0x0000000700067202 */ /* 0x000fe20000000f00 */
[----:B------:R-:W-:Y:S05]  /*16540*/  BRA `(.L_x_1171) ;  /* 0xfffeb61000007947 */ /* 0x000fea000383ffff */
.L_x_1134:
[----:B------:R-:W-:Y:S01]  /*16550*/  IMAD.MOV.U32 R10, RZ, RZ, R3 ;  /* 0x000000ffff0a7224 */ /* 0x000fe200078e0003 */
[----:B------:R-:W-:Y:S01]  /*16560*/  MOV R8, 0x6 ;  /* 0x0000000600087802 */ /* 0x000fe20000000f00 */
[----:B------:R-:W-:Y:S01]  /*16570*/  IMAD.MOV.U32 R7, RZ, RZ, 0x181f ;  /* 0x0000181fff077424 */ /* 0x000fe200078e00ff */
[----:B------:R-:W-:Y:S02]  /*16580*/  MOV R9, 0x165a0 ;  /* 0x000165a000097802 */ /* 0x000fe40000000f00 */
[----:B-1234-:R-:W-:Y:S05]  /*16590*/  CALL.REL.NOINC `($__internal_17_$__cuda_sm70_shflsync_idx_p) ;  /* 0x0000047000007944 */ /* 0x01efea0003c00000 */
[----:B------:R-:W-:Y:S01]  /*165a0*/  MOV R4, R7 ;  /* 0x0000000700047202 */ /* 0x000fe20000000f00 */
[----:B------:R-:W-:Y:S05]  /*165b0*/  BRA `(.L_x_1172) ;  /* 0xfffeb5c000007947 */ /* 0x000fea000383ffff */
.L_x_1137:
        /* <DEDUP_REMOVED lines=13> */
.L_x_1144:
[----:B--2---:R1:W5:Y:S01]  /*16690*/  LDL R0, [R1+0x10] ;  /* 0x0000100001007983 */ /* 0x0043620000100800 */
[----:B------:R-:W-:Y:S02]  /*166a0*/  MOV R3, 0x2 ;  /* 0x0000000200037802 */ /* 0x000fe40000000f00 */
[----:B------:R-:W-:Y:S02]  /*166b0*/  MOV R8, 0x166d0 ;  /* 0x000166d000087802 */ /* 0x000fe40000000f00 */
[----:B-1---5:R-:W-:Y:S05]  /*166c0*/  CALL.REL.NOINC `($__internal_16_$__cuda_sm70_shflsync_bfly_p) ;  /* 0x0000030000007944 */ /* 0x022fea0003c00000 */
[----:B--2---:R-:W-:Y:S01]  /*166d0*/  MOV R2, R3 ;  /* 0x0000000300027202 */ /* 0x004fe20000000f00 */
[----:B-1----:R-:W-:Y:S05]  /*166e0*/  BRA `(.L_x_1174) ;  /* 0xffffda7000007947 */ /* 0x002fea000383ffff */
.L_x_1145:
[----:B------:R-:W-:Y:S01]  /*166f0*/  IMAD.MOV.U32 R0, RZ, RZ, R2 ;  /* 0x000000ffff007224 */ /* 0x000fe200078e0002 */
[----:B------:R-:W-:Y:S02]  /*16700*/  MOV R3, 0x1 ;  /* 0x0000000100037802 */ /* 0x000fe40000000f00 */
[----:B------:R-:W-:Y:S02]  /*16710*/  MOV R8, 0x16730 ;  /* 0x0001673000087802 */ /* 0x000fe40000000f00 */
[----:B-----5:R-:W-:Y:S05]  /*16720*/  CALL.REL.NOINC `($__internal_16_$__cuda_sm70_shflsync_bfly_p) ;  /* 0x000002a000007944 */ /* 0x020fea0003c00000 */
[----:B-1----:R1:W5:Y:S01]  /*16730*/  LDL R0, [R1+0x14] ;  /* 0x0000140001007983 */ /* 0x0023620000100800 */
[----:B--2---:R-:W-:Y:S01]  /*16740*/  FADD.FTZ R2, R2, R3 ;  /* 0x0000000302027221 */ /* 0x004fe20000010000 */
[----:B------:R-:W-:-:S02]  /*16750*/  MOV R3, 0x2 ;  /* 0x0000000200037802 */ /* 0x000fc40000000f00 */
[----:B------:R-:W-:Y:S02]  /*16760*/  MOV R8, 0x16780 ;  /* 0x0001678000087802 */ /* 0x000fe40000000f00 */
[----:B-1---5:R-:W-:Y:S05]  /*16770*/  CALL.REL.NOINC `($__internal_16_$__cuda_sm70_shflsync_bfly_p) ;  /* 0x0000025000007944 */ /* 0x022fea0003c00000 */
[----:B-1----:R-:W3:Y:S01]  /*16780*/  LDL.LU R0, [R1+0x14] ;  /* 0x0000140001007983 */ /* 0x002ee20000300800 */
[----:B------:R-:W-:Y:S01]  /*16790*/  MOV R8, 0x167e0 ;  /* 0x000167e000087802 */ /* 0x000fe20000000f00 */
[----:B--23--:R-:W-:Y:S01]  /*167a0*/  FADD.FTZ R4, R0, R3 ;  /* 0x0000000300047221 */ /* 0x00cfe20000010000 */
[----:B------:R-:W-:-:S04]  /*167b0*/  MOV R3, 0x1 ;  /* 0x0000000100037802 */ /* 0x000fc80000000f00 */
[----:B------:R-:W-:Y:S02]  /*167c0*/  MOV R0, R4 ;  /* 0x0000000400007202 */ /* 0x000fe40000000f00 */
[----:B------:R-:W-:Y:S05]  /*167d0*/  CALL.REL.NOINC `($__internal_16_$__cuda_sm70_shflsync_bfly_p) ;  /* 0x000001f000007944 */ /* 0x000fea0003c00000 */
[----:B-1----:R1:W5:Y:S01]  /*167e0*/  LDL R0, [R1+0x18] ;  /* 0x0000180001007983 */ /* 0x0023620000100800 */
[----:B--2---:R-:W-:Y:S01]  /*167f0*/  FADD.FTZ R4, R4, R3 ;  /* 0x0000000304047221 */ /* 0x004fe20000010000 */
[----:B------:R-:W-:Y:S02]  /*16800*/  MOV R3, 0x2 ;  /* 0x0000000200037802 */ /* 0x000fe40000000f00 */
        /* <DEDUP_REMOVED lines=19> */
[----:B--2---:R-:W-:Y:S01]  /*16940*/  MOV R8, R3 ;  /* 0x0000000300087202 */ /* 0x004fe20000000f00 */
[----:B-1----:R-:W-:Y:S05]  /*16950*/  BRA `(.L_x_1175) ;  /* 0xffffd93000007947 */ /* 0x002fea000383ffff */
.L_x_1159:
[----:B------:R-:W-:Y:S01]  /*16960*/  IMAD.MOV.U32 R10, RZ, RZ, R26 ;  /* 0x000000ffff0a7224 */ /* 0x000fe200078e001a */
[----:B-1----:R-:W-:Y:S01]  /*16970*/  MOV R8, RZ ;  /* 0x000000ff00087202 */ /* 0x002fe20000000f00 */
[----:B------:R-:W-:Y:S01]  /*16980*/  IMAD.MOV.U32 R7, RZ, RZ, 0x1f ;  /* 0x0000001fff077424 */ /* 0x000fe200078e00ff */
[----:B----4-:R-:W-:Y:S02]  /*16990*/  MOV R9, 0x169b0 ;  /* 0x000169b000097802 */ /* 0x010fe40000000f00 */
[----:B--23--:R-:W-:Y:S05]  /*169a0*/  CALL.REL.NOINC `($__internal_17_$__cuda_sm70_shflsync_idx_p) ;  /* 0x0000006000007944 */ /* 0x00cfea0003c00000 */
[----:B------:R-:W-:Y:S01]  /*169b0*/  MOV R0, R7 ;  /* 0x0000000700007202 */ /* 0x000fe20000000f00 */
[----:B------:R-:W-:Y:S05]  /*169c0*/  BRA `(.L_x_1176) ;  /* 0xfffff54000007947 */ /* 0x000fea000383ffff */
        .weak           $__internal_16_$__cuda_sm70_shflsync_bfly_p
        .type           $__internal_16_$__cuda_sm70_shflsync_bfly_p,@function
        .size           $__internal_16_$__cuda_sm70_shflsync_bfly_p,($__internal_17_$__cuda_sm70_shflsync_idx_p - $__internal_16_$__cuda_sm70_shflsync_bfly_p)
$__internal_16_$__cuda_sm70_shflsync_bfly_p:
[----:B------:R-:W-:Y:S01]  /*169d0*/  MOV R9, 0x0 ;  /* 0x0000000000097802 */ /* 0x000fe20000000f00 */
[----:B------:R-:W-:Y:S04]  /*169e0*/  WARPSYNC R7 ;  /* 0x0000000700007348 */ /* 0x000fe80003800000 */
[----:B------:R1:W2:Y:S01]  /*169f0*/  SHFL.BFLY PT, R3, R0, R3, R10 ;  /* 0x0c00000300037389 */ /* 0x0002a200000e000a */
[----:B------:R-:W-:Y:S05]  /*16a00*/  RET.REL.NODEC R8 `(_ZN7cutlass13device_kernelIN5flash19enable_sm80_to_sm89INS1_16FlashAttnFwdSm80INS1_25CollectiveMainloopFwdSm80ILi4ELi1ELb0EN4cute5tupleIJNS5_1CILi128EEENS7_ILi112EEENS7_ILi64EEEEEELi64ENS_10bfloat16_tEfNS_4arch4Sm80ELb1ELb0ELb1ELb0ELb0ELb0ELb1ELb1EEENS1_21CollectiveEpilogueFwdINS6_IJS8_SA_S9_EEENS6_IJNS7_ILi1EEESI_SI_EEESC_SE_Li128ELb0ELb1ELb1ELb0EEENS1_30DynamicPersistentTileSchedulerILi128ELi128ELb1ELb1ELb0EEEEEEEEEvNT_6ParamsE) ;  /* 0xfffe95f008007950 */ /* 0x000fea0003c3ffff */
        .weak           $__internal_17_$__cuda_sm70_shflsync_idx_p
        .type           $__internal_17_$__cuda_sm70_shflsync_idx_p,@function
        .size           $__internal_17_$__cuda_sm70_shflsync_idx_p,(.L_x_1636 - $__internal_17_$__cuda_sm70_shflsync_idx_p)
$__internal_17_$__cuda_sm70_shflsync_idx_p:
[----:B------:R-:W-:-:S04]  /*16a10*/  MOV R12, 0xffffffff ;  /* 0xffffffff000c7802 */ /* 0x000fc80000000f00 */
[----:B------:R-:W-:Y:S04]  /*16a20*/  WARPSYNC R12 ;  /* 0x0000000c00007348 */ /* 0x000fe80003800000 */
[----:B------:R1:W2:Y:S02]  /*16a30*/  SHFL.IDX PT, R7, R10, R8, R7 ;  /* 0x000000080a077389 */ /* 0x0002a400000e0007 */
[----:B-1----:R-:W-:Y:S02]  /*16a40*/  MOV R8, R9 ;  /* 0x0000000900087202 */ /* 0x002fe40000000f00 */
[----:B------:R-:W-:-:S04]  /*16a50*/  MOV R9, 0x0 ;  /* 0x0000000000097802 */ /* 0x000fc80000000f00 */
[----:B--2---:R-:W-:Y:S05]  /*16a60*/  RET.REL.NODEC R8 `(_ZN7cutlass13device_kernelIN5flash19enable_sm80_to_sm89INS1_16FlashAttnFwdSm80INS1_25CollectiveMainloopFwdSm80ILi4ELi1ELb0EN4cute5tupleIJNS5_1CILi128EEENS7_ILi112EEENS7_ILi64EEEEEELi64ENS_10bfloat16_tEfNS_4arch4Sm80ELb1ELb0ELb1ELb0ELb0ELb0ELb1ELb1EEENS1_21CollectiveEpilogueFwdINS6_IJS8_SA_S9_EEENS6_IJNS7_ILi1EEESI_SI_EEESC_SE_Li128ELb0ELb1ELb1ELb0EEENS1_30DynamicPersistentTileSchedulerILi128ELi128ELb1ELb1ELb0EEEEEEEEEvNT_6ParamsE) ;  /* 0xfffe959008007950 */ /* 0x004fea0003c3ffff */
.L_x_1177:
        /* <DEDUP_REMOVED lines=9> */
.L_x_1636:


//--------------------- .text._ZN7cutlass13device_kernelIN5flash19enable_sm80_to_sm89INS1_16FlashAttnFwdSm80INS1_25CollectiveMainloopFwdSm80ILi4ELi1ELb0EN4cute5tupleIJNS5_1CILi128EEENS7_ILi80EEENS7_ILi64EEEEEELi64ENS_10bfloat16_tEfNS_4arch4Sm80ELb1ELb0ELb1ELb1ELb0ELb0ELb1ELb1EEENS1_21CollectiveEpilogueFwdINS6_IJS8_SA_S9_EEENS6_IJNS7_ILi1EEESI_SI_EEESC_SE_Li128ELb1ELb1ELb1ELb0EEENS1_36VarlenDynamicPersistentTileSchedulerILi128ELi80ELi128ELi128ELb1ELb1ELb0ELb1ELb1ELb1EEEEEEEEEvNT_6ParamsE --------------------------
	.section	.text._ZN7cutlass13device_kernelIN5flash19enable_sm80_to_sm89INS1_16FlashAttnFwdSm80INS1_25CollectiveMainloopFwdSm80ILi4ELi1ELb0EN4cute5tupleIJNS5_1CILi128EEENS7_ILi80EEENS7_ILi64EEEEEELi64ENS_10bfloat16_tEfNS_4arch4Sm80ELb1ELb0ELb1ELb1ELb0ELb0ELb1ELb1EEENS1_21CollectiveEpilogueFwdINS6_IJS8_SA_S9_EEENS6_IJNS7_ILi1EEESI_SI_EEESC_SE_Li128ELb1ELb1ELb1ELb0EEENS1_36VarlenDynamicPersistentTileSchedulerILi128ELi80ELi128ELi128ELb1ELb1ELb0ELb1ELb1ELb1EEEEEEEEEvNT_6ParamsE,"ax",@progbits
	.sectioninfo	@"SHI_REGISTERS=255"
	.align	128
.text._ZN7cutlass13device_kernelIN5flash19enable_sm80_to_sm89INS1_16FlashAttnFwdSm80INS1_25CollectiveMainloopFwdSm80ILi4ELi1ELb0EN4cute5tupleIJNS5_1CILi128EEENS7_ILi80EEENS7_ILi64EEEEEELi64ENS_10bfloat16_tEfNS_4arch4Sm80ELb1ELb0ELb1ELb1ELb0ELb0ELb1ELb1EEENS1_21CollectiveEpilogueFwdINS6_IJS8_SA_S9_EEENS6_IJNS7_ILi1EEESI_SI_EEESC_SE_Li128ELb1ELb1ELb1ELb0EEENS1_36VarlenDynamicPersistentTileSchedulerILi128ELi80ELi128ELi128ELb1ELb1ELb0ELb1ELb1ELb1EEEEEEEEEvNT_6ParamsE:
        .type           _ZN7cutlass13device_kernelIN5flash19enable_sm80_to_sm89INS1_16FlashAttnFwdSm80INS1_25CollectiveMainloopFwdSm80ILi4ELi1ELb0EN4cute5tupleIJNS5_1CILi128EEENS7_ILi80EEENS7_ILi64EEEEEELi64ENS_10bfloat16_tEfNS_4arch4Sm80ELb1ELb0ELb1ELb1ELb0ELb0ELb1ELb1EEENS1_21CollectiveEpilogueFwdINS6_IJS8_SA_S9_EEENS6_IJNS7_ILi1EEESI_SI_EEESC_SE_Li128ELb1ELb1ELb1ELb0EEENS1_36VarlenDynamicPersistentTileSchedulerILi128ELi80ELi128ELi128ELb1ELb1ELb0ELb1ELb1ELb1EEEEEEEEEvNT_6ParamsE,@function
        .size           _ZN7cutlass13device_kernelIN5flash19enable_sm80_to_sm89INS1_16FlashAttnFwdSm80INS1_25CollectiveMainloopFwdSm80ILi4ELi1ELb0EN4cute5tupleIJNS5_1CILi128EEENS7_ILi80EEENS7_ILi64EEEEEELi64ENS_10bfloat16_tEfNS_4arch4Sm80ELb1ELb0ELb1ELb1ELb0ELb0ELb1ELb1EEENS1_21CollectiveEpilogueFwdINS6_IJS8_SA_S9_EEENS6_IJNS7_ILi1EEESI_SI_EEESC_SE_Li128ELb1ELb1ELb1ELb0EEENS1_36VarlenDynamicPersistentTileSchedulerILi128ELi80ELi128ELi128ELb1ELb1ELb0ELb1ELb1ELb1EEEEEEEEEvNT_6ParamsE,(.L_x_1639 - _ZN7cutlass13device_kernelIN5flash19enable_sm80_to_sm89INS1_16FlashAttnFwdSm80INS1_25CollectiveMainloopFwdSm80ILi4ELi1ELb0EN4cute5tupleIJNS5_1CILi128EEENS7_ILi80EEENS7_ILi64EEEEEELi64ENS_10bfloat16_tEfNS_4arch4Sm80ELb1ELb0ELb1ELb1ELb0ELb0ELb1ELb1EEENS1_21CollectiveEpilogueFwdINS6_IJS8_SA_S9_EEENS6_IJNS7_ILi1EEESI_SI_EEESC_SE_Li128ELb1ELb1ELb1ELb0EEENS1_36VarlenDynamicPersistentTileSchedulerILi128ELi80ELi128ELi128ELb1ELb1ELb0ELb1ELb1ELb1EEEEEEEEEvNT_6ParamsE)
        .other          _ZN7cutlass13device_kernelIN5flash19enable_sm80_to_sm89INS1_16FlashAttnFwdSm80INS1_25CollectiveMainloopFwdSm80ILi4ELi1ELb0EN4cute5tupleIJNS5_1CILi128EEENS7_ILi80EEENS7_ILi64EEEEEELi64ENS_10bfloat16_tEfNS_4arch4Sm80ELb1ELb0ELb1ELb1ELb0ELb0ELb1ELb1EEENS1_21CollectiveEpilogueFwdINS6_IJS8_SA_S9_EEENS6_IJNS7_ILi1EEESI_SI_EEESC_SE_Li128ELb1ELb1ELb1ELb0EEENS1_36VarlenDynamicPersistentTileSchedulerILi128ELi80ELi128ELi128ELb1ELb1ELb0ELb1ELb1ELb1EEEEEEEEEvNT_6ParamsE,@"STO_CUDA_ENTRY STV_DEFAULT"
_ZN7cutlass13device_kernelIN5flash19enable_sm80_to_sm89INS1_16FlashAttnFwdSm80INS1_25CollectiveMainloopFwdSm80ILi4ELi1ELb0EN4cute5tupleIJNS5_1CILi128EEENS7_ILi80EEENS7_ILi64EEEEEELi64ENS_10bfloat16_tEfNS_4arch4Sm80ELb1ELb0ELb1ELb1ELb0ELb0ELb1ELb1EEENS1_21CollectiveEpilogueFwdINS6_IJS8_SA_S9_EEENS6_IJNS7_ILi1EEESI_SI_EEESC_SE_Li128ELb1ELb1ELb1ELb0EEENS1_36VarlenDynamicPersistentTileSchedulerILi128ELi80ELi128ELi128ELb1ELb1ELb0ELb1ELb1ELb1EEEEEEEEEvNT_6ParamsE:
        /* <DEDUP_REMOVED lines=55> */
.L_x_1183:
        /* <DEDUP_REMOVED lines=17> */
.L_x_1301:
        /* <DEDUP_REMOVED lines=16> */
.L_x_1302:
[----:B--2---:R-:W-:-:S05]  /*0580*/  IMAD R0, R0, c[0x0][0x538], RZ ;  /* 0x00014e0000007a24 */ /* 0x004fca00078e02ff */
[----:B------:R-:W-:-:S04]  /*0590*/  IADD3 R6, R0, R6, RZ ;  /* 0x0000000600067210 */ /* 0x000fc80007ffe0ff */
[----:B------:R-:W-:-:S13]  /*05a0*/  ISETP.GT.AND P0, PT, R6, UR4, PT ;  /* 0x0000000406007c0c */ /* 0x000fda000bf04270 */
[----:B-1----:R-:W-:Y:S05]  /*05b0*/  @!P0 BRA `(.L_x_1183) ;  /* 0xfffffdb000008947 */ /* 0x002fea000383ffff */
.L_x_1179:
[----:B------:R-:W-:-:S05]  /*05c0*/  IADD3 R12, -R0, R6, RZ ;  /* 0x00000006000c7210 */ /* 0x000fca0007ffe1ff */
[----:B------:R-:W-:-:S05]  /*05d0*/  IMAD R0, R4, c[0x0][0x538], R12 ;  /* 0x00014e0004007a24 */ /* 0x000fca00078e020c */
[----:B------:R-:W-:Y:S01]  /*05e0*/  ISETP.GT.AND P0, PT, R0, UR4, PT ;  /* 0x0000000400007c0c */ /* 0x000fe2000bf04270 */
[----:B------:R-:W-:-:S12]  /*05f0*/  BRA.DIV ~URZ, `(.L_x_1184) ;  /* 0x000138f27f007947 */ /* 0x000fd8000b800000 */
[----:B------:R-:W-:-:S04]  /*0600*/  VOTE.ANY R11, PT, !P0 ;  /* 0x00000000000b7806 */ /* 0x000fc800040e0100 */
.L_x_1303:
[----:B------:R-:W1:Y:S02]  /*0610*/  POPC R0, R11 ;  /* 0x0000000b00007309 */ /* 0x000e640000000000 */
[----:B-1----:R-:W-:-:S05]  /*0620*/  IADD3 R2, R0, R7, RZ ;  /* 0x0000000700027210 */ /* 0x002fca0007ffe0ff */
[----:B------:R1:W-:Y:S01]  /*0630*/  STL [R1+0x64], R2 ;  /* 0x0000640201007387 */ /* 0x0003e20000100800 */
[----:B------:R-:W-:Y:S05]  /*0640*/  BRA.DIV ~URZ, `(.L_x_1185) ;  /* 0x000138f27f007947 */ /* 0x000fea000b800000 */
[----:B------:R2:W3:Y:S01]  /*0650*/  SHFL.IDX PT, R13, R10, R0, 0x1f ;  /* 0x00001f000a0d7589 */ /* 0x0004e200000e0000 */
[----:B------:R-:W-:-:S03]  /*0660*/  MOV R6, RZ ;  /* 0x000000ff00067202 */ /* 0x000fc60000000f00 */
[----:B------:R2:W4:Y:S04]  /*0670*/  SHFL.IDX PT, R10, R8, R0, 0x1f ;  /* 0x00001f00080a7589 */ /* 0x00052800000e0000 */
.L_x_1304:
[----:B------:R-:W-:Y:S01]  /*0680*/  ISETP.NE.AND P0, PT, R11, RZ, PT ;  /* 0x000000ff0b00720c */ /* 0x000fe20003f05270 */
[----:B------:R-:W-:-:S12]  /*0690*/  BSSY B0, `(.L_x_1186) ;  /* 0x0000005000007945 */ /* 0x000fd80003800000 */
[----:B------:R-:W-:Y:S05]  /*06a0*/  @!P0 BRA `(.L_x_1187) ;  /* 0x0000003000008947 */ /* 0x000fea0003800000 */
[----:B------:R-:W-:Y:S01]  /*06b0*/  IADD3 R5, R0, -0x1, RZ ;  /* 0xffffffff00057810 */ /* 0x000fe20007ffe0ff */
[----:B------:R-:W-:Y:S05]  /*06c0*/  BRA.DIV ~URZ, `(.L_x_1188) ;  /* 0x000139527f007947 */ /* 0x000fea000b800000 */
[----:B------:R1:W2:Y:S02]  /*06d0*/  SHFL.IDX PT, R6, R4, R5, 0x1f ;  /* 0x00001f0504067589 */ /* 0x0002a400000e0000 */
.L_x_1187:
[----:B------:R-:W-:Y:S05]  /*06e0*/  BSYNC B0 ;  /* 0x0000000000007941 */ /* 0x000fea0003800000 */
.L_x_1186:
        /* <DEDUP_REMOVED lines=69> */
.L_x_1190:
        /* <DEDUP_REMOVED lines=70> */
.L_x_1191:
[----:B------:R-:W-:Y:S05]  /*0fa0*/  BSYNC B0 ;  /* 0x0000000000007941 */ /* 0x000fea0003800000 */
.L_x_1189:
[----:B------:R-:W-:-:S04]  /*0fb0*/  LOP3.LUT R0, RZ, R0, RZ, 0x33, !PT ;  /* 0x00000000ff007212 */ /* 0x000fc800078e33ff */
[----:B------:R-:W-:-:S05]  /*0fc0*/  IADD3 R0, R0, R13, RZ ;  /* 0x0000000d00007210 */ /* 0x000fca0007ffe0ff */
[----:B------:R2:W-:Y:S01]  /*0fd0*/  STL [R1+0x5c], R0 ;  /* 0x00005c0001007387 */ /* 0x0005e20000100800 */
[----:B------:R-:W-:Y:S05]  /*0fe0*/  BRA `(.L_x_1192) ;  /* 0x0000006000007947 */ /* 0x000fea0003800000 */
.L_x_1180:
[----:B------:R-:W-:Y:S01]  /*0ff0*/  MOV R0, UR4 ;  /* 0x0000000400007c02 */ /* 0x000fe20008000f00 */
[----:B------:R-:W-:Y:S04]  /*1000*/  STL [R1+0x5c], RZ ;  /* 0x00005cff01007387 */ /* 0x000fe80000100800 */
[----:B------:R-:W-:Y:S04]  /*1010*/  STL [R1+0x60], RZ ;  /* 0x000060ff01007387 */ /* 0x000fe80000100800 */
[----:B------:R1:W-:Y:S02]  /*1020*/  STL [R1+0x58], R0 ;  /* 0x0000580001007387 */ /* 0x0003e40000100800 */
[----:B-1----:R-:W-:-:S05]  /*1030*/  MOV R0, c[0x0][0x53c] ;  /* 0x00014f0000007a02 */ /* 0x002fca0000000f00 */
[----:B------:R1:W-:Y:S02]  /*1040*/  STL [R1+0x64], R0 ;  /* 0x0000640001007387 */ /* 0x0003e40000100800 */
.L_x_1192:
        /* <DEDUP_REMOVED lines=8> */
.L_x_1178:
        /* <DEDUP_REMOVED lines=13> */
[----:B---3--:R-:W-:Y:S01]  /*11a0*/  IMAD.SHL.U32 R4, R18, 0x40, RZ ;  /* 0x0000004012047824 */ /* 0x008fe200078e00ff */
[----:B------:R-:W-:Y:S01]  /*11b0*/  SHF.R.S32.HI R7, RZ, 0x2, R13 ;  /* 0x00000002ff077819 */ /* 0x000fe2000001140d */
[----:B------:R-:W-:Y:S01]  /*11c0*/  IMAD.IADD R14, R3, 0x1, -R0 ;  /* 0x00000001030e7824 */ /* 0x000fe200078e0a00 */
[----:B------:R-:W-:Y:S01]  /*11d0*/  LOP3.LUT R0, R2, 0xfffffff0, RZ, 0xc0, !PT ;  /* 0xfffffff002007812 */ /* 0x000fe200078ec0ff */
[----:B------:R-:W-:Y:S01]  /*11e0*/  IMAD.IADD R9, R16, 0x1, -R9 ;  /* 0x0000000110097824 */ /* 0x000fe200078e0a09 */
[----:B------:R-:W-:-:S03]  /*11f0*/  SHF.R.S32.HI R3, RZ, 0x1f, R13 ;  /* 0x0000001fff037819 */ /* 0x000fc6000001140d */
[----:B------:R-:W-:Y:S01]  /*1200*/  IMAD.IADD R2, R16, 0x1, -R0 ;  /* 0x0000000110027824 */ /* 0x000fe200078e0a00 */
[----:B------:R-:W-:Y:S01]  /*1210*/  LEA.HI R3, R3, R7, RZ, 0x3 ;  /* 0x0000000703037211 */ /* 0x000fe200078f18ff */
[C---:B------:R-:W-:Y:S01]  /*1220*/  IMAD.SHL.U32 R20, R9.reuse, 0x8, RZ ;  /* 0x0000000809147824 */ /* 0x040fe200078e00ff */
        /* <DEDUP_REMOVED lines=86> */
[----:B------:R3:W-:Y:S01]  /*1790*/  STL [R1+0x4c], R3 ;  /* 0x00004c0301007387 */ /* 0x0007e20000100800 */
        /* <DEDUP_REMOVED lines=30> */
.L_x_1300:
        /* <DEDUP_REMOVED lines=11> */
[----:B------:R-:W-:Y:S01]  /*1a30*/  ISETP.NE.AND.EX P1, PT, RZ, c[0x0][0x34c], PT, P1 ;  /* 0x0000d300ff007a0c */ /* 0x000fe20003f25310 */
[----:B------:R-:W-:Y:S01]  /*1a40*/  IMAD.MOV.U32 R11, RZ, RZ, RZ ;  /* 0x000000ffff0b7224 */ /* 0x000fe200078e00ff */
[----:B--2---:R-:W-:Y:S01]  /*1a50*/  SHF.R.S32.HI R13, RZ, 0x1f, R23 ;  /* 0x0000001fff0d7819 */ /* 0x004fe20000011417 */
[----:B------:R1:W-:Y:S01]  /*1a60*/  STL [R1+0x50], R23 ;  /* 0x0000501701007387 */ /* 0x0003e20000100800 */
[----:B------:R-:W-:-:S04]  /*1a70*/  @P2 LEA R2, P0, R23, c[0x0][0x370], 0x2 ;  /* 0x0000dc0017022a11 */ /* 0x000fc800078010ff */
[----:B------:R-:W-:Y:S02]  /*1a80*/  @P2 LEA.HI.X R3, R23, c[0x0][0x374], R13, 0x2, P0 ;  /* 0x0000dd0017032a11 */ /* 0x000fe400000f140d */
[----:B------:R-:W-:-:S03]  /*1a90*/  ISETP.NE.U32.AND P0, PT, RZ, c[0x0][0x350], PT ;  /* 0x0000d400ff007a0c */ /* 0x000fc60003f05070 */
[----:B------:R2:W5:Y:S01]  /*1aa0*/  @P2 LDG.E R8, [R2.64] ;  /* 0x0000000802082981 */ /* 0x000562000c1e1900 */
[C---:B------:R-:W-:Y:S02]  /*1ab0*/  @P5 LEA R6, P2, R23.reuse, c[0x0][0x360], 0x2 ;  /* 0x0000d80017065a11 */ /* 0x040fe400078410ff */
[----:B------:R-:W-:Y:S02]  /*1ac0*/  ISETP.NE.AND.EX P0, PT, RZ, c[0x0][0x354], PT, P0 ;  /* 0x0000d500ff007a0c */ /* 0x000fe40003f05300 */
[C---:B------:R-:W-:Y:S02]  /*1ad0*/  @P5 LEA.HI.X R7, R23.reuse, c[0x0][0x364], R13, 0x2, P2 ;  /* 0x0000d90017075a11 */ /* 0x040fe400010f140d */
[----:B------:R-:W-:-:S03]  /*1ae0*/  LEA R4, P4, R23, c[0x0][0x348], 0x2 ;  /* 0x0000d20017047a11 */ /* 0x000fc600078810ff */
[----:B------:R-:W3:Y:S01]  /*1af0*/  @P5 LDG.E R0, [R6.64] ;  /* 0x0000000806005981 */ /* 0x000ee2000c1e1900 */
[----:B------:R-:W-:-:S05]  /*1b00*/  LEA.HI.X R5, R23, c[0x0][0x34c], R13, 0x2, P4 ;  /* 0x0000d30017057a11 */ /* 0x000fca00020f140d */
[----:B------:R1:W5:Y:S01]  /*1b10*/  @P1 LDG.E R11, [R4.64] ;  /* 0x00000008040b1981 */ /* 0x000362000c1e1900 */
[----:B--2---:R-:W-:-:S04]  /*1b20*/  LEA R2, P3, R23, c[0x0][0x350], 0x2 ;  /* 0x0000d40017027a11 */ /* 0x004fc800078610ff */
[----:B------:R-:W-:-:S05]  /*1b30*/  LEA.HI.X R3, R23, c[0x0][0x354], R13, 0x2, P3 ;  /* 0x0000d50017037a11 */ /* 0x000fca00018f140d */
[----:B------:R1:W5:Y:S01]  /*1b40*/  @P0 LDG.E R9, [R2.64] ;  /* 0x0000000802090981 */ /* 0x000362000c1e1900 */
[----:B----4-:R-:W-:-:S05]  /*1b50*/  LOP3.LUT R22, R10, 0xffff, RZ, 0xc0, !PT ;  /* 0x0000ffff0a167812 */ /* 0x010fca00078ec0ff */
[----:B------:R1:W-:Y:S01]  /*1b60*/  STL [R1+0x54], R22 ;  /* 0x0000541601007387 */ /* 0x0003e20000100800 */
[----:B------:R-:W-:Y:S03]  /*1b70*/  YIELD ;  /* 0x0000000000007946 */ /* 0x000fe60003800000 */
[----:B---3--:R1:W-:Y:S01]  /*1b80*/  @P5 STL [R1+0xc], R0 ;  /* 0x00000c0001005387 */ /* 0x0083e20000100800 */
        /* <DEDUP_REMOVED lines=8> */
.L_x_1193:
[----:B------:R-:W-:-:S04]  /*1c10*/  ISETP.NE.U32.AND P2, PT, RZ, c[0x0][0x368], PT ;  /* 0x0000da00ff007a0c */ /* 0x000fc80003f45070 */
[----:B------:R-:W-:-:S13]  /*1c20*/  ISETP.NE.AND.EX P2, PT, RZ, c[0x0][0x36c], PT, P2 ;  /* 0x0000db00ff007a0c */ /* 0x000fda0003f45320 */
[----:B------:R-:W-:Y:S05]  /*1c30*/  @!P2 BRA `(.L_x_1194) ;  /* 0x000000400000a947 */ /* 0x000fea0003800000 */
[----:B-1----:R-:W-:-:S04]  /*1c40*/  LEA R2, P2, R23, c[0x0][0x368], 0x2 ;  /* 0x0000da0017027a11 */ /* 0x002fc800078410ff */
[----:B------:R-:W-:-:S05]  /*1c50*/  LEA.HI.X R3, R23, c[0x0][0x36c], R13, 0x2, P2 ;  /* 0x0000db0017037a11 */ /* 0x000fca00010f140d */
[----:B------:R1:W5:Y:S01]  /*1c60*/  LDG.E R0, [R2.64] ;  /* 0x0000000802007981 */ /* 0x000362000c1e1900 */
[----:B------:R-:W-:Y:S05]  /*1c70*/  BRA `(.L_x_1195) ;  /* 0x0000005000007947 */ /* 0x000fea0003800000 */
.L_x_1194:
[----:B-1----:R-:W-:Y:S01]  /*1c80*/  MOV R0, c[0x0][0x1d0] ;  /* 0x0000740000007a02 */ /* 0x002fe20000000f00 */
[----:B------:R-:W-:Y:S05]  /*1c90*/  @!P0 BRA `(.L_x_1195) ;  /* 0x0000003000008947 */ /* 0x000fea0003800000 */
[----:B------:R-:W2:Y:S04]  /*1ca0*/  LDG.E R4, [R2.64] ;  /* 0x0000000802047981 */ /* 0x000ea8000c1e1900 */
[----:B------:R-:W2:Y:S02]  /*1cb0*/  LDG.E R0, [R2.64+0x4] ;  /* 0x0000040802007981 */ /* 0x000ea4000c1e1900 */
[----:B--2---:R-:W-:Y:S02]  /*1cc0*/  IADD3 R0, -R4, R0, RZ ;  /* 0x0000000004007210 */ /* 0x004fe40007ffe1ff */
.L_x_1195:
[----:B-1----:R-:W2:Y:S04]  /*1cd0*/  LDL R2, [R1+0xc] ;  /* 0x00000c0001027983 */ /* 0x002ea80000100800 */
[----:B------:R-:W3:Y:S01]  /*1ce0*/  LDL.LU R3, [R1+0x5c] ;  /* 0x00005c0001037983 */ /* 0x000ee20000300800 */
[--C-:B-----5:R-:W-:Y:S01]  /*1cf0*/  IMAD.IADD R4, R0, 0x1, -R8.reuse ;  /* 0x0000000100047824 */ /* 0x120fe200078e0a08 */
[----:B------:R-:W-:Y:S01]  /*1d00*/  BSSY B0, `(.L_x_1196) ;  /* 0x000003f000007945 */ /* 0x000fe20003800000 */
[----:B------:R-:W-:-:S02]  /*1d10*/  IMAD.IADD R14, R9, 0x1, R8 ;  /* 0x00000001090e7824 */ /* 0x000fc400078e0208 */
[----:B--2---:R-:W-:Y:S02]  /*1d20*/  IMAD.MOV.U32 R5, RZ, RZ, R2 ;  /* 0x000000ffff057224 */ /* 0x004fe400078e0002 */
[----:B------:R-:W-:Y:S02]  /*1d30*/  IMAD.MOV.U32 R2, RZ, RZ, c[0x0][0x2c4] ;  /* 0x0000b100ff027624 */ /* 0x000fe400078e00ff */
[----:B---3--:R-:W-:-:S03]  /*1d40*/  IMAD.SHL.U32 R18, R3, 0x80, RZ ;  /* 0x0000008003127824 */ /* 0x008fc600078e00ff */
[----:B------:R-:W-:Y:S02]  /*1d50*/  ISETP.NE.AND P4, PT, R2, 0x1, PT ;  /* 0x000000010200780c */ /* 0x000fe40003f85270 */
[----:B------:R-:W-:Y:S01]  /*1d60*/  IADD3 R2, R18, 0x7f, RZ ;  /* 0x0000007f12027810 */ /* 0x000fe20007ffe0ff */
[----:B------:R-:W-:Y:S04]  /*1d70*/  STL [R1+0x5c], R18 ;  /* 0x00005c1201007387 */ /* 0x000fe80000100800 */
[----:B------:R-:W-:Y:S01]  /*1d80*/  IMAD.MOV.U32 R0, RZ, RZ, R2 ;  /* 0x000000ffff007224 */ /* 0x000fe200078e0002 */
[----:B------:R1:W-:Y:S05]  /*1d90*/  STL [R1+0x10], R4 ;  /* 0x0000100401007387 */ /* 0x0003ea0000100800 */
[----:B------:R-:W-:Y:S01]  /*1da0*/  @P4 IMAD.HI.U32 R3, R2, c[0x0][0x2c8], RZ ;  /* 0x0000b20002034a27 */ /* 0x000fe200078e00ff */
[----:B------:R-:W-:-:S04]  /*1db0*/  IADD3 R2, R4, 0x50, -R5 ;  /* 0x0000005004027810 */ /* 0x000fc80007ffe805 */
[----:B------:R-:W-:Y:S02]  /*1dc0*/  @P4 SHF.R.U32.HI R0, RZ, c[0x0][0x2cc], R3 ;  /* 0x0000b300ff004a19 */ /* 0x000fe40000011603 */
[----:B------:R-:W-:-:S03]  /*1dd0*/  IADD3 R3, R4, 0x4f, RZ ;  /* 0x0000004f04037810 */ /* 0x000fc60007ffe0ff */
[----:B------:R-:W-:Y:S02]  /*1de0*/  IMAD.IADD R0, R2, 0x1, R0 ;  /* 0x0000000102007824 */ /* 0x000fe400078e0200 */
[----:B------:R-:W-:-:S04]  /*1df0*/  IMAD.HI R2, R3, 0x66666667, RZ ;  /* 0x6666666703027827 */ /* 0x000fc800078e02ff */
[----:B------:R-:W-:Y:S01]  /*1e00*/  IMAD.HI R0, R0, 0x66666667, RZ ;  /* 0x6666666700007827 */ /* 0x000fe200078e02ff */
[----:B-1----:R-:W-:-:S04]  /*1e10*/  SHF.R.U32.HI R4, RZ, 0x1f, R2 ;  /* 0x0000001fff047819 */ /* 0x002fc80000011602 */
[----:B------:R-:W-:Y:S02]  /*1e20*/  SHF.R.U32.HI R3, RZ, 0x1f, R0 ;  /* 0x0000001fff037819 */ /* 0x000fe40000011600 */
[----:B------:R-:W-:Y:S02]  /*1e30*/  LEA.HI.SX32 R4, R2, R4, 0x1b ;  /* 0x0000000402047211 */ /* 0x000fe400078fdaff */
[----:B------:R-:W-:Y:S02]  /*1e40*/  LOP3.LUT R2, R10, 0xff000000, RZ, 0xc0, !PT ;  /* 0xff0000000a027812 */ /* 0x000fe400078ec0ff */
[----:B------:R-:W-:Y:S02]  /*1e50*/  LEA.HI.SX32 R0, R0, R3, 0x1b ;  /* 0x0000000300007211 */ /* 0x000fe400078fdaff */
[----:B------:R-:W-:Y:S02]  /*1e60*/  LOP3.LUT R3, R10, 0xff0000, RZ, 0xc0, !PT ;  /* 0x00ff00000a037812 */ /* 0x000fe400078ec0ff */
[----:B------:R-:W-:-:S02]  /*1e70*/  SHF.R.U32.HI R2, RZ, 0x8, R2 ;  /* 0x00000008ff027819 */ /* 0x000fc40000011602 */
[----:B------:R-:W-:Y:S02]  /*1e80*/  IMNMX R6, R4, R0, PT ;  /* 0x0000000004067217 */ /* 0x000fe40003800200 */
[----:B------:R-:W-:Y:S01]  /*1e90*/  LEA.HI R3, R3, R2, RZ, 0x10 ;  /* 0x0000000203037211 */ /* 0x000fe200078f80ff */
[----:B------:R-:W-:Y:S01]  /*1ea0*/  IMAD.MOV.U32 R2, RZ, RZ, RZ ;  /* 0x000000ffff027224 */ /* 0x000fe200078e00ff */
[----:B------:R-:W-:Y:S02]  /*1eb0*/  ISETP.GE.AND P2, PT, R6, 0x1, PT ;  /* 0x000000010600780c */ /* 0x000fe40003f46270 */
        /* <DEDUP_REMOVED lines=35> */
.L_x_1197:
[----:B------:R-:W-:Y:S05]  /*20f0*/  BSYNC B0 ;  /* 0x0000000000007941 */ /* 0x000fea0003800000 */
.L_x_1196:
        /* <DEDUP_REMOVED lines=43> */
[----:B------:R-:W3:Y:S04]  /*23b0*/  LDL.64 R8, [R1+0x30] ;  /* 0x0000300001087983 */ /* 0x000ee80000100a00 */
[----:B------:R4:W3:Y:S01]  /*23c0*/  LDL.64 R20, [R1+0x30] ;  /* 0x0000300001147983 */ /* 0x0008e20000100a00 */
[----:B------:R-:W-:-:S04]  /*23d0*/  ISETP.NE.U32.AND P3, PT, RZ, c[0x0][0x340], PT ;  /* 0x0000d000ff007a0c */ /* 0x000fc80003f65070 */
[----:B------:R-:W-:-:S13]  /*23e0*/  ISETP.NE.AND.EX P3, PT, RZ, c[0x0][0x344], PT, P3 ;  /* 0x0000d100ff007a0c */ /* 0x000fda0003f65330 */
[----:B------:R-:W-:-:S05]  /*23f0*/  @P3 IMAD.WIDE R2, R23, R12, c[0x0][0x340] ;  /* 0x0000d00017023625 */ /* 0x000fca00078e020c */
[----:B-1----:R1:W5:Y:S01]  /*2400*/  @P3 LDG.E R15, [R2.64] ;  /* 0x00000008020f3981 */ /* 0x002362000c1e1900 */
[----:B------:R-:W-:Y:S02]  /*2410*/  SHF.R.S32.HI R0, RZ, 0x1f, R11 ;  /* 0x0000001fff007819 */ /* 0x000fe4000001140b */
[----:B------:R-:W-:Y:S02]  /*2420*/  SHF.R.S32.HI R7, RZ, 0x1f, R14 ;  /* 0x0000001fff077819 */ /* 0x000fe4000001140e */
[----:B------:R-:W-:Y:S01]  /*2430*/  IADD3 R84, R246, -0x1, RZ ;  /* 0xfffffffff6547810 */ /* 0x000fe20007ffe0ff */
[----:B------:R-:W-:-:S04]  /*2440*/  IMAD R0, R0, c[0x0][0x178], RZ ;  /* 0x00005e0000007a24 */ /* 0x000fc800078e02ff */
[C---:B------:R-:W-:Y:S02]  /*2450*/  IMAD R0, R11.reuse, c[0x0][0x17c], R0 ;  /* 0x00005f000b007a24 */ /* 0x040fe400078e0200 */
[----:B-1----:R-:W-:-:S05]  /*2460*/  IMAD.WIDE.U32 R2, R11, c[0x0][0x178], RZ ;  /* 0x00005e000b027a25 */ /* 0x002fca00078e00ff */
[----:B------:R-:W-:Y:S02]  /*2470*/  IADD3 R3, R3, R0, RZ ;  /* 0x0000000003037210 */ /* 0x000fe40007ffe0ff */
[----:B--2---:R-:W-:Y:S02]  /*2480*/  IADD3 R12, R4, R18, RZ ;  /* 0x00000012040c7210 */ /* 0x004fe40007ffe0ff */
[----:B------:R-:W1:Y:S02]  /*2490*/  S2R R4, SR_TID.X ;  /* 0x0000000000047919 */ /* 0x000e640000002100 */
[----:B------:R-:W-:Y:S01]  /*24a0*/  MOV R0, R12 ;  /* 0x0000000c00007202 */ /* 0x000fe20000000f00 */
[----:B------:R-:W-:Y:S01]  /*24b0*/  @P4 IMAD.HI.U32 R6, R12, c[0x0][0x2c8], RZ ;  /* 0x0000b2000c064a27 */ /* 0x000fe200078e00ff */
[----:B---3--:R-:W-:-:S04]  /*24c0*/  MOV R20, R8 ;  /* 0x0000000800147202 */ /* 0x008fc80000000f00 */
[----:B------:R-:W-:Y:S02]  /*24d0*/  @P4 SHF.R.U32.HI R0, RZ, c[0x0][0x2cc], R6 ;  /* 0x0000b300ff004a19 */ /* 0x000fe40000011606 */
[----:B------:R-:W-:Y:S02]  /*24e0*/  SEL R6, R13, RZ, !P1 ;  /* 0x000000ff0d067207 */ /* 0x000fe40004800000 */
[----:B------:R-:W-:-:S05]  /*24f0*/  SHF.R.S32.HI R21, RZ, 0x1f, R20 ;  /* 0x0000001fff157819 */ /* 0x000fca0000011414 */
[----:B------:R4:W-:Y:S01]  /*2500*/  STL [R1+0x34], R21 ;  /* 0x0000341501007387 */ /* 0x0009e20000100800 */
[----:B-1----:R-:W-:-:S04]  /*2510*/  SHF.R.S32.HI R17, RZ, 0x1f, R4 ;  /* 0x0000001fff117819 */ /* 0x002fc80000011404 */
[----:B------:R-:W-:Y:S01]  /*2520*/  LEA.HI R17, R17, R4, RZ, 0x3 ;  /* 0x0000000411117211 */ /* 0x000fe200078f18ff */
[C---:B------:R-:W-:Y:S01]  /*2530*/  IMAD.WIDE.U32 R4, R22.reuse, c[0x0][0x1b8], R2 ;  /* 0x00006e0016047a25 */ /* 0x040fe200078e0002 */
[----:B------:R-:W-:Y:S02]  /*2540*/  SEL R3, R23, RZ, !P1 ;  /* 0x000000ff17037207 */ /* 0x000fe40004800000 */
[----:B------:R-:W-:Y:S01]  /*2550*/  SHF.R.S32.HI R17, RZ, 0x3, R17 ;  /* 0x00000003ff117819 */ /* 0x000fe20000011411 */
[----:B------:R-:W-:-:S03]  /*2560*/  IMAD R5, R22, c[0x0][0x1bc], R5 ;  /* 0x00006f0016057a24 */ /* 0x000fc600078e0205 */
[----:B------:R-:W-:-:S04]  /*2570*/  IADD3 R2, P2, R17, R14, RZ ;  /* 0x0000000e11027210 */ /* 0x000fc80007f5e0ff */
[----:B------:R-:W-:Y:S01]  /*2580*/  LEA.HI.X.SX32 R10, R17, R7, 0x1, P2 ;  /* 0x00000007110a7211 */ /* 0x000fe200010f0eff */
[----:B------:R-:W-:Y:S01]  /*2590*/  IMAD R7, R6, c[0x0][0x1c0], RZ ;  /* 0x0000700006077a24 */ /* 0x000fe200078e02ff */
[----:B------:R-:W-:Y:S01]  /*25a0*/  ISETP.GE.AND P2, PT, R20, c[0x0][0x198], PT ;  /* 0x0000660014007a0c */ /* 0x000fe20003f46270 */
[----:B------:R-:W-:-:S04]  /*25b0*/  IMAD.WIDE.U32 R8, R2, c[0x0][0x1e0], R20 ;  /* 0x0000780002087a25 */ /* 0x000fc800078e0014 */
[----:B------:R-:W-:Y:S02]  /*25c0*/  IMAD R6, R10, c[0x0][0x1e0], RZ ;  /* 0x000078000a067a24 */ /* 0x000fe400078e02ff */
[C---:B------:R-:W-:Y:S02]  /*25d0*/  IMAD R11, R3.reuse, c[0x0][0x1c4], R7 ;  /* 0x00007100030b7a24 */ /* 0x040fe400078e0207 */
[----:B------:R-:W-:Y:S02]  /*25e0*/  IMAD R14, R2, c[0x0][0x1e4], R6 ;  /* 0x00007900020e7a24 */ /* 0x000fe400078e0206 */
[----:B------:R-:W-:Y:S01]  /*25f0*/  IMAD.WIDE.U32 R6, R3, c[0x0][0x1c0], R4 ;  /* 0x0000700003067a25 */ /* 0x000fe200078e0004 */
[----:B------:R-:W-:-:S03]  /*2600*/  SHF.R.S32.HI R4, RZ, 0x1f, R0 ;  /* 0x0000001fff047819 */ /* 0x000fc60000011400 */
[----:B------:R-:W-:Y:S01]  /*2610*/  IMAD R16, R10, c[0x0][0x208], RZ ;  /* 0x000082000a107a24 */ /* 0x000fe200078e02ff */
[----:B------:R-:W-:Y:S01]  /*2620*/  IADD3 R3, R7, R11, RZ ;  /* 0x0000000b07037210 */ /* 0x000fe20007ffe0ff */
[----:B------:R-:W-:Y:S02]  /*2630*/  IMAD.IADD R5, R9, 0x1, R14 ;  /* 0x0000000109057824 */ /* 0x000fe400078e020e */
[----:B------:R-:W-:-:S04]  /*2640*/  IMAD.WIDE.U32 R10, R2, c[0x0][0x208], R20 ;  /* 0x00008200020a7a25 */ /* 0x000fc800078e0014 */
[----:B------:R-:W-:Y:S01]  /*2650*/  IMAD R9, R2, c[0x0][0x20c], R16 ;  /* 0x0000830002097a24 */ /* 0x000fe200078e0210 */
[----:B------:R-:W-:Y:S01]  /*2660*/  MOV R2, R6 ;  /* 0x0000000600027202 */ /* 0x000fe20000000f00 */
[----:B------:R-:W-:Y:S01]  /*2670*/  IMAD R7, R4, c[0x0][0x1b0], RZ ;  /* 0x00006c0004077a24 */ /* 0x000fe200078e02ff */
[----:B------:R-:W-:Y:S01]  /*2680*/  MOV R4, R8 ;  /* 0x0000000800047202 */ /* 0x000fe20000000f00 */
[----:B------:R-:W-:Y:S02]  /*2690*/  IMAD.MOV R8, RZ, RZ, -R0 ;  /* 0x000000ffff087224 */ /* 0x000fe400078e0a00 */
[C---:B------:R-:W-:Y:S02]  /*26a0*/  IMAD R14, R0.reuse, c[0x0][0x1b4], R7 ;  /* 0x00006d00000e7a24 */ /* 0x040fe400078e0207 */
[----:B------:R-:W-:-:S04]  /*26b0*/  IMAD.WIDE.U32 R6, R0, c[0x0][0x1b0], R2 ;  /* 0x00006c0000067a25 */ /* 0x000fc800078e0002 */
[----:B------:R-:W-:Y:S01]  /*26c0*/  IMAD.WIDE.U32 R2, R22, c[0x0][0x1e8], R4 ;  /* 0x00007a0016027a25 */ /* 0x000fe200078e0004 */
[----:B------:R-:W-:Y:S02]  /*26d0*/  IADD3 R5, R11, R9, RZ ;  /* 0x000000090b057210 */ /* 0x000fe40007ffe0ff */
[----:B------:R-:W-:Y:S01]  /*26e0*/  MOV R4, R10 ;  /* 0x0000000a00047202 */ /* 0x000fe20000000f00 */
[----:B------:R-:W-:Y:S02]  /*26f0*/  IMAD R0, R8, c[0x0][0x2c4], R12 ;  /* 0x0000b10008007a24 */ /* 0x000fe400078e020c */
[C---:B------:R-:W-:Y:S01]  /*2700*/  IMAD R9, R22.reuse, c[0x0][0x1ec], R3 ;  /* 0x00007b0016097a24 */ /* 0x040fe200078e0203 */
[----:B------:R-:W-:Y:S01]  /*2710*/  IADD3 R3, R7, R14, RZ ;  /* 0x0000000e07037210 */ /* 0x000fe20007ffe0ff */
[----:B------:R-:W-:Y:S01]  /*2720*/  IMAD.MOV.U32 R8, RZ, RZ, R2 ;  /* 0x000000ffff087224 */ /* 0x000fe200078e0002 */
[----:B-----5:R-:W-:Y:S01]  /*2730*/  @P3 SHF.R.S32.HI R7, RZ, 0x1f, R15 ;  /* 0x0000001fff073819 */ /* 0x020fe2000001140f */
[----:B------:R-:W-:Y:S01]  /*2740*/  IMAD.WIDE.U32 R4, R22, c[0x0][0x210], R4 ;  /* 0x0000840016047a25 */ /* 0x000fe200078e0004 */
[----:B------:R-:W-:-:S02]  /*2750*/  SHF.R.S32.HI R10, RZ, 0x1f, R0 ;  /* 0x0000001fff0a7819 */ /* 0x000fc40000011400 */
[----:B------:R-:W-:Y:S01]  /*2760*/  @!P3 MOV R7, R13 ;  /* 0x0000000d0007b202 */ /* 0x000fe20000000f00 */
[----:B------:R-:W-:Y:S01]  /*2770*/  IMAD R5, R22, c[0x0][0x214], R5 ;  /* 0x0000850016057a24 */ /* 0x000fe200078e0205 */
[----:B------:R-:W-:Y:S01]  /*2780*/  MOV R2, R6 ;  /* 0x0000000600027202 */ /* 0x000fe20000000f00 */
[----:B------:R-:W-:Y:S01]  /*2790*/  IMAD R10, R10, c[0x0][0x1a8], RZ ;  /* 0x00006a000a0a7a24 */ /* 0x000fe200078e02ff */
[----:B------:R-:W-:Y:S02]  /*27a0*/  SEL R6, R7, RZ, !P0 ;  /* 0x000000ff07067207 */ /* 0x000fe40004000000 */
[----:B------:R-:W-:Y:S01]  /*27b0*/  @!P3 MOV R15, R23 ;  /* 0x00000017000fb202 */ /* 0x000fe20000000f00 */
[C---:B------:R-:W-:Y:S02]  /*27c0*/  IMAD R7, R0.reuse, c[0x0][0x1ac], R10 ;  /* 0x00006b0000077a24 */ /* 0x040fe400078e020a */
[----:B------:R-:W-:Y:S01]  /*27d0*/  IMAD.WIDE.U32 R2, R0, c[0x0][0x1a8], R2 ;  /* 0x00006a0000027a25 */ /* 0x000fe200078e0002 */
[----:B------:R-:W-:-:S03]  /*27e0*/  SEL R0, R15, RZ, !P0 ;  /* 0x000000ff0f007207 */ /* 0x000fc60004000000 */
[C---:B------:R-:W-:Y:S02]  /*27f0*/  IMAD R11, R6.reuse, c[0x0][0x1f0], RZ ;  /* 0x00007c00060b7a24 */ /* 0x040fe400078e02ff */
[----:B------:R-:W-:Y:S02]  /*2800*/  IMAD R6, R6, c[0x0][0x218], RZ ;  /* 0x0000860006067a24 */ /* 0x000fe400078e02ff */
[----:B------:R-:W-:Y:S01]  /*2810*/  IMAD.IADD R3, R3, 0x1, R7 ;  /* 0x0000000103037824 */ /* 0x000fe200078e0207 */
[----:B------:R-:W-:Y:S01]  /*2820*/  LEA R7, P0, R2, c[0x0][0x160], 0x1 ;  /* 0x0000580002077a11 */ /* 0x000fe200078008ff */
[C---:B------:R-:W-:Y:S02]  /*2830*/  IMAD R10, R0.reuse, c[0x0][0x21c], R6 ;  /* 0x00008700000a7a24 */ /* 0x040fe400078e0206 */
[----:B------:R-:W-:Y:S01]  /*2840*/  IMAD.WIDE.U32 R4, R0, c[0x0][0x218], R4 ;  /* 0x0000860000047a25 */ /* 0x000fe200078e0004 */
[----:B------:R-:W-:-:S03]  /*2850*/  LEA.HI.X R6, R2, c[0x0][0x164], R3, 0x1, P0 ;  /* 0x0000590002067a11 */ /* 0x000fc600000f0c03 */
[C---:B------:R-:W-:Y:S01]  /*2860*/  IMAD R11, R0.reuse, c[0x0][0x1f4], R11 ;  /* 0x00007d00000b7a24 */ /* 0x040fe200078e020b */
[----:B------:R-:W-:Y:S01]  /*2870*/  IADD3 R2, R5, R10, RZ ;  /* 0x0000000a05027210 */ /* 0x000fe20007ffe0ff */
[----:B------:R-:W-:Y:S01]  /*2880*/  IMAD.WIDE.U32 R8, R0, c[0x0][0x1f0], R8 ;  /* 0x00007c0000087a25 */ /* 0x000fe200078e0008 */
[----:B------:R-:W-:-:S04]  /*2890*/  IADD3 R0, R17, R18, RZ ;  /* 0x0000001211007210 */ /* 0x000fc80007ffe0ff */
[----:B------:R-:W-:Y:S01]  /*28a0*/  IADD3 R3, R9, R11, RZ ;  /* 0x0000000b09037210 */ /* 0x000fe20007ffe0ff */
[----:B------:R4:W-:Y:S04]  /*28b0*/  STL.64 [R1+0x38], R8 ;  /* 0x0000380801007387 */ /* 0x0009e80000100a00 */
[----:B------:R4:W-:Y:S04]  /*28c0*/  STL.64 [R1+0x40], R4 ;  /* 0x0000400401007387 */ /* 0x0009e80000100a00 */
[----:B------:R4:W-:Y:S04]  /*28d0*/  STL [R1+0x48], R2 ;  /* 0x0000480201007387 */ /* 0x0009e80000100800 */
[----:B------:R4:W-:Y:S01]  /*28e0*/  STL [R1+0x28], R3 ;  /* 0x0000280301007387 */ /* 0x0009e20000100800 */
[----:B------:R-:W-:Y:S05]  /*28f0*/  BRA.DIV ~URZ, `(.L_x_1199) ;  /* 0x000117827f007947 */ /* 0x000fea000b800000 */
[----:B----4-:R1:W2:Y:S02]  /*2900*/  SHFL.IDX PT, R8, R6, RZ, 0x181f ;  /* 0x00181fff06087589 */ /* 0x0102a400000e0000 */
.L_x_1305:
[----:B------:R-:W-:Y:S05]  /*2910*/  BRA.DIV ~URZ, `(.L_x_1200) ;  /* 0x000117d27f007947 */ /* 0x000fea000b800000 */
[----:B------:R3:W4:Y:S02]  /*2920*/  SHFL.IDX PT, R2, R7, RZ, 0x181f ;  /* 0x00181fff07027589 */ /* 0x00072400000e0000 */
.L_x_1306:
[----:B------:R-:W5:Y:S01]  /*2930*/  LDL R3, [R1+0xc] ;  /* 0x00000c0001037983 */ /* 0x000f620000100800 */
[----:B------:R-:W-:Y:S01]  /*2940*/  BSSY B0, `(.L_x_1201) ;  /* 0x000000b000007945 */ /* 0x000fe20003800000 */
[----:B-----5:R-:W-:-:S05]  /*2950*/  IMAD R4, R3, c[0x0][0x2c4], RZ ;  /* 0x0000b10003047a24 */ /* 0x020fca00078e02ff */
        /* <DEDUP_REMOVED lines=9> */
.L_x_1202:
[----:B------:R-:W-:Y:S05]  /*29f0*/  BSYNC B0 ;  /* 0x0000000000007941 */ /* 0x000fea0003800000 */
.L_x_1201:
[----:B------:R-:W-:Y:S05]  /*2a00*/  BRA.DIV ~URZ, `(.L_x_1203) ;  /* 0x000117527f007947 */ /* 0x000fea000b800000 */
[----:B--2---:R2:W1:Y:S04]  /*2a10*/  SHFL.IDX PT, R8, R6, 0x1, 0x181f ;  /* 0x00381f0006087f89 */ /* 0x00446800000e0000 */
[----:B----4-:R2:W4:Y:S02]  /*2a20*/  SHFL.IDX PT, R2, R7, 0x1, 0x181f ;  /* 0x00381f0007027f89 */ /* 0x01052400000e0000 */
.L_x_1307:
        /* <DEDUP_REMOVED lines=11> */
.L_x_1205:
[----:B------:R-:W-:Y:S05]  /*2ae0*/  BSYNC B0 ;  /* 0x0000000000007941 */ /* 0x000fea0003800000 */
.L_x_1204:
[----:B------:R-:W-:Y:S05]  /*2af0*/  BRA.DIV ~URZ, `(.L_x_1206) ;  /* 0x000117327f007947 */ /* 0x000fea000b800000 */
[----:B-1----:R1:W2:Y:S02]  /*2b00*/  SHFL.IDX PT, R8, R6, 0x2, 0x181f ;  /* 0x00581f0006087f89 */ /* 0x0022a400000e0000 */
.L_x_1308:
[----:B------:R-:W-:Y:S05]  /*2b10*/  BRA.DIV ~URZ, `(.L_x_1207) ;  /* 0x000117827f007947 */ /* 0x000fea000b800000 */
[----:B----4-:R4:W1:Y:S02]  /*2b20*/  SHFL.IDX PT, R2, R7, 0x2, 0x181f ;  /* 0x00581f0007027f89 */ /* 0x01086400000e0000 */
.L_x_1309:
        /* <DEDUP_REMOVED lines=11> */
.L_x_1209:
[----:B------:R-:W-:Y:S05]  /*2be0*/  BSYNC B0 ;  /* 0x0000000000007941 */ /* 0x000fea0003800000 */
.L_x_1208:
[----:B------:R-:W-:Y:S05]  /*2bf0*/  BRA.DIV ~URZ, `(.L_x_1210) ;  /* 0x000117127f007947 */ /* 0x000fea000b800000 */
[----:B--2---:R2:W3:Y:S04]  /*2c00*/  SHFL.IDX PT, R8, R6, 0x3, 0x181f ;  /* 0x00781f0006087f89 */ /* 0x0044e800000e0000 */
[----:B-1----:R2:W1:Y:S02]  /*2c10*/  SHFL.IDX PT, R2, R7, 0x3, 0x181f ;  /* 0x00781f0007027f89 */ /* 0x00246400000e0000 */
.L_x_1310:
        /* <DEDUP_REMOVED lines=11> */
.L_x_1212:
[----:B------:R-:W-:Y:S05]  /*2cd0*/  BSYNC B0 ;  /* 0x0000000000007941 */ /* 0x000fea0003800000 */
.L_x_1211:
[----:B------:R-:W-:Y:S05]  /*2ce0*/  BRA.DIV ~URZ, `(.L_x_1213) ;  /* 0x000116f27f007947 */ /* 0x000fea000b800000 */
[----:B---3--:R3:W2:Y:S02]  /*2cf0*/  SHFL.IDX PT, R8, R6, 0x4, 0x181f ;  /* 0x00981f0006087f89 */ /* 0x0086a400000e0000 */
.L_x_1311:
[----:B------:R-:W-:Y:S05]  /*2d00*/  BRA.DIV ~URZ, `(.L_x_1214) ;  /* 0x000117427f007947 */ /* 0x000fea000b800000 */
[----:B-1----:R1:W3:Y:S02]  /*2d10*/  SHFL.IDX PT, R2, R7, 0x4, 0x181f ;  /* 0x00981f0007027f89 */ /* 0x0022e400000e0000 */
.L_x_1312:
        /* <DEDUP_REMOVED lines=11> */
.L_x_1216:
[----:B------:R-:W-:Y:S05]  /*2dd0*/  BSYNC B0 ;  /* 0x0000000000007941 */ /* 0x000fea0003800000 */
.L_x_1215:
[----:B------:R-:W-:Y:S05]  /*2de0*/  BRA.DIV ~URZ, `(.L_x_1217) ;  /* 0x000116d27f007947 */ /* 0x000fea000b800000 */
[----:B--2---:R2:W1:Y:S04]  /*2df0*/  SHFL.IDX PT, R8, R6, 0x5, 0x181f ;  /* 0x00b81f0006087f89 */ /* 0x00446800000e0000 */
[----:B---3--:R2:W3:Y:S02]  /*2e00*/  SHFL.IDX PT, R2, R7, 0x5, 0x181f ;  /* 0x00b81f0007027f89 */ /* 0x0084e400000e0000 */
.L_x_1313:
        /* <DEDUP_REMOVED lines=11> */
.L_x_1219:
[----:B------:R-:W-:Y:S05]  /*2ec0*/  BSYNC B0 ;  /* 0x0000000000007941 */ /* 0x000fea0003800000 */
.L_x_1218:
[----:B------:R-:W-:Y:S05]  /*2ed0*/  BRA.DIV ~URZ, `(.L_x_1220) ;  /* 0x000116b27f007947 */ /* 0x000fea000b800000 */
[----:B-1----:R1:W2:Y:S02]  /*2ee0*/  SHFL.IDX PT, R8, R6, 0x6, 0x181f ;  /* 0x00d81f0006087f89 */ /* 0x0022a400000e0000 */
.L_x_1314:
[----:B------:R-:W-:Y:S05]  /*2ef0*/  BRA.DIV ~URZ, `(.L_x_1221) ;  /* 0x000117027f007947 */ /* 0x000fea000b800000 */
[----:B---3--:R3:W1:Y:S02]  /*2f00*/  SHFL.IDX PT, R2, R7, 0x6, 0x181f ;  /* 0x00d81f0007027f89 */ /* 0x00866400000e0000 */
.L_x_1315:
        /* <DEDUP_REMOVED lines=11> */
.L_x_1223:
[----:B------:R-:W-:Y:S05]  /*2fc0*/  BSYNC B0 ;  /* 0x0000000000007941 */ /* 0x000fea0003800000 */
.L_x_1222:
[----:B------:R-:W-:Y:S05]  /*2fd0*/  BRA.DIV ~URZ, `(.L_x_1224) ;  /* 0x000116927f007947 */ /* 0x000fea000b800000 */
[----:B-12---:R-:W1:Y:S04]  /*2fe0*/  SHFL.IDX PT, R6, R6, 0x7, 0x181f ;  /* 0x00f81f0006067f89 */ /* 0x006e6800000e0000 */
[----:B------:R2:W3:Y:S02]  /*2ff0*/  SHFL.IDX PT, R2, R7, 0x7, 0x181f ;  /* 0x00f81f0007027f89 */ /* 0x0004e400000e0000 */
.L_x_1316:
        /* <DEDUP_REMOVED lines=13> */
[----:B------:R-:W5:Y:S04]  /*30d0*/  LDL R5, [R1+0x28] ;  /* 0x0000280001057983 */ /* 0x000f680000100800 */
[----:B--2---:R-:W2:Y:S04]  /*30e0*/  LDL.64 R8, [R1+0x38] ;  /* 0x0000380001087983 */ /* 0x004ea80000100a00 */
[----:B----4-:R-:W4:Y:S04]  /*30f0*/  LDL R18, [R1+0x48] ;  /* 0x0000480001127983 */ /* 0x010f280000100800 */
[----:B------:R-:W4:Y:S04]  /*3100*/  LDL.64 R16, [R1+0x40] ;  /* 0x0000400001107983 */ /* 0x000f280000100a00 */
        /* <DEDUP_REMOVED lines=10> */
[----:B------:R-:W4:Y:S01]  /*31b0*/  LDL R249, [R1+0x24] ;  /* 0x0000240001f97983 */ /* 0x000f220000100800 */
[----:B------:R-:W-:-:S04]  /*31c0*/  SHF.R.S32.HI R7, RZ, 0x1f, R10 ;  /* 0x0000001fff077819 */ /* 0x000fc8000001140a */
[----:B------:R-:W-:-:S04]  /*31d0*/  LEA.HI R7, R7, R10, RZ, 0x3 ;  /* 0x0000000a07077211 */ /* 0x000fc800078f18ff */
[----:B------:R-:W-:Y:S01]  /*31e0*/  SHF.R.S32.HI R7, RZ, 0x3, R7 ;  /* 0x00000003ff077819 */ /* 0x000fe20000011407 */
[----:B------:R-:W-:-:S05]  /*31f0*/  IMAD R0, R84, c[0x0][0x1e4], R0 ;  /* 0x0000790054007a24 */ /* 0x000fca00078e0200 */
[----:B------:R-:W-:-:S05]  /*3200*/  IADD3 R0, R3, R0, RZ ;  /* 0x0000000003007210 */ /* 0x000fca0007ffe0ff */
[----:B------:R-:W-:Y:S01]  /*3210*/  IMAD R0, R0, 0x50, RZ ;  /* 0x0000005000007824 */ /* 0x000fe200078e02ff */
[----:B------:R-:W-:Y:S02]  /*3220*/  USHF.L.U32 UR7, UR4, 0x5, URZ ;  /* 0x0000000504077899 */ /* 0x000fe4000800063f */
[----:B------:R-:W-:Y:S01]  /*3230*/  USHF.L.U64.HI UR5, UR4, UR6, UR5 ;  /* 0x0000000604057299 */ /* 0x000fe20008010205 */
[----:B------:R-:W-:Y:S01]  /*3240*/  BAR.SYNC.DEFER_BLOCKING 0x0 ;  /* 0x0000000000007b1d */ /* 0x000fe20000010000 */
[----:B---3--:R-:W-:-:S04]  /*3250*/  IADD3 R12, R85, R250, -R7 ;  /* 0x000000fa550c7210 */ /* 0x008fc80007ffe807 */
[C---:B------:R-:W-:Y:S02]  /*3260*/  ISETP.GE.AND P5, PT, R12.reuse, 0x11, PT ;  /* 0x000000110c00780c */ /* 0x040fe40003fa6270 */
[----:B-----5:R-:W-:Y:S02]  /*3270*/  MOV R87, R5 ;  /* 0x0000000500577202 */ /* 0x020fe40000000f00 */
[----:B--2---:R-:W-:Y:S02]  /*3280*/  MOV R86, R8 ;  /* 0x0000000800567202 */ /* 0x004fe40000000f00 */
[----:B------:R-:W-:-:S03]  /*3290*/  ISETP.GE.AND P1, PT, R12, 0x1, PT ;  /* 0x000000010c00780c */ /* 0x000fc60003f26270 */
[----:B------:R-:W-:Y:S01]  /*32a0*/  IMAD.WIDE.U32 R2, R2, 0x50, R86 ;  /* 0x0000005002027825 */ /* 0x000fe200078e0056 */
[----:B------:R-:W-:-:S04]  /*32b0*/  ISETP.GE.AND P3, PT, R12, 0x21, PT ;  /* 0x000000210c00780c */ /* 0x000fc80003f66270 */
[----:B------:R-:W-:Y:S02]  /*32c0*/  IADD3 R3, R3, R0, RZ ;  /* 0x0000000003037210 */ /* 0x000fe40007ffe0ff */
[----:B------:R-:W-:-:S03]  /*32d0*/  @P5 LEA R0, P2, R142, R2, 0x4 ;  /* 0x000000028e005211 */ /* 0x000fc600078420ff */
[----:B------:R-:W-:Y:S02]  /*32e0*/  @P1 LEA R4, P0, R2, c[0x0][0x1c8], 0x1 ;  /* 0x0000720002041a11 */ /* 0x000fe400078008ff */
[----:B------:R-:W-:Y:S02]  /*32f0*/  @P5 LEA.HI.X R6, R142, R3, R148, 0x4, P2 ;  /* 0x000000038e065211 */ /* 0x000fe400010f2494 */
[----:B------:R-:W-:Y:S01]  /*3300*/  ISETP.GE.AND P2, PT, R12, 0x31, PT ;  /* 0x000000310c00780c */ /* 0x000fe20003f46270 */
[----:B------:R-:W-:Y:S01]  /*3310*/  IMAD.WIDE.U32 R8, R142, 0x20, RZ ;  /* 0x000000208e087825 */ /* 0x000fe200078e00ff */
[----:B------:R-:W-:Y:S02]  /*3320*/  @P1 LEA.HI.X R5, R2, c[0x0][0x1cc], R3, 0x1, P0 ;  /* 0x0000730002051a11 */ /* 0x000fe400000f0c03 */
[----:B------:R-:W-:-:S03]  /*3330*/  @P5 LEA R10, P0, R0, c[0x0][0x1c8], 0x1 ;  /* 0x00007200000a5a11 */ /* 0x000fc600078008ff */
[----:B------:R-:W-:Y:S01]  /*3340*/  @!PT LDS RZ, [RZ] ;  /* 0x00000000fffff984 */ /* 0x000fe20000000800 */
[----:B------:R-:W-:Y:S01]  /*3350*/  @!PT LDS RZ, [RZ] ;  /* 0x00000000fffff984 */ /* 0x000fe20000000800 */
[----:B------:R-:W-:Y:S01]  /*3360*/  @!PT LDS RZ, [RZ] ;  /* 0x00000000fffff984 */ /* 0x000fe20000000800 */
[----:B------:R1:W-:Y:S01]  /*3370*/  @P1 LDGSTS.E.BYPASS.LTC128B.128 [R213+0x2900], [R4.64], !P6 ;  /* 0x0290000004d51fae */ /* 0x0003e2000f101d48 */
[----:B------:R-:W-:Y:S02]  /*3380*/  @P5 LEA.HI.X R11, R0, c[0x0][0x1cc], R6, 0x1, P0 ;  /* 0x00007300000b5a11 */ /* 0x000fe400000f0c06 */
[----:B------:R-:W-:Y:S02]  /*3390*/  SHF.L.U32 R6, R148, 0x5, RZ ;  /* 0x0000000594067819 */ /* 0x000fe400000006ff */
[----:B------:R-:W-:Y:S01]  /*33a0*/  @P3 IADD3 R0, P0, R2, R8, RZ ;  /* 0x0000000802003210 */ /* 0x000fe20007f1e0ff */
[----:B------:R-:W-:Y:S01]  /*33b0*/  @P2 IMAD R7, R148, 0x30, RZ ;  /* 0x0000003094072824 */ /* 0x000fe200078e02ff */
[----:B------:R-:W-:Y:S01]  /*33c0*/  ISETP.GE.AND P1, PT, R12, 0x41, PT ;  /* 0x000000410c00780c */ /* 0x000fe20003f26270 */
[----:B------:R2:W-:Y:S01]  /*33d0*/  @P5 LDGSTS.E.BYPASS.LTC128B.128 [R213+0x3100], [R10.64], !P6 ;  /* 0x031000000ad55fae */ /* 0x0005e2000f101d48 */
        /* <DEDUP_REMOVED lines=15> */
[----:B------:R-:W-:Y:S01]  /*34d0*/  IMAD R0, R13, c[0x0][0x208], RZ ;  /* 0x000082000d007a24 */ /* 0x000fe200078e02ff */
[----:B------:R-:W-:-:S04]  /*34e0*/  DEPBAR.LE SB0, 0x1 ;  /* 0x000080400000791a */ /* 0x000fc80000000000 */
[----:B------:R-:W-:-:S04]  /*34f0*/  DEPBAR.LE SB0, 0x0 ;  /* 0x000080000000791a */ /* 0x000fc80000000000 */
[----:B------:R-:W-:Y:S01]  /*3500*/  BAR.SYNC.DEFER_BLOCKING 0x0 ;  /* 0x0000000000007b1d */ /* 0x000fe20000010000 */
[----:B-----5:R-:W-:-:S04]  /*3510*/  IMAD.WIDE.U32 R2, R84, c[0x0][0x208], RZ ;  /* 0x0000820054027a25 */ /* 0x020fc800078e00ff */
[----:B------:R-:W-:Y:S01]  /*3520*/  IMAD R0, R84, c[0x0][0x20c], R0 ;  /* 0x0000830054007a24 */ /* 0x000fe200078e0200 */
[----:B----4-:R-:W-:Y:S02]  /*3530*/  MOV R4, R16 ;  /* 0x0000001000047202 */ /* 0x010fe40000000f00 */
[----:B------:R-:W-:Y:S02]  /*3540*/  MOV R5, R18 ;  /* 0x0000001200057202 */ /* 0x000fe40000000f00 */
[----:B------:R-:W-:-:S03]  /*3550*/  IADD3 R0, R3, R0, RZ ;  /* 0x0000000003007210 */ /* 0x000fc60007ffe0ff */
[----:B------:R-:W-:Y:S01]  /*3560*/  IMAD.WIDE.U32 R2, R2, 0x50, R4 ;  /* 0x0000005002027825 */ /* 0x000fe200078e0004 */
[----:B------:R-:W-:Y:S04]  /*3570*/  LDSM.16.M88.4 R32, [R203] ;  /* 0x00000000cb20783b */ /* 0x000fe80000000200 */
[----:B------:R-:W4:Y:S01]  /*3580*/  LDSM.16.M88.4 R44, [R196] ;  /* 0x00000000c42c783b */ /* 0x000f220000000200 */
[----:B------:R-:W-:Y:S01]  /*3590*/  IMAD R0, R0, 0x50, RZ ;  /* 0x0000005000007824 */ /* 0x000fe200078e02ff */
[----:B---3--:R-:W-:Y:S02]  /*35a0*/  LEA R8, P0, R2, c[0x0][0x1f8], 0x1 ;  /* 0x00007e0002087a11 */ /* 0x008fe400078008ff */
[----:B------:R-:W3:Y:S02]  /*35b0*/  LDSM.16.M88.4 R28, [R203+0x2000] ;  /* 0x00200000cb1c783b */ /* 0x000ee40000000200 */
[----:B------:R-:W-:-:S02]  /*35c0*/  IADD3 R0, R3, R0, RZ ;  /* 0x0000000003007210 */ /* 0x000fc40007ffe0ff */
[----:B-1----:R-:W-:Y:S01]  /*35d0*/  IADD3 R6, P1, R8, UR7, RZ ;  /* 0x0000000708067c10 */ /* 0x002fe2000ff3e0ff */
[----:B------:R-:W-:Y:S01]  /*35e0*/  LDSM.16.M88.4 R24, [R206] ;  /* 0x00000000ce18783b */ /* 0x000fe20000000200 */
[----:B------:R-:W-:Y:S02]  /*35f0*/  LEA.HI.X R9, R2, c[0x0][0x1fc], R0, 0x1, P0 ;  /* 0x00007f0002097a11 */ /* 0x000fe400000f0c00 */
[----:B------:R-:W-:Y:S01]  /*3600*/  IADD3 R4, P0, R6, UR7, RZ ;  /* 0x0000000706047c10 */ /* 0x000fe2000ff1e0ff */
[----:B------:R-:W1:Y:S01]  /*3610*/  LDSM.16.M88.4 R48, [R207] ;  /* 0x00000000cf30783b */ /* 0x000e620000000200 */
        /* <DEDUP_REMOVED lines=9> */
[C---:B------:R-:W-:Y:S02]  /*36b0*/  ISETP.LT.OR P3, PT, R12.reuse, 0x21, P1 ;  /* 0x000000210c00780c */ /* 0x040fe40000f61670 */
[----:B------:R-:W-:Y:S01]  /*36c0*/  IADD3.X R3, R5, UR5, RZ, P2, !PT ;  /* 0x0000000505037c10 */ /* 0x000fe200097fe4ff */
[----:B------:R-:W-:Y:S01]  /*36d0*/  LDSM.16.M88.4 R104, [R196+0x2000] ;  /* 0x00200000c468783b */ /* 0x000fe20000000200 */
[----:B------:R-:W-:-:S02]  /*36e0*/  ISETP.LT.OR P2, PT, R12, 0x31, P1 ;  /* 0x000000310c00780c */ /* 0x000fc40000f41670 */
[----:B------:R-:W-:Y:S01]  /*36f0*/  ISETP.LT.OR P1, PT, R12, 0x41, P1 ;  /* 0x000000410c00780c */ /* 0x000fe20000f21670 */
[----:B------:R-:W5:Y:S04]  /*3700*/  LDSM.16.M88.4 R20, [R206+0x2000] ;  /* 0x00200000ce14783b */ /* 0x000f680000000200 */
[----:B------:R-:W-:Y:S04]  /*3710*/  LDSM.16.M88.4 R80, [R211] ;  /* 0x00000000d350783b */ /* 0x000fe80000000200 */
[----:B------:R-:W-:Y:S01]  /*3720*/  LDSM.16.M88.4 R92, [R210] ;  /* 0x00000000d25c783b */ /* 0x000fe20000000200 */
[----:B----4-:R-:W-:Y:S03]  /*3730*/  HMMA.16816.F32.BF16 R12, R32, R44, RZ ;  /* 0x0000002c200c723c */ /* 0x010fe600000418ff */
        /* <DEDUP_REMOVED lines=9> */
[----:B----4-:R-:W-:-:S04]  /*37d0*/  IADD3 R8, P0, R2, UR7, RZ ;  /* 0x0000000702087c10 */ /* 0x010fc8000ff1e0ff */
[----:B------:R-:W-:-:S05]  /*37e0*/  IADD3.X R9, R3, UR5, RZ, P0, !PT ;  /* 0x0000000503097c10 */ /* 0x000fca00087fe4ff */
[----:B------:R2:W-:Y:S04]  /*37f0*/  LDGSTS.E.BYPASS.LTC128B.128 [R213+0x2100], [R8.64], !P1 ;  /* 0x0210000008d57fae */ /* 0x0005e8000c901d48 */
[----:B------:R-:W-:Y:S04]  /*3800*/  LDSM.16.M88.4 R36, [R202] ;  /* 0x00000000ca24783b */ /* 0x000fe80000000200 */
[----:B------:R-:W4:Y:S01]  /*3810*/  LDSM.16.M88.4 R16, [R204] ;  /* 0x00000000cc10783b */ /* 0x000f220000000200 */
[----:B---3--:R-:W-:Y:S03]  /*3820*/  HMMA.16816.F32.BF16 R52, R28, R44, RZ ;  /* 0x0000002c1c34723c */ /* 0x008fe600000418ff */
[----:B------:R-:W-:Y:S04]  /*3830*/  LDSM.16.M88.4 R40, [R199] ;  /* 0x00000000c728783b */ /* 0x000fe80000000200 */
[----:B-1----:R-:W-:Y:S01]  /*3840*/  LDSM.16.M88.4 R4, [R205+0x2000] ;  /* 0x00200000cd04783b */ /* 0x002fe20000000200 */
[----:B------:R-:W-:Y:S03]  /*3850*/  HMMA.16816.F32.BF16 R56, R24, R48, R12 ;  /* 0x000000301838723c */ /* 0x000fe6000004180c */
[----:B------:R-:W1:Y:S04]  /*3860*/  LDSM.16.M88.4 R12, [R204+0x2000] ;  /* 0x00200000cc0c783b */ /* 0x000e680000000200 */
[----:B------:R-:W0:Y:S04]  /*3870*/  LDGDEPBAR ;  /* 0x00000000000079af */ /* 0x000e280000000000 */
[----:B--2---:R-:W2:Y:S01]  /*3880*/  LDSM.16.M88.4 R8, [R205] ;  /* 0x00000000cd08783b */ /* 0x004ea20000000200 */
[----:B------:R-:W-:Y:S08]  /*3890*/  HMMA.16816.F32.BF16 R64, R32, R46, RZ ;  /* 0x0000002e2040723c */ /* 0x000ff000000418ff */
[----:B-----5:R-:W-:Y:S08]  /*38a0*/  HMMA.16816.F32.BF16 R52, R20, R48, R52 ;  /* 0x000000301434723c */ /* 0x020ff00000041834 */
[----:B----4-:R-:W-:Y:S08]  /*38b0*/  HMMA.16816.F32.BF16 R60, R16, R36, R56 ;  /* 0x00000024103c723c */ /* 0x010ff00000041838 */
        /* <DEDUP_REMOVED lines=276> */
.L_x_1226:
[----:B--234-:R-:W-:Y:S05]  /*4a00*/  BSYNC B0 ;  /* 0x0000000000007941 */ /* 0x01cfea0003800000 */
.L_x_1225:
[----:B------:R-:W2:Y:S04]  /*4a10*/  LDL R248, [R1+0x5c] ;  /* 0x00005c0001f87983 */ /* 0x000ea80000100800 */
[----:B------:R-:W2:Y:S04]  /*4a20*/  LDL R247, [R1+0x88] ;  /* 0x0000880001f77983 */ /* 0x000ea80000100800 */
[----:B-1----:R-:W3:Y:S04]  /*4a30*/  LDL R5, [R1+0x4c] ;  /* 0x00004c0001057983 */ /* 0x002ee80000100800 */
[----:B------:R-:W4:Y:S04]  /*4a40*/  LDL R251, [R1+0xc] ;  /* 0x00000c0001fb7983 */ /* 0x000f280000100800 */
[----:B------:R-:W0:Y:S01]  /*4a50*/  LDGDEPBAR ;  /* 0x00000000000079af */ /* 0x000e220000000000 */
[----:B--2---:R-:W-:-:S04]  /*4a60*/  IMAD.IADD R0, R247, 0x1, R248 ;  /* 0x00000001f7007824 */ /* 0x004fc800078e02f8 */
[----:B------:R-:W-:-:S05]  /*4a70*/  @P4 IMAD.HI.U32 R2, R0, c[0x0][0x2c8], RZ ;  /* 0x0000b20000024a27 */ /* 0x000fca00078e00ff */
[----:B------:R-:W-:-:S05]  /*4a80*/  @P4 SHF.R.U32.HI R0, RZ, c[0x0][0x2cc], R2 ;  /* 0x0000b300ff004a19 */ /* 0x000fca0000011602 */
[----:B------:R-:W1:Y:S04]  /*4a90*/  SHFL.IDX PT, R3, R0, RZ, 0x1c1f ;  /* 0x001c1fff00037589 */ /* 0x000e6800000e0000 */
[----:B------:R-:W2:Y:S01]  /*4aa0*/  SHFL.IDX PT, R4, R0, 0x1, 0x1c1f ;  /* 0x003c1f0000047f89 */ /* 0x000ea200000e0000 */
[----:B------:R-:W-:-:S03]  /*4ab0*/  IMAD.IADD R2, R250, 0x1, R85 ;  /* 0x00000001fa027824 */ /* 0x000fc600078e0255 */
[----:B------:R-:W5:Y:S04]  /*4ac0*/  SHFL.IDX PT, R6, R0, 0x2, 0x1c1f ;  /* 0x005c1f0000067f89 */ /* 0x000f6800000e0000 */
[----:B------:R3:W1:Y:S02]  /*4ad0*/  SHFL.IDX PT, R7, R0, 0x3, 0x1c1f ;  /* 0x007c1f0000077f89 */ /* 0x00066400000e0000 */
[----:B---3--:R-:W-:Y:S01]  /*4ae0*/  IADD3 R0, -R5, 0x1, R2 ;  /* 0x0000000105007810 */ /* 0x008fe20007ffe102 */
[----:B------:R-:W-:-:S04]  /*4af0*/  IMAD.IADD R5, R2, 0x1, -R5 ;  /* 0x0000000102057824 */ /* 0x000fc800078e0a05 */
[----:B----4-:R-:W-:-:S04]  /*4b00*/  IMAD.IADD R0, R0, 0x1, -R251 ;  /* 0x0000000100007824 */ /* 0x010fc800078e0afb */
[C---:B-1----:R-:W-:Y:S02]  /*4b10*/  IMAD.IADD R2, R0.reuse, 0x1, R3 ;  /* 0x0000000100027824 */ /* 0x042fe400078e0203 */
[----:B--2---:R-:W-:-:S03]  /*4b20*/  IMAD.IADD R3, R0, 0x1, R4 ;  /* 0x0000000100037824 */ /* 0x004fc600078e0204 */
[----:B------:R-:W-:-:S04]  /*4b30*/  IMNMX R4, R5, R2, PT ;  /* 0x0000000205047217 */ /* 0x000fc80003800200 */
[C---:B------:R-:W-:Y:S02]  /*4b40*/  ISETP.GT.AND P3, PT, R4.reuse, RZ, PT ;  /* 0x000000ff0400720c */ /* 0x040fe40003f64270 */
[----:B------:R-:W-:Y:S02]  /*4b50*/  ISETP.GT.AND P2, PT, R4, 0x8, PT ;  /* 0x000000080400780c */ /* 0x000fe40003f44270 */
[----:B------:R-:W-:Y:S02]  /*4b60*/  FSEL R14, R134, -INF , P3 ;  /* 0xff800000860e7808 */ /* 0x000fe40001800000 */
[C---:B------:R-:W-:Y:S02]  /*4b70*/  ISETP.GT.AND P5, PT, R4.reuse, 0x1, PT ;  /* 0x000000010400780c */ /* 0x040fe40003fa4270 */
[C---:B------:R-:W-:Y:S02]  /*4b80*/  ISETP.GT.AND P1, PT, R4.reuse, 0x9, PT ;  /* 0x000000090400780c */ /* 0x040fe40003f24270 */
[----:B------:R-:W-:-:S02]  /*4b90*/  ISETP.GT.AND P0, PT, R4, 0x10, PT ;  /* 0x000000100400780c */ /* 0x000fc40003f04270 */
[----:B------:R-:W-:Y:S02]  /*4ba0*/  ISETP.GT.AND P3, PT, R4, 0x11, PT ;  /* 0x000000110400780c */ /* 0x000fe40003f64270 */
[----:B------:R-:W-:Y:S02]  /*4bb0*/  FSEL R25, R120, -INF , P2 ;  /* 0xff80000078197808 */ /* 0x000fe40001000000 */
[----:B------:R-:W-:Y:S02]  /*4bc0*/  FSEL R24, R133, -INF , P5 ;  /* 0xff80000085187808 */ /* 0x000fe40002800000 */
[----:B------:R-:W-:Y:S02]  /*4bd0*/  ISETP.GT.AND P2, PT, R4, 0x19, PT ;  /* 0x000000190400780c */ /* 0x000fe40003f44270 */
[----:B------:R-:W-:Y:S02]  /*4be0*/  FSEL R32, R119, -INF , P1 ;  /* 0xff80000077207808 */ /* 0x000fe40000800000 */
[----:B------:R-:W-:-:S02]  /*4bf0*/  FSEL R96, R113, -INF , P0 ;  /* 0xff80000071607808 */ /* 0x000fc40000000000 */
[----:B------:R-:W-:Y:S02]  /*4c00*/  FSEL R97, R112, -INF , P3 ;  /* 0xff80000070617808 */ /* 0x000fe40001800000 */
[C---:B------:R-:W-:Y:S02]  /*4c10*/  ISETP.GT.AND P5, PT, R4.reuse, 0x18, PT ;  /* 0x000000180400780c */ /* 0x040fe40003fa4270 */
[C---:B------:R-:W-:Y:S02]  /*4c20*/  ISETP.GT.AND P1, PT, R4.reuse, 0x20, PT ;  /* 0x000000200400780c */ /* 0x040fe40003f24270 */
[C---:B------:R-:W-:Y:S02]  /*4c30*/  ISETP.GT.AND P0, PT, R4.reuse, 0x21, PT ;  /* 0x000000210400780c */ /* 0x040fe40003f04270 */
[----:B------:R-:W-:Y:S02]  /*4c40*/  ISETP.GT.AND P3, PT, R4, 0x28, PT ;  /* 0x000000280400780c */ /* 0x000fe40003f64270 */
[----:B------:R-:W-:-:S02]  /*4c50*/  FSEL R100, R80, -INF , P2 ;  /* 0xff80000050647808 */ /* 0x000fc40001000000 */
[----:B------:R-:W-:Y:S02]  /*4c60*/  FSEL R98, R81, -INF , P5 ;  /* 0xff80000051627808 */ /* 0x000fe40002800000 */
[----:B------:R-:W-:Y:S02]  /*4c70*/  ISETP.GT.AND P2, PT, R4, 0x30, PT ;  /* 0x000000300400780c */ /* 0x000fe40003f44270 */
[----:B------:R-:W-:Y:S02]  /*4c80*/  FSEL R130, R130, -INF , P1 ;  /* 0xff80000082827808 */ /* 0x000fe40000800000 */
[----:B------:R-:W-:Y:S02]  /*4c90*/  FSEL R139, R139, -INF , P0 ;  /* 0xff8000008b8b7808 */ /* 0x000fe40000000000 */
[----:B------:R-:W-:Y:S02]  /*4ca0*/  FSEL R140, R140, -INF , P3 ;  /* 0xff8000008c8c7808 */ /* 0x000fe40001800000 */
[----:B------:R-:W-:-:S02]  /*4cb0*/  ISETP.GT.AND P5, PT, R4, 0x29, PT ;  /* 0x000000290400780c */ /* 0x000fc40003fa4270 */
[C---:B------:R-:W-:Y:S02]  /*4cc0*/  ISETP.GT.AND P1, PT, R4.reuse, 0x31, PT ;  /* 0x000000310400780c */ /* 0x040fe40003f24270 */
[C---:B------:R-:W-:Y:S02]  /*4cd0*/  ISETP.GT.AND P0, PT, R4.reuse, 0x38, PT ;  /* 0x000000380400780c */ /* 0x040fe40003f04270 */
[----:B------:R-:W-:Y:S02]  /*4ce0*/  ISETP.GT.AND P3, PT, R4, 0x39, PT ;  /* 0x000000390400780c */ /* 0x000fe40003f64270 */
[----:B------:R-:W-:Y:S02]  /*4cf0*/  IMNMX R3, R5, R3, PT ;  /* 0x0000000305037217 */ /* 0x000fe40003800200 */
[----:B------:R-:W-:Y:S02]  /*4d00*/  FSEL R142, R71, -INF , P2 ;  /* 0xff800000478e7808 */ /* 0x000fe40001000000 */
[----:B------:R-:W-:-:S02]  /*4d10*/  FSEL R141, R141, -INF , P5 ;  /* 0xff8000008d8d7808 */ /* 0x000fc40002800000 */
[----:B------:R-:W-:Y:S02]  /*4d20*/  ISETP.GT.AND P2, PT, R4, 0x41, PT ;  /* 0x000000410400780c */ /* 0x000fe40003f44270 */
[----:B------:R-:W-:Y:S02]  /*4d30*/  FSEL R148, R70, -INF , P1 ;  /* 0xff80000046947808 */ /* 0x000fe40000800000 */
[----:B------:R-:W-:Y:S02]  /*4d40*/  FSEL R149, R57, -INF , P0 ;  /* 0xff80000039957808 */ /* 0x000fe40000000000 */
[----:B------:R-:W-:Y:S01]  /*4d50*/  FSEL R182, R56, -INF , P3 ;  /* 0xff80000038b67808 */ /* 0x000fe20001800000 */
[----:B-----5:R-:W-:Y:S01]  /*4d60*/  IMAD.IADD R6, R0, 0x1, R6 ;  /* 0x0000000100067824 */ /* 0x020fe200078e0206 */
[C---:B------:R-:W-:Y:S02]  /*4d70*/  ISETP.GT.AND P5, PT, R4.reuse, 0x40, PT ;  /* 0x000000400400780c */ /* 0x040fe40003fa4270 */
[----:B------:R-:W-:-:S02]  /*4d80*/  ISETP.GT.AND P1, PT, R4, 0x48, PT ;  /* 0x000000480400780c */ /* 0x000fc40003f24270 */
[----:B------:R-:W-:Y:S02]  /*4d90*/  ISETP.GT.AND P0, PT, R4, 0x49, PT ;  /* 0x000000490400780c */ /* 0x000fe40003f04270 */
[----:B------:R-:W-:Y:S02]  /*4da0*/  ISETP.GT.AND P3, PT, R3, RZ, PT ;  /* 0x000000ff0300720c */ /* 0x000fe40003f64270 */
        /* <DEDUP_REMOVED lines=10> */
[----:B------:R-:W-:Y:S02]  /*4e50*/  IMNMX R2, R5, R6, PT ;  /* 0x0000000605027217 */ /* 0x000fe40003800200 */
[----:B------:R-:W-:Y:S02]  /*4e60*/  FSEL R27, R143, -INF , P5 ;  /* 0xff8000008f1b7808 */ /* 0x000fe40002800000 */
[----:B------:R-:W-:Y:S02]  /*4e70*/  FSEL R33, R123, -INF , P2 ;  /* 0xff8000007b217808 */ /* 0x000fe40001000000 */
[----:B------:R-:W-:Y:S02]  /*4e80*/  FSEL R37, R122, -INF , P1 ;  /* 0xff8000007a257808 */ /* 0x000fe40000800000 */
[----:B------:R-:W-:Y:S02]  /*4e90*/  FSEL R99, R116, -INF , P0 ;  /* 0xff80000074637808 */ /* 0x000fe40000000000 */
[----:B------:R-:W-:-:S02]  /*4ea0*/  FSEL R110, R115, -INF , P3 ;  /* 0xff800000736e7808 */ /* 0x000fc40001800000 */
[C---:B------:R-:W-:Y:S02]  /*4eb0*/  ISETP.GT.AND P5, PT, R2.reuse, RZ, PT ;  /* 0x000000ff0200720c */ /* 0x040fe40003fa4270 */
[C---:B------:R-:W-:Y:S02]  /*4ec0*/  ISETP.GT.AND P2, PT, R2.reuse, 0x1, PT ;  /* 0x000000010200780c */ /* 0x040fe40003f44270 */
[C---:B------:R-:W-:Y:S02]  /*4ed0*/  ISETP.GT.AND P1, PT, R2.reuse, 0x8, PT ;  /* 0x000000080200780c */ /* 0x040fe40003f24270 */
[C---:B------:R-:W-:Y:S02]  /*4ee0*/  ISETP.GT.AND P0, PT, R2.reuse, 0x9, PT ;  /* 0x000000090200780c */ /* 0x040fe40003f04270 */
[----:B------:R-:W-:Y:S01]  /*4ef0*/  ISETP.GT.AND P3, PT, R2, 0x10, PT ;  /* 0x000000100200780c */ /* 0x000fe20003f64270 */
[----:B------:R-:W-:Y:S01]  /*4f00*/  IMAD.IADD R0, R0, 0x1, R7 ;  /* 0x0000000100007824 */ /* 0x000fe200078e0207 */
[----:B------:R-:W-:-:S02]  /*4f10*/  FSEL R12, R135, -INF , P5 ;  /* 0xff800000870c7808 */ /* 0x000fc40002800000 */
[----:B------:R-:W-:Y:S02]  /*4f20*/  FSEL R13, R127, -INF , P2 ;  /* 0xff8000007f0d7808 */ /* 0x000fe40001000000 */
[----:B------:R-:W-:Y:S02]  /*4f30*/  FSEL R17, R121, -INF , P1 ;  /* 0xff80000079117808 */ /* 0x000fe40000800000 */
[----:B------:R-:W-:Y:S02]  /*4f40*/  FSEL R18, R118, -INF , P0 ;  /* 0xff80000076127808 */ /* 0x000fe40000000000 */
[----:B------:R-:W-:Y:S02]  /*4f50*/  FSEL R38, R114, -INF , P3 ;  /* 0xff80000072267808 */ /* 0x000fe40001800000 */
[----:B------:R-:W-:Y:S02]  /*4f60*/  FMNMX.FTZ R4, R14, R24, !PT ;  /* 0x000000180e047209 */ /* 0x000fe40007810000 */
[----:B------:R-:W-:-:S02]  /*4f70*/  ISETP.GT.AND P5, PT, R2, 0x11, PT ;  /* 0x000000110200780c */ /* 0x000fc40003fa4270 */
[C---:B------:R-:W-:Y:S02]  /*4f80*/  ISETP.GT.AND P2, PT, R2.reuse, 0x18, PT ;  /* 0x000000180200780c */ /* 0x040fe40003f44270 */
[C---:B------:R-:W-:Y:S02]  /*4f90*/  ISETP.GT.AND P1, PT, R2.reuse, 0x19, PT ;  /* 0x000000190200780c */ /* 0x040fe40003f24270 */
[C---:B------:R-:W-:Y:S02]  /*4fa0*/  ISETP.GT.AND P0, PT, R2.reuse, 0x20, PT ;  /* 0x000000200200780c */ /* 0x040fe40003f04270 */
[----:B------:R-:W-:Y:S02]  /*4fb0*/  ISETP.GT.AND P3, PT, R2, 0x21, PT ;  /* 0x000000210200780c */ /* 0x000fe40003f64270 */
[----:B------:R-:W-:Y:S02]  /*4fc0*/  IMNMX R0, R5, R0, PT ;  /* 0x0000000005007217 */ /* 0x000fe40003800200 */
[----:B------:R-:W-:-:S02]  /*4fd0*/  FMNMX.FTZ R5, R12, R13, !PT ;  /* 0x0000000d0c057209 */ /* 0x000fc40007810000 */
[----:B------:R-:W-:Y:S02]  /*4fe0*/  FMNMX.FTZ R4, R25, R4, !PT ;  /* 0x0000000419047209 */ /* 0x000fe40007810000 */
[----:B------:R-:W-:Y:S02]  /*4ff0*/  FSEL R39, R92, -INF , P5 ;  /* 0xff8000005c277808 */ /* 0x000fe40002800000 */
[----:B------:R-:W-:Y:S02]  /*5000*/  FSEL R75, R82, -INF , P2 ;  /* 0xff800000524b7808 */ /* 0x000fe40001000000 */
[----:B------:R-:W-:Y:S02]  /*5010*/  FSEL R76, R76, -INF , P1 ;  /* 0xff8000004c4c7808 */ /* 0x000fe40000800000 */
[----:B------:R-:W-:Y:S02]  /*5020*/  FSEL R129, R129, -INF , P0 ;  /* 0xff80000081817808 */ /* 0x000fe40000000000 */
[----:B------:R-:W-:-:S02]  /*5030*/  FSEL R132, R132, -INF , P3 ;  /* 0xff80000084847808 */ /* 0x000fc40001800000 */
[C---:B------:R-:W-:Y:S02]  /*5040*/  ISETP.GT.AND P5, PT, R2.reuse, 0x28, PT ;  /* 0x000000280200780c */ /* 0x040fe40003fa4270 */
[C---:B------:R-:W-:Y:S02]  /*5050*/  ISETP.GT.AND P2, PT, R2.reuse, 0x29, PT ;  /* 0x000000290200780c */ /* 0x040fe40003f44270 */
[C---:B------:R-:W-:Y:S02]  /*5060*/  ISETP.GT.AND P1, PT, R2.reuse, 0x30, PT ;  /* 0x000000300200780c */ /* 0x040fe40003f24270 */
[C---:B------:R-:W-:Y:S02]  /*5070*/  ISETP.GT.AND P0, PT, R2.reuse, 0x31, PT ;  /* 0x000000310200780c */ /* 0x040fe40003f04270 */
[----:B------:R-:W-:Y:S02]  /*5080*/  ISETP.GT.AND P3, PT, R2, 0x38, PT ;  /* 0x000000380200780c */ /* 0x000fe40003f64270 */
        /* <DEDUP_REMOVED lines=31> */
[----:B------:R-:W-:Y:S02]  /*5280*/  FSEL R222, R19, -INF , P1 ;  /* 0xff80000013de7808 */ /* 0x000fe40000800000 */
[C---:B------:R-:W-:Y:S02]  /*5290*/  ISETP.GT.AND P2, PT, R0.reuse, RZ, PT ;  /* 0x000000ff0000720c */ /* 0x040fe40003f44270 */
[----:B------:R-:W-:Y:S02]  /*52a0*/  ISETP.GT.AND P1, PT, R0, 0x1, PT ;  /* 0x000000010000780c */ /* 0x000fe40003f24270 */
[----:B------:R-:W-:Y:S02]  /*52b0*/  FMNMX.FTZ R2, R150, R2, !PT ;  /* 0x0000000296027209 */ /* 0x000fe40007810000 */
[----:B------:R-:W-:Y:S02]  /*52c0*/  FMNMX.FTZ R4, R148, R4, !PT ;  /* 0x0000000494047209 */ /* 0x000fe40007810000 */
[----:B------:R-:W-:-:S02]  /*52d0*/  FSEL R223, R16, -INF , P0 ;  /* 0xff80000010df7808 */ /* 0x000fc40000000000 */
[----:B------:R-:W-:Y:S02]  /*52e0*/  ISETP.GT.AND P0, PT, R0, 0x8, PT ;  /* 0x000000080000780c */ /* 0x000fe40003f04270 */
[----:B------:R-:W-:Y:S02]  /*52f0*/  FSEL R10, R147, -INF , P2 ;  /* 0xff800000930a7808 */ /* 0x000fe40001000000 */
[----:B------:R-:W-:Y:S02]  /*5300*/  FSEL R9, R155, -INF , P1 ;  /* 0xff8000009b097808 */ /* 0x000fe40000800000 */
[----:B------:R-:W-:Y:S02]  /*5310*/  FMNMX.FTZ R2, R152, R2, !PT ;  /* 0x0000000298027209 */ /* 0x000fe40007810000 */
[----:B------:R-:W-:Y:S02]  /*5320*/  FMNMX.FTZ R4, R149, R4, !PT ;  /* 0x0000000495047209 */ /* 0x000fe40007810000 */
[----:B------:R-:W-:-:S02]  /*5330*/  FSEL R228, R15, -INF , P3 ;  /* 0xff8000000fe47808 */ /* 0x000fc40001800000 */
[----:B------:R-:W-:Y:S02]  /*5340*/  FSEL R154, R40, -INF , P5 ;  /* 0xff800000289a7808 */ /* 0x000fe40002800000 */
[----:B------:R-:W-:Y:S01]  /*5350*/  ISETP.GT.AND P3, PT, R0, 0x9, PT ;  /* 0x000000090000780c */ /* 0x000fe20003f64270 */
[----:B------:R-:W-:Y:S01]  /*5360*/  LDSM.16.MT88.4 R40, [R200] ;  /* 0x00000000c828783b */ /* 0x000fe20000004200 */
        /* <DEDUP_REMOVED lines=25> */
[----:B------:R-:W-:Y:S01]  /*5500*/  FSEL R69, R90, -INF , P3 ;  /* 0xff8000005a457808 */ /* 0x000fe20001800000 */
[----:B------:R-:W1:Y:S01]  /*5510*/  SHFL.BFLY PT, R7, R4, 0x2, 0x1f ;  /* 0x0c401f0004077f89 */ /* 0x000e6200000e0000 */
[----:B------:R-:W-:Y:S02]  /*5520*/  FMNMX.FTZ R5, R35, R5, !PT ;  /* 0x0000000523057209 */ /* 0x000fe40007810000 */
[----:B------:R-:W-:-:S02]  /*5530*/  FMNMX.FTZ R2, R228, R2, !PT ;  /* 0x00000002e4027209 */ /* 0x000fc40007810000 */
[C---:B------:R-:W-:Y:S02]  /*5540*/  ISETP.GT.AND P1, PT, R0.reuse, 0x21, PT ;  /* 0x000000210000780c */ /* 0x040fe40003f24270 */
[----:B------:R-:W-:Y:S01]  /*5550*/  FSEL R109, R83, -INF , P2 ;  /* 0xff800000536d7808 */ /* 0x000fe20001000000 */
[----:B------:R-:W2:Y:S01]  /*5560*/  SHFL.BFLY PT, R8, R2, 0x2, 0x1f ;  /* 0x0c401f0002087f89 */ /* 0x000ea200000e0000 */
[----:B------:R-:W-:Y:S02]  /*5570*/  FMNMX.FTZ R5, R69, R5, !PT ;  /* 0x0000000545057209 */ /* 0x000fe40007810000 */
[----:B------:R-:W-:Y:S02]  /*5580*/  ISETP.GT.AND P0, PT, R0, 0x28, PT ;  /* 0x000000280000780c */ /* 0x000fe40003f04270 */
[----:B------:R-:W-:Y:S02]  /*5590*/  FSEL R108, R88, -INF , P1 ;  /* 0xff800000586c7808 */ /* 0x000fe40000800000 */
[----:B------:R-:W-:-:S02]  /*55a0*/  FMNMX.FTZ R5, R109, R5, !PT ;  /* 0x000000056d057209 */ /* 0x000fc40007810000 */
[----:B------:R-:W-:Y:S02]  /*55b0*/  ISETP.GT.AND P3, PT, R0, 0x29, PT ;  /* 0x000000290000780c */ /* 0x000fe40003f64270 */
[----:B------:R-:W-:Y:S02]  /*55c0*/  FSEL R111, R79, -INF , P0 ;  /* 0xff8000004f6f7808 */ /* 0x000fe40000000000 */
        /* <DEDUP_REMOVED lines=8> */
[----:B------:R-:W-:Y:S02]  /*5650*/  ISETP.GT.AND P0, PT, R0, 0x38, PT ;  /* 0x000000380000780c */ /* 0x000fe40003f04270 */
[----:B------:R-:W-:-:S02]  /*5660*/  FMNMX.FTZ R6, R26, R27, !PT ;  /* 0x0000001b1a067209 */ /* 0x000fc40007810000 */
[----:B------:R-:W-:Y:S02]  /*5670*/  FSEL R146, R146, -INF , P1 ;  /* 0xff80000092927808 */ /* 0x000fe40000800000 */
[----:B------:R-:W-:Y:S02]  /*5680*/  FMNMX.FTZ R5, R144, R5, !PT ;  /* 0x0000000590057209 */ /* 0x000fe40007810000 */
[----:B-1----:R-:W-:Y:S02]  /*5690*/  FMNMX.FTZ R7, R4, R7, !PT ;  /* 0x0000000704077209 */ /* 0x002fe40007810000 */
[----:B------:R-:W-:Y:S02]  /*56a0*/  FSEL R74, R91, -INF , P5 ;  /* 0xff8000005b4a7808 */ /* 0x000fe40002800000 */
[----:B------:R-:W-:Y:S02]  /*56b0*/  FSEL R145, R49, -INF , P0 ;  /* 0xff80000031917808 */ /* 0x000fe40000000000 */
[----:B------:R-:W-:-:S02]  /*56c0*/  FMNMX.FTZ R4, R33, R6, !PT ;  /* 0x0000000621047209 */ /* 0x000fc40007810000 */
[C---:B------:R-:W-:Y:S02]  /*56d0*/  ISETP.GT.AND P5, PT, R0.reuse, 0x39, PT ;  /* 0x000000390000780c */ /* 0x040fe40003fa4270 */
[C---:B------:R-:W-:Y:S02]  /*56e0*/  ISETP.GT.AND P3, PT, R0.reuse, 0x40, PT ;  /* 0x000000400000780c */ /* 0x040fe40003f64270 */
[C---:B------:R-:W-:Y:S02]  /*56f0*/  ISETP.GT.AND P2, PT, R0.reuse, 0x41, PT ;  /* 0x000000410000780c */ /* 0x040fe40003f44270 */
[C---:B------:R-:W-:Y:S02]  /*5700*/  ISETP.GT.AND P1, PT, R0.reuse, 0x48, PT ;  /* 0x000000480000780c */ /* 0x040fe40003f24270 */
[----:B------:R-:W-:Y:S02]  /*5710*/  ISETP.GT.AND P0, PT, R0, 0x49, PT ;  /* 0x000000490000780c */ /* 0x000fe40003f04270 */
[----:B------:R-:W-:-:S02]  /*5720*/  FMNMX.FTZ R0, R146, R5, !PT ;  /* 0x0000000592007209 */ /* 0x000fc40007810000 */
[----:B--2---:R-:W-:Y:S02]  /*5730*/  FMNMX.FTZ R5, R2, R8, !PT ;  /* 0x0000000802057209 */ /* 0x004fe40007810000 */
[----:B------:R-:W-:Y:S02]  /*5740*/  FMNMX.FTZ R2, R37, R4, !PT ;  /* 0x0000000425027209 */ /* 0x000fe40007810000 */
[----:B------:R-:W-:Y:S02]  /*5750*/  FSEL R147, R48, -INF , P5 ;  /* 0xff80000030937808 */ /* 0x000fe40002800000 */
[----:B------:R-:W-:Y:S02]  /*5760*/  FMNMX.FTZ R2, R99, R2, !PT ;  /* 0x0000000263027209 */ /* 0x000fe40007810000 */
[----:B------:R-:W-:Y:S02]  /*5770*/  FMNMX.FTZ R0, R145, R0, !PT ;  /* 0x0000000091007209 */ /* 0x000fe40007810000 */
[----:B------:R-:W-:-:S02]  /*5780*/  FSEL R188, R28, -INF , P3 ;  /* 0xff8000001cbc7808 */ /* 0x000fc40001800000 */
[----:B------:R-:W-:Y:S02]  /*5790*/  ISETP.GT.AND P3, PT, R3, 0x19, PT ;  /* 0x000000190300780c */ /* 0x000fe40003f64270 */
[----:B------:R-:W-:Y:S02]  /*57a0*/  FMNMX.FTZ R2, R110, R2, !PT ;  /* 0x000000026e027209 */ /* 0x000fe40007810000 */
[----:B------:R-:W-:Y:S02]  /*57b0*/  FMNMX.FTZ R0, R147, R0, !PT ;  /* 0x0000000093007209 */ /* 0x000fe40007810000 */
[----:B------:R-:W-:Y:S02]  /*57c0*/  FSEL R189, R23, -INF , P2 ;  /* 0xff80000017bd7808 */ /* 0x000fe40001000000 */
[----:B------:R-:W-:Y:S02]  /*57d0*/  ISETP.GT.AND P2, PT, R3, 0x20, PT ;  /* 0x000000200300780c */ /* 0x000fe40003f44270 */
[----:B------:R-:W-:-:S02]  /*57e0*/  FSEL R68, R124, -INF , P3 ;  /* 0xff8000007c447808 */ /* 0x000fc40001800000 */
[----:B------:R-:W-:Y:S02]  /*57f0*/  FMNMX.FTZ R2, R74, R2, !PT ;  /* 0x000000024a027209 */ /* 0x000fe40007810000 */
[----:B------:R-:W-:Y:S02]  /*5800*/  FMNMX.FTZ R0, R188, R0, !PT ;  /* 0x00000000bc007209 */ /* 0x000fe40007810000 */
[----:B------:R-:W-:Y:S02]  /*5810*/  FSEL R195, R22, -INF , P0 ;  /* 0xff80000016c37808 */ /* 0x000fe40000000000 */
[----:B------:R-:W-:Y:S02]  /*5820*/  ISETP.GT.AND P0, PT, R3, 0x21, PT ;  /* 0x000000210300780c */ /* 0x000fe40003f04270 */
[----:B------:R-:W-:Y:S02]  /*5830*/  FSEL R131, R131, -INF , P2 ;  /* 0xff80000083837808 */ /* 0x000fe40001000000 */
[----:B------:R-:W-:-:S02]  /*5840*/  FMNMX.FTZ R2, R68, R2, !PT ;  /* 0x0000000244027209 */ /* 0x000fc40007810000 */
[----:B------:R-:W-:Y:S02]  /*5850*/  FSEL R191, R21, -INF , P1 ;  /* 0xff80000015bf7808 */ /* 0x000fe40000800000 */
[----:B------:R-:W-:Y:S01]  /*5860*/  FMNMX.FTZ R0, R189, R0, !PT ;  /* 0x00000000bd007209 */ /* 0x000fe20007810000 */
[----:B------:R-:W-:Y:S01]  /*5870*/  SHFL.BFLY PT, R6, R7, 0x1, 0x1f ;  /* 0x0c201f0007067f89 */ /* 0x000fe200000e0000 */
[----:B------:R-:W-:Y:S02]  /*5880*/  ISETP.GT.AND P2, PT, R3, 0x28, PT ;  /* 0x000000280300780c */ /* 0x000fe40003f44270 */
[----:B------:R-:W-:Y:S01]  /*5890*/  FSEL R136, R136, -INF , P0 ;  /* 0xff80000088887808 */ /* 0x000fe20000000000 */
[----:B------:R-:W-:Y:S01]  /*58a0*/  SHFL.BFLY PT, R8, R5, 0x1, 0x1f ;  /* 0x0c201f0005087f89 */ /* 0x000fe200000e0000 */
[----:B------:R-:W-:Y:S02]  /*58b0*/  FMNMX.FTZ R2, R131, R2, !PT ;  /* 0x0000000283027209 */ /* 0x000fe40007810000 */
[----:B------:R-:W-:Y:S01]  /*58c0*/  FMNMX.FTZ R0, R191, R0, !PT ;  /* 0x00000000bf007209 */ /* 0x000fe20007810000 */
[----:B------:R-:W-:Y:S01]  /*58d0*/  LDSM.16.MT88.4 R20, [R201] ;  /* 0x00000000c914783b */ /* 0x000fe20000004200 */
[----:B------:R-:W-:-:S02]  /*58e0*/  ISETP.GT.AND P1, PT, R3, 0x29, PT ;  /* 0x000000290300780c */ /* 0x000fc40003f24270 */
[----:B------:R-:W-:Y:S02]  /*58f0*/  FSEL R137, R137, -INF , P2 ;  /* 0xff80000089897808 */ /* 0x000fe40001000000 */
[----:B------:R-:W-:Y:S02]  /*5900*/  FMNMX.FTZ R2, R136, R2, !PT ;  /* 0x0000000288027209 */ /* 0x000fe40007810000 */
[----:B------:R-:W-:Y:S02]  /*5910*/  FMNMX.FTZ R0, R195, R0, !PT ;  /* 0x00000000c3007209 */ /* 0x000fe40007810000 */
[----:B------:R-:W-:Y:S02]  /*5920*/  ISETP.GT.AND P0, PT, R3, 0x30, PT ;  /* 0x000000300300780c */ /* 0x000fe40003f04270 */
[----:B------:R-:W-:Y:S02]  /*5930*/  FSEL R138, R138, -INF , P1 ;  /* 0xff8000008a8a7808 */ /* 0x000fe40000800000 */
[----:B------:R-:W-:Y:S01]  /*5940*/  FMNMX.FTZ R2, R137, R2, !PT ;  /* 0x0000000289027209 */ /* 0x000fe20007810000 */
[----:B------:R-:W1:Y:S01]  /*5950*/  SHFL.BFLY PT, R4, R0, 0x2, 0x1f ;  /* 0x0c401f0000047f89 */ /* 0x000e6200000e0000 */
        /* <DEDUP_REMOVED lines=18> */
[----:B-1----:R-:W-:-:S02]  /*5a80*/  FMNMX.FTZ R0, R0, R4, !PT ;  /* 0x0000000400007209 */ /* 0x002fc40007810000 */
[----:B------:R-:W-:Y:S02]  /*5a90*/  ISETP.GT.AND P0, PT, R3, 0x49, PT ;  /* 0x000000490300780c */ /* 0x000fe40003f04270 */
[----:B------:R-:W-:Y:S02]  /*5aa0*/  FSEL R216, R29, -INF , P1 ;  /* 0xff8000001dd87808 */ /* 0x000fe40000800000 */
[----:B------:R-:W-:Y:S02]  /*5ab0*/  FMNMX.FTZ R4, R192, R2, !PT ;  /* 0x00000002c0047209 */ /* 0x000fe40007810000 */
[----:B------:R-:W-:Y:S02]  /*5ac0*/  FSEL R218, R30, -INF , P0 ;  /* 0xff8000001eda7808 */ /* 0x000fe40000000000 */
[----:B------:R-:W-:Y:S01]  /*5ad0*/  FMNMX.FTZ R4, R216, R4, !PT ;  /* 0x00000004d8047209 */ /* 0x000fe20007810000 */
[----:B------:R-:W-:Y:S01]  /*5ae0*/  LDSM.16.MT88.4 R28, [R198] ;  /* 0x00000000c61c783b */ /* 0x000fe20000004200 */
[----:B------:R-:W-:-:S02]  /*5af0*/  FMNMX.FTZ R73, R7, R6, !PT ;  /* 0x0000000607497209 */ /* 0x000fc40007810000 */
[----:B------:R-:W-:Y:S01]  /*5b00*/  FMNMX.FTZ R4, R218, R4, !PT ;  /* 0x00000004da047209 */ /* 0x000fe20007810000 */
[----:B------:R-:W1:Y:S01]  /*5b10*/  SHFL.BFLY PT, R7, R0, 0x1, 0x1f ;  /* 0x0c201f0000077f89 */ /* 0x000e6200000e0000 */
[----:B------:R-:W-:Y:S01]  /*5b20*/  FMNMX.FTZ R71, R5, R8, !PT ;  /* 0x0000000805477209 */ /* 0x000fe20007810000 */
[C---:B------:R-:W-:Y:S01]  /*5b30*/  FMUL.FTZ R3, R73.reuse, c[0x0][0x2d0] ;  /* 0x0000b40049037a20 */ /* 0x040fe20000410000 */
[----:B------:R-:W-:Y:S01]  /*5b40*/  FSETP.NEU.FTZ.AND P2, PT, R73, -INF , PT ;  /* 0xff8000004900780b */ /* 0x000fe20003f5d000 */
[----:B------:R-:W2:Y:S01]  /*5b50*/  SHFL.BFLY PT, R6, R4, 0x2, 0x1f ;  /* 0x0c401f0004067f89 */ /* 0x000ea200000e0000 */
[C---:B------:R-:W-:Y:S01]  /*5b60*/  FSETP.NEU.FTZ.AND P1, PT, R71.reuse, -INF , PT ;  /* 0xff8000004700780b */ /* 0x040fe20003f3d000 */
[----:B------:R-:W-:Y:S01]  /*5b70*/  FMUL.FTZ R2, R71, c[0x0][0x2d0] ;  /* 0x0000b40047027a20 */ /* 0x000fe20000410000 */
[----:B------:R-:W-:-:S04]  /*5b80*/  FSEL R3, R3, RZ, P2 ;  /* 0x000000ff03037208 */ /* 0x000fc80001000000 */
[----:B------:R-:W-:Y:S01]  /*5b90*/  FSEL R2, R2, RZ, P1 ;  /* 0x000000ff02027208 */ /* 0x000fe20000800000 */
[----:B------:R-:W-:-:S04]  /*5ba0*/  FFMA.FTZ R5, R14, c[0x0][0x2d0], -R3 ;  /* 0x0000b4000e057a23 */ /* 0x000fc80000010803 */
[----:B------:R3:W-:Y:S01]  /*5bb0*/  MUFU.EX2 R243, R5 ;  /* 0x0000000500f37308 */ /* 0x0007e20000000800 */
[----:B-1----:R-:W-:Y:S01]  /*5bc0*/  FMNMX.FTZ R70, R0, R7, !PT ;  /* 0x0000000700467209 */ /* 0x002fe20007810000 */
[----:B---3--:R-:W-:-:S06]  /*5bd0*/  FFMA.FTZ R5, R12, c[0x0][0x2d0], -R2 ;  /* 0x0000b4000c057a23 */ /* 0x008fcc0000010802 */
[----:B------:R1:W-:Y:S01]  /*5be0*/  MUFU.EX2 R242, R5 ;  /* 0x0000000500f27308 */ /* 0x0003e20000000800 */
[C---:B------:R-:W-:Y:S01]  /*5bf0*/  FMUL.FTZ R0, R70.reuse, c[0x0][0x2d0] ;  /* 0x0000b40046007a20 */ /* 0x040fe20000410000 */
[----:B------:R-:W-:Y:S02]  /*5c00*/  FSETP.NEU.FTZ.AND P0, PT, R70, -INF , PT ;  /* 0xff8000004600780b */ /* 0x000fe40003f1d000 */
[----:B--2---:R-:W-:Y:S02]  /*5c10*/  FMNMX.FTZ R4, R4, R6, !PT ;  /* 0x0000000604047209 */ /* 0x004fe40007810000 */
[----:B------:R-:W-:Y:S01]  /*5c20*/  FSEL R0, R0, RZ, P0 ;  /* 0x000000ff00007208 */ /* 0x000fe20000000000 */
[----:B-1----:R-:W-:-:S04]  /*5c30*/  FFMA.FTZ R5, R13, c[0x0][0x2d0], -R2 ;  /* 0x0000b4000d057a23 */ /* 0x002fc80000010802 */
[----:B------:R1:W2:Y:S01]  /*5c40*/  MUFU.EX2 R241, R5 ;  /* 0x0000000500f17308 */ /* 0x0002a20000000800 */
[----:B------:R-:W3:Y:S01]  /*5c50*/  SHFL.BFLY PT, R6, R4, 0x1, 0x1f ;  /* 0x0c201f0004067f89 */ /* 0x000ee200000e0000 */
[----:B-1----:R-:W-:-:S06]  /*5c60*/  FFMA.FTZ R5, R17, c[0x0][0x2d0], -R2 ;  /* 0x0000b40011057a23 */ /* 0x002fcc0000010802 */
[----:B------:R1:W-:Y:S02]  /*5c70*/  MUFU.EX2 R244, R5 ;  /* 0x0000000500f47308 */ /* 0x0003e40000000800 */
[----:B-1----:R-:W-:Y:S01]  /*5c80*/  FFMA.FTZ R5, R18, c[0x0][0x2d0], -R2 ;  /* 0x0000b40012057a23 */ /* 0x002fe20000010802 */
[----:B---3--:R-:W-:Y:S01]  /*5c90*/  FMNMX.FTZ R72, R4, R6, !PT ;  /* 0x0000000604487209 */ /* 0x008fe20007810000 */
[----:B------:R-:W1:Y:S04]  /*5ca0*/  LDSM.16.MT88.4 R16, [R197] ;  /* 0x00000000c510783b */ /* 0x000e680000004200 */
[----:B------:R3:W4:Y:S02]  /*5cb0*/  MUFU.EX2 R245, R5 ;  /* 0x0000000500f57308 */ /* 0x0007240000000800 */
[----:B---3--:R-:W-:-:S06]  /*5cc0*/  FFMA.FTZ R5, R10, c[0x0][0x2d0], -R0 ;  /* 0x0000b4000a057a23 */ /* 0x008fcc0000010800 */
[----:B------:R3:W-:Y:S02]  /*5cd0*/  MUFU.EX2 R238, R5 ;  /* 0x0000000500ee7308 */ /* 0x0007e40000000800 */
[----:B---3--:R-:W-:-:S06]  /*5ce0*/  FFMA.FTZ R5, R9, c[0x0][0x2d0], -R0 ;  /* 0x0000b40009057a23 */ /* 0x008fcc0000010800 */
[----:B------:R3:W5:Y:S01]  /*5cf0*/  MUFU.EX2 R237, R5 ;  /* 0x0000000500ed7308 */ /* 0x0007620000000800 */
[----:B------:R-:W-:Y:S02]  /*5d00*/  FFMA.FTZ R4, R25, c[0x0][0x2d0], -R3 ;  /* 0x0000b40019047a23 */ /* 0x000fe40000010803 */
[----:B---3--:R-:W-:-:S05]  /*5d10*/  FFMA.FTZ R5, R11, c[0x0][0x2d0], -R0 ;  /* 0x0000b4000b057a23 */ /* 0x008fca0000010800 */
[----:B------:R3:W-:Y:S01]  /*5d20*/  MUFU.EX2 R239, R5 ;  /* 0x0000000500ef7308 */ /* 0x0007e20000000800 */
[----:B------:R-:W-:Y:S01]  /*5d30*/  FSETP.NEU.FTZ.AND P0, PT, R72, -INF , PT ;  /* 0xff8000004800780b */ /* 0x000fe20003f1d000 */
[----:B---3--:R-:W-:-:S06]  /*5d40*/  FFMA.FTZ R5, R15, c[0x0][0x2d0], -R0 ;  /* 0x0000b4000f057a23 */ /* 0x008fcc0000010800 */
[----:B------:R3:W1:Y:S02]  /*5d50*/  MUFU.EX2 R240, R5 ;  /* 0x0000000500f07308 */ /* 0x0006640000000800 */
[----:B---3--:R-:W-:-:S06]  /*5d60*/  FFMA.FTZ R5, R24, c[0x0][0x2d0], -R3 ;  /* 0x0000b40018057a23 */ /* 0x008fcc0000010803 */
[----:B------:R3:W1:Y:S08]  /*5d70*/  MUFU.EX2 R231, R5 ;  /* 0x0000000500e77308 */ /* 0x0006700000000800 */
[----:B------:R1:W-:Y:S01]  /*5d80*/  MUFU.EX2 R230, R4 ;  /* 0x0000000400e67308 */ /* 0x0003e20000000800 */
[----:B---3--:R-:W-:-:S05]  /*5d90*/  FMUL.FTZ R5, R72, c[0x0][0x2d0] ;  /* 0x0000b40048057a20 */ /* 0x008fca0000410000 */
[----:B-1----:R-:W-:Y:S01]  /*5da0*/  FSEL R4, R5, RZ, P0 ;  /* 0x000000ff05047208 */ /* 0x002fe20000000000 */
[----:B------:R-:W-:-:S04]  /*5db0*/  FFMA.FTZ R5, R32, c[0x0][0x2d0], -R3 ;  /* 0x0000b40020057a23 */ /* 0x000fc80000010803 */
[----:B------:R1:W3:Y:S02]  /*5dc0*/  MUFU.EX2 R233, R5 ;  /* 0x0000000500e97308 */ /* 0x0002e40000000800 */
[----:B-1----:R-:W-:-:S06]  /*5dd0*/  FFMA.FTZ R5, R26, c[0x0][0x2d0], -R4 ;  /* 0x0000b4001a057a23 */ /* 0x002fcc0000010804 */
[----:B------:R1:W-:Y:S02]  /*5de0*/  MUFU.EX2 R227, R5 ;  /* 0x0000000500e37308 */ /* 0x0003e40000000800 */
[--C-:B-1----:R-:W-:Y:S01]  /*5df0*/  FFMA.FTZ R5, R27, c[0x0][0x2d0], -R4.reuse ;  /* 0x0000b4001b057a23 */ /* 0x102fe20000010804 */
[----:B--2---:R-:W-:Y:S01]  /*5e00*/  F2FP.BF16.PACK_AB R8, R241, R242 ;  /* 0x000000f2f108723e */ /* 0x004fe200000010ff */
[----:B------:R-:W1:Y:S04]  /*5e10*/  LDSM.16.MT88.4 R24, [R197+0x800] ;  /* 0x00080000c518783b */ /* 0x000e680000004200 */
[----:B------:R2:W1:Y:S02]  /*5e20*/  MUFU.EX2 R6, R5 ;  /* 0x0000000500067308 */ /* 0x0004640000000800 */
[----:B--2---:R-:W-:-:S06]  /*5e30*/  FFMA.FTZ R5, R33, c[0x0][0x2d0], -R4 ;  /* 0x0000b40021057a23 */ /* 0x004fcc0000010804 */
[----:B------:R2:W-:Y:S02]  /*5e40*/  MUFU.EX2 R7, R5 ;  /* 0x0000000500077308 */ /* 0x0005e40000000800 */
[----:B--2---:R-:W-:-:S06]  /*5e50*/  FFMA.FTZ R5, R37, c[0x0][0x2d0], -R4 ;  /* 0x0000b40025057a23 */ /* 0x004fcc0000010804 */
        /* <DEDUP_REMOVED lines=8> */
[----:B------:R2:W-:Y:S02]  /*5ee0*/  MUFU.EX2 R234, R5 ;  /* 0x0000000500ea7308 */ /* 0x0005e40000000800 */
[--C-:B--2---:R-:W-:Y:S01]  /*5ef0*/  FFMA.FTZ R5, R36, c[0x0][0x2d0], -R0.reuse ;  /* 0x0000b40024057a23 */ /* 0x104fe20000010800 */
[----:B----4-:R-:W-:Y:S01]  /*5f00*/  F2FP.BF16.PACK_AB R10, R245, R244 ;  /* 0x000000f4f50a723e */ /* 0x010fe200000010ff */
[----:B------:R-:W2:Y:S04]  /*5f10*/  LDSM.16.MT88.4 R36, [R201+0x800] ;  /* 0x00080000c924783b */ /* 0x000ea80000004200 */
[----:B------:R4:W-:Y:S02]  /*5f20*/  MUFU.EX2 R221, R5 ;  /* 0x0000000500dd7308 */ /* 0x0009e40000000800 */
[----:B----4-:R-:W-:-:S06]  /*5f30*/  FFMA.FTZ R5, R34, c[0x0][0x2d0], -R0 ;  /* 0x0000b40022057a23 */ /* 0x010fcc0000010800 */
[----:B------:R4:W1:Y:S02]  /*5f40*/  MUFU.EX2 R220, R5 ;  /* 0x0000000500dc7308 */ /* 0x0008640000000800 */
[--C-:B----4-:R-:W-:Y:S01]  /*5f50*/  FFMA.FTZ R5, R35, c[0x0][0x2d0], -R0.reuse ;  /* 0x0000b40023057a23 */ /* 0x110fe20000010800 */
[----:B-----5:R-:W-:Y:S01]  /*5f60*/  F2FP.BF16.PACK_AB R9, R237, R238 ;  /* 0x000000eeed09723e */ /* 0x020fe200000010ff */
[----:B------:R-:W-:Y:S04]  /*5f70*/  LDSM.16.MT88.4 R32, [R200+0x800] ;  /* 0x00080000c820783b */ /* 0x000fe80000004200 */
[----:B------:R4:W-:Y:S02]  /*5f80*/  MUFU.EX2 R226, R5 ;  /* 0x0000000500e27308 */ /* 0x0009e40000000800 */
[----:B----4-:R-:W-:-:S06]  /*5f90*/  FFMA.FTZ R5, R69, c[0x0][0x2d0], -R0 ;  /* 0x0000b40045057a23 */ /* 0x010fcc0000010800 */
[----:B------:R4:W5:Y:S02]  /*5fa0*/  MUFU.EX2 R225, R5 ;  /* 0x0000000500e17308 */ /* 0x0009640000000800 */
[----:B----4-:R-:W-:-:S06]  /*5fb0*/  FFMA.FTZ R5, R96, c[0x0][0x2d0], -R3 ;  /* 0x0000b40060057a23 */ /* 0x010fcc0000010803 */
[----:B------:R4:W-:Y:S02]  /*5fc0*/  MUFU.EX2 R215, R5 ;  /* 0x0000000500d77308 */ /* 0x0009e40000000800 */
[----:B----4-:R-:W-:-:S06]  /*5fd0*/  FFMA.FTZ R5, R97, c[0x0][0x2d0], -R3 ;  /* 0x0000b40061057a23 */ /* 0x010fcc0000010803 */
[----:B------:R4:W1:Y:S02]  /*5fe0*/  MUFU.EX2 R214, R5 ;  /* 0x0000000500d67308 */ /* 0x0008640000000800 */
[----:B----4-:R-:W-:-:S06]  /*5ff0*/  FFMA.FTZ R5, R98, c[0x0][0x2d0], -R3 ;  /* 0x0000b40062057a23 */ /* 0x010fcc0000010803 */
[----:B------:R4:W-:Y:S02]  /*6000*/  MUFU.EX2 R217, R5 ;  /* 0x0000000500d97308 */ /* 0x0009e40000000800 */
[----:B----4-:R-:W-:-:S06]  /*6010*/  FFMA.FTZ R5, R100, c[0x0][0x2d0], -R3 ;  /* 0x0000b40064057a23 */ /* 0x010fcc0000010803 */
[----:B------:R4:W-:Y:S02]  /*6020*/  MUFU.EX2 R212, R5 ;  /* 0x0000000500d47308 */ /* 0x0009e40000000800 */
[----:B----4-:R-:W-:-:S06]  /*6030*/  FFMA.FTZ R5, R99, c[0x0][0x2d0], -R4 ;  /* 0x0000b40063057a23 */ /* 0x010fcc0000010804 */
[----:B------:R4:W-:Y:S02]  /*6040*/  MUFU.EX2 R187, R5 ;  /* 0x0000000500bb7308 */ /* 0x0009e40000000800 */
[----:B----4-:R-:W-:-:S06]  /*6050*/  FFMA.FTZ R5, R110, c[0x0][0x2d0], -R4 ;  /* 0x0000b4006e057a23 */ /* 0x010fcc0000010804 */
[----:B------:R4:W1:Y:S02]  /*6060*/  MUFU.EX2 R185, R5 ;  /* 0x0000000500b97308 */ /* 0x0008640000000800 */
        /* <DEDUP_REMOVED lines=9> */
[----:B------:R4:W1:Y:S01]  /*6100*/  MUFU.EX2 R180, R5 ;  /* 0x0000000500b47308 */ /* 0x0008620000000800 */
[----:B------:R-:W-:Y:S02]  /*6110*/  F2FP.BF16.PACK_AB R11, R240, R239 ;  /* 0x000000eff00b723e */ /* 0x000fe400000010ff */
[----:B------:R-:W-:Y:S01]  /*6120*/  F2FP.BF16.PACK_AB R12, R231, R243 ;  /* 0x000000f3e70c723e */ /* 0x000fe200000010ff */
[----:B----4-:R-:W-:-:S04]  /*6130*/  FFMA.FTZ R5, R133, c[0x0][0x2d0], -R2 ;  /* 0x0000b40085057a23 */ /* 0x010fc80000010802 */
[----:B------:R4:W-:Y:S01]  /*6140*/  MUFU.EX2 R178, R5 ;  /* 0x0000000500b27308 */ /* 0x0009e20000000800 */
[----:B---3--:R-:W-:Y:S02]  /*6150*/  F2FP.BF16.PACK_AB R14, R233, R230 ;  /* 0x000000e6e90e723e */ /* 0x008fe400000010ff */
[----:B-1----:R-:W-:Y:S02]  /*6160*/  F2FP.BF16.PACK_AB R13, R6, R227 ;  /* 0x000000e3060d723e */ /* 0x002fe400000010ff */
[----:B------:R-:W-:Y:S01]  /*6170*/  F2FP.BF16.PACK_AB R15, R229, R7 ;  /* 0x00000007e50f723e */ /* 0x000fe200000010ff */
[----:B----4-:R-:W-:-:S04]  /*6180*/  FFMA.FTZ R5, R134, c[0x0][0x2d0], -R2 ;  /* 0x0000b40086057a23 */ /* 0x010fc80000010802 */
[----:B------:R1:W-:Y:S01]  /*6190*/  MUFU.EX2 R177, R5 ;  /* 0x0000000500b17308 */ /* 0x0003e20000000800 */
[----:B------:R-:W-:Y:S01]  /*61a0*/  HMMA.16816.F32.BF16 R84, R8, R16, RZ ;  /* 0x000000100854723c */ /* 0x000fe200000418ff */
[----:B-1----:R-:W-:-:S06]  /*61b0*/  FFMA.FTZ R5, R109, c[0x0][0x2d0], -R0 ;  /* 0x0000b4006d057a23 */ /* 0x002fcc0000010800 */
[----:B------:R1:W-:Y:S01]  /*61c0*/  MUFU.EX2 R176, R5 ;  /* 0x0000000500b07308 */ /* 0x0003e20000000800 */
[----:B------:R-:W-:Y:S08]  /*61d0*/  HMMA.16816.F32.BF16 R64, R8, R18, RZ ;  /* 0x000000120840723c */ /* 0x000ff000000418ff */
[----:B------:R-:W-:Y:S01]  /*61e0*/  HMMA.16816.F32.BF16 R92, R12, R16, RZ ;  /* 0x000000100c5c723c */ /* 0x000fe200000418ff */
[----:B-1----:R-:W-:-:S07]  /*61f0*/  FFMA.FTZ R5, R108, c[0x0][0x2d0], -R0 ;  /* 0x0000b4006c057a23 */ /* 0x002fce0000010800 */
[----:B------:R-:W-:Y:S01]  /*6200*/  HMMA.16816.F32.BF16 R112, R12, R18, RZ ;  /* 0x000000120c70723c */ /* 0x000fe200000418ff */
[----:B------:R-:W1:Y:S01]  /*6210*/  LDSM.16.MT88.4 R16, [R198+0x800] ;  /* 0x00080000c610783b */ /* 0x000e620000004200 */
[----:B------:R3:W4:Y:S02]  /*6220*/  MUFU.EX2 R175, R5 ;  /* 0x0000000500af7308 */ /* 0x0007240000000800 */
[----:B---3--:R-:W-:-:S06]  /*6230*/  FFMA.FTZ R5, R111, c[0x0][0x2d0], -R0 ;  /* 0x0000b4006f057a23 */ /* 0x008fcc0000010800 */
[----:B------:R3:W-:Y:S01]  /*6240*/  MUFU.EX2 R174, R5 ;  /* 0x0000000500ae7308 */ /* 0x0007e20000000800 */
[----:B------:R-:W-:Y:S01]  /*6250*/  HMMA.16816.F32.BF16 R80, R8, R20, RZ ;  /* 0x000000140850723c */ /* 0x000fe200000418ff */
[----:B---3--:R-:W-:-:S06]  /*6260*/  FFMA.FTZ R5, R128, c[0x0][0x2d0], -R0 ;  /* 0x0000b40080057a23 */ /* 0x008fcc0000010800 */
[----:B------:R3:W1:Y:S01]  /*6270*/  MUFU.EX2 R173, R5 ;  /* 0x0000000500ad7308 */ /* 0x0006620000000800 */
[C---:B------:R-:W-:Y:S08]  /*6280*/  HMMA.16816.F32.BF16 R56, R8.reuse, R28, RZ ;  /* 0x0000001c0838723c */ /* 0x040ff000000418ff */
[----:B------:R-:W-:Y:S01]  /*6290*/  HMMA.16816.F32.BF16 R48, R8, R40, RZ ;  /* 0x000000280830723c */ /* 0x000fe200000418ff */
[----:B---3--:R-:W-:-:S07]  /*62a0*/  FFMA.FTZ R5, R139, c[0x0][0x2d0], -R3 ;  /* 0x0000b4008b057a23 */ /* 0x008fce0000010803 */
[C---:B------:R-:W-:Y:S01]  /*62b0*/  HMMA.16816.F32.BF16 R60, R8.reuse, R22, RZ ;  /* 0x00000016083c723c */ /* 0x040fe200000418ff */
[----:B------:R3:W1:Y:S07]  /*62c0*/  MUFU.EX2 R169, R5 ;  /* 0x0000000500a97308 */ /* 0x00066e0000000800 */
[C---:B------:R-:W-:Y:S08]  /*62d0*/  HMMA.16816.F32.BF16 R52, R8.reuse, R30, RZ ;  /* 0x0000001e0834723c */ /* 0x040ff000000418ff */
[----:B------:R-:W-:Y:S01]  /*62e0*/  HMMA.16816.F32.BF16 R44, R8, R42, RZ ;  /* 0x0000002a082c723c */ /* 0x000fe200000418ff */
[----:B---3--:R-:W-:-:S04]  /*62f0*/  FFMA.FTZ R5, R140, c[0x0][0x2d0], -R3 ;  /* 0x0000b4008c057a23 */ /* 0x008fc80000010803 */
[----:B------:R3:W-:Y:S03]  /*6300*/  MUFU.EX2 R168, R5 ;  /* 0x0000000500a87308 */ /* 0x0007e60000000800 */
[----:B------:R-:W-:Y:S01]  /*6310*/  HMMA.16816.F32.BF16 R88, R12, R20, RZ ;  /* 0x000000140c58723c */ /* 0x000fe200000418ff */
[----:B------:R-:W-:-:S07]  /*6320*/  F2FP.BF16.PACK_AB R8, R236, R232 ;  /* 0x000000e8ec08723e */ /* 0x000fce00000010ff */
[----:B------:R-:W-:Y:S01]  /*6330*/  HMMA.16816.F32.BF16 R120, R12, R22, RZ ;  /* 0x000000160c78723c */ /* 0x000fe200000418ff */
[----:B---3--:R-:W-:-:S07]  /*6340*/  FFMA.FTZ R5, R141, c[0x0][0x2d0], -R3 ;  /* 0x0000b4008d057a23 */ /* 0x008fce0000010803 */
[----:B------:R-:W-:Y:S01]  /*6350*/  HMMA.16816.F32.BF16 R20, R12, R40, RZ ;  /* 0x000000280c14723c */ /* 0x000fe200000418ff */
[----:B------:R3:W-:Y:S01]  /*6360*/  MUFU.EX2 R167, R5 ;  /* 0x0000000500a77308 */ /* 0x0007e20000000800 */
[----:B------:R-:W-:Y:S02]  /*6370*/  F2FP.BF16.PACK_AB R9, R220, R221 ;  /* 0x000000dddc09723e */ /* 0x000fe400000010ff */
[----:B------:R-:W-:Y:S02]  /*6380*/  F2FP.BF16.PACK_AB R10, R234, R235 ;  /* 0x000000ebea0a723e */ /* 0x000fe400000010ff */
[----:B-----5:R-:W-:Y:S01]  /*6390*/  F2FP.BF16.PACK_AB R11, R225, R226 ;  /* 0x000000e2e10b723e */ /* 0x020fe200000010ff */
[----:B---3--:R-:W-:-:S04]  /*63a0*/  FFMA.FTZ R5, R142, c[0x0][0x2d0], -R3 ;  /* 0x0000b4008e057a23 */ /* 0x008fc80000010803 */
[----:B------:R3:W-:Y:S02]  /*63b0*/  MUFU.EX2 R166, R5 ;  /* 0x0000000500a67308 */ /* 0x0007e40000000800 */
[----:B------:R-:W-:Y:S01]  /*63c0*/  HMMA.16816.F32.BF16 R116, R8, R24, R84 ;  /* 0x000000180874723c */ /* 0x000fe20000041854 */
[----:B---3--:R-:W-:-:S05]  /*63d0*/  FFMA.FTZ R5, R131, c[0x0][0x2d0], -R4 ;  /* 0x0000b40083057a23 */ /* 0x008fca0000010804 */
[----:B------:R3:W-:Y:S02]  /*63e0*/  MUFU.EX2 R165, R5 ;  /* 0x0000000500a57308 */ /* 0x0007e40000000800 */
[C---:B--2---:R-:W-:Y:S08]  /*63f0*/  HMMA.16816.F32.BF16 R100, R8.reuse, R36, R80 ;  /* 0x000000240864723c */ /* 0x044ff00000041850 */
[----:B-1----:R-:W-:Y:S01]  /*6400*/  HMMA.16816.F32.BF16 R96, R8, R16, R56 ;  /* 0x000000100860723c */ /* 0x002fe20000041838 */
[----:B---3--:R-:W-:-:S07]  /*6410*/  FFMA.FTZ R5, R136, c[0x0][0x2d0], -R4 ;  /* 0x0000b40088057a23 */ /* 0x008fce0000010804 */
[C---:B------:R-:W-:Y:S01]  /*6420*/  HMMA.16816.F32.BF16 R84, R8.reuse, R32, R48 ;  /* 0x000000200854723c */ /* 0x040fe20000041830 */
[----:B------:R1:W2:Y:S07]  /*6430*/  MUFU.EX2 R164, R5 ;  /* 0x0000000500a47308 */ /* 0x0002ae0000000800 */
[C---:B------:R-:W-:Y:S08]  /*6440*/  HMMA.16816.F32.BF16 R80, R8.reuse, R26, R64 ;  /* 0x0000001a0850723c */ /* 0x040ff00000041840 */
[----:B------:R-:W-:Y:S01]  /*6450*/  HMMA.16816.F32.BF16 R60, R8, R38, R60 ;  /* 0x00000026083c723c */ /* 0x000fe2000004183c */
[----:B-1----:R-:W-:-:S07]  /*6460*/  FFMA.FTZ R5, R137, c[0x0][0x2d0], -R4 ;  /* 0x0000b40089057a23 */ /* 0x002fce0000010804 */
[C---:B------:R-:W-:Y:S01]  /*6470*/  HMMA.16816.F32.BF16 R56, R8.reuse, R18, R52 ;  /* 0x000000120838723c */ /* 0x040fe20000041834 */
[----:B------:R1:W-:Y:S07]  /*6480*/  MUFU.EX2 R162, R5 ;  /* 0x0000000500a27308 */ /* 0x0003ee0000000800 */
[----:B------:R-:W-:Y:S07]  /*6490*/  HMMA.16816.F32.BF16 R44, R8, R34, R44 ;  /* 0x00000022082c723c */ /* 0x000fee000004182c */
[----:B------:R-:W-:-:S02]  /*64a0*/  F2FP.BF16.PACK_AB R8, R214, R215 ;  /* 0x000000d7d608723e */ /* 0x000fc400000010ff */
[----:B------:R-:W-:Y:S02]  /*64b0*/  F2FP.BF16.PACK_AB R9, R185, R187 ;  /* 0x000000bbb909723e */ /* 0x000fe400000010ff */
[----:B------:R-:W-:Y:S02]  /*64c0*/  F2FP.BF16.PACK_AB R10, R212, R217 ;  /* 0x000000d9d40a723e */ /* 0x000fe400000010ff */
[----:B------:R-:W-:Y:S01]  /*64d0*/  F2FP.BF16.PACK_AB R11, R184, R186 ;  /* 0x000000bab80b723e */ /* 0x000fe200000010ff */
[----:B-1----:R-:W-:Y:S01]  /*64e0*/  FFMA.FTZ R5, R138, c[0x0][0x2d0], -R4 ;  /* 0x0000b4008a057a23 */ /* 0x002fe20000010804 */
[----:B------:R-:W-:Y:S03]  /*64f0*/  HMMA.16816.F32.BF16 R104, R12, R42, RZ ;  /* 0x0000002a0c68723c */ /* 0x000fe600000418ff */
[----:B------:R1:W3:Y:S05]  /*6500*/  MUFU.EX2 R161, R5 ;  /* 0x0000000500a17308 */ /* 0x0002ea0000000800 */
[C---:B------:R-:W-:Y:S08]  /*6510*/  HMMA.16816.F32.BF16 R52, R8.reuse, R24, R92 ;  /* 0x000000180834723c */ /* 0x040ff0000004185c */
[----:B------:R-:W-:Y:S01]  /*6520*/  HMMA.16816.F32.BF16 R40, R8, R26, R112 ;  /* 0x0000001a0828723c */ /* 0x000fe20000041870 */
[----:B-1----:R-:W-:-:S07]  /*6530*/  FFMA.FTZ R5, R148, c[0x0][0x2d0], -R3 ;  /* 0x0000b40094057a23 */ /* 0x002fce0000010803 */
[C---:B------:R-:W-:Y:S01]  /*6540*/  HMMA.16816.F32.BF16 R48, R8.reuse, R36, R88 ;  /* 0x000000240830723c */ /* 0x040fe20000041858 */
[----:B------:R1:W-:Y:S07]  /*6550*/  MUFU.EX2 R163, R5 ;  /* 0x0000000500a37308 */ /* 0x0003ee0000000800 */
[----:B------:R-:W-:Y:S01]  /*6560*/  HMMA.16816.F32.BF16 R24, R8, R38, R120 ;  /* 0x000000260818723c */ /* 0x000fe20000041878 */
[----:B------:R-:W5:Y:S07]  /*6570*/  LDSM.16.MT88.4 R36, [R200+0x1000] ;  /* 0x00100000c824783b */ /* 0x000f6e0000004200 */
[----:B------:R-:W-:Y:S01]  /*6580*/  HMMA.16816.F32.BF16 R76, R12, R28, RZ ;  /* 0x0000001c0c4c723c */ /* 0x000fe200000418ff */
[----:B-1----:R-:W-:-:S07]  /*6590*/  FFMA.FTZ R5, R149, c[0x0][0x2d0], -R3 ;  /* 0x0000b40095057a23 */ /* 0x002fce0000010803 */
[----:B------:R-:W-:Y:S01]  /*65a0*/  HMMA.16816.F32.BF16 R124, R12, R30, RZ ;  /* 0x0000001e0c7c723c */ /* 0x000fe200000418ff */
[----:B------:R-:W1:Y:S04]  /*65b0*/  LDSM.16.MT88.4 R12, [R197+0x1000] ;  /* 0x00100000c50c783b */ /* 0x000e680000004200 */
[----:B------:R-:W-:Y:S03]  /*65c0*/  LDSM.16.MT88.4 R28, [R198+0x1000] ;  /* 0x00100000c61c783b */ /* 0x000fe60000004200 */
[----:B------:R-:W-:Y:S01]  /*65d0*/  HMMA.16816.F32.BF16 R132, R8, R32, R20 ;  /* 0x000000200884723c */ /* 0x000fe20000041814 */
[----:B------:R-:W1:Y:S01]  /*65e0*/  LDSM.16.MT88.4 R20, [R201+0x1000] ;  /* 0x00100000c914783b */ /* 0x000e620000004200 */
[----:B------:R2:W-:Y:S02]  /*65f0*/  MUFU.EX2 R160, R5 ;  /* 0x0000000500a07308 */ /* 0x0005e40000000800 */
[----:B--2---:R-:W-:-:S06]  /*6600*/  FFMA.FTZ R5, R150, c[0x0][0x2d0], -R2 ;  /* 0x0000b40096057a23 */ /* 0x004fcc0000010802 */
[----:B------:R2:W-:Y:S01]  /*6610*/  MUFU.EX2 R159, R5 ;  /* 0x00000005009f7308 */ /* 0x0005e20000000800 */
[----:B------:R-:W-:Y:S01]  /*6620*/  HMMA.16816.F32.BF16 R76, R8, R16, R76 ;  /* 0x00000010084c723c */ /* 0x000fe2000004184c */
[----:B--2---:R-:W-:-:S06]  /*6630*/  FFMA.FTZ R5, R152, c[0x0][0x2d0], -R2 ;  /* 0x0000b40098057a23 */ /* 0x004fcc0000010802 */
[----:B------:R2:W1:Y:S01]  /*6640*/  MUFU.EX2 R158, R5 ;  /* 0x00000005009e7308 */ /* 0x0004620000000800 */
[----:B------:R-:W-:Y:S01]  /*6650*/  HMMA.16816.F32.BF16 R16, R8, R18, R124 ;  /* 0x000000120810723c */ /* 0x000fe2000004187c */
[----:B--2---:R-:W-:-:S06]  /*6660*/  FFMA.FTZ R5, R153, c[0x0][0x2d0], -R2 ;  /* 0x0000b40099057a23 */ /* 0x004fcc0000010802 */
[----:B------:R2:W-:Y:S01]  /*6670*/  MUFU.EX2 R157, R5 ;  /* 0x00000005009d7308 */ /* 0x0005e20000000800 */
[----:B------:R-:W-:Y:S01]  /*6680*/  HMMA.16816.F32.BF16 R64, R8, R34, R104 ;  /* 0x000000220840723c */ /* 0x000fe20000041868 */
[----:B--2---:R-:W-:-:S06]  /*6690*/  FFMA.FTZ R5, R154, c[0x0][0x2d0], -R2 ;  /* 0x0000b4009a057a23 */ /* 0x004fcc0000010802 */
[----:B------:R2:W-:Y:S01]  /*66a0*/  MUFU.EX2 R156, R5 ;  /* 0x00000005009c7308 */ /* 0x0005e20000000800 */
[----:B------:R-:W-:Y:S02]  /*66b0*/  F2FP.BF16.PACK_AB R8, R180, R179 ;  /* 0x000000b3b408723e */ /* 0x000fe400000010ff */
[----:B----4-:R-:W-:Y:S02]  /*66c0*/  F2FP.BF16.PACK_AB R9, R175, R176 ;  /* 0x000000b0af09723e */ /* 0x010fe400000010ff */
[----:B------:R-:W-:Y:S02]  /*66d0*/  F2FP.BF16.PACK_AB R10, R177, R178 ;  /* 0x000000b2b10a723e */ /* 0x000fe400000010ff */
[----:B------:R-:W-:Y:S01]  /*66e0*/  F2FP.BF16.PACK_AB R11, R173, R174 ;  /* 0x000000aead0b723e */ /* 0x000fe200000010ff */
[----:B--2---:R-:W-:-:S04]  /*66f0*/  FFMA.FTZ R5, R144, c[0x0][0x2d0], -R0 ;  /* 0x0000b40090057a23 */ /* 0x004fc80000010800 */
[----:B------:R2:W-:Y:S02]  /*6700*/  MUFU.EX2 R155, R5 ;  /* 0x00000005009b7308 */ /* 0x0005e40000000800 */
[C---:B-----5:R-:W-:Y:S08]  /*6710*/  HMMA.16816.F32.BF16 R140, R8.reuse, R36, R84 ;  /* 0x00000024088c723c */ /* 0x060ff00000041854 */
[----:B-1----:R-:W-:Y:S01]  /*6720*/  HMMA.16816.F32.BF16 R88, R8, R14, R80 ;  /* 0x0000000e0858723c */ /* 0x002fe20000041850 */
[----:B--2---:R-:W-:-:S07]  /*6730*/  FFMA.FTZ R5, R146, c[0x0][0x2d0], -R0 ;  /* 0x0000b40092057a23 */ /* 0x004fce0000010800 */
[C---:B------:R-:W-:Y:S01]  /*6740*/  HMMA.16816.F32.BF16 R84, R8.reuse, R22, R60 ;  /* 0x000000160854723c */ /* 0x040fe2000004183c */
[----:B------:R1:W2:Y:S07]  /*6750*/  MUFU.EX2 R154, R5 ;  /* 0x00000005009a7308 */ /* 0x0002ae0000000800 */
[C---:B------:R-:W-:Y:S01]  /*6760*/  HMMA.16816.F32.BF16 R92, R8.reuse, R12, R116 ;  /* 0x0000000c085c723c */ /* 0x040fe20000041874 */
[----:B------:R-:W-:Y:S07]  /*6770*/  LDSM.16.MT88.4 R116, [R201+0x2000] ;  /* 0x00200000c974783b */ /* 0x000fee0000004200 */
[----:B------:R-:W-:Y:S01]  /*6780*/  HMMA.16816.F32.BF16 R100, R8, R20, R100 ;  /* 0x000000140864723c */ /* 0x000fe20000041864 */
[----:B-1----:R-:W-:-:S04]  /*6790*/  FFMA.FTZ R5, R145, c[0x0][0x2d0], -R0 ;  /* 0x0000b40091057a23 */ /* 0x002fc80000010800 */
[----:B------:R1:W-:Y:S03]  /*67a0*/  MUFU.EX2 R152, R5 ;  /* 0x0000000500987308 */ /* 0x0003e60000000800 */
[C---:B------:R-:W-:Y:S08]  /*67b0*/  HMMA.16816.F32.BF16 R96, R8.reuse, R28, R96 ;  /* 0x0000001c0860723c */ /* 0x040ff00000041860 */
[C---:B------:R-:W-:Y:S08]  /*67c0*/  HMMA.16816.F32.BF16 R80, R8.reuse, R30, R56 ;  /* 0x0000001e0850723c */ /* 0x040ff00000041838 */
[----:B------:R-:W-:Y:S01]  /*67d0*/  HMMA.16816.F32.BF16 R60, R8, R38, R44 ;  /* 0x00000026083c723c */ /* 0x000fe2000004182c */
[----:B-1----:R-:W-:-:S06]  /*67e0*/  FFMA.FTZ R5, R147, c[0x0][0x2d0], -R0 ;  /* 0x0000b40093057a23 */ /* 0x002fcc0000010800 */
[----:B------:R-:W-:Y:S02]  /*67f0*/  F2FP.BF16.PACK_AB R8, R169, R181 ;  /* 0x000000b5a908723e */ /* 0x000fe400000010ff */
[----:B------:R-:W-:Y:S02]  /*6800*/  F2FP.BF16.PACK_AB R9, R164, R165 ;  /* 0x000000a5a409723e */ /* 0x000fe400000010ff */
[----:B------:R-:W-:Y:S02]  /*6810*/  F2FP.BF16.PACK_AB R10, R167, R168 ;  /* 0x000000a8a70a723e */ /* 0x000fe400000010ff */
[----:B---3--:R-:W-:Y:S01]  /*6820*/  F2FP.BF16.PACK_AB R11, R161, R162 ;  /* 0x000000a2a10b723e */ /* 0x008fe200000010ff */
[----:B------:R1:W3:Y:S06]  /*6830*/  MUFU.EX2 R153, R5 ;  /* 0x0000000500997308 */ /* 0x0002ec0000000800 */
[C---:B------:R-:W-:Y:S08]  /*6840*/  HMMA.16816.F32.BF16 R56, R8.reuse, R12, R52 ;  /* 0x0000000c0838723c */ /* 0x040ff00000041834 */
[----:B------:R-:W-:Y:S01]  /*6850*/  HMMA.16816.F32.BF16 R52, R8, R14, R40 ;  /* 0x0000000e0834723c */ /* 0x000fe20000041828 */
[----:B------:R-:W-:Y:S01]  /*6860*/  LDSM.16.MT88.4 R12, [R200+0x1800] ;  /* 0x00180000c80c783b */ /* 0x000fe20000004200 */
[----:B-1----:R-:W-:-:S06]  /*6870*/  FFMA.FTZ R5, R182, c[0x0][0x2d0], -R3 ;  /* 0x0000b400b6057a23 */ /* 0x002fcc0000010803 */
[C---:B------:R-:W-:Y:S01]  /*6880*/  HMMA.16816.F32.BF16 R40, R8.reuse, R28, R76 ;  /* 0x0000001c0828723c */ /* 0x040fe2000004184c */
[----:B------:R1:W-:Y:S07]  /*6890*/  MUFU.EX2 R79, R5 ;  /* 0x00000005004f7308 */ /* 0x0003ee0000000800 */
[----:B------:R-:W-:Y:S01]  /*68a0*/  HMMA.16816.F32.BF16 R48, R8, R20, R48 ;  /* 0x000000140830723c */ /* 0x000fe20000041830 */
[----:B-1----:R-:W-:-:S04]  /*68b0*/  FFMA.FTZ R5, R183, c[0x0][0x2d0], -R3 ;  /* 0x0000b400b7057a23 */ /* 0x002fc80000010803 */
[----:B------:R1:W-:Y:S03]  /*68c0*/  MUFU.EX2 R78, R5 ;  /* 0x00000005004e7308 */ /* 0x0003e60000000800 */
[C---:B------:R-:W-:Y:S01]  /*68d0*/  HMMA.16816.F32.BF16 R32, R8.reuse, R22, R24 ;  /* 0x000000160820723c */ /* 0x040fe20000041818 */
[----:B------:R-:W4:Y:S04]  /*68e0*/  LDSM.16.MT88.4 R24, [R197+0x1800] ;  /* 0x00180000c518783b */ /* 0x000f280000004200 */
[----:B------:R-:W5:Y:S03]  /*68f0*/  LDSM.16.MT88.4 R20, [R201+0x1800] ;  /* 0x00180000c914783b */ /* 0x000f660000004200 */
[----:B------:R-:W-:Y:S01]  /*6900*/  HMMA.16816.F32.BF16 R28, R8, R30, R16 ;  /* 0x0000001e081c723c */ /* 0x000fe20000041810 */
[----:B------:R-:W2:Y:S01]  /*6910*/  LDSM.16.MT88.4 R16, [R198+0x1800] ;  /* 0x00180000c610783b */ /* 0x000ea20000004200 */
[----:B-1----:R-:W-:-:S04]  /*6920*/  FFMA.FTZ R5, R190, c[0x0][0x2d0], -R3 ;  /* 0x0000b400be057a23 */ /* 0x002fc80000010803 */
[----:B------:R1:W-:Y:S02]  /*6930*/  MUFU.EX2 R76, R5 ;  /* 0x00000005004c7308 */ /* 0x0003e40000000800 */
[----:B-1----:R-:W-:-:S06]  /*6940*/  FFMA.FTZ R5, R194, c[0x0][0x2d0], -R3 ;  /* 0x0000b400c2057a23 */ /* 0x002fcc0000010803 */
[----:B------:R1:W-:Y:S02]  /*6950*/  MUFU.EX2 R77, R5 ;  /* 0x00000005004d7308 */ /* 0x0003e40000000800 */
[----:B-1----:R-:W-:-:S06]  /*6960*/  FFMA.FTZ R5, R151, c[0x0][0x2d0], -R4 ;  /* 0x0000b40097057a23 */ /* 0x002fcc0000010804 */
[----:B------:R1:W-:Y:S01]  /*6970*/  MUFU.EX2 R74, R5 ;  /* 0x00000005004a7308 */ /* 0x0003e20000000800 */
[----:B------:R-:W-:Y:S01]  /*6980*/  HMMA.16816.F32.BF16 R44, R8, R36, R132 ;  /* 0x00000024082c723c */ /* 0x000fe20000041884 */
[----:B------:R-:W-:Y:S01]  /*6990*/  FFMA.FTZ R3, R224, c[0x0][0x2d0], -R3 ;  /* 0x0000b400e0037a23 */ /* 0x000fe20000010803 */
[----:B------:R-:W-:Y:S01]  /*69a0*/  LDSM.16.MT88.4 R132, [R198+0x2000] ;  /* 0x00200000c684783b */ /* 0x000fe20000004200 */
[----:B-1----:R-:W-:-:S04]  /*69b0*/  FFMA.FTZ R5, R170, c[0x0][0x2d0], -R4 ;  /* 0x0000b400aa057a23 */ /* 0x002fc80000010804 */
[----:B------:R1:W1:Y:S01]  /*69c0*/  MUFU.EX2 R69, R5 ;  /* 0x0000000500457308 */ /* 0x0002620000000800 */
[----:B------:R-:W-:Y:S01]  /*69d0*/  HMMA.16816.F32.BF16 R36, R8, R38, R64 ;  /* 0x000000260824723c */ /* 0x000fe20000041840 */
[----:B-1----:R-:W-:-:S06]  /*69e0*/  FFMA.FTZ R5, R171, c[0x0][0x2d0], -R4 ;  /* 0x0000b400ab057a23 */ /* 0x002fcc0000010804 */
[----:B------:R1:W-:Y:S01]  /*69f0*/  MUFU.EX2 R68, R5 ;  /* 0x0000000500447308 */ /* 0x0003e20000000800 */
[----:B------:R-:W-:Y:S02]  /*6a00*/  F2FP.BF16.PACK_AB R8, R158, R159 ;  /* 0x0000009f9e08723e */ /* 0x000fe400000010ff */
[----:B--2---:R-:W-:Y:S01]  /*6a10*/  F2FP.BF16.PACK_AB R9, R154, R155 ;  /* 0x0000009b9a09723e */ /* 0x004fe200000010ff */
[----:B-1----:R-:W-:-:S04]  /*6a20*/  FFMA.FTZ R5, R172, c[0x0][0x2d0], -R4 ;  /* 0x0000b400ac057a23 */ /* 0x002fc80000010804 */
[----:B------:R-:W1:Y:S01]  /*6a30*/  MUFU.EX2 R67, R5 ;  /* 0x0000000500437308 */ /* 0x000e620000000800 */
[----:B------:R-:W-:Y:S02]  /*6a40*/  F2FP.BF16.PACK_AB R10, R156, R157 ;  /* 0x0000009d9c0a723e */ /* 0x000fe400000010ff */
[----:B---3--:R-:W-:-:S05]  /*6a50*/  F2FP.BF16.PACK_AB R11, R153, R152 ;  /* 0x00000098990b723e */ /* 0x008fca00000010ff */
[----:B------:R2:W-:Y:S02]  /*6a60*/  MUFU.EX2 R75, R3 ;  /* 0x00000003004b7308 */ /* 0x0005e40000000800 */
[C---:B----4-:R-:W-:Y:S08]  /*6a70*/  HMMA.16816.F32.BF16 R92, R8.reuse, R24, R92 ;  /* 0x00000018085c723c */ /* 0x050ff0000004185c */
[----:B------:R-:W-:Y:S01]  /*6a80*/  HMMA.16816.F32.BF16 R88, R8, R26, R88 ;  /* 0x0000001a0858723c */ /* 0x000fe20000041858 */
[----:B--2---:R-:W-:-:S07]  /*6a90*/  FFMA.FTZ R3, R219, c[0x0][0x2d0], -R2 ;  /* 0x0000b400db037a23 */ /* 0x004fce0000010802 */
[C---:B-----5:R-:W-:Y:S01]  /*6aa0*/  HMMA.16816.F32.BF16 R108, R8.reuse, R20, R100 ;  /* 0x00000014086c723c */ /* 0x060fe20000041864 */
[----:B------:R-:W2:Y:S01]  /*6ab0*/  LDSM.16.MT88.4 R100, [R197+0x2000] ;  /* 0x00200000c564783b */ /* 0x000ea20000004200 */
[----:B------:R3:W-:Y:S06]  /*6ac0*/  MUFU.EX2 R64, R3 ;  /* 0x0000000300407308 */ /* 0x0007ec0000000800 */
[C---:B------:R-:W-:Y:S08]  /*6ad0*/  HMMA.16816.F32.BF16 R84, R8.reuse, R22, R84 ;  /* 0x000000160854723c */ /* 0x040ff00000041854 */
[----:B------:R-:W-:Y:S01]  /*6ae0*/  HMMA.16816.F32.BF16 R124, R8, R16, R96 ;  /* 0x00000010087c723c */ /* 0x000fe20000041860 */
[----:B---3--:R-:W-:-:S07]  /*6af0*/  FFMA.FTZ R3, R222, c[0x0][0x2d0], -R2 ;  /* 0x0000b400de037a23 */ /* 0x008fce0000010802 */
[C---:B------:R-:W-:Y:S01]  /*6b00*/  HMMA.16816.F32.BF16 R80, R8.reuse, R18, R80 ;  /* 0x000000120850723c */ /* 0x040fe20000041850 */
[----:B------:R3:W-:Y:S07]  /*6b10*/  MUFU.EX2 R66, R3 ;  /* 0x0000000300427308 */ /* 0x0007ee0000000800 */
[C---:B------:R-:W-:Y:S08]  /*6b20*/  HMMA.16816.F32.BF16 R140, R8.reuse, R12, R140 ;  /* 0x0000000c088c723c */ /* 0x040ff0000004188c */
[----:B------:R-:W-:Y:S01]  /*6b30*/  HMMA.16816.F32.BF16 R60, R8, R14, R60 ;  /* 0x0000000e083c723c */ /* 0x000fe2000004183c */
[----:B---3--:R-:W-:-:S02]  /*6b40*/  FFMA.FTZ R3, R223, c[0x0][0x2d0], -R2 ;  /* 0x0000b400df037a23 */ /* 0x008fc40000010802 */
[----:B------:R-:W-:-:S04]  /*6b50*/  FFMA.FTZ R2, R228, c[0x0][0x2d0], -R2 ;  /* 0x0000b400e4027a23 */ /* 0x000fc80000010802 */
[----:B------:R-:W-:Y:S02]  /*6b60*/  F2FP.BF16.PACK_AB R8, R163, R166 ;  /* 0x000000a6a308723e */ /* 0x000fe400000010ff */
[----:B------:R-:W-:Y:S02]  /*6b70*/  F2FP.BF16.PACK_AB R9, R69, R74 ;  /* 0x0000004a4509723e */ /* 0x000fe400000010ff */
[----:B------:R-:W-:Y:S02]  /*6b80*/  F2FP.BF16.PACK_AB R10, R79, R160 ;  /* 0x000000a04f0a723e */ /* 0x000fe400000010ff */
[----:B-1----:R-:W-:-:S07]  /*6b90*/  F2FP.BF16.PACK_AB R11, R67, R68 ;  /* 0x00000044430b723e */ /* 0x002fce00000010ff */
[C---:B------:R-:W-:Y:S01]  /*6ba0*/  HMMA.16816.F32.BF16 R56, R8.reuse, R24, R56 ;  /* 0x000000180838723c */ /* 0x040fe20000041838 */
[----:B------:R1:W-:Y:S07]  /*6bb0*/  MUFU.EX2 R25, R2 ;  /* 0x0000000200197308 */ /* 0x0003ee0000000800 */
[----:B------:R-:W-:Y:S01]  /*6bc0*/  HMMA.16816.F32.BF16 R32, R8, R22, R32 ;  /* 0x000000160820723c */ /* 0x000fe20000041820 */
[----:B-1----:R-:W-:-:S04]  /*6bd0*/  FFMA.FTZ R2, R188, c[0x0][0x2d0], -R0 ;  /* 0x0000b400bc027a23 */ /* 0x002fc80000010800 */
[----:B------:R1:W-:Y:S03]  /*6be0*/  MUFU.EX2 R24, R2 ;  /* 0x0000000200187308 */ /* 0x0003e60000000800 */
[----:B------:R-:W-:Y:S01]  /*6bf0*/  HMMA.16816.F32.BF16 R48, R8, R20, R48 ;  /* 0x000000140830723c */ /* 0x000fe20000041830 */
[----:B-1----:R-:W-:-:S04]  /*6c00*/  FFMA.FTZ R2, R189, c[0x0][0x2d0], -R0 ;  /* 0x0000b400bd027a23 */ /* 0x002fc80000010800 */
[----:B------:R1:W-:Y:S03]  /*6c10*/  MUFU.EX2 R22, R2 ;  /* 0x0000000200167308 */ /* 0x0003e60000000800 */
[----:B------:R-:W-:Y:S01]  /*6c20*/  HMMA.16816.F32.BF16 R44, R8, R12, R44 ;  /* 0x0000000c082c723c */ /* 0x000fe2000004182c */
[--C-:B-1----:R-:W-:Y:S02]  /*6c30*/  FFMA.FTZ R2, R191, c[0x0][0x2d0], -R0.reuse ;  /* 0x0000b400bf027a23 */ /* 0x102fe40000010800 */
[----:B------:R-:W-:-:S04]  /*6c40*/  FFMA.FTZ R0, R195, c[0x0][0x2d0], -R0 ;  /* 0x0000b400c3007a23 */ /* 0x000fc80000010800 */
[----:B------:R1:W-:Y:S01]  /*6c50*/  MUFU.EX2 R20, R0 ;  /* 0x0000000000147308 */ /* 0x0003e20000000800 */
[----:B------:R-:W-:Y:S01]  /*6c60*/  HMMA.16816.F32.BF16 R52, R8, R26, R52 ;  /* 0x0000001a0834723c */ /* 0x000fe20000041834 */
[----:B-1----:R-:W-:-:S06]  /*6c70*/  FFMA.FTZ R0, R193, c[0x0][0x2d0], -R4 ;  /* 0x0000b400c1007a23 */ /* 0x002fcc0000010804 */
[----:B------:R1:W3:Y:S01]  /*6c80*/  MUFU.EX2 R12, R0 ;  /* 0x00000000000c7308 */ /* 0x0002e20000000800 */
[C---:B------:R-:W-:Y:S08]  /*6c90*/  HMMA.16816.F32.BF16 R40, R8.reuse, R16, R40 ;  /* 0x000000100828723c */ /* 0x040ff00000041828 */
[----:B------:R-:W-:Y:S01]  /*6ca0*/  HMMA.16816.F32.BF16 R28, R8, R18, R28 ;  /* 0x00000012081c723c */ /* 0x000fe2000004181c */
[----:B------:R4:W-:Y:S01]  /*6cb0*/  MUFU.EX2 R21, R2 ;  /* 0x0000000200157308 */ /* 0x0009e20000000800 */
[----:B------:R-:W5:Y:S01]  /*6cc0*/  LDSM.16.MT88.4 R16, [R200+0x2000] ;  /* 0x00200000c810783b */ /* 0x000f620000004200 */
[----:B-1----:R-:W-:-:S05]  /*6cd0*/  FFMA.FTZ R0, R192, c[0x0][0x2d0], -R4 ;  /* 0x0000b400c0007a23 */ /* 0x002fca0000010804 */
[----:B------:R-:W-:Y:S01]  /*6ce0*/  HMMA.16816.F32.BF16 R36, R8, R14, R36 ;  /* 0x0000000e0824723c */ /* 0x000fe20000041824 */
[----:B------:R1:W1:Y:S01]  /*6cf0*/  MUFU.EX2 R8, R0 ;  /* 0x0000000000087308 */ /* 0x0002620000000800 */
[----:B----4-:R-:W-:-:S04]  /*6d00*/  @P4 IMAD.HI.U32 R2, R248, c[0x0][0x2c8], RZ ;  /* 0x0000b200f8024a27 */ /* 0x010fc800078e00ff */
[----:B-1----:R-:W-:-:S04]  /*6d10*/  FFMA.FTZ R0, R216, c[0x0][0x2d0], -R4 ;  /* 0x0000b400d8007a23 */ /* 0x002fc80000010804 */
[----:B------:R1:W4:Y:S02]  /*6d20*/  MUFU.EX2 R9, R0 ;  /* 0x0000000000097308 */ /* 0x0003240000000800 */
[----:B-1----:R-:W-:-:S06]  /*6d30*/  FFMA.FTZ R0, R218, c[0x0][0x2d0], -R4 ;  /* 0x0000b400da007a23 */ /* 0x002fcc0000010804 */
[----:B------:R1:W-:Y:S02]  /*6d40*/  MUFU.EX2 R10, R0 ;  /* 0x00000000000a7308 */ /* 0x0003e40000000800 */
[----:B-1----:R-:W-:Y:S01]  /*6d50*/  IMAD.MOV.U32 R0, RZ, RZ, R248 ;  /* 0x000000ffff007224 */ /* 0x002fe200078e00f8 */
[----:B------:R-:W-:-:S04]  /*6d60*/  @P4 SHF.R.U32.HI R0, RZ, c[0x0][0x2cc], R2 ;  /* 0x0000b300ff004a19 */ /* 0x000fc80000011602 */
[----:B------:R-:W-:-:S05]  /*6d70*/  IADD3 R0, R0, R250, -R251 ;  /* 0x000000fa00007210 */ /* 0x000fca0007ffe8fb */
[----:B------:R-:W-:-:S05]  /*6d80*/  IMAD.HI R0, R0, 0x66666667, RZ ;  /* 0x6666666700007827 */ /* 0x000fca00078e02ff */
[----:B------:R-:W-:Y:S01]  /*6d90*/  SHF.R.U32.HI R2, RZ, 0x1f, R0 ;  /* 0x0000001fff027819 */ /* 0x000fe20000011600 */
[----:B------:R1:W1:Y:S03]  /*6da0*/  MUFU.EX2 R65, R3 ;  /* 0x0000000300417308 */ /* 0x0002660000000800 */
[----:B------:R-:W-:Y:S01]  /*6db0*/  LEA.HI.SX32 R11, R0, R2, 0x1b ;  /* 0x00000002000b7211 */ /* 0x000fe200078fdaff */
[----:B------:R-:W-:Y:S02]  /*6dc0*/  FADD.FTZ R2, R243, R231 ;  /* 0x000000e7f3027221 */ /* 0x000fe40000010000 */
[----:B------:R-:W-:Y:S02]  /*6dd0*/  FADD.FTZ R0, R227, R6 ;  /* 0x00000006e3007221 */ /* 0x000fe40000010000 */
[----:B------:R-:W-:Y:S02]  /*6de0*/  FADD.FTZ R6, R238, R237 ;  /* 0x000000edee067221 */ /* 0x000fe40000010000 */
[----:B------:R-:W-:-:S02]  /*6df0*/  FADD.FTZ R5, R230, R2 ;  /* 0x00000002e6057221 */ /* 0x000fc40000010000 */
[----:B------:R-:W-:Y:S02]  /*6e00*/  FADD.FTZ R4, R7, R0 ;  /* 0x0000000007047221 */ /* 0x000fe40000010000 */
[----:B-1----:R-:W-:Y:S02]  /*6e10*/  FADD.FTZ R3, R242, R241 ;  /* 0x000000f1f2037221 */ /* 0x002fe40000010000 */
        /* <DEDUP_REMOVED lines=55> */
[----:B---3--:R-:W-:Y:S02]  /*7190*/  FADD.FTZ R2, R12, R0 ;  /* 0x000000000c027221 */ /* 0x008fe40000010000 */
[----:B------:R-:W-:Y:S02]  /*71a0*/  FADD.FTZ R0, R64, R4 ;  /* 0x0000000440007221 */ /* 0x000fe40000010000 */
[----:B------:R-:W-:-:S02]  /*71b0*/  FADD.FTZ R4, R24, R5 ;  /* 0x0000000518047221 */ /* 0x000fc40000010000 */
[----:B------:R-:W-:Y:S02]  /*71c0*/  FADD.FTZ R3, R76, R3 ;  /* 0x000000034c037221 */ /* 0x000fe40000010000 */
[----:B------:R-:W-:Y:S02]  /*71d0*/  FADD.FTZ R2, R8, R2 ;  /* 0x0000000208027221 */ /* 0x000fe40000010000 */
[----:B------:R-:W-:Y:S02]  /*71e0*/  FADD.FTZ R0, R66, R0 ;  /* 0x0000000042007221 */ /* 0x000fe40000010000 */
[----:B------:R-:W-:Y:S02]  /*71f0*/  FADD.FTZ R4, R22, R4 ;  /* 0x0000000416047221 */ /* 0x000fe40000010000 */
[----:B------:R-:W-:Y:S02]  /*7200*/  FADD.FTZ R3, R77, R3 ;  /* 0x000000034d037221 */ /* 0x000fe40000010000 */
[----:B----4-:R-:W-:-:S02]  /*7210*/  FADD.FTZ R2, R9, R2 ;  /* 0x0000000209027221 */ /* 0x010fc40000010000 */
[----:B------:R-:W-:Y:S01]  /*7220*/  FADD.FTZ R0, R65, R0 ;  /* 0x0000000041007221 */ /* 0x000fe20000010000 */
[----:B------:R-:W-:Y:S01]  /*7230*/  IMNMX R13, R249, R11, !PT ;  /* 0x0000000bf90d7217 */ /* 0x000fe20007800200 */
[----:B------:R-:W-:Y:S02]  /*7240*/  FADD.FTZ R4, R21, R4 ;  /* 0x0000000415047221 */ /* 0x000fe40000010000 */
[----:B------:R-:W-:Y:S02]  /*7250*/  FADD.FTZ R5, R75, R3 ;  /* 0x000000034b057221 */ /* 0x000fe40000010000 */
[----:B------:R-:W-:Y:S02]  /*7260*/  FADD.FTZ R3, R10, R2 ;  /* 0x000000020a037221 */ /* 0x000fe40000010000 */
[----:B------:R-:W-:Y:S02]  /*7270*/  FADD.FTZ R2, R25, R0 ;  /* 0x0000000019027221 */ /* 0x000fe40000010000 */
[----:B------:R-:W-:Y:S01]  /*7280*/  FADD.FTZ R0, R20, R4 ;  /* 0x0000000414007221 */ /* 0x000fe20000010000 */
[----:B------:R1:W-:Y:S04]  /*7290*/  STL [R1+0x4], R13 ;  /* 0x0000040d01007387 */ /* 0x0003e80000100800 */
[----:B------:R1:W-:Y:S01]  /*72a0*/  STL [R1+0x14], R5 ;  /* 0x0000140501007387 */ /* 0x0003e20000100800 */
[----:B------:R-:W-:-:S03]  /*72b0*/  IADD3 R212, R246, -0x2, RZ ;  /* 0xfffffffef6d47810 */ /* 0x000fc60007ffe0ff */
[----:B------:R1:W-:Y:S04]  /*72c0*/  STL [R1+0x18], R3 ;  /* 0x0000180301007387 */ /* 0x0003e80000100800 */
[----:B------:R1:W-:Y:S04]  /*72d0*/  STL [R1+0x20], R0 ;  /* 0x0000200001007387 */ /* 0x0003e80000100800 */
[----:B------:R1:W-:Y:S01]  /*72e0*/  STL [R1+0x1c], R2 ;  /* 0x00001c0201007387 */ /* 0x0003e20000100800 */
[----:B------:R-:W-:Y:S02]  /*72f0*/  ISETP.GE.AND P0, PT, R212, R13, PT ;  /* 0x0000000dd400720c */ /* 0x000fe40003f06270 */
[----:B------:R-:W-:-:S02]  /*7300*/  F2FP.BF16.PACK_AB R144, R66, R64 ;  /* 0x000000404290723e */ /* 0x000fc400000010ff */
[----:B------:R-:W-:Y:S02]  /*7310*/  F2FP.BF16.PACK_AB R145, R22, R24 ;  /* 0x000000181691723e */ /* 0x000fe400000010ff */
[----:B------:R-:W-:Y:S02]  /*7320*/  F2FP.BF16.PACK_AB R146, R25, R65 ;  /* 0x000000411992723e */ /* 0x000fe400000010ff */
[----:B------:R-:W-:Y:S02]  /*7330*/  F2FP.BF16.PACK_AB R147, R20, R21 ;  /* 0x000000151493723e */ /* 0x000fe400000010ff */
[----:B------:R-:W-:Y:S02]  /*7340*/  F2FP.BF16.PACK_AB R148, R76, R78 ;  /* 0x0000004e4c94723e */ /* 0x000fe400000010ff */
[----:B------:R-:W-:Y:S02]  /*7350*/  F2FP.BF16.PACK_AB R149, R8, R12 ;  /* 0x0000000c0895723e */ /* 0x000fe400000010ff */
[----:B------:R-:W-:-:S02]  /*7360*/  F2FP.BF16.PACK_AB R150, R75, R77 ;  /* 0x0000004d4b96723e */ /* 0x000fc400000010ff */
[----:B------:R-:W-:Y:S01]  /*7370*/  F2FP.BF16.PACK_AB R151, R10, R9 ;  /* 0x000000090a97723e */ /* 0x000fe200000010ff */
[C---:B--2---:R-:W-:Y:S08]  /*7380*/  HMMA.16816.F32.BF16 R96, R144.reuse, R102, R88 ;  /* 0x000000669060723c */ /* 0x044ff00000041858 */
        /* <DEDUP_REMOVED lines=8> */
[----:B-----5:R-:W-:Y:S08]  /*7410*/  HMMA.16816.F32.BF16 R140, R144, R16, R140 ;  /* 0x00000010908c723c */ /* 0x020ff0000004188c */
[C---:B------:R-:W-:Y:S08]  /*7420*/  HMMA.16816.F32.BF16 R100, R148.reuse, R102, R52 ;  /* 0x000000669464723c */ /* 0x040ff00000041834 */
[C---:B------:R-:W-:Y:S08]  /*7430*/  HMMA.16816.F32.BF16 R116, R148.reuse, R118, R32 ;  /* 0x000000769474723c */ /* 0x040ff00000041820 */
[C---:B------:R-:W-:Y:S08]  /*7440*/  HMMA.16816.F32.BF16 R132, R148.reuse, R134, R28 ;  /* 0x000000869484723c */ /* 0x040ff0000004181c */
[----:B------:R-:W-:Y:S08]  /*7450*/  HMMA.16816.F32.BF16 R136, R148, R16, R44 ;  /* 0x000000109488723c */ /* 0x000ff0000004182c */
[-C--:B------:R-:W-:Y:S08]  /*7460*/  HMMA.16816.F32.BF16 R144, R144, R18.reuse, R60 ;  /* 0x000000129090723c */ /* 0x080ff0000004183c */
[----:B------:R-:W-:Y:S01]  /*7470*/  HMMA.16816.F32.BF16 R148, R148, R18, R36 ;  /* 0x000000129494723c */ /* 0x000fe20000041824 */
[----:B------:R-:W-:Y:S07]  /*7480*/  @!P0 BRA `(.L_x_1227) ;  /* 0x0000463000008947 */ /* 0x000fee0003800000 */
[----:B-1----:R-:W-:Y:S01]  /*7490*/  IMAD.IADD R0, R247, 0x1, R248 ;  /* 0x00000001f7007824 */ /* 0x002fe200078e02f8 */
[----:B------:R-:W-:Y:S01]  /*74a0*/  MOV R3, R73 ;  /* 0x0000004900037202 */ /* 0x000fe20000000f00 */
[----:B------:R-:W-:Y:S01]  /*74b0*/  IMAD.MOV.U32 R84, RZ, RZ, R72 ;  /* 0x000000ffff547224 */ /* 0x000fe200078e0048 */
[----:B------:R-:W-:Y:S01]  /*74c0*/  MOV R85, R71 ;  /* 0x0000004700557202 */ /* 0x000fe20000000f00 */
[----:B------:R-:W-:Y:S01]  /*74d0*/  IMAD.MOV.U32 R86, RZ, RZ, R70 ;  /* 0x000000ffff567224 */ /* 0x000fe200078e0046 */
[----:B------:R1:W-:Y:S01]  /*74e0*/  STL [R1], R0 ;  /* 0x0000000001007387 */ /* 0x0003e20000100800 */
[----:B------:R-:W-:Y:S01]  /*74f0*/  MOV R188, R212 ;  /* 0x000000d400bc7202 */ /* 0x000fe20000000f00 */
[----:B-1----:R-:W-:-:S05]  /*7500*/  @P4 IMAD.HI.U32 R0, R0, c[0x0][0x2c8], RZ ;  /* 0x0000b20000004a27 */ /* 0x002fca00078e00ff */
[----:B------:R-:W-:-:S05]  /*7510*/  @P4 SHF.R.U32.HI R0, RZ, c[0x0][0x2cc], R0 ;  /* 0x0000b300ff004a19 */ /* 0x000fca0000011600 */
[----:B------:R1:W-:Y:S02]  /*7520*/  @P4 STL [R1+0x8], R0 ;  /* 0x0000080001004387 */ /* 0x0003e40000100800 */
.L_x_1228:
[----:B--2---:R-:W2:Y:S01]  /*7530*/  LDL R218, [R1+0x24] ;  /* 0x0000240001da7983 */ /* 0x004ea20000100800 */
[----:B------:R-:W-:Y:S04]  /*7540*/  DEPBAR.LE SB0, 0x0 ;  /* 0x000080000000791a */ /* 0x000fe80000000000 */
[----:B------:R-:W3:Y:S01]  /*7550*/  LDL R2, [R1+0x48] ;  /* 0x0000480001027983 */ /* 0x000ee20000100800 */
[----:B------:R-:W-:Y:S03]  /*7560*/  WARPSYNC 0xffffffff ;  /* 0xffffffff00007948 */ /* 0x000fe60003800000 */
[----:B------:R-:W4:Y:S06]  /*7570*/  LDL.64 R178, [R1+0x40] ;  /* 0x0000400001b27983 */ /* 0x000f2c0000100a00 */
[----:B------:R-:W-:Y:S08]  /*7580*/  BAR.SYNC.DEFER_BLOCKING 0x0 ;  /* 0x0000000000007b1d */ /* 0x000ff00000010000 */
[----:B------:R-:W-:Y:S08]  /*7590*/  LDSM.16.M88.4 R80, [R203] ;  /* 0x00000000cb50783b */ /* 0x000ff00000000200 */
[----:B------:R-:W5:Y:S08]  /*75a0*/  LDSM.16.M88.4 R16, [R196] ;  /* 0x00000000c410783b */ /* 0x000f700000000200 */
        /* <DEDUP_REMOVED lines=8> */
[----:B------:R-:W2:Y:S08]  /*7630*/  LDSM.16.M88.4 R168, [R211] ;  /* 0x00000000d3a8783b */ /* 0x000eb00000000200 */
[----:B------:R-:W2:Y:S08]  /*7640*/  LDSM.16.M88.4 R172, [R210] ;  /* 0x00000000d2ac783b */ /* 0x000eb00000000200 */
[----:B------:R-:W4:Y:S04]  /*7650*/  LDL R217, [R1+0x8] ;  /* 0x0000080001d97983 */ /* 0x000f280000100800 */
[----:B------:R-:W4:Y:S04]  /*7660*/  LDL R216, [R1+0x4c] ;  /* 0x00004c0001d87983 */ /* 0x000f280000100800 */
[----:B------:R-:W4:Y:S04]  /*7670*/  LDL R215, [R1+0x10] ;  /* 0x0000100001d77983 */ /* 0x000f280000100800 */
[----:B------:R-:W4:Y:S01]  /*7680*/  LDL R195, [R1+0xc] ;  /* 0x00000c0001c37983 */ /* 0x000f220000100800 */
[-C--:B-----5:R-:W-:Y:S08]  /*7690*/  HMMA.16816.F32.BF16 R4, R80, R16.reuse, RZ ;  /* 0x000000105004723c */ /* 0x0a0ff000000418ff */
[C---:B-1----:R-:W-:Y:S08]  /*76a0*/  HMMA.16816.F32.BF16 R8, R76.reuse, R16, RZ ;  /* 0x000000104c08723c */ /* 0x042ff000000418ff */
        /* <DEDUP_REMOVED lines=20> */
[-C--:B------:R-:W-:Y:S07]  /*77f0*/  HMMA.16816.F32.BF16 R4, R156, R160.reuse, R4 ;  /* 0x000000a09c04723c */ /* 0x080fee0000041804 */
[----:B------:R-:W-:Y:S01]  /*7800*/  @!P2 SHF.R.S32.HI R0, RZ, 0x1f, R188 ;  /* 0x0000001fff00a819 */ /* 0x000fe200000114bc */
[C---:B------:R-:W-:Y:S04]  /*7810*/  HMMA.16816.F32.BF16 R8, R164.reuse, R160, R8 ;  /* 0x000000a0a408723c */ /* 0x040fe80000041808 */
[----:B------:R-:W-:Y:S03]  /*7820*/  @!P2 IMAD R0, R0, c[0x0][0x208], RZ ;  /* 0x000082000000aa24 */ /* 0x000fe600078e02ff */
[C---:B------:R-:W-:Y:S01]  /*7830*/  @!P2 IMAD.WIDE.U32 R160, R188.reuse, c[0x0][0x208], RZ ;  /* 0x00008200bca0aa25 */ /* 0x040fe200078e00ff */
[-C--:B------:R-:W-:Y:S04]  /*7840*/  HMMA.16816.F32.BF16 R12, R164, R162.reuse, R12 ;  /* 0x000000a2a40c723c */ /* 0x080fe8000004180c */
[----:B------:R-:W-:Y:S04]  /*7850*/  @!P2 IMAD R0, R188, c[0x0][0x20c], R0 ;  /* 0x00008300bc00aa24 */ /* 0x000fe800078e0200 */
[C---:B------:R-:W-:Y:S04]  /*7860*/  HMMA.16816.F32.BF16 R16, R156.reuse, R162, R16 ;  /* 0x000000a29c10723c */ /* 0x040fe80000041810 */
[----:B------:R-:W-:Y:S04]  /*7870*/  @!P2 IADD3 R0, R161, R0, RZ ;  /* 0x00000000a100a210 */ /* 0x000fe80007ffe0ff */
[-C--:B------:R-:W-:Y:S04]  /*7880*/  HMMA.16816.F32.BF16 R20, R156, R168.reuse, R20 ;  /* 0x000000a89c14723c */ /* 0x080fe80000041814 */
[----:B------:R-:W-:Y:S04]  /*7890*/  @!P2 IMAD R0, R0, 0x50, RZ ;  /* 0x000000500000a824 */ /* 0x000fe800078e02ff */
[C---:B------:R-:W-:Y:S07]  /*78a0*/  HMMA.16816.F32.BF16 R24, R164.reuse, R168, R24 ;  /* 0x000000a8a418723c */ /* 0x040fee0000041818 */
[----:B------:R-:W-:Y:S01]  /*78b0*/  @!P2 IMAD.MOV.U32 R169, RZ, RZ, c[0x0][0x208] ;  /* 0x00008200ffa9a624 */ /* 0x000fe200078e00ff */
[-C--:B------:R-:W-:Y:S08]  /*78c0*/  HMMA.16816.F32.BF16 R28, R164, R170.reuse, R28 ;  /* 0x000000aaa41c723c */ /* 0x080ff0000004181c */
[C---:B------:R-:W-:Y:S07]  /*78d0*/  HMMA.16816.F32.BF16 R32, R156.reuse, R170, R32 ;  /* 0x000000aa9c20723c */ /* 0x040fee0000041820 */
[----:B---3--:R-:W-:Y:S01]  /*78e0*/  @!P2 MOV R171, R2 ;  /* 0x0000000200aba202 */ /* 0x008fe20000000f00 */
[-C--:B------:R-:W-:Y:S04]  /*78f0*/  HMMA.16816.F32.BF16 R36, R156, R172.reuse, R36 ;  /* 0x000000ac9c24723c */ /* 0x080fe80000041824 */
[----:B----4-:R-:W-:Y:S01]  /*7900*/  @!P2 IMAD.MOV.U32 R170, RZ, RZ, R178 ;  /* 0x000000ffffaaa224 */ /* 0x010fe200078e00b2 */
[----:B------:R-:W-:Y:S03]  /*7910*/  @!P2 SHF.L.U32 R2, R169, 0x5, RZ ;  /* 0x00000005a902a819 */ /* 0x000fe600000006ff */
[C---:B------:R-:W-:Y:S04]  /*7920*/  HMMA.16816.F32.BF16 R40, R164.reuse, R172, R40 ;  /* 0x000000aca428723c */ /* 0x040fe80000041828 */
[----:B------:R-:W-:Y:S02]  /*7930*/  @!P2 IMAD.WIDE.U32 R170, R160, 0x50, R170 ;  /* 0x00000050a0aaa825 */ /* 0x000fe400078e00aa */
[----:B------:R-:W2:Y:S02]  /*7940*/  LDSM.16.M88.4 R160, [R208] ;  /* 0x00000000d0a0783b */ /* 0x000ea40000000200 */
[----:B------:R-:W-:Y:S01]  /*7950*/  @!P2 IMAD.MOV.U32 R172, RZ, RZ, 0x5 ;  /* 0x00000005ffaca424 */ /* 0x000fe200078e00ff */
[C---:B------:R-:W-:Y:S01]  /*7960*/  @!P2 LEA R168, P0, R170.reuse, c[0x0][0x1f8], 0x1 ;  /* 0x00007e00aaa8aa11 */ /* 0x040fe200078008ff */
[-C--:B------:R-:W-:Y:S03]  /*7970*/  HMMA.16816.F32.BF16 R44, R164, R174.reuse, R44 ;  /* 0x000000aea42c723c */ /* 0x080fe6000004182c */
[----:B------:R-:W-:Y:S02]  /*7980*/  @!P2 IADD3 R87, R171, R0, RZ ;  /* 0x00000000ab57a210 */ /* 0x000fe40007ffe0ff */
[----:B------:R-:W-:Y:S02]  /*7990*/  @!P2 SHF.L.U64.HI R0, R169, R172, c[0x0][0x20c] ;  /* 0x00008300a900a619 */ /* 0x000fe400000102ac */
[----:B------:R-:W-:Y:S01]  /*79a0*/  @!P2 LEA.HI.X R169, R170, c[0x0][0x1fc], R87, 0x1, P0 ;  /* 0x00007f00aaa9aa11 */ /* 0x000fe200000f0c57 */
[C---:B------:R-:W-:Y:S04]  /*79b0*/  HMMA.16816.F32.BF16 R48, R156.reuse, R174, R48 ;  /* 0x000000ae9c30723c */ /* 0x040fe80000041830 */
[----:B------:R-:W-:Y:S01]  /*79c0*/  @!PT LDS RZ, [RZ] ;  /* 0x00000000fffff984 */ /* 0x000fe20000000800 */
[----:B------:R-:W-:Y:S01]  /*79d0*/  @!PT LDS RZ, [RZ] ;  /* 0x00000000fffff984 */ /* 0x000fe20000000800 */
[----:B------:R-:W-:Y:S01]  /*79e0*/  @!PT LDS RZ, [RZ] ;  /* 0x00000000fffff984 */ /* 0x000fe20000000800 */
[----:B------:R3:W-:Y:S01]  /*79f0*/  @!P2 LDGSTS.E.BYPASS.LTC128B.128 [R213+0x100], [R168.64], !P6 ;  /* 0x00100000a8d5afae */ /* 0x0007e2000f101d48 */
[-C--:B------:R-:W-:Y:S03]  /*7a00*/  @!P2 IADD3 R176, P1, R168, R2.reuse, RZ ;  /* 0x00000002a8b0a210 */ /* 0x080fe60007f3e0ff */
[-C--:B-1----:R-:W-:Y:S04]  /*7a10*/  HMMA.16816.F32.BF16 R52, R156, R152.reuse, R52 ;  /* 0x000000989c34723c */ /* 0x082fe80000041834 */
[--C-:B------:R-:W-:Y:S01]  /*7a20*/  @!P2 IMAD.X R177, R169, 0x1, R0.reuse, P1 ;  /* 0x00000001a9b1a824 */ /* 0x100fe200008e0600 */
[----:B------:R-:W-:Y:S03]  /*7a30*/  @!P2 IADD3 R172, P0, R176, R2, RZ ;  /* 0x00000002b0aca210 */ /* 0x000fe60007f1e0ff */
[C---:B------:R-:W-:Y:S01]  /*7a40*/  HMMA.16816.F32.BF16 R56, R164.reuse, R152, R56 ;  /* 0x00000098a438723c */ /* 0x040fe20000041838 */
[----:B------:R1:W-:Y:S03]  /*7a50*/  @!P2 LDGSTS.E.BYPASS.LTC128B.128 [R213+0x900], [R176.64], !P6 ;  /* 0x00900000b0d5afae */ /* 0x0003e6000f101d48 */
[----:B------:R-:W-:Y:S02]  /*7a60*/  @!P2 IADD3.X R173, R177, R0, RZ, P0, !PT ;  /* 0x00000000b1ada210 */ /* 0x000fe400007fe4ff */
[-C--:B------:R-:W-:Y:S02]  /*7a70*/  @!P2 IADD3 R170, P1, R172, R2.reuse, RZ ;  /* 0x00000002acaaa210 */ /* 0x080fe40007f3e0ff */
[-C--:B------:R-:W-:Y:S01]  /*7a80*/  HMMA.16816.F32.BF16 R60, R164, R154.reuse, R60 ;  /* 0x0000009aa43c723c */ /* 0x080fe2000004183c */
[----:B------:R4:W-:Y:S03]  /*7a90*/  @!P2 LDGSTS.E.BYPASS.LTC128B.128 [R213+0x1100], [R172.64], !P6 ;  /* 0x01100000acd5afae */ /* 0x0009e6000f101d48 */
[----:B------:R-:W-:Y:S01]  /*7aa0*/  @!P2 IMAD.X R171, R173, 0x1, R0, P1 ;  /* 0x00000001adaba824 */ /* 0x000fe200008e0600 */
[----:B---3--:R-:W-:Y:S03]  /*7ab0*/  @!P2 IADD3 R168, P0, R170, R2, RZ ;  /* 0x00000002aaa8a210 */ /* 0x008fe60007f1e0ff */
[C---:B------:R-:W-:Y:S01]  /*7ac0*/  HMMA.16816.F32.BF16 R64, R156.reuse, R154, R64 ;  /* 0x0000009a9c40723c */ /* 0x040fe20000041840 */
[----:B------:R3:W-:Y:S03]  /*7ad0*/  @!P2 LDGSTS.E.BYPASS.LTC128B.128 [R213+0x1900], [R170.64], !P6 ;  /* 0x01900000aad5afae */ /* 0x0007e6000f101d48 */
[----:B------:R-:W-:Y:S04]  /*7ae0*/  @!P2 IADD3.X R169, R171, R0, RZ, P0, !PT ;  /* 0x00000000aba9a210 */ /* 0x000fe800007fe4ff */
[-C--:B--2---:R-:W-:Y:S01]  /*7af0*/  HMMA.16816.F32.BF16 R68, R156, R160.reuse, R68 ;  /* 0x000000a09c44723c */ /* 0x084fe20000041844 */
[----:B------:R3:W-:Y:S07]  /*7b00*/  @!P2 LDGSTS.E.BYPASS.LTC128B.128 [R213+0x2100], [R168.64], !P6 ;  /* 0x02100000a8d5afae */ /* 0x0007ee000f101d48 */
[C---:B------:R-:W-:Y:S01]  /*7b10*/  HMMA.16816.F32.BF16 R72, R164.reuse, R160, R72 ;  /* 0x000000a0a448723c */ /* 0x040fe20000041848 */
[----:B-1----:R-:W-:Y:S07]  /*7b20*/  LDSM.16.M88.4 R176, [R204+0x2000] ;  /* 0x00200000ccb0783b */ /* 0x002fee0000000200 */
[-C--:B------:R-:W-:Y:S01]  /*7b30*/  HMMA.16816.F32.BF16 R76, R164, R162.reuse, R76 ;  /* 0x000000a2a44c723c */ /* 0x080fe2000004184c */
[----:B----4-:R-:W-:Y:S07]  /*7b40*/  LDSM.16.M88.4 R172, [R202] ;  /* 0x00000000caac783b */ /* 0x010fee0000000200 */
[----:B------:R-:W-:Y:S01]  /*7b50*/  HMMA.16816.F32.BF16 R80, R156, R162, R80 ;  /* 0x000000a29c50723c */ /* 0x000fe20000041850 */
[----:B------:R-:W-:Y:S08]  /*7b60*/  LDSM.16.M88.4 R180, [R202+0x800] ;  /* 0x00080000cab4783b */ /* 0x000ff00000000200 */
[----:B---3--:R-:W1:Y:S08]  /*7b70*/  LDSM.16.M88.4 R168, [R204] ;  /* 0x00000000cca8783b */ /* 0x008e700000000200 */
[----:B------:R-:W2:Y:S08]  /*7b80*/  LDSM.16.M88.4 R152, [R202+0x1000] ;  /* 0x00100000ca98783b */ /* 0x000eb00000000200 */
[----:B------:R-:W3:Y:S08]  /*7b90*/  LDSM.16.M88.4 R164, [R202+0x1800] ;  /* 0x00180000caa4783b */ /* 0x000ef00000000200 */
        /* <DEDUP_REMOVED lines=8> */
[----:B------:R-:W5:Y:S07]  /*7c20*/  LDSM.16.M88.4 R172, [R205+0x2000] ;  /* 0x00200000cdac783b */ /* 0x000f6e0000000200 */
        /* <DEDUP_REMOVED lines=27> */
[----:B------:R1:W2:Y:S02]  /*7de0*/  MUFU.TANH R193, R0 ;  /* 0x0000000000c17308 */ /* 0x0002a40000002400 */
[----:B-1----:R-:W-:Y:S08]  /*7df0*/  FMUL.FTZ R0, R6, c[0x0][0x320] ;  /* 0x0000c80006007a20 */ /* 0x002ff00000410000 */
[----:B------:R1:W-:Y:S02]  /*7e00*/  MUFU.TANH R192, R0 ;  /* 0x0000000000c07308 */ /* 0x0003e40000002400 */
        /* <DEDUP_REMOVED lines=16> */
[----:B------:R3:W5:Y:S10]  /*7f10*/  MUFU.TANH R185, R0 ;  /* 0x0000000000b97308 */ /* 0x0007740000002400 */
[----:B------:R2:W-:Y:S01]  /*7f20*/  MUFU.TANH R166, R4 ;  /* 0x0000000400a67308 */ /* 0x0005e20000002400 */
[-C--:B-1----:R-:W-:Y:S08]  /*7f30*/  HMMA.16816.F32.BF16 R36, R156, R8.reuse, R36 ;  /* 0x000000089c24723c */ /* 0x082ff00000041824 */
[C---:B------:R-:W-:Y:S04]  /*7f40*/  HMMA.16816.F32.BF16 R40, R172.reuse, R8, R40 ;  /* 0x00000008ac28723c */ /* 0x040fe80000041828 */
[----:B---3--:R-:W-:Y:S04]  /*7f50*/  FMUL.FTZ R0, R13, c[0x0][0x320] ;  /* 0x0000c8000d007a20 */ /* 0x008fe80000410000 */
[-C--:B------:R-:W-:Y:S01]  /*7f60*/  HMMA.16816.F32.BF16 R44, R172, R10.reuse, R44 ;  /* 0x0000000aac2c723c */ /* 0x080fe2000004182c */
[----:B------:R1:W-:Y:S01]  /*7f70*/  MUFU.TANH R184, R0 ;  /* 0x0000000000b87308 */ /* 0x0003e20000002400 */
[----:B--2---:R-:W2:Y:S06]  /*7f80*/  LDSM.16.M88.4 R4, [R199+0x1800] ;  /* 0x00180000c704783b */ /* 0x004eac0000000200 */
[C---:B------:R-:W-:Y:S02]  /*7f90*/  HMMA.16816.F32.BF16 R48, R156.reuse, R10, R48 ;  /* 0x0000000a9c30723c */ /* 0x040fe40000041830 */
[----:B------:R-:W3:Y:S06]  /*7fa0*/  LDSM.16.M88.4 R8, [R199+0x2000] ;  /* 0x00200000c708783b */ /* 0x000eec0000000200 */
[----:B------:R-:W-:Y:S01]  /*7fb0*/  FMUL.FTZ R12, R43, c[0x0][0x320] ;  /* 0x0000c8002b0c7a20 */ /* 0x000fe20000410000 */
[----:B------:R-:W-:Y:S04]  /*7fc0*/  DEPBAR.LE SB0, 0x0 ;  /* 0x000080000000791a */ /* 0x000fe80000000000 */
[----:B------:R4:W-:Y:S01]  /*7fd0*/  MUFU.TANH R180, R12 ;  /* 0x0000000c00b47308 */ /* 0x0009e20000002400 */
[----:B------:R-:W-:Y:S02]  /*7fe0*/  BAR.SYNC.DEFER_BLOCKING 0x0 ;  /* 0x0000000000007b1d */ /* 0x000fe40000010000 */
[----:B------:R-:W-:Y:S02]  /*7ff0*/  FMUL.FTZ R2, R44, c[0x0][0x320] ;  /* 0x0000c8002c027a20 */ /* 0x000fe40000410000 */
[----:B-1----:R-:W-:Y:S05]  /*8000*/  FMUL.FTZ R0, R14, c[0x0][0x320] ;  /* 0x0000c8000e007a20 */ /* 0x002fea0000410000 */
[----:B------:R1:W-:Y:S10]  /*8010*/  MUFU.TANH R183, R0 ;  /* 0x0000000000b77308 */ /* 0x0003f40000002400 */
[----:B------:R3:W-:Y:S01]  /*8020*/  MUFU.TANH R182, R2 ;  /* 0x0000000200b67308 */ /* 0x0007e20000002400 */
[----:B----4-:R-:W-:Y:S01]  /*8030*/  FMUL.FTZ R12, R48, c[0x0][0x320] ;  /* 0x0000c800300c7a20 */ /* 0x010fe20000410000 */
[-C--:B--2---:R-:W-:Y:S05]  /*8040*/  HMMA.16816.F32.BF16 R52, R156, R4.reuse, R52 ;  /* 0x000000049c34723c */ /* 0x084fea0000041834 */
[----:B-1----:R-:W-:Y:S03]  /*8050*/  FMUL.FTZ R0, R15, c[0x0][0x320] ;  /* 0x0000c8000f007a20 */ /* 0x002fe60000410000 */
[C---:B------:R-:W-:Y:S01]  /*8060*/  HMMA.16816.F32.BF16 R56, R172.reuse, R4, R56 ;  /* 0x00000004ac38723c */ /* 0x040fe20000041838 */
[----:B------:R1:W2:Y:S07]  /*8070*/  MUFU.TANH R181, R0 ;  /* 0x0000000000b57308 */ /* 0x0002ae0000002400 */
[-C--:B------:R-:W-:Y:S04]  /*8080*/  HMMA.16816.F32.BF16 R60, R172, R6.reuse, R60 ;  /* 0x00000006ac3c723c */ /* 0x080fe8000004183c */
[----:B---3--:R-:W-:Y:S04]  /*8090*/  FMUL.FTZ R2, R51, c[0x0][0x320] ;  /* 0x0000c80033027a20 */ /* 0x008fe80000410000 */
[----:B------:R-:W-:Y:S01]  /*80a0*/  FMUL.FTZ R4, R53, c[0x0][0x320] ;  /* 0x0000c80035047a20 */ /* 0x000fe20000410000 */
[----:B------:R-:W-:Y:S01]  /*80b0*/  MUFU.TANH R155, R2 ;  /* 0x00000002009b7308 */ /* 0x000fe20000002400 */
[C---:B------:R-:W-:Y:S08]  /*80c0*/  HMMA.16816.F32.BF16 R64, R156.reuse, R6, R64 ;  /* 0x000000069c40723c */ /* 0x040ff00000041840 */
[-C--:B------:R-:W-:Y:S04]  /*80d0*/  HMMA.16816.F32.BF16 R68, R156, R8.reuse, R68 ;  /* 0x000000089c44723c */ /* 0x080fe80000041844 */
[----:B-1----:R-:W-:Y:S04]  /*80e0*/  FMUL.FTZ R0, R16, c[0x0][0x320] ;  /* 0x0000c80010007a20 */ /* 0x002fe80000410000 */
[----:B------:R1:W-:Y:S01]  /*80f0*/  MUFU.TANH R178, R0 ;  /* 0x0000000000b27308 */ /* 0x0003e20000002400 */
[C---:B------:R-:W-:Y:S07]  /*8100*/  HMMA.16816.F32.BF16 R72, R172.reuse, R8, R72 ;  /* 0x00000008ac48723c */ /* 0x040fee0000041848 */
[----:B------:R-:W-:Y:S01]  /*8110*/  FMUL.FTZ R8, R55, c[0x0][0x320] ;  /* 0x0000c80037087a20 */ /* 0x000fe20000410000 */
[-C--:B------:R-:W-:Y:S03]  /*8120*/  HMMA.16816.F32.BF16 R76, R172, R10.reuse, R76 ;  /* 0x0000000aac4c723c */ /* 0x080fe6000004184c */
[----:B------:R3:W-:Y:S01]  /*8130*/  MUFU.TANH R51, R8 ;  /* 0x0000000800337308 */ /* 0x0007e20000002400 */
[----:B------:R-:W-:Y:S04]  /*8140*/  FMUL.FTZ R9, R59, c[0x0][0x320] ;  /* 0x0000c8003b097a20 */ /* 0x000fe80000410000 */
[----:B------:R-:W-:Y:S04]  /*8150*/  HMMA.16816.F32.BF16 R80, R156, R10, R80 ;  /* 0x0000000a9c50723c */ /* 0x000fe80000041850 */
[----:B-1----:R-:W-:Y:S04]  /*8160*/  FMUL.FTZ R0, R17, c[0x0][0x320] ;  /* 0x0000c80011007a20 */ /* 0x002fe80000410000 */
[----:B------:R1:W4:Y:S01]  /*8170*/  MUFU.TANH R13, R0 ;  /* 0x00000000000d7308 */ /* 0x0003220000002400 */
[----:B---3--:R-:W-:Y:S09]  /*8180*/  FMUL.FTZ R8, R58, c[0x0][0x320] ;  /* 0x0000c8003a087a20 */ /* 0x008ff20000410000 */
[----:B------:R-:W-:Y:S06]  /*8190*/  MUFU.TANH R59, R8 ;  /* 0x00000008003b7308 */ /* 0x000fec0000002400 */
[----:B------:R-:W-:Y:S02]  /*81a0*/  FMUL.FTZ R43, R83, c[0x0][0x320] ;  /* 0x0000c800532b7a20 */ /* 0x000fe40000410000 */
[----:B-1----:R-:W-:Y:S04]  /*81b0*/  FMUL.FTZ R0, R18, c[0x0][0x320] ;  /* 0x0000c80012007a20 */ /* 0x002fe80000410000 */
        /* <DEDUP_REMOVED lines=9> */
[----:B-1----:R-:W-:Y:S08]  /*8250*/  FMUL.FTZ R0, R23, c[0x0][0x320] ;  /* 0x0000c80017007a20 */ /* 0x002ff00000410000 */
[----:B------:R1:W-:Y:S02]  /*8260*/  MUFU.TANH R169, R0 ;  /* 0x0000000000a97308 */ /* 0x0003e40000002400 */
[----:B-1----:R-:W-:Y:S08]  /*8270*/  FMUL.FTZ R0, R24, c[0x0][0x320] ;  /* 0x0000c80018007a20 */ /* 0x002ff00000410000 */
[----:B------:R1:W-:Y:S02]  /*8280*/  MUFU.TANH R167, R0 ;  /* 0x0000000000a77308 */ /* 0x0003e40000002400 */
        /* <DEDUP_REMOVED lines=11> */
[----:B------:R1:W1:Y:S02]  /*8340*/  MUFU.TANH R26, R0 ;  /* 0x00000000001a7308 */ /* 0x0002640000002400 */
[----:B-1----:R-:W-:Y:S08]  /*8350*/  FMUL.FTZ R0, R33, c[0x0][0x320] ;  /* 0x0000c80021007a20 */ /* 0x002ff00000410000 */
[----:B------:R1:W-:Y:S10]  /*8360*/  MUFU.TANH R33, R4 ;  /* 0x0000000400217308 */ /* 0x0003f40000002400 */
[----:B------:R2:W-:Y:S01]  /*8370*/  MUFU.TANH R25, R0 ;  /* 0x0000000000197308 */ /* 0x0005e20000002400 */
[----:B-1----:R-:W-:Y:S02]  /*8380*/  FMUL.FTZ R4, R54, c[0x0][0x320] ;  /* 0x0000c80036047a20 */ /* 0x002fe40000410000 */
[----:B--2---:R-:W-:Y:S07]  /*8390*/  FMUL.FTZ R0, R34, c[0x0][0x320] ;  /* 0x0000c80022007a20 */ /* 0x004fee0000410000 */
        /* <DEDUP_REMOVED lines=12> */
[----:B------:R-:W-:Y:S10]  /*8460*/  MUFU.TANH R40, R12 ;  /* 0x0000000c00287308 */ /* 0x000ff40000002400 */
[----:B------:R1:W1:Y:S02]  /*8470*/  MUFU.TANH R32, R0 ;  /* 0x0000000000207308 */ /* 0x0002640000002400 */
        /* <DEDUP_REMOVED lines=14> */
[----:B-1----:R1:W2:Y:S02]  /*8560*/  LDL R0, [R1] ;  /* 0x0000000001007983 */ /* 0x0022a40000100800 */
[----:B--2---:R-:W-:Y:S05]  /*8570*/  @P4 IMAD.MOV.U32 R0, RZ, RZ, R217 ;  /* 0x000000ffff004224 */ /* 0x004fea00078e00d9 */
[----:B------:R-:W2:Y:S08]  /*8580*/  SHFL.IDX PT, R2, R0, RZ, 0x1c1f ;  /* 0x001c1fff00027589 */ /* 0x000eb000000e0000 */
[----:B------:R-:W1:Y:S08]  /*8590*/  SHFL.IDX PT, R6, R0, 0x1, 0x1c1f ;  /* 0x003c1f0000067f89 */ /* 0x000e7000000e0000 */
[----:B------:R-:W1:Y:S08]  /*85a0*/  SHFL.IDX PT, R12, R0, 0x2, 0x1c1f ;  /* 0x005c1f00000c7f89 */ /* 0x000e7000000e0000 */
[----:B------:R1:W2:Y:S02]  /*85b0*/  SHFL.IDX PT, R7, R0, 0x3, 0x1c1f ;  /* 0x007c1f0000077f89 */ /* 0x0002a400000e0000 */
[----:B-1----:R-:W-:Y:S02]  /*85c0*/  FMUL.FTZ R0, R52, c[0x0][0x320] ;  /* 0x0000c80034007a20 */ /* 0x002fe40000410000 */
[----:B------:R-:W-:Y:S10]  /*85d0*/  MUFU.TANH R52, R4 ;  /* 0x0000000400347308 */ /* 0x000ff40000002400 */
[----:B------:R1:W1:Y:S02]  /*85e0*/  MUFU.TANH R38, R0 ;  /* 0x0000000000267308 */ /* 0x0002640000002400 */
[----:B-1----:R-:W-:Y:S05]  /*85f0*/  IMAD R0, R188, -0x50, RZ ;  /* 0xffffffb0bc007824 */ /* 0x002fea00078e02ff */
[----:B------:R-:W-:Y:S02]  /*8600*/  IADD3 R0, -R216, 0x1, R0 ;  /* 0x00000001d8007810 */ /* 0x000fe40007ffe100 */
[----:B------:R-:W3:Y:S02]  /*8610*/  LDL.64 R216, [R1+0x38] ;  /* 0x0000380001d87983 */ /* 0x000ee40000100a00 */
[----:B------:R-:W-:Y:S04]  /*8620*/  IADD3 R5, -R195, R0, R215 ;  /* 0x00000000c3057210 */ /* 0x000fe80007ffe1d7 */
[C---:B--2---:R-:W-:Y:S01]  /*8630*/  IADD3 R4, R5.reuse, R2, RZ ;  /* 0x0000000205047210 */ /* 0x044fe20007ffe0ff */
[C---:B------:R-:W-:Y:S01]  /*8640*/  IMAD.IADD R2, R5.reuse, 0x1, R6 ;  /* 0x0000000105027824 */ /* 0x040fe200078e0206 */
[C---:B------:R-:W-:Y:S01]  /*8650*/  IADD3 R0, R5.reuse, R12, RZ ;  /* 0x0000000c05007210 */ /* 0x040fe20007ffe0ff */
[----:B------:R-:W-:Y:S01]  /*8660*/  IMAD.IADD R5, R5, 0x1, R7 ;  /* 0x0000000105057824 */ /* 0x000fe200078e0207 */
[----:B------:R-:W-:Y:S01]  /*8670*/  ISETP.GT.AND P5, PT, R4, 0x1, PT ;  /* 0x000000010400780c */ /* 0x000fe20003fa4270 */
[----:B------:R-:W-:Y:S01]  /*8680*/  FMUL.FTZ R7, R57, c[0x0][0x320] ;  /* 0x0000c80039077a20 */ /* 0x000fe20000410000 */
[----:B------:R-:W2:Y:S01]  /*8690*/  LDL R215, [R1+0x28] ;  /* 0x0000280001d77983 */ /* 0x000ea20000100800 */
[----:B------:R-:W-:Y:S01]  /*86a0*/  FMUL.FTZ R6, R56, c[0x0][0x320] ;  /* 0x0000c80038067a20 */ /* 0x000fe20000410000 */
[----:B------:R-:W-:Y:S01]  /*86b0*/  FSEL R11, R193, -INF , P5 ;  /* 0xff800000c10b7808 */ /* 0x000fe20002800000 */
[----:B------:R1:W-:Y:S01]  /*86c0*/  MUFU.TANH R55, R7 ;  /* 0x0000000700377308 */ /* 0x0003e20000002400 */
[----:B------:R-:W-:Y:S02]  /*86d0*/  ISETP.GT.AND P5, PT, R5, RZ, PT ;  /* 0x000000ff0500720c */ /* 0x000fe40003fa4270 */
[----:B------:R-:W-:Y:S02]  /*86e0*/  ISETP.GT.AND P2, PT, R2, 0x1, PT ;  /* 0x000000010200780c */ /* 0x000fe40003f44270 */
[----:B------:R-:W-:Y:S02]  /*86f0*/  FSEL R22, R187, -INF , P5 ;  /* 0xff800000bb167808 */ /* 0x000fe40002800000 */
[----:B------:R-:W-:Y:S02]  /*8700*/  FSEL R15, R191, -INF , P2 ;  /* 0xff800000bf0f7808 */ /* 0x000fe40001000000 */
[----:B------:R-:W-:Y:S01]  /*8710*/  ISETP.GT.AND P2, PT, R0, 0x8, PT ;  /* 0x000000080000780c */ /* 0x000fe20003f44270 */
[----:B------:R1:W-:Y:S01]  /*8720*/  MUFU.TANH R53, R6 ;  /* 0x0000000600357308 */ /* 0x0003e20000002400 */
[----:B------:R-:W-:Y:S02]  /*8730*/  ISETP.GT.AND P5, PT, R5, 0x9, PT ;  /* 0x000000090500780c */ /* 0x000fe40003fa4270 */
[----:B-----5:R-:W-:Y:S02]  /*8740*/  FSEL R20, R185, -INF , P2 ;  /* 0xff800000b9147808 */ /* 0x020fe40001000000 */
[----:B------:R-:W-:Y:S02]  /*8750*/  ISETP.GT.AND P2, PT, R4, 0x9, PT ;  /* 0x000000090400780c */ /* 0x000fe40003f44270 */
[----:B------:R-:W-:Y:S02]  /*8760*/  FSEL R27, R181, -INF , P5 ;  /* 0xff800000b51b7808 */ /* 0x000fe40002800000 */
[----:B----4-:R-:W-:Y:S01]  /*8770*/  FSEL R13, R13, -INF , P2 ;  /* 0xff8000000d0d7808 */ /* 0x010fe20001000000 */
[----:B------:R-:W-:Y:S01]  /*8780*/  MUFU.TANH R181, R9 ;  /* 0x0000000900b57308 */ /* 0x000fe20000002400 */
[----:B------:R-:W-:Y:S02]  /*8790*/  ISETP.GT.AND P2, PT, R2, 0x10, PT ;  /* 0x000000100200780c */ /* 0x000fe40003f44270 */
[C---:B------:R-:W-:Y:S01]  /*87a0*/  ISETP.GT.AND P5, PT, R4.reuse, 0x10, PT ;  /* 0x000000100400780c */ /* 0x040fe20003fa4270 */
[----:B-1----:R-:W-:Y:S01]  /*87b0*/  FMUL.FTZ R7, R65, c[0x0][0x320] ;  /* 0x0000c80041077a20 */ /* 0x002fe20000410000 */
[----:B------:R-:W-:Y:S02]  /*87c0*/  ISETP.GT.AND P0, PT, R4, RZ, PT ;  /* 0x000000ff0400720c */ /* 0x000fe40003f04270 */
[----:B------:R-:W-:Y:S02]  /*87d0*/  ISETP.GT.AND P3, PT, R2, RZ, PT ;  /* 0x000000ff0200720c */ /* 0x000fe40003f64270 */
[----:B------:R-:W-:Y:S01]  /*87e0*/  ISETP.GT.AND P1, PT, R0, RZ, PT ;  /* 0x000000ff0000720c */ /* 0x000fe20003f24270 */
[----:B------:R1:W-:Y:S01]  /*87f0*/  MUFU.TANH R37, R7 ;  /* 0x0000000700257308 */ /* 0x0003e20000002400 */
[----:B------:R-:W-:Y:S02]  /*8800*/  FSEL R30, R170, -INF , P2 ;  /* 0xff800000aa1e7808 */ /* 0x000fe40001000000 */
[C---:B------:R-:W-:Y:S01]  /*8810*/  ISETP.GT.AND P2, PT, R5.reuse, 0x11, PT ;  /* 0x000000110500780c */ /* 0x040fe20003f44270 */
[----:B------:R-:W-:Y:S01]  /*8820*/  FMUL.FTZ R6, R60, c[0x0][0x320] ;  /* 0x0000c8003c067a20 */ /* 0x000fe20000410000 */
[----:B------:R-:W-:Y:S02]  /*8830*/  FSEL R14, R192, -INF , P3 ;  /* 0xff800000c00e7808 */ /* 0x000fe40001800000 */
[C---:B------:R-:W-:Y:S02]  /*8840*/  ISETP.GT.AND P3, PT, R5.reuse, 0x1, PT ;  /* 0x000000010500780c */ /* 0x040fe40003f64270 */
[----:B------:R-:W-:Y:S01]  /*8850*/  FSEL R18, R190, -INF , P1 ;  /* 0xff800000be127808 */ /* 0x000fe20000800000 */
[----:B------:R4:W-:Y:S01]  /*8860*/  MUFU.TANH R54, R6 ;  /* 0x0000000600367308 */ /* 0x0009e20000002400 */
[----:B------:R-:W-:Y:S02]  /*8870*/  FSEL R47, R164, -INF , P2 ;  /* 0xff800000a42f7808 */ /* 0x000fe40001000000 */
[----:B------:R-:W-:Y:S02]  /*8880*/  ISETP.GT.AND P2, PT, R4, 0x18, PT ;  /* 0x000000180400780c */ /* 0x000fe40003f44270 */
[----:B------:R-:W-:Y:S02]  /*8890*/  FSEL R29, R176, -INF , P5 ;  /* 0xff800000b01d7808 */ /* 0x000fe40002800000 */
[----:B------:R-:W-:Y:S02]  /*88a0*/  FSEL R26, R26, -INF , P2 ;  /* 0xff8000001a1a7808 */ /* 0x000fe40001000000 */
[----:B------:R-:W-:Y:S02]  /*88b0*/  ISETP.GT.AND P2, PT, R4, 0x21, PT ;  /* 0x000000210400780c */ /* 0x000fe40003f44270 */
[----:B------:R-:W-:Y:S02]  /*88c0*/  ISETP.GT.AND P5, PT, R0, 0x11, PT ;  /* 0x000000110000780c */ /* 0x000fe40003fa4270 */
[----:B------:R-:W-:Y:S01]  /*88d0*/  FSEL R57, R36, -INF , P2 ;  /* 0xff80000024397808 */ /* 0x000fe20001000000 */
[----:B-1----:R-:W-:Y:S01]  /*88e0*/  FMUL.FTZ R7, R66, c[0x0][0x320] ;  /* 0x0000c80042077a20 */ /* 0x002fe20000410000 */
[----:B------:R-:W-:Y:S02]  /*88f0*/  FSEL R23, R186, -INF , P3 ;  /* 0xff800000ba177808 */ /* 0x000fe40001800000 */
[----:B------:R-:W-:Y:S01]  /*8900*/  ISETP.GT.AND P1, PT, R0, 0x9, PT ;  /* 0x000000090000780c */ /* 0x000fe20003f24270 */
[----:B------:R1:W-:Y:S01]  /*8910*/  MUFU.TANH R50, R7 ;  /* 0x0000000700327308 */ /* 0x0003e20000002400 */
[----:B------:R-:W-:Y:S02]  /*8920*/  FSEL R42, R166, -INF , P5 ;  /* 0xff800000a62a7808 */ /* 0x000fe40002800000 */
[----:B------:R-:W-:Y:S02]  /*8930*/  ISETP.GT.AND P5, PT, R5, 0x18, PT ;  /* 0x000000180500780c */ /* 0x000fe40003fa4270 */
[----:B------:R-:W-:Y:S01]  /*8940*/  FSEL R10, R194, -INF , P0 ;  /* 0xff800000c20a7808 */ /* 0x000fe20000000000 */
[----:B----4-:R-:W-:Y:S01]  /*8950*/  FMUL.FTZ R6, R61, c[0x0][0x320] ;  /* 0x0000c8003d067a20 */ /* 0x010fe20000410000 */
[----:B------:R-:W-:Y:S02]  /*8960*/  FSEL R21, R184, -INF , P1 ;  /* 0xff800000b8157808 */ /* 0x000fe40000800000 */
[----:B------:R-:W-:Y:S01]  /*8970*/  FSEL R48, R161, -INF , P5 ;  /* 0xff800000a1307808 */ /* 0x000fe20002800000 */
[----:B------:R4:W-:Y:S01]  /*8980*/  MUFU.TANH R58, R6 ;  /* 0x00000006003a7308 */ /* 0x0009e20000002400 */
[----:B------:R-:W-:Y:S02]  /*8990*/  ISETP.GT.AND P5, PT, R2, 0x19, PT ;  /* 0x000000190200780c */ /* 0x000fe40003fa4270 */
[----:B------:R-:W-:Y:S02]  /*89a0*/  ISETP.GT.AND P3, PT, R4, 0x8, PT ;  /* 0x000000080400780c */ /* 0x000fe40003f64270 */
[----:B------:R-:W-:Y:S02]  /*89b0*/  FSEL R35, R35, -INF , P5 ;  /* 0xff80000023237808 */ /* 0x000fe40002800000 */
[----:B------:R-:W-:Y:S02]  /*89c0*/  ISETP.GT.AND P5, PT, R0, 0x20, PT ;  /* 0x000000200000780c */ /* 0x000fe40003fa4270 */
[----:B------:R-:W-:Y:S02]  /*89d0*/  FSEL R12, R178, -INF , P3 ;  /* 0xff800000b20c7808 */ /* 0x000fe40001800000 */
[----:B------:R-:W-:Y:S02]  /*89e0*/  FSEL R166, R32, -INF , P5 ;  /* 0xff80000020a67808 */ /* 0x000fe40002800000 */
[----:B------:R-:W-:Y:S01]  /*89f0*/  ISETP.GT.AND P1, PT, R2, 0x8, PT ;  /* 0x000000080200780c */ /* 0x000fe20003f24270 */
[----:B-1----:R-:W-:Y:S01]  /*8a00*/  FMUL.FTZ R7, R68, c[0x0][0x320] ;  /* 0x0000c80044077a20 */ /* 0x002fe20000410000 */
[----:B------:R-:W-:Y:S02]  /*8a10*/  ISETP.GT.AND P0, PT, R0, 0x1, PT ;  /* 0x000000010000780c */ /* 0x000fe40003f04270 */
[----:B------:R-:W-:Y:S01]  /*8a20*/  FSEL R16, R16, -INF , P1 ;  /* 0xff80000010107808 */ /* 0x000fe20000800000 */
[----:B------:R1:W-:Y:S01]  /*8a30*/  MUFU.TANH R36, R7 ;  /* 0x0000000700247308 */ /* 0x0003e20000002400 */
[----:B------:R-:W-:Y:S02]  /*8a40*/  ISETP.GT.AND P3, PT, R4, 0x11, PT ;  /* 0x000000110400780c */ /* 0x000fe40003f64270 */
[----:B------:R-:W-:Y:S02]  /*8a50*/  ISETP.GT.AND P1, PT, R2, 0x11, PT ;  /* 0x000000110200780c */ /* 0x000fe40003f24270 */
[----:B------:R-:W-:Y:S01]  /*8a60*/  FSEL R19, R189, -INF , P0 ;  /* 0xff800000bd137808 */ /* 0x000fe20000000000 */
[----:B----4-:R-:W-:Y:S01]  /*8a70*/  FMUL.FTZ R6, R64, c[0x0][0x320] ;  /* 0x0000c80040067a20 */ /* 0x010fe20000410000 */
[----:B------:R-:W-:Y:S02]  /*8a80*/  FSEL R28, R171, -INF , P3 ;  /* 0xff800000ab1c7808 */ /* 0x000fe40001800000 */
[----:B------:R-:W-:Y:S01]  /*8a90*/  ISETP.GT.AND P2, PT, R4, 0x28, PT ;  /* 0x000000280400780c */ /* 0x000fe20003f44270 */
[----:B------:R4:W5:Y:S01]  /*8aa0*/  MUFU.TANH R8, R6 ;  /* 0x0000000600087308 */ /* 0x0009620000002400 */
[----:B------:R-:W-:Y:S02]  /*8ab0*/  FSEL R31, R169, -INF , P1 ;  /* 0xff800000a91f7808 */ /* 0x000fe40000800000 */
[C---:B------:R-:W-:Y:S02]  /*8ac0*/  ISETP.GT.AND P0, PT, R5.reuse, 0x8, PT ;  /* 0x000000080500780c */ /* 0x040fe40003f04270 */
[----:B------:R-:W-:Y:S02]  /*8ad0*/  ISETP.GT.AND P3, PT, R5, 0x10, PT ;  /* 0x000000100500780c */ /* 0x000fe40003f64270 */
[----:B------:R-:W-:Y:S02]  /*8ae0*/  ISETP.GT.AND P1, PT, R0, 0x18, PT ;  /* 0x000000180000780c */ /* 0x000fe40003f24270 */
[----:B------:R-:W-:Y:S02]  /*8af0*/  FSEL R46, R165, -INF , P3 ;  /* 0xff800000a52e7808 */ /* 0x000fe40001800000 */
[----:B------:R-:W-:Y:S02]  /*8b00*/  ISETP.GT.AND P3, PT, R5, 0x19, PT ;  /* 0x000000190500780c */ /* 0x000fe40003f64270 */
[----:B------:R-:W-:Y:S01]  /*8b10*/  FSEL R44, R163, -INF , P1 ;  /* 0xff800000a32c7808 */ /* 0x000fe20000800000 */
[----:B-1----:R-:W-:Y:S01]  /*8b20*/  FMUL.FTZ R7, R69, c[0x0][0x320] ;  /* 0x0000c80045077a20 */ /* 0x002fe20000410000 */
[----:B------:R-:W-:Y:S02]  /*8b30*/  FSEL R49, R160, -INF , P3 ;  /* 0xff800000a0317808 */ /* 0x000fe40001800000 */
[----:B------:R-:W-:Y:S01]  /*8b40*/  FSEL R60, R40, -INF , P2 ;  /* 0xff800000283c7808 */ /* 0x000fe20001000000 */
[----:B------:R1:W1:Y:S01]  /*8b50*/  MUFU.TANH R32, R7 ;  /* 0x0000000700207308 */ /* 0x0002620000002400 */
[----:B------:R-:W-:Y:S01]  /*8b60*/  ISETP.GT.AND P1, PT, R4, 0x19, PT ;  /* 0x000000190400780c */ /* 0x000fe20003f24270 */
[----:B------:R-:W-:Y:S01]  /*8b70*/  FMUL.FTZ R40, R82, c[0x0][0x320] ;  /* 0x0000c80052287a20 */ /* 0x000fe20000410000 */
[----:B------:R-:W-:Y:S02]  /*8b80*/  FSEL R24, R183, -INF , P0 ;  /* 0xff800000b7187808 */ /* 0x000fe40000000000 */
[----:B------:R-:W-:Y:S02]  /*8b90*/  ISETP.GT.AND P0, PT, R2, 0x9, PT ;  /* 0x000000090200780c */ /* 0x000fe40003f04270 */
[----:B----4-:R-:W-:Y:S02]  /*8ba0*/  FMNMX.FTZ R6, R10, R3, !PT ;  /* 0x000000030a067209 */ /* 0x010fe40007810000 */
[----:B------:R-:W-:Y:S02]  /*8bb0*/  FSEL R17, R17, -INF , P0 ;  /* 0xff80000011117808 */ /* 0x000fe40000000000 */
[----:B------:R-:W-:Y:S02]  /*8bc0*/  FMNMX.FTZ R6, R11, R6, !PT ;  /* 0x000000060b067209 */ /* 0x000fe40007810000 */
[----:B------:R-:W-:Y:S02]  /*8bd0*/  ISETP.GT.AND P0, PT, R0, 0x10, PT ;  /* 0x000000100000780c */ /* 0x000fe40003f04270 */
[----:B------:R-:W-:Y:S02]  /*8be0*/  FMNMX.FTZ R6, R12, R6, !PT ;  /* 0x000000060c067209 */ /* 0x000fe40007810000 */
[----:B------:R-:W-:Y:S02]  /*8bf0*/  ISETP.GT.AND P3, PT, R4, 0x20, PT ;  /* 0x000000200400780c */ /* 0x000fe40003f64270 */
[----:B------:R-:W-:Y:S02]  /*8c00*/  FMNMX.FTZ R6, R13, R6, !PT ;  /* 0x000000060d067209 */ /* 0x000fe40007810000 */
[----:B------:R-:W-:Y:S02]  /*8c10*/  FSEL R25, R25, -INF , P1 ;  /* 0xff80000019197808 */ /* 0x000fe40000800000 */
[----:B------:R-:W-:Y:S01]  /*8c20*/  FMNMX.FTZ R6, R29, R6, !PT ;  /* 0x000000061d067209 */ /* 0x000fe20007810000 */
[----:B-1----:R-:W-:Y:S01]  /*8c30*/  FMUL.FTZ R7, R80, c[0x0][0x320] ;  /* 0x0000c80050077a20 */ /* 0x002fe20000410000 */
[----:B------:R-:W-:Y:S02]  /*8c40*/  FSEL R41, R167, -INF , P0 ;  /* 0xff800000a7297808 */ /* 0x000fe40000000000 */
[----:B------:R-:W-:Y:S01]  /*8c50*/  FSEL R56, R153, -INF , P3 ;  /* 0xff80000099387808 */ /* 0x000fe20001800000 */
[----:B------:R1:W4:Y:S01]  /*8c60*/  MUFU.TANH R9, R7 ;  /* 0x0000000700097308 */ /* 0x0003220000002400 */
[----:B------:R-:W-:Y:S02]  /*8c70*/  FMNMX.FTZ R6, R28, R6, !PT ;  /* 0x000000061c067209 */ /* 0x000fe40007810000 */
[----:B------:R-:W-:Y:S02]  /*8c80*/  ISETP.GT.AND P0, PT, R0, 0x19, PT ;  /* 0x000000190000780c */ /* 0x000fe40003f04270 */
[----:B------:R-:W-:Y:S02]  /*8c90*/  FMNMX.FTZ R6, R26, R6, !PT ;  /* 0x000000061a067209 */ /* 0x000fe40007810000 */
[----:B------:R-:W-:Y:S02]  /*8ca0*/  ISETP.GT.AND P1, PT, R2, 0x20, PT ;  /* 0x000000200200780c */ /* 0x000fe40003f24270 */
[----:B------:R-:W-:Y:S02]  /*8cb0*/  FMNMX.FTZ R6, R25, R6, !PT ;  /* 0x0000000619067209 */ /* 0x000fe40007810000 */
[----:B------:R-:W-:Y:S02]  /*8cc0*/  FSEL R45, R162, -INF , P0 ;  /* 0xff800000a22d7808 */ /* 0x000fe40000000000 */
[----:B------:R-:W-:Y:S02]  /*8cd0*/  ISETP.GT.AND P0, PT, R2, 0x18, PT ;  /* 0x000000180200780c */ /* 0x000fe40003f04270 */
[----:B------:R-:W-:Y:S02]  /*8ce0*/  FMNMX.FTZ R6, R56, R6, !PT ;  /* 0x0000000638067209 */ /* 0x000fe40007810000 */
[----:B------:R-:W-:Y:S02]  /*8cf0*/  FSEL R34, R34, -INF , P0 ;  /* 0xff80000022227808 */ /* 0x000fe40000000000 */
[----:B------:R-:W-:Y:S02]  /*8d00*/  ISETP.GT.AND P3, PT, R0, 0x21, PT ;  /* 0x000000210000780c */ /* 0x000fe40003f64270 */
[----:B------:R-:W-:Y:S02]  /*8d10*/  FSEL R160, R152, -INF , P1 ;  /* 0xff80000098a07808 */ /* 0x000fe40000800000 */
[----:B------:R-:W-:Y:S01]  /*8d20*/  ISETP.GT.AND P0, PT, R2, 0x21, PT ;  /* 0x000000210200780c */ /* 0x000fe20003f04270 */
[----:B-1----:R-:W-:Y:S01]  /*8d30*/  FMUL.FTZ R7, R81, c[0x0][0x320] ;  /* 0x0000c80051077a20 */ /* 0x002fe20000410000 */
[----:B------:R-:W-:Y:S02]  /*8d40*/  ISETP.GT.AND P1, PT, R4, 0x29, PT ;  /* 0x000000290400780c */ /* 0x000fe40003f24270 */
[----:B------:R-:W-:Y:S02]  /*8d50*/  FMNMX.FTZ R6, R57, R6, !PT ;  /* 0x0000000639067209 */ /* 0x000fe40007810000 */
[----:B------:R-:W-:Y:S01]  /*8d60*/  FSEL R167, R87, -INF , P3 ;  /* 0xff80000057a77808 */ /* 0x000fe20001800000 */
[----:B------:R-:W1:Y:S01]  /*8d70*/  MUFU.TANH R7, R7 ;  /* 0x0000000700077308 */ /* 0x000e620000002400 */
[----:B------:R-:W-:Y:S02]  /*8d80*/  FMNMX.FTZ R6, R60, R6, !PT ;  /* 0x000000063c067209 */ /* 0x000fe40007810000 */
[----:B------:R-:W-:Y:S02]  /*8d90*/  FSEL R162, R154, -INF , P0 ;  /* 0xff8000009aa27808 */ /* 0x000fe40000000000 */
[C---:B------:R-:W-:Y:S02]  /*8da0*/  ISETP.GT.AND P0, PT, R4.reuse, 0x30, PT ;  /* 0x000000300400780c */ /* 0x040fe40003f04270 */
[C---:B------:R-:W-:Y:S02]  /*8db0*/  ISETP.GT.AND P5, PT, R4.reuse, 0x31, PT ;  /* 0x000000310400780c */ /* 0x040fe40003fa4270 */
[C---:B------:R-:W-:Y:S02]  /*8dc0*/  ISETP.GT.AND P3, PT, R4.reuse, 0x38, PT ;  /* 0x000000380400780c */ /* 0x040fe40003f64270 */
[----:B------:R-:W-:Y:S02]  /*8dd0*/  FSEL R158, R39, -INF , P1 ;  /* 0xff800000279e7808 */ /* 0x000fe40000800000 */
[C---:B------:R-:W-:Y:S02]  /*8de0*/  ISETP.GT.AND P2, PT, R4.reuse, 0x39, PT ;  /* 0x000000390400780c */ /* 0x040fe40003f44270 */
[----:B------:R-:W-:Y:S02]  /*8df0*/  ISETP.GT.AND P1, PT, R4, 0x40, PT ;  /* 0x000000400400780c */ /* 0x000fe40003f24270 */
[----:B------:R-:W-:Y:S01]  /*8e00*/  FSEL R174, R38, -INF , P0 ;  /* 0xff80000026ae7808 */ /* 0x000fe20000000000 */
[----:B------:R-:W-:Y:S01]  /*8e10*/  FMUL.FTZ R38, R71, c[0x0][0x320] ;  /* 0x0000c80047267a20 */ /* 0x000fe20000410000 */
[----:B------:R-:W-:Y:S02]  /*8e20*/  ISETP.GT.AND P0, PT, R4, 0x41, PT ;  /* 0x000000410400780c */ /* 0x000fe40003f04270 */
[----:B------:R-:W-:Y:S01]  /*8e30*/  FSEL R176, R33, -INF , P5 ;  /* 0xff80000021b07808 */ /* 0x000fe20002800000 */
[----:B------:R-:W-:Y:S01]  /*8e40*/  FMUL.FTZ R33, R70, c[0x0][0x320] ;  /* 0x0000c80046217a20 */ /* 0x000fe20000410000 */
[----:B------:R-:W-:Y:S02]  /*8e50*/  ISETP.GT.AND P5, PT, R4, 0x48, PT ;  /* 0x000000480400780c */ /* 0x000fe40003fa4270 */
[----:B-----5:R-:W-:Y:S01]  /*8e60*/  FSEL R178, R8, -INF , P3 ;  /* 0xff80000008b27808 */ /* 0x020fe20001800000 */
[----:B------:R-:W-:Y:S01]  /*8e70*/  FMUL.FTZ R8, R67, c[0x0][0x320] ;  /* 0x0000c80043087a20 */ /* 0x000fe20000410000 */
[----:B------:R-:W-:Y:S02]  /*8e80*/  ISETP.GT.AND P3, PT, R4, 0x49, PT ;  /* 0x000000490400780c */ /* 0x000fe40003f64270 */
[----:B------:R-:W-:Y:S01]  /*8e90*/  FMNMX.FTZ R4, R158, R6, !PT ;  /* 0x000000069e047209 */ /* 0x000fe20007810000 */
[----:B------:R5:W2:Y:S01]  /*8ea0*/  MUFU.TANH R39, R8 ;  /* 0x0000000800277308 */ /* 0x000aa20000002400 */
[----:B------:R-:W-:Y:S02]  /*8eb0*/  FSEL R175, R37, -INF , P2 ;  /* 0xff80000025af7808 */ /* 0x000fe40001000000 */
[----:B------:R-:W-:Y:S02]  /*8ec0*/  FMNMX.FTZ R4, R174, R4, !PT ;  /* 0x00000004ae047209 */ /* 0x000fe40007810000 */
[----:B------:R-:W-:Y:S02]  /*8ed0*/  FSEL R247, R36, -INF , P1 ;  /* 0xff80000024f77808 */ /* 0x000fe40000800000 */
[----:B------:R-:W-:Y:S02]  /*8ee0*/  FMNMX.FTZ R4, R176, R4, !PT ;  /* 0x00000004b0047209 */ /* 0x000fe40007810000 */
[----:B------:R-:W-:Y:S01]  /*8ef0*/  FSEL R248, R32, -INF , P0 ;  /* 0xff80000020f87808 */ /* 0x000fe20000000000 */
[----:B------:R-:W2:Y:S01]  /*8f00*/  MUFU.TANH R37, R33 ;  /* 0x0000002100257308 */ /* 0x000ea20000002400 */
[----:B------:R-:W-:Y:S02]  /*8f10*/  FMNMX.FTZ R4, R178, R4, !PT ;  /* 0x00000004b2047209 */ /* 0x000fe40007810000 */
[----:B----4-:R-:W-:Y:S01]  /*8f20*/  FSEL R251, R9, -INF , P5 ;  /* 0xff80000009fb7808 */ /* 0x010fe20002800000 */
[----:B------:R-:W-:Y:S01]  /*8f30*/  FMUL.FTZ R9, R63, c[0x0][0x320] ;  /* 0x0000c8003f097a20 */ /* 0x000fe20000410000 */
[----:B------:R-:W-:Y:S02]  /*8f40*/  FMNMX.FTZ R4, R175, R4, !PT ;  /* 0x00000004af047209 */ /* 0x000fe40007810000 */
[----:B-1----:R-:W-:Y:S02]  /*8f50*/  FSEL R249, R7, -INF , P3 ;  /* 0xff80000007f97808 */ /* 0x002fe40001800000 */
[----:B------:R-:W-:Y:S01]  /*8f60*/  FMNMX.FTZ R4, R247, R4, !PT ;  /* 0x00000004f7047209 */ /* 0x000fe20007810000 */
[----:B------:R-:W-:Y:S01]  /*8f70*/  MUFU.TANH R33, R43 ;  /* 0x0000002b00217308 */ /* 0x000fe20000002400 */
[----:B------:R-:W-:Y:S02]  /*8f80*/  FMNMX.FTZ R6, R14, R84, !PT ;  /* 0x000000540e067209 */ /* 0x000fe40007810000 */
[----:B------:R-:W-:Y:S01]  /*8f90*/  FMNMX.FTZ R4, R248, R4, !PT ;  /* 0x00000004f8047209 */ /* 0x000fe20007810000 */
[----:B-----5:R-:W-:Y:S01]  /*8fa0*/  FMUL.FTZ R8, R62, c[0x0][0x320] ;  /* 0x0000c8003e087a20 */ /* 0x020fe20000410000 */
[----:B------:R-:W-:Y:S02]  /*8fb0*/  FMNMX.FTZ R6, R15, R6, !PT ;  /* 0x000000060f067209 */ /* 0x000fe40007810000 */
[----:B------:R-:W-:Y:S02]  /*8fc0*/  FMNMX.FTZ R4, R251, R4, !PT ;  /* 0x00000004fb047209 */ /* 0x000fe40007810000 */
[----:B------:R-:W-:Y:S01]  /*8fd0*/  FMNMX.FTZ R6, R16, R6, !PT ;  /* 0x0000000610067209 */ /* 0x000fe20007810000 */
[----:B------:R-:W-:Y:S01]  /*8fe0*/  MUFU.TANH R32, R38 ;  /* 0x0000002600207308 */ /* 0x000fe20000002400 */
[----:B------:R-:W-:Y:S02]  /*8ff0*/  FMNMX.FTZ R4, R249, R4, !PT ;  /* 0x00000004f9047209 */ /* 0x000fe40007810000 */
[----:B------:R-:W-:Y:S02]  /*9000*/  FMNMX.FTZ R6, R17, R6, !PT ;  /* 0x0000000611067209 */ /* 0x000fe40007810000 */
[----:B------:R-:W-:Y:S01]  /*9010*/  ISETP.GT.AND P3, PT, R2, 0x28, PT ;  /* 0x000000280200780c */ /* 0x000fe20003f64270 */
[----:B------:R-:W1:Y:S01]  /*9020*/  SHFL.BFLY PT, R7, R4, 0x2, 0x1f ;  /* 0x0c401f0004077f89 */ /* 0x000e6200000e0000 */
[----:B------:R-:W-:Y:S02]  /*9030*/  FMNMX.FTZ R6, R30, R6, !PT ;  /* 0x000000061e067209 */ /* 0x000fe40007810000 */
[----:B------:R-:W-:Y:S01]  /*9040*/  ISETP.GT.AND P2, PT, R5, 0x20, PT ;  /* 0x000000200500780c */ /* 0x000fe20003f44270 */
[----:B------:R4:W5:Y:S01]  /*9050*/  MUFU.TANH R36, R40 ;  /* 0x0000002800247308 */ /* 0x0009620000002400 */
[----:B------:R-:W-:Y:S02]  /*9060*/  FMNMX.FTZ R6, R31, R6, !PT ;  /* 0x000000061f067209 */ /* 0x000fe40007810000 */
[----:B------:R-:W-:Y:S02]  /*9070*/  ISETP.GT.AND P1, PT, R5, 0x21, PT ;  /* 0x000000210500780c */ /* 0x000fe40003f24270 */
[----:B------:R-:W-:Y:S02]  /*9080*/  FMNMX.FTZ R6, R34, R6, !PT ;  /* 0x0000000622067209 */ /* 0x000fe40007810000 */
[----:B------:R-:W-:Y:S02]  /*9090*/  ISETP.GT.AND P5, PT, R0, 0x29, PT ;  /* 0x000000290000780c */ /* 0x000fe40003fa4270 */
[----:B------:R-:W-:Y:S02]  /*90a0*/  FMNMX.FTZ R6, R35, R6, !PT ;  /* 0x0000000623067209 */ /* 0x000fe40007810000 */
[----:B------:R-:W-:Y:S02]  /*90b0*/  FSEL R164, R179, -INF , P2 ;  /* 0xff800000b3a47808 */ /* 0x000fe40001000000 */
[----:B------:R-:W-:Y:S02]  /*90c0*/  FMNMX.FTZ R6, R160, R6, !PT ;  /* 0x00000006a0067209 */ /* 0x000fe40007810000 */
[----:B------:R-:W-:Y:S02]  /*90d0*/  ISETP.GT.AND P2, PT, R2, 0x29, PT ;  /* 0x000000290200780c */ /* 0x000fe40003f44270 */
[----:B------:R-:W-:Y:S02]  /*90e0*/  FSEL R156, R168, -INF , P3 ;  /* 0xff800000a89c7808 */ /* 0x000fe40001800000 */
[----:B------:R-:W-:Y:S02]  /*90f0*/  FMNMX.FTZ R6, R162, R6, !PT ;  /* 0x00000006a2067209 */ /* 0x000fe40007810000 */
[----:B-1----:R-:W-:Y:S01]  /*9100*/  FMNMX.FTZ R4, R4, R7, !PT ;  /* 0x0000000704047209 */ /* 0x002fe20007810000 */
[----:B------:R-:W-:Y:S01]  /*9110*/  FMUL.FTZ R7, R72, c[0x0][0x320] ;  /* 0x0000c80048077a20 */ /* 0x000fe20000410000 */
[----:B------:R-:W-:Y:S01]  /*9120*/  FSEL R165, R180, -INF , P1 ;  /* 0xff800000b4a57808 */ /* 0x000fe20000800000 */
[----:B----4-:R-:W-:Y:S01]  /*9130*/  FMUL.FTZ R40, R79, c[0x0][0x320] ;  /* 0x0000c8004f287a20 */ /* 0x010fe20000410000 */
[----:B------:R-:W-:Y:S01]  /*9140*/  ISETP.GT.AND P1, PT, R2, 0x30, PT ;  /* 0x000000300200780c */ /* 0x000fe20003f24270 */
[----:B------:R1:W4:Y:S01]  /*9150*/  MUFU.TANH R43, R7 ;  /* 0x00000007002b7308 */ /* 0x0003220000002400 */
[----:B------:R-:W-:Y:S02]  /*9160*/  ISETP.GT.AND P0, PT, R0, 0x28, PT ;  /* 0x000000280000780c */ /* 0x000fe40003f04270 */
[----:B------:R-:W-:Y:S02]  /*9170*/  FSEL R163, R177, -INF , P5 ;  /* 0xff800000b1a37808 */ /* 0x000fe40002800000 */
[----:B------:R-:W-:Y:S02]  /*9180*/  FMNMX.FTZ R6, R156, R6, !PT ;  /* 0x000000069c067209 */ /* 0x000fe40007810000 */
[----:B------:R-:W-:Y:S02]  /*9190*/  FSEL R157, R155, -INF , P2 ;  /* 0xff8000009b9d7808 */ /* 0x000fe40001000000 */
[----:B------:R-:W-:Y:S02]  /*91a0*/  ISETP.GT.AND P5, PT, R2, 0x38, PT ;  /* 0x000000380200780c */ /* 0x000fe40003fa4270 */
[----:B------:R-:W-:Y:S02]  /*91b0*/  FSEL R161, R182, -INF , P0 ;  /* 0xff800000b6a17808 */ /* 0x000fe40000000000 */
[----:B------:R-:W-:Y:S02]  /*91c0*/  ISETP.GT.AND P0, PT, R2, 0x31, PT ;  /* 0x000000310200780c */ /* 0x000fe40003f04270 */
[----:B------:R-:W-:Y:S02]  /*91d0*/  FSEL R172, R52, -INF , P1 ;  /* 0xff80000034ac7808 */ /* 0x000fe40000800000 */
[C---:B------:R-:W-:Y:S02]  /*91e0*/  ISETP.GT.AND P3, PT, R2.reuse, 0x39, PT ;  /* 0x000000390200780c */ /* 0x040fe40003f64270 */
[C---:B------:R-:W-:Y:S02]  /*91f0*/  ISETP.GT.AND P2, PT, R2.reuse, 0x40, PT ;  /* 0x000000400200780c */ /* 0x040fe40003f44270 */
[C---:B------:R-:W-:Y:S02]  /*9200*/  ISETP.GT.AND P1, PT, R2.reuse, 0x41, PT ;  /* 0x000000410200780c */ /* 0x040fe40003f24270 */
[----:B------:R-:W-:Y:S01]  /*9210*/  FSEL R173, R51, -INF , P0 ;  /* 0xff80000033ad7808 */ /* 0x000fe20000000000 */
[----:B-1----:R-:W-:Y:S01]  /*9220*/  FMUL.FTZ R7, R73, c[0x0][0x320] ;  /* 0x0000c80049077a20 */ /* 0x002fe20000410000 */
[----:B------:R-:W-:Y:S01]  /*9230*/  MUFU.TANH R51, R8 ;  /* 0x0000000800337308 */ /* 0x000fe20000002400 */
[----:B------:R-:W-:Y:S02]  /*9240*/  ISETP.GT.AND P0, PT, R2, 0x48, PT ;  /* 0x000000480200780c */ /* 0x000fe40003f04270 */
[----:B------:R-:W-:Y:S02]  /*9250*/  FSEL R194, R50, -INF , P5 ;  /* 0xff80000032c27808 */ /* 0x000fe40002800000 */
[----:B------:R-:W-:Y:S02]  /*9260*/  ISETP.GT.AND P5, PT, R2, 0x49, PT ;  /* 0x000000490200780c */ /* 0x000fe40003fa4270 */
[----:B------:R-:W-:Y:S02]  /*9270*/  FMNMX.FTZ R2, R157, R6, !PT ;  /* 0x000000069d027209 */ /* 0x000fe40007810000 */
[----:B------:R-:W-:Y:S01]  /*9280*/  FMNMX.FTZ R6, R18, R85, !PT ;  /* 0x0000005512067209 */ /* 0x000fe20007810000 */
[----:B------:R1:W-:Y:S01]  /*9290*/  MUFU.TANH R50, R9 ;  /* 0x0000000900327308 */ /* 0x0003e20000002400 */
[----:B--2---:R-:W-:Y:S02]  /*92a0*/  FSEL R195, R39, -INF , P3 ;  /* 0xff80000027c37808 */ /* 0x004fe40001800000 */
[----:B------:R-:W-:Y:S02]  /*92b0*/  FMNMX.FTZ R6, R19, R6, !PT ;  /* 0x0000000613067209 */ /* 0x000fe40007810000 */
[----:B------:R-:W-:Y:S02]  /*92c0*/  FSEL R245, R37, -INF , P2 ;  /* 0xff80000025f57808 */ /* 0x000fe40001000000 */
[----:B------:R-:W-:Y:S02]  /*92d0*/  FMNMX.FTZ R6, R20, R6, !PT ;  /* 0x0000000614067209 */ /* 0x000fe40007810000 */
[----:B-----5:R-:W-:Y:S01]  /*92e0*/  FSEL R250, R36, -INF , P0 ;  /* 0xff80000024fa7808 */ /* 0x020fe20000000000 */
[----:B------:R2:W5:Y:S01]  /*92f0*/  MUFU.TANH R39, R7 ;  /* 0x0000000700277308 */ /* 0x0005620000002400 */
[----:B------:R-:W-:Y:S02]  /*9300*/  FMNMX.FTZ R6, R21, R6, !PT ;  /* 0x0000000615067209 */ /* 0x000fe40007810000 */
[----:B------:R-:W-:Y:S02]  /*9310*/  FMNMX.FTZ R2, R172, R2, !PT ;  /* 0x00000002ac027209 */ /* 0x000fe40007810000 */
[----:B------:R-:W-:Y:S01]  /*9320*/  FSEL R246, R32, -INF , P1 ;  /* 0xff80000020f67808 */ /* 0x000fe20000800000 */
[----:B------:R-:W-:Y:S01]  /*9330*/  FMUL.FTZ R32, R76, c[0x0][0x320] ;  /* 0x0000c8004c207a20 */ /* 0x000fe20000410000 */
[----:B------:R-:W-:Y:S02]  /*9340*/  FMNMX.FTZ R6, R41, R6, !PT ;  /* 0x0000000629067209 */ /* 0x000fe40007810000 */
[----:B------:R-:W-:Y:S01]  /*9350*/  FMNMX.FTZ R2, R173, R2, !PT ;  /* 0x00000002ad027209 */ /* 0x000fe20007810000 */
[----:B------:R3:W3:Y:S01]  /*9360*/  MUFU.TANH R38, R32 ;  /* 0x0000002000267308 */ /* 0x0006e20000002400 */
[----:B------:R-:W-:Y:S02]  /*9370*/  FMNMX.FTZ R6, R42, R6, !PT ;  /* 0x000000062a067209 */ /* 0x000fe40007810000 */
[----:B------:R-:W-:Y:S01]  /*9380*/  FMNMX.FTZ R2, R194, R2, !PT ;  /* 0x00000002c2027209 */ /* 0x000fe20007810000 */
[----:B-1----:R-:W1:Y:S01]  /*9390*/  SHFL.BFLY PT, R9, R4, 0x1, 0x1f ;  /* 0x0c201f0004097f89 */ /* 0x002e6200000e0000 */
[----:B------:R-:W-:Y:S02]  /*93a0*/  FMNMX.FTZ R6, R44, R6, !PT ;  /* 0x000000062c067209 */ /* 0x000fe40007810000 */
[----:B------:R-:W-:Y:S02]  /*93b0*/  FMNMX.FTZ R2, R195, R2, !PT ;  /* 0x00000002c3027209 */ /* 0x000fe40007810000 */
[----:B------:R-:W-:Y:S02]  /*93c0*/  FMNMX.FTZ R6, R45, R6, !PT ;  /* 0x000000062d067209 */ /* 0x000fe40007810000 */
[----:B------:R-:W-:Y:S02]  /*93d0*/  FMNMX.FTZ R2, R245, R2, !PT ;  /* 0x00000002f5027209 */ /* 0x000fe40007810000 */
[----:B------:R-:W-:Y:S02]  /*93e0*/  FMNMX.FTZ R6, R166, R6, !PT ;  /* 0x00000006a6067209 */ /* 0x000fe40007810000 */
[----:B--2---:R-:W-:Y:S02]  /*93f0*/  FMNMX.FTZ R7, R22, R86, !PT ;  /* 0x0000005616077209 */ /* 0x004fe40007810000 */
[----:B------:R-:W-:Y:S02]  /*9400*/  FMNMX.FTZ R2, R246, R2, !PT ;  /* 0x00000002f6027209 */ /* 0x000fe40007810000 */
[----:B------:R-:W-:Y:S02]  /*9410*/  FMNMX.FTZ R7, R23, R7, !PT ;  /* 0x0000000717077209 */ /* 0x000fe40007810000 */
[C---:B------:R-:W-:Y:S02]  /*9420*/  ISETP.GT.AND P2, PT, R0.reuse, 0x30, PT ;  /* 0x000000300000780c */ /* 0x040fe40003f44270 */
[C---:B------:R-:W-:Y:S01]  /*9430*/  ISETP.GT.AND P1, PT, R0.reuse, 0x31, PT ;  /* 0x000000310000780c */ /* 0x040fe20003f24270 */
[----:B---3--:R-:W-:Y:S01]  /*9440*/  FMUL.FTZ R32, R77, c[0x0][0x320] ;  /* 0x0000c8004d207a20 */ /* 0x008fe20000410000 */
[----:B------:R-:W-:Y:S02]  /*9450*/  ISETP.GT.AND P0, PT, R0, 0x38, PT ;  /* 0x000000380000780c */ /* 0x000fe40003f04270 */
[----:B------:R-:W-:Y:S01]  /*9460*/  FMNMX.FTZ R6, R167, R6, !PT ;  /* 0x00000006a7067209 */ /* 0x000fe20007810000 */
[----:B------:R2:W3:Y:S01]  /*9470*/  MUFU.TANH R36, R32 ;  /* 0x0000002000247308 */ /* 0x0004e20000002400 */
[----:B------:R-:W-:Y:S02]  /*9480*/  ISETP.GT.AND P3, PT, R5, 0x28, PT ;  /* 0x000000280500780c */ /* 0x000fe40003f64270 */
[----:B------:R-:W-:Y:S01]  /*9490*/  FSEL R252, R33, -INF , P5 ;  /* 0xff80000021fc7808 */ /* 0x000fe20002800000 */
[----:B------:R-:W-:Y:S01]  /*94a0*/  FMUL.FTZ R33, R75, c[0x0][0x320] ;  /* 0x0000c8004b217a20 */ /* 0x000fe20000410000 */
[----:B------:R-:W-:Y:S02]  /*94b0*/  FMNMX.FTZ R2, R250, R2, !PT ;  /* 0x00000002fa027209 */ /* 0x000fe40007810000 */
[----:B------:R-:W-:Y:S02]  /*94c0*/  FSEL R171, R53, -INF , P2 ;  /* 0xff80000035ab7808 */ /* 0x000fe40001000000 */
[----:B------:R-:W-:Y:S01]  /*94d0*/  FSEL R192, R55, -INF , P1 ;  /* 0xff80000037c07808 */ /* 0x000fe20000800000 */
[----:B------:R-:W-:Y:S01]  /*94e0*/  MUFU.TANH R33, R33 ;  /* 0x0000002100217308 */ /* 0x000fe20000002400 */
[----:B------:R-:W-:Y:S02]  /*94f0*/  FSEL R193, R54, -INF , P0 ;  /* 0xff80000036c17808 */ /* 0x000fe40000000000 */
[C---:B------:R-:W-:Y:S02]  /*9500*/  ISETP.GT.AND P2, PT, R0.reuse, 0x41, PT ;  /* 0x000000410000780c */ /* 0x040fe40003f44270 */
[C---:B------:R-:W-:Y:S02]  /*9510*/  ISETP.GT.AND P1, PT, R0.reuse, 0x48, PT ;  /* 0x000000480000780c */ /* 0x040fe40003f24270 */
[C---:B------:R-:W-:Y:S02]  /*9520*/  ISETP.GT.AND P0, PT, R0.reuse, 0x49, PT ;  /* 0x000000490000780c */ /* 0x040fe40003f04270 */
[----:B------:R-:W-:Y:S02]  /*9530*/  ISETP.GT.AND P5, PT, R0, 0x39, PT ;  /* 0x000000390000780c */ /* 0x000fe40003fa4270 */
[----:B------:R-:W-:Y:S02]  /*9540*/  FMNMX.FTZ R6, R161, R6, !PT ;  /* 0x00000006a1067209 */ /* 0x000fe40007810000 */
[----:B------:R-:W-:Y:S01]  /*9550*/  FSEL R159, R212, -INF , P3 ;  /* 0xff800000d49f7808 */ /* 0x000fe20001800000 */
[----:B--2---:R-:W-:Y:S01]  /*9560*/  FMUL.FTZ R32, R78, c[0x0][0x320] ;  /* 0x0000c8004e207a20 */ /* 0x004fe20000410000 */
[----:B------:R-:W-:Y:S02]  /*9570*/  ISETP.GT.AND P3, PT, R0, 0x40, PT ;  /* 0x000000400000780c */ /* 0x000fe40003f64270 */
[----:B------:R-:W-:Y:S01]  /*9580*/  FMNMX.FTZ R0, R24, R7, !PT ;  /* 0x0000000718007209 */ /* 0x000fe20007810000 */
[----:B------:R-:W-:Y:S01]  /*9590*/  FMUL.FTZ R7, R74, c[0x0][0x320] ;  /* 0x0000c8004a077a20 */ /* 0x000fe20000410000 */
[----:B------:R-:W-:Y:S01]  /*95a0*/  FMNMX.FTZ R2, R252, R2, !PT ;  /* 0x00000002fc027209 */ /* 0x000fe20007810000 */
[----:B------:R-:W-:Y:S01]  /*95b0*/  MUFU.TANH R32, R32 ;  /* 0x0000002000207308 */ /* 0x000fe20000002400 */
[----:B------:R-:W-:Y:S02]  /*95c0*/  FMNMX.FTZ R6, R163, R6, !PT ;  /* 0x00000006a3067209 */ /* 0x000fe40007810000 */
[----:B------:R-:W-:Y:S01]  /*95d0*/  FMNMX.FTZ R0, R27, R0, !PT ;  /* 0x000000001b007209 */ /* 0x000fe20007810000 */
[----:B------:R-:W2:Y:S01]  /*95e0*/  SHFL.BFLY PT, R8, R2, 0x2, 0x1f ;  /* 0x0c401f0002087f89 */ /* 0x000ea200000e0000 */
[----:B------:R-:W-:Y:S02]  /*95f0*/  FMNMX.FTZ R6, R171, R6, !PT ;  /* 0x00000006ab067209 */ /* 0x000fe40007810000 */
[----:B------:R-:W-:Y:S02]  /*9600*/  FMNMX.FTZ R0, R46, R0, !PT ;  /* 0x000000002e007209 */ /* 0x000fe40007810000 */
[----:B-1----:R-:W-:Y:S01]  /*9610*/  FMNMX.FTZ R73, R4, R9, !PT ;  /* 0x0000000904497209 */ /* 0x002fe20007810000 */
[----:B------:R1:W1:Y:S01]  /*9620*/  MUFU.TANH R37, R7 ;  /* 0x0000000700257308 */ /* 0x0002620000002400 */
[----:B------:R-:W-:Y:S02]  /*9630*/  FMNMX.FTZ R4, R47, R0, !PT ;  /* 0x000000002f047209 */ /* 0x000fe40007810000 */
[----:B------:R-:W-:Y:S02]  /*9640*/  FMNMX.FTZ R0, R192, R6, !PT ;  /* 0x00000006c0007209 */ /* 0x000fe40007810000 */
[----:B------:R-:W-:Y:S02]  /*9650*/  FSEL R170, R58, -INF , P5 ;  /* 0xff8000003aaa7808 */ /* 0x000fe40002800000 */
[----:B------:R-:W-:Y:S02]  /*9660*/  FMNMX.FTZ R0, R193, R0, !PT ;  /* 0x00000000c1007209 */ /* 0x000fe40007810000 */
[----:B------:R-:W-:Y:S01]  /*9670*/  FMNMX.FTZ R4, R48, R4, !PT ;  /* 0x0000000430047209 */ /* 0x000fe20007810000 */
[----:B------:R-:W1:Y:S01]  /*9680*/  MUFU.TANH R9, R40 ;  /* 0x0000002800097308 */ /* 0x000e620000002400 */
[----:B----4-:R-:W-:Y:S02]  /*9690*/  FSEL R225, R43, -INF , P3 ;  /* 0xff8000002be17808 */ /* 0x010fe40001800000 */
[----:B------:R-:W-:Y:S02]  /*96a0*/  FMNMX.FTZ R0, R170, R0, !PT ;  /* 0x00000000aa007209 */ /* 0x000fe40007810000 */
[----:B------:R-:W-:Y:S02]  /*96b0*/  FMNMX.FTZ R4, R49, R4, !PT ;  /* 0x0000000431047209 */ /* 0x000fe40007810000 */
[----:B-----5:R-:W-:Y:S02]  /*96c0*/  FSEL R230, R39, -INF , P2 ;  /* 0xff80000027e67808 */ /* 0x020fe40001000000 */
[----:B------:R-:W-:Y:S02]  /*96d0*/  FMNMX.FTZ R0, R225, R0, !PT ;  /* 0x00000000e1007209 */ /* 0x000fe40007810000 */
[----:B------:R-:W-:Y:S02]  /*96e0*/  FMNMX.FTZ R4, R164, R4, !PT ;  /* 0x00000004a4047209 */ /* 0x000fe40007810000 */
[----:B------:R-:W-:Y:S02]  /*96f0*/  FSEL R232, R38, -INF , P1 ;  /* 0xff80000026e87808 */ /* 0x000fe40000800000 */
[----:B------:R-:W-:Y:S02]  /*9700*/  FMNMX.FTZ R0, R230, R0, !PT ;  /* 0x00000000e6007209 */ /* 0x000fe40007810000 */
[----:B------:R-:W-:Y:S02]  /*9710*/  ISETP.GT.AND P5, PT, R5, 0x29, PT ;  /* 0x000000290500780c */ /* 0x000fe40003fa4270 */
[----:B------:R-:W-:Y:S02]  /*9720*/  FMNMX.FTZ R4, R165, R4, !PT ;  /* 0x00000004a5047209 */ /* 0x000fe40007810000 */
[----:B--2---:R-:W-:Y:S02]  /*9730*/  FMNMX.FTZ R2, R2, R8, !PT ;  /* 0x0000000802027209 */ /* 0x004fe40007810000 */
[----:B---3--:R-:W-:Y:S02]  /*9740*/  FSEL R234, R36, -INF , P0 ;  /* 0xff80000024ea7808 */ /* 0x008fe40000000000 */
[----:B------:R-:W-:Y:S01]  /*9750*/  FMNMX.FTZ R0, R232, R0, !PT ;  /* 0x00000000e8007209 */ /* 0x000fe20007810000 */
[----:B------:R-:W2:Y:S01]  /*9760*/  SHFL.BFLY PT, R8, R2, 0x1, 0x1f ;  /* 0x0c201f0002087f89 */ /* 0x000ea200000e0000 */
[----:B------:R-:W-:Y:S02]  /*9770*/  FSEL R155, R214, -INF , P5 ;  /* 0xff800000d69b7808 */ /* 0x000fe40002800000 */
[----:B------:R-:W-:Y:S02]  /*9780*/  ISETP.GT.AND P3, PT, R5, 0x30, PT ;  /* 0x000000300500780c */ /* 0x000fe40003f64270 */
[----:B------:R-:W-:Y:S01]  /*9790*/  FMNMX.FTZ R6, R159, R4, !PT ;  /* 0x000000049f067209 */ /* 0x000fe20007810000 */
[----:B------:R-:W-:Y:S01]  /*97a0*/  FMUL.FTZ R4, R73, c[0x0][0x2d0] ;  /* 0x0000b40049047a20 */ /* 0x000fe20000410000 */
[----:B------:R-:W-:Y:S02]  /*97b0*/  FMNMX.FTZ R0, R234, R0, !PT ;  /* 0x00000000ea007209 */ /* 0x000fe40007810000 */
[----:B------:R-:W-:Y:S02]  /*97c0*/  ISETP.GT.AND P2, PT, R5, 0x31, PT ;  /* 0x000000310500780c */ /* 0x000fe40003f44270 */
[----:B------:R-:W-:Y:S01]  /*97d0*/  FSEL R168, R59, -INF , P3 ;  /* 0xff8000003ba87808 */ /* 0x000fe20001800000 */
[----:B-1----:R-:W1:Y:S01]  /*97e0*/  SHFL.BFLY PT, R7, R0, 0x2, 0x1f ;  /* 0x0c401f0000077f89 */ /* 0x002e6200000e0000 */
[----:B------:R-:W-:Y:S02]  /*97f0*/  FSETP.NEU.FTZ.AND P3, PT, R73, -INF , PT ;  /* 0xff8000004900780b */ /* 0x000fe40003f7d000 */
[----:B------:R-:W-:Y:S02]  /*9800*/  FMNMX.FTZ R6, R155, R6, !PT ;  /* 0x000000069b067209 */ /* 0x000fe40007810000 */
[----:B------:R-:W-:Y:S02]  /*9810*/  FSEL R75, R4, RZ, P3 ;  /* 0x000000ff044b7208 */ /* 0x000fe40001800000 */
[----:B------:R-:W-:Y:S02]  /*9820*/  ISETP.GT.AND P1, PT, R5, 0x38, PT ;  /* 0x000000380500780c */ /* 0x000fe40003f24270 */
[----:B------:R-:W-:Y:S02]  /*9830*/  FSEL R169, R181, -INF , P2 ;  /* 0xff800000b5a97808 */ /* 0x000fe40001000000 */
[----:B------:R-:W-:Y:S01]  /*9840*/  FMNMX.FTZ R4, R168, R6, !PT ;  /* 0x00000006a8047209 */ /* 0x000fe20007810000 */
[--C-:B------:R-:W-:Y:S01]  /*9850*/  FFMA.FTZ R6, R10, c[0x0][0x2d0], -R75.reuse ;  /* 0x0000b4000a067a23 */ /* 0x100fe2000001084b */
[----:B------:R-:W-:Y:S02]  /*9860*/  FSEL R189, R51, -INF , P1 ;  /* 0xff80000033bd7808 */ /* 0x000fe40000800000 */
[----:B------:R-:W-:Y:S01]  /*9870*/  ISETP.GT.AND P0, PT, R5, 0x39, PT ;  /* 0x000000390500780c */ /* 0x000fe20003f04270 */
[----:B------:R3:W-:Y:S01]  /*9880*/  MUFU.EX2 R190, R6 ;  /* 0x0000000600be7308 */ /* 0x0007e20000000800 */
[----:B------:R-:W-:Y:S02]  /*9890*/  FMNMX.FTZ R4, R169, R4, !PT ;  /* 0x00000004a9047209 */ /* 0x000fe40007810000 */
[----:B------:R-:W-:Y:S02]  /*98a0*/  ISETP.GT.AND P1, PT, R5, 0x40, PT ;  /* 0x000000400500780c */ /* 0x000fe40003f24270 */
[----:B------:R-:W-:Y:S02]  /*98b0*/  FSEL R191, R50, -INF , P0 ;  /* 0xff80000032bf7808 */ /* 0x000fe40000000000 */
[----:B------:R-:W-:Y:S02]  /*98c0*/  FMNMX.FTZ R4, R189, R4, !PT ;  /* 0x00000004bd047209 */ /* 0x000fe40007810000 */
[----:B------:R-:W-:Y:S02]  /*98d0*/  FSEL R226, R37, -INF , P1 ;  /* 0xff80000025e27808 */ /* 0x000fe40000800000 */
[----:B------:R-:W-:Y:S02]  /*98e0*/  ISETP.GT.AND P0, PT, R5, 0x41, PT ;  /* 0x000000410500780c */ /* 0x000fe40003f04270 */
[----:B------:R-:W-:Y:S02]  /*98f0*/  FMNMX.FTZ R4, R191, R4, !PT ;  /* 0x00000004bf047209 */ /* 0x000fe40007810000 */
[----:B------:R-:W-:Y:S02]  /*9900*/  FSEL R229, R33, -INF , P0 ;  /* 0xff80000021e57808 */ /* 0x000fe40000000000 */
[----:B------:R-:W-:Y:S02]  /*9910*/  ISETP.GT.AND P1, PT, R5, 0x48, PT ;  /* 0x000000480500780c */ /* 0x000fe40003f24270 */
[----:B------:R-:W-:Y:S02]  /*9920*/  FMNMX.FTZ R4, R226, R4, !PT ;  /* 0x00000004e2047209 */ /* 0x000fe40007810000 */
[----:B--2---:R-:W-:Y:S02]  /*9930*/  FMNMX.FTZ R72, R2, R8, !PT ;  /* 0x0000000802487209 */ /* 0x004fe40007810000 */
[----:B------:R-:W-:Y:S01]  /*9940*/  FSEL R240, R32, -INF , P1 ;  /* 0xff80000020f07808 */ /* 0x000fe20000800000 */
[--C-:B---3--:R-:W-:Y:S01]  /*9950*/  FFMA.FTZ R6, R11, c[0x0][0x2d0], -R75.reuse ;  /* 0x0000b4000b067a23 */ /* 0x108fe2000001084b */
[----:B------:R-:W-:Y:S02]  /*9960*/  ISETP.GT.AND P0, PT, R5, 0x49, PT ;  /* 0x000000490500780c */ /* 0x000fe40003f04270 */
[----:B------:R-:W-:Y:S01]  /*9970*/  FMNMX.FTZ R5, R229, R4, !PT ;  /* 0x00000004e5057209 */ /* 0x000fe20007810000 */
[----:B------:R2:W3:Y:S01]  /*9980*/  MUFU.EX2 R186, R6 ;  /* 0x0000000600ba7308 */ /* 0x0004e20000000800 */
[----:B-1----:R-:W-:Y:S02]  /*9990*/  FMNMX.FTZ R4, R0, R7, !PT ;  /* 0x0000000700047209 */ /* 0x002fe40007810000 */
[----:B------:R-:W-:Y:S01]  /*99a0*/  FMNMX.FTZ R0, R240, R5, !PT ;  /* 0x00000005f0007209 */ /* 0x000fe20007810000 */
[C---:B------:R-:W-:Y:S01]  /*99b0*/  FMUL.FTZ R5, R72.reuse, c[0x0][0x2d0] ;  /* 0x0000b40048057a20 */ /* 0x040fe20000410000 */
[----:B------:R-:W-:Y:S01]  /*99c0*/  FSETP.NEU.FTZ.AND P2, PT, R72, -INF , PT ;  /* 0xff8000004800780b */ /* 0x000fe20003f5d000 */
[----:B------:R-:W1:Y:S01]  /*99d0*/  SHFL.BFLY PT, R7, R4, 0x1, 0x1f ;  /* 0x0c201f0004077f89 */ /* 0x000e6200000e0000 */
[----:B------:R-:W-:Y:S02]  /*99e0*/  FSEL R74, R9, -INF , P0 ;  /* 0xff800000094a7808 */ /* 0x000fe40000000000 */
[----:B------:R-:W-:Y:S02]  /*99f0*/  FSEL R152, R5, RZ, P2 ;  /* 0x000000ff05987208 */ /* 0x000fe40001000000 */
[----:B------:R-:W-:Y:S02]  /*9a00*/  FMNMX.FTZ R0, R74, R0, !PT ;  /* 0x000000004a007209 */ /* 0x000fe40007810000 */
[----:B------:R-:W-:Y:S01]  /*9a10*/  ISETP.GT.AND P5, PT, R188, R218, PT ;  /* 0x000000dabc00720c */ /* 0x000fe20003fa4270 */
[----:B------:R-:W-:Y:S01]  /*9a20*/  FFMA.FTZ R5, R14, c[0x0][0x2d0], -R152 ;  /* 0x0000b4000e057a23 */ /* 0x000fe20000010898 */
[----:B------:R-:W-:Y:S01]  /*9a30*/  IADD3 R212, R188, -0x1, RZ ;  /* 0xffffffffbcd47810 */ /* 0x000fe20007ffe0ff */
[----:B------:R-:W4:Y:S02]  /*9a40*/  SHFL.BFLY PT, R2, R0, 0x2, 0x1f ;  /* 0x0c401f0000027f89 */ /* 0x000f2400000e0000 */
[----:B------:R5:W-:Y:S01]  /*9a50*/  MUFU.EX2 R243, R5 ;  /* 0x0000000500f37308 */ /* 0x000be20000000800 */
[--C-:B--2---:R-:W-:Y:S01]  /*9a60*/  FFMA.FTZ R6, R12, c[0x0][0x2d0], -R75.reuse ;  /* 0x0000b4000c067a23 */ /* 0x104fe2000001084b */
[----:B---3--:R-:W-:Y:S06]  /*9a70*/  F2FP.BF16.PACK_AB R76, R186, R190 ;  /* 0x000000beba4c723e */ /* 0x008fec00000010ff */
[----:B------:R-:W-:Y:S01]  /*9a80*/  @P5 IMAD.MOV.U32 R11, RZ, RZ, c[0x0][0x1e0] ;  /* 0x00007800ff0b5624 */ /* 0x000fe200078e00ff */
[----:B------:R-:W-:Y:S01]  /*9a90*/  @P5 MOV R10, c[0x0][0x1e4] ;  /* 0x00007900000a5a02 */ /* 0x000fe20000000f00 */
[----:B------:R2:W-:Y:S01]  /*9aa0*/  MUFU.EX2 R185, R6 ;  /* 0x0000000600b97308 */ /* 0x0005e20000000800 */
[----:B------:R-:W-:Y:S01]  /*9ab0*/  FFMA.FTZ R12, R29, c[0x0][0x2d0], -R75 ;  /* 0x0000b4001d0c7a23 */ /* 0x000fe2000001084b */
[----:B-1----:R-:W-:Y:S02]  /*9ac0*/  FMNMX.FTZ R71, R4, R7, !PT ;  /* 0x0000000704477209 */ /* 0x002fe40007810000 */
[----:B------:R-:W-:Y:S02]  /*9ad0*/  @P5 SHF.L.U64.HI R10, R11, 0x5, R10 ;  /* 0x000000050b0a5819 */ /* 0x000fe4000001020a */
[C---:B------:R-:W-:Y:S01]  /*9ae0*/  FSETP.NEU.FTZ.AND P1, PT, R71.reuse, -INF , PT ;  /* 0xff8000004700780b */ /* 0x040fe20003f3d000 */
[----:B------:R-:W-:Y:S01]  /*9af0*/  FMUL.FTZ R4, R71, c[0x0][0x2d0] ;  /* 0x0000b40047047a20 */ /* 0x000fe20000410000 */
[----:B------:R-:W-:Y:S02]  /*9b00*/  @P5 SHF.L.U32 R11, R11, 0x5, RZ ;  /* 0x000000050b0b5819 */ /* 0x000fe400000006ff */
[----:B------:R-:W-:Y:S01]  /*9b10*/  MUFU.EX2 R233, R12 ;  /* 0x0000000c00e97308 */ /* 0x000fe20000000800 */
[----:B----4-:R-:W-:Y:S01]  /*9b20*/  FMNMX.FTZ R0, R0, R2, !PT ;  /* 0x0000000200007209 */ /* 0x010fe20007810000 */
[--C-:B-----5:R-:W-:Y:S01]  /*9b30*/  FFMA.FTZ R5, R15, c[0x0][0x2d0], -R152.reuse ;  /* 0x0000b4000f057a23 */ /* 0x120fe20000010898 */
[----:B------:R-:W-:Y:S03]  /*9b40*/  FSEL R153, R4, RZ, P1 ;  /* 0x000000ff04997208 */ /* 0x000fe60000800000 */
[----:B------:R-:W1:Y:S04]  /*9b50*/  SHFL.BFLY PT, R2, R0, 0x1, 0x1f ;  /* 0x0c201f0000027f89 */ /* 0x000e6800000e0000 */
[----:B------:R3:W4:Y:S01]  /*9b60*/  MUFU.EX2 R244, R5 ;  /* 0x0000000500f47308 */ /* 0x0007220000000800 */
[--C-:B------:R-:W-:Y:S02]  /*9b70*/  FFMA.FTZ R7, R18, c[0x0][0x2d0], -R153.reuse ;  /* 0x0000b40012077a23 */ /* 0x100fe40000010899 */
[----:B------:R-:W-:Y:S02]  /*9b80*/  FFMA.FTZ R8, R19, c[0x0][0x2d0], -R153 ;  /* 0x0000b40013087a23 */ /* 0x000fe40000010899 */
[----:B--2---:R-:W-:Y:S05]  /*9b90*/  FFMA.FTZ R6, R13, c[0x0][0x2d0], -R75 ;  /* 0x0000b4000d067a23 */ /* 0x004fea000001084b */
[----:B------:R2:W-:Y:S10]  /*9ba0*/  MUFU.EX2 R231, R7 ;  /* 0x0000000700e77308 */ /* 0x0005f40000000800 */
[----:B------:R5:W5:Y:S01]  /*9bb0*/  MUFU.EX2 R187, R6 ;  /* 0x0000000600bb7308 */ /* 0x000b620000000800 */
[----:B-1----:R-:W-:Y:S01]  /*9bc0*/  FMNMX.FTZ R70, R0, R2, !PT ;  /* 0x0000000200467209 */ /* 0x002fe20007810000 */
[--C-:B------:R-:W-:Y:S02]  /*9bd0*/  FFMA.FTZ R0, R20, c[0x0][0x2d0], -R153.reuse ;  /* 0x0000b40014007a23 */ /* 0x100fe40000010899 */
[----:B---3--:R-:W-:Y:S01]  /*9be0*/  FFMA.FTZ R5, R16, c[0x0][0x2d0], -R152 ;  /* 0x0000b40010057a23 */ /* 0x008fe20000010898 */
[----:B----4-:R-:W-:Y:S01]  /*9bf0*/  F2FP.BF16.PACK_AB R77, R244, R243 ;  /* 0x000000f3f44d723e */ /* 0x010fe200000010ff */
[----:B------:R-:W-:Y:S04]  /*9c00*/  FFMA.FTZ R2, R21, c[0x0][0x2d0], -R153 ;  /* 0x0000b40015027a23 */ /* 0x000fe80000010899 */
[----:B------:R-:W1:Y:S01]  /*9c10*/  MUFU.EX2 R238, R8 ;  /* 0x0000000800ee7308 */ /* 0x000e620000000800 */
[----:B--2---:R-:W-:Y:S09]  /*9c20*/  @P5 MOV R7, R215 ;  /* 0x000000d700075202 */ /* 0x004ff20000000f00 */
[----:B------:R2:W-:Y:S01]  /*9c30*/  MUFU.EX2 R43, R5 ;  /* 0x00000005002b7308 */ /* 0x0005e20000000800 */
[----:B-----5:R-:W-:Y:S02]  /*9c40*/  @P5 SHF.R.S32.HI R6, RZ, 0x1f, R212 ;  /* 0x0000001fff065819 */ /* 0x020fe400000114d4 */
[----:B------:R-:W-:Y:S03]  /*9c50*/  F2FP.BF16.PACK_AB R78, R187, R185 ;  /* 0x000000b9bb4e723e */ /* 0x000fe600000010ff */
[----:B------:R-:W-:Y:S04]  /*9c60*/  @P5 IMAD R6, R6, c[0x0][0x1e0], RZ ;  /* 0x0000780006065a24 */ /* 0x000fe800078e02ff */
[----:B------:R3:W-:Y:S01]  /*9c70*/  MUFU.EX2 R237, R0 ;  /* 0x0000000000ed7308 */ /* 0x0007e20000000800 */
[----:B------:R-:W-:Y:S01]  /*9c80*/  @P5 IMAD R6, R212, c[0x0][0x1e4], R6 ;  /* 0x00007900d4065a24 */ /* 0x000fe200078e0206 */
[----:B-1----:R-:W-:Y:S08]  /*9c90*/  F2FP.BF16.PACK_AB R64, R238, R231 ;  /* 0x000000e7ee40723e */ /* 0x002ff000000010ff */
[----:B------:R1:W4:Y:S01]  /*9ca0*/  MUFU.EX2 R242, R2 ;  /* 0x0000000200f27308 */ /* 0x0003220000000800 */
[----:B--2---:R-:W-:Y:S09]  /*9cb0*/  FFMA.FTZ R5, R17, c[0x0][0x2d0], -R152 ;  /* 0x0000b40011057a23 */ /* 0x004ff20000010898 */
[----:B------:R2:W5:Y:S01]  /*9cc0*/  MUFU.EX2 R40, R5 ;  /* 0x0000000500287308 */ /* 0x0005620000000800 */
[----:B---3--:R-:W-:Y:S02]  /*9cd0*/  FMUL.FTZ R0, R70, c[0x0][0x2d0] ;  /* 0x0000b40046007a20 */ /* 0x008fe40000410000 */
[----:B-1----:R-:W-:Y:S01]  /*9ce0*/  FFMA.FTZ R2, R28, c[0x0][0x2d0], -R75 ;  /* 0x0000b4001c027a23 */ /* 0x002fe2000001084b */
[----:B----4-:R-:W-:Y:S06]  /*9cf0*/  F2FP.BF16.PACK_AB R66, R242, R237 ;  /* 0x000000edf242723e */ /* 0x010fec00000010ff */
[----:B------:R1:W-:Y:S01]  /*9d00*/  MUFU.EX2 R236, R2 ;  /* 0x0000000200ec7308 */ /* 0x0003e20000000800 */
[----:B--2---:R-:W-:Y:S01]  /*9d10*/  @P5 IMAD.WIDE.U32 R4, R212, c[0x0][0x1e0], RZ ;  /* 0x00007800d4045a25 */ /* 0x004fe200078e00ff */
[----:B-----5:R-:W-:Y:S04]  /*9d20*/  F2FP.BF16.PACK_AB R79, R40, R43 ;  /* 0x0000002b284f723e */ /* 0x020fe800000010ff */
[----:B------:R-:W-:Y:S01]  /*9d30*/  @P5 IADD3 R5, R5, R6, RZ ;  /* 0x0000000605055210 */ /* 0x000fe20007ffe0ff */
[----:B------:R-:W-:Y:S04]  /*9d40*/  @P5 IMAD.MOV.U32 R6, RZ, RZ, R216 ;  /* 0x000000ffff065224 */ /* 0x000fe800078e00d8 */
[----:B------:R-:W-:Y:S04]  /*9d50*/  @P5 IMAD.WIDE.U32 R6, R4, 0x50, R6 ;  /* 0x0000005004065825 */ /* 0x000fe800078e0006 */
[----:B------:R-:W-:Y:S01]  /*9d60*/  @P5 IMAD R5, R5, 0x50, RZ ;  /* 0x0000005005055824 */ /* 0x000fe200078e02ff */
[----:B------:R-:W-:Y:S03]  /*9d70*/  @P5 LEA R4, P0, R6, c[0x0][0x1c8], 0x1 ;  /* 0x0000720006045a11 */ /* 0x000fe600078008ff */
[----:B------:R-:W-:Y:S02]  /*9d80*/  @P5 IMAD.IADD R5, R7, 0x1, R5 ;  /* 0x0000000107055824 */ /* 0x000fe400078e0205 */
[----:B-1----:R-:W-:Y:S03]  /*9d90*/  FFMA.FTZ R2, R30, c[0x0][0x2d0], -R152 ;  /* 0x0000b4001e027a23 */ /* 0x002fe60000010898 */
[----:B------:R-:W-:Y:S01]  /*9da0*/  @P5 LEA.HI.X R5, R6, c[0x0][0x1cc], R5, 0x1, P0 ;  /* 0x0000730006055a11 */ /* 0x000fe200000f0c05 */
[----:B------:R-:W-:Y:S01]  /*9db0*/  MUFU.EX2 R227, R2 ;  /* 0x0000000200e37308 */ /* 0x000fe20000000800 */
[----:B------:R-:W-:Y:S03]  /*9dc0*/  @P5 IADD3 R6, P0, R4, R11, RZ ;  /* 0x0000000b04065210 */ /* 0x000fe60007f1e0ff */
[----:B------:R1:W-:Y:S02]  /*9dd0*/  @P5 LDGSTS.E.BYPASS.LTC128B.128 [R213+0x2900], [R4.64], !P6 ;  /* 0x0290000004d55fae */ /* 0x0003e4000f101d48 */
[----:B------:R-:W-:Y:S01]  /*9de0*/  @P5 IMAD.X R7, R5, 0x1, R10, P0 ;  /* 0x0000000105075824 */ /* 0x000fe200000e060a */
[----:B------:R-:W-:Y:S04]  /*9df0*/  FSETP.NEU.FTZ.AND P0, PT, R70, -INF , PT ;  /* 0xff8000004600780b */ /* 0x000fe80003f1d000 */
[----:B------:R-:W-:Y:S01]  /*9e00*/  FSEL R154, R0, RZ, P0 ;  /* 0x000000ff009a7208 */ /* 0x000fe20000000000 */
[----:B------:R2:W-:Y:S04]  /*9e10*/  @P5 LDGSTS.E.BYPASS.LTC128B.128 [R213+0x3100], [R6.64], !P6 ;  /* 0x0310000006d55fae */ /* 0x0005e8000f101d48 */
[--C-:B------:R-:W-:Y:S04]  /*9e20*/  FFMA.FTZ R0, R22, c[0x0][0x2d0], -R154.reuse ;  /* 0x0000b40016007a23 */ /* 0x100fe8000001089a */
[----:B------:R3:W-:Y:S02]  /*9e30*/  MUFU.EX2 R223, R0 ;  /* 0x0000000000df7308 */ /* 0x0007e40000000800 */
[--C-:B---3--:R-:W-:Y:S08]  /*9e40*/  FFMA.FTZ R0, R23, c[0x0][0x2d0], -R154.reuse ;  /* 0x0000b40017007a23 */ /* 0x108ff0000001089a */
        /* <DEDUP_REMOVED lines=8> */
[----:B------:R3:W-:Y:S02]  /*9ed0*/  MUFU.EX2 R239, R0 ;  /* 0x0000000000ef7308 */ /* 0x0007e40000000800 */
[----:B---3--:R-:W-:Y:S08]  /*9ee0*/  FFMA.FTZ R0, R25, c[0x0][0x2d0], -R75 ;  /* 0x0000b40019007a23 */ /* 0x008ff0000001084b */
[----:B------:R3:W-:Y:S02]  /*9ef0*/  MUFU.EX2 R241, R0 ;  /* 0x0000000000f17308 */ /* 0x0007e40000000800 */
[----:B---3--:R-:W-:Y:S02]  /*9f00*/  FSEL R0, R73, RZ, P3 ;  /* 0x000000ff49007208 */ /* 0x008fe40001800000 */
[-C--:B------:R-:W-:Y:S03]  /*9f10*/  @P5 IADD3 R8, P3, R6, R11.reuse, RZ ;  /* 0x0000000b06085210 */ /* 0x080fe60007f7e0ff */
[----:B------:R-:W-:Y:S01]  /*9f20*/  FADD.FTZ R2, -R0, R3 ;  /* 0x0000000300027221 */ /* 0x000fe20000010100 */
[----:B------:R-:W-:Y:S02]  /*9f30*/  FSEL R0, R72, RZ, P2 ;  /* 0x000000ff48007208 */ /* 0x000fe40001000000 */
[-C--:B------:R-:W-:Y:S01]  /*9f40*/  @P5 IADD3.X R9, R7, R10.reuse, RZ, P3, !PT ;  /* 0x0000000a07095210 */ /* 0x080fe20001ffe4ff */
[----:B------:R-:W-:Y:S01]  /*9f50*/  FMUL.FTZ R2, R2, c[0x0][0x2d0] ;  /* 0x0000b40002027a20 */ /* 0x000fe20000410000 */
[-C--:B-1----:R-:W-:Y:S01]  /*9f60*/  @P5 IADD3 R4, P2, R8, R11.reuse, RZ ;  /* 0x0000000b08045210 */ /* 0x082fe20007f5e0ff */
[----:B------:R-:W-:Y:S02]  /*9f70*/  FADD.FTZ R0, -R0, R84 ;  /* 0x0000005400007221 */ /* 0x000fe40000010100 */
[----:B------:R1:W3:Y:S01]  /*9f80*/  MUFU.EX2 R69, R2 ;  /* 0x0000000200457308 */ /* 0x0002e20000000800 */
[----:B------:R4:W-:Y:S01]  /*9f90*/  @P5 LDGSTS.E.BYPASS.LTC128B.128 [R213+0x3900], [R8.64], !P6 ;  /* 0x0390000008d55fae */ /* 0x0009e2000f101d48 */
[----:B------:R-:W-:Y:S01]  /*9fa0*/  FMUL.FTZ R0, R0, c[0x0][0x2d0] ;  /* 0x0000b40000007a20 */ /* 0x000fe20000410000 */
[----:B--2---:R-:W-:Y:S01]  /*9fb0*/  @P5 IADD3 R6, P3, R4, R11, RZ ;  /* 0x0000000b04065210 */ /* 0x004fe20007f7e0ff */
[----:B------:R-:W-:Y:S05]  /*9fc0*/  @P5 IMAD.X R5, R9, 0x1, R10, P2 ;  /* 0x0000000109055824 */ /* 0x000fea00010e060a */
[----:B------:R2:W-:Y:S01]  /*9fd0*/  @P5 LDGSTS.E.BYPASS.LTC128B.128 [R213+0x4100], [R4.64], !P6 ;  /* 0x0410000004d55fae */ /* 0x0005e2000f101d48 */
[----:B------:R5:W2:Y:S01]  /*9fe0*/  MUFU.EX2 R68, R0 ;  /* 0x0000000000447308 */ /* 0x000aa20000000800 */
[----:B------:R-:W-:Y:S06]  /*9ff0*/  @P5 IADD3.X R7, R5, R10, RZ, P3, !PT ;  /* 0x0000000a05075210 */ /* 0x000fec0001ffe4ff */
[----:B------:R4:W-:Y:S01]  /*a000*/  @P5 LDGSTS.E.BYPASS.LTC128B.128 [R213+0x4900], [R6.64], !P6 ;  /* 0x0490000006d55fae */ /* 0x0009e2000f101d48 */
[----:B-1----:R-:W-:Y:S07]  /*a010*/  FSEL R2, R71, RZ, P1 ;  /* 0x000000ff47027208 */ /* 0x002fee0000800000 */
[----:B------:R-:W1:Y:S01]  /*a020*/  LDSM.16.MT88.4 R20, [R197] ;  /* 0x00000000c514783b */ /* 0x000e620000004200 */
[C---:B---3--:R-:W-:Y:S02]  /*a030*/  FMUL.FTZ R16, R69.reuse, R100 ;  /* 0x0000006445107220 */ /* 0x048fe40000410000 */
[C---:B------:R-:W-:Y:S02]  /*a040*/  FMUL.FTZ R17, R69.reuse, R101 ;  /* 0x0000006545117220 */ /* 0x040fe40000410000 */
[C---:B------:R-:W-:Y:S02]  /*a050*/  FMUL.FTZ R32, R69.reuse, R116 ;  /* 0x0000007445207220 */ /* 0x040fe40000410000 */
[C---:B------:R-:W-:Y:S01]  /*a060*/  FMUL.FTZ R33, R69.reuse, R117 ;  /* 0x0000007545217220 */ /* 0x040fe20000410000 */
[----:B------:R-:W3:Y:S01]  /*a070*/  LDSM.16.MT88.4 R36, [R201] ;  /* 0x00000000c924783b */ /* 0x000ee20000004200 */
[----:B-----5:R-:W-:Y:S01]  /*a080*/  FADD.FTZ R0, -R2, R85 ;  /* 0x0000005502007221 */ /* 0x020fe20000010100 */
[----:B------:R-:W-:Y:S01]  /*a090*/  FSEL R2, R70, RZ, P0 ;  /* 0x000000ff46027208 */ /* 0x000fe20000000000 */
[C---:B--2---:R-:W-:Y:S02]  /*a0a0*/  FMUL.FTZ R4, R69.reuse, R88 ;  /* 0x0000005845047220 */ /* 0x044fe40000410000 */
[----:B------:R-:W-:Y:S02]  /*a0b0*/  FMUL.FTZ R0, R0, c[0x0][0x2d0] ;  /* 0x0000b40000007a20 */ /* 0x000fe40000410000 */
[----:B------:R-:W-:Y:S01]  /*a0c0*/  FMUL.FTZ R5, R69, R89 ;  /* 0x0000005945057220 */ /* 0x000fe20000410000 */
[----:B------:R-:W2:Y:S01]  /*a0d0*/  LDSM.16.MT88.4 R52, [R198] ;  /* 0x00000000c634783b */ /* 0x000ea20000004200 */
[----:B------:R5:W3:Y:S01]  /*a0e0*/  MUFU.EX2 R3, R0 ;  /* 0x0000000000037308 */ /* 0x000ae20000000800 */
[C---:B------:R-:W-:Y:S02]  /*a0f0*/  FMUL.FTZ R18, R68.reuse, R102 ;  /* 0x0000006644127220 */ /* 0x040fe40000410000 */
[C---:B----4-:R-:W-:Y:S02]  /*a100*/  FMUL.FTZ R6, R68.reuse, R90 ;  /* 0x0000005a44067220 */ /* 0x050fe40000410000 */
[C---:B------:R-:W-:Y:S02]  /*a110*/  FMUL.FTZ R7, R68.reuse, R91 ;  /* 0x0000005b44077220 */ /* 0x040fe40000410000 */
[----:B------:R-:W4:Y:S01]  /*a120*/  LDSM.16.MT88.4 R80, [R200] ;  /* 0x00000000c850783b */ /* 0x000f220000004200 */
[C---:B------:R-:W-:Y:S02]  /*a130*/  FMUL.FTZ R19, R68.reuse, R103 ;  /* 0x0000006744137220 */ /* 0x040fe40000410000 */
[C---:B------:R-:W-:Y:S02]  /*a140*/  FMUL.FTZ R50, R68.reuse, R134 ;  /* 0x0000008644327220 */ /* 0x040fe40000410000 */
[----:B------:R-:W-:Y:S03]  /*a150*/  FMUL.FTZ R51, R68, R135 ;  /* 0x0000008744337220 */ /* 0x000fe60000410000 */
[----:B------:R-:W-:Y:S01]  /*a160*/  LDSM.16.MT88.4 R88, [R201+0x800] ;  /* 0x00080000c958783b */ /* 0x000fe20000004200 */
[-C--:B-1----:R-:W-:Y:S07]  /*a170*/  HMMA.16816.F32.BF16 R4, R76, R20.reuse, R4 ;  /* 0x000000144c04723c */ /* 0x082fee0000041804 */
[----:B------:R-:W-:Y:S01]  /*a180*/  LDSM.16.MT88.4 R100, [R197+0x2000] ;  /* 0x00200000c564783b */ /* 0x000fe20000004200 */
[----:B-----5:R-:W-:Y:S04]  /*a190*/  FADD.FTZ R0, -R2, R86 ;  /* 0x0000005602007221 */ /* 0x020fe80000010100 */
[--C-:B------:R-:W-:Y:S02]  /*a1a0*/  FFMA.FTZ R2, R31, c[0x0][0x2d0], -R152.reuse ;  /* 0x0000b4001f027a23 */ /* 0x100fe40000010898 */
[----:B------:R-:W-:Y:S01]  /*a1b0*/  FMUL.FTZ R0, R0, c[0x0][0x2d0] ;  /* 0x0000b40000007a20 */ /* 0x000fe20000410000 */
[----:B------:R-:W1:Y:S01]  /*a1c0*/  LDSM.16.MT88.4 R84, [R197+0x800] ;  /* 0x00080000c554783b */ /* 0x000e620000004200 */
[----:B------:R5:W-:Y:S01]  /*a1d0*/  MUFU.EX2 R222, R2 ;  /* 0x0000000200de7308 */ /* 0x000be20000000800 */
[C---:B---3--:R-:W-:Y:S02]  /*a1e0*/  FMUL.FTZ R8, R3.reuse, R92 ;  /* 0x0000005c03087220 */ /* 0x048fe40000410000 */
[C---:B------:R-:W-:Y:S02]  /*a1f0*/  FMUL.FTZ R9, R3.reuse, R93 ;  /* 0x0000005d03097220 */ /* 0x040fe40000410000 */
[C---:B------:R-:W-:Y:S01]  /*a200*/  FMUL.FTZ R24, R3.reuse, R108 ;  /* 0x0000006c03187220 */ /* 0x040fe20000410000 */
[----:B------:R-:W-:Y:S01]  /*a210*/  MOV R108, R190 ;  /* 0x000000be006c7202 */ /* 0x000fe20000000f00 */
[C---:B------:R-:W-:Y:S01]  /*a220*/  FMUL.FTZ R12, R3.reuse, R96 ;  /* 0x00000060030c7220 */ /* 0x040fe20000410000 */
[----:B------:R-:W0:Y:S01]  /*a230*/  LDGDEPBAR ;  /* 0x00000000000079af */ /* 0x000e220000000000 */
[C---:B------:R-:W-:Y:S01]  /*a240*/  FMUL.FTZ R13, R3.reuse, R97 ;  /* 0x00000061030d7220 */ /* 0x040fe20000410000 */
[----:B------:R-:W3:Y:S01]  /*a250*/  MUFU.EX2 R0, R0 ;  /* 0x0000000000007308 */ /* 0x000ee20000000800 */
[----:B------:R-:W-:Y:S01]  /*a260*/  MOV R97, R186 ;  /* 0x000000ba00617202 */ /* 0x000fe20000000f00 */
[----:B------:R-:W-:Y:S02]  /*a270*/  IMAD.MOV.U32 R96, RZ, RZ, R185 ;  /* 0x000000ffff607224 */ /* 0x000fe400078e00b9 */
[C---:B------:R-:W-:Y:S02]  /*a280*/  FMUL.FTZ R25, R3.reuse, R109 ;  /* 0x0000006d03197220 */ /* 0x040fe40000410000 */
[C---:B------:R-:W-:Y:S02]  /*a290*/  FMUL.FTZ R28, R3.reuse, R112 ;  /* 0x00000070031c7220 */ /* 0x040fe40000410000 */
[C---:B------:R-:W-:Y:S02]  /*a2a0*/  FMUL.FTZ R29, R3.reuse, R113 ;  /* 0x00000071031d7220 */ /* 0x040fe40000410000 */
[----:B------:R-:W-:Y:S02]  /*a2b0*/  FMUL.FTZ R61, R3, R145 ;  /* 0x00000091033d7220 */ /* 0x000fe40000410000 */
[--C-:B-----5:R-:W-:Y:S02]  /*a2c0*/  FFMA.FTZ R2, R34, c[0x0][0x2d0], -R152.reuse ;  /* 0x0000b40022027a23 */ /* 0x120fe40000010898 */
[----:B------:R-:W-:Y:S02]  /*a2d0*/  FMUL.FTZ R34, R68, R118 ;  /* 0x0000007644227220 */ /* 0x000fe40000410000 */
[----:B------:R5:W-:Y:S01]  /*a2e0*/  MUFU.EX2 R221, R2 ;  /* 0x0000000200dd7308 */ /* 0x000be20000000800 */
[C---:B---3--:R-:W-:Y:S02]  /*a2f0*/  FMUL.FTZ R10, R0.reuse, R94 ;  /* 0x0000005e000a7220 */ /* 0x048fe40000410000 */
[C---:B------:R-:W-:Y:S02]  /*a300*/  FMUL.FTZ R11, R0.reuse, R95 ;  /* 0x0000005f000b7220 */ /* 0x040fe40000410000 */
[----:B------:R-:W3:Y:S01]  /*a310*/  LDSM.16.MT88.4 R92, [R198+0x800] ;  /* 0x00080000c65c783b */ /* 0x000ee20000004200 */
[C---:B------:R-:W-:Y:S02]  /*a320*/  FMUL.FTZ R14, R0.reuse, R98 ;  /* 0x00000062000e7220 */ /* 0x040fe40000410000 */
[C---:B------:R-:W-:Y:S02]  /*a330*/  FMUL.FTZ R15, R0.reuse, R99 ;  /* 0x00000063000f7220 */ /* 0x040fe40000410000 */
[C---:B------:R-:W-:Y:S04]  /*a340*/  HMMA.16816.F32.BF16 R8, R64.reuse, R20, R8 ;  /* 0x000000144008723c */ /* 0x040fe80000041808 */
[C---:B------:R-:W-:Y:S02]  /*a350*/  FMUL.FTZ R26, R0.reuse, R110 ;  /* 0x0000006e001a7220 */ /* 0x040fe40000410000 */
[----:B------:R-:W-:Y:S02]  /*a360*/  FMUL.FTZ R27, R0, R111 ;  /* 0x0000006f001b7220 */ /* 0x000fe40000410000 */
[-C--:B------:R-:W-:Y:S04]  /*a370*/  HMMA.16816.F32.BF16 R12, R64, R22.reuse, R12 ;  /* 0x00000016400c723c */ /* 0x080fe8000004180c */
[----:B-----5:R-:W-:Y:S02]  /*a380*/  FFMA.FTZ R2, R35, c[0x0][0x2d0], -R152 ;  /* 0x0000b40023027a23 */ /* 0x020fe40000010898 */
[----:B------:R-:W-:Y:S01]  /*a390*/  FMUL.FTZ R21, R69, R105 ;  /* 0x0000006945157220 */ /* 0x000fe20000410000 */
[----:B------:R-:W-:Y:S01]  /*a3a0*/  MOV R105, R40 ;  /* 0x0000002800697202 */ /* 0x000fe20000000f00 */
[C---:B------:R-:W-:Y:S01]  /*a3b0*/  HMMA.16816.F32.BF16 R16, R76.reuse, R22, R16 ;  /* 0x000000164c10723c */ /* 0x040fe20000041810 */
[----:B------:R5:W-:Y:S03]  /*a3c0*/  MUFU.EX2 R220, R2 ;  /* 0x0000000200dc7308 */ /* 0x000be60000000800 */
[----:B------:R-:W-:Y:S02]  /*a3d0*/  FMUL.FTZ R40, R3, R124 ;  /* 0x0000007c03287220 */ /* 0x000fe40000410000 */
[----:B------:R-:W-:Y:S02]  /*a3e0*/  FMUL.FTZ R20, R69, R104 ;  /* 0x0000006845147220 */ /* 0x000fe40000410000 */
[C---:B------:R-:W-:Y:S04]  /*a3f0*/  FMUL.FTZ R22, R68.reuse, R106 ;  /* 0x0000006a44167220 */ /* 0x040fe80000410000 */
[----:B------:R-:W-:Y:S02]  /*a400*/  IMAD.MOV.U32 R106, RZ, RZ, R187 ;  /* 0x000000ffff6a7224 */ /* 0x000fe400078e00bb */
[C---:B------:R-:W-:Y:S02]  /*a410*/  FMUL.FTZ R23, R68.reuse, R107 ;  /* 0x0000006b44177220 */ /* 0x040fe40000410000 */
[----:B------:R-:W3:Y:S01]  /*a420*/  LDL.LU R107, [R1+0x14] ;  /* 0x00001400016b7983 */ /* 0x000ee20000300800 */
[----:B------:R-:W-:Y:S02]  /*a430*/  FMUL.FTZ R35, R68, R119 ;  /* 0x0000007744237220 */ /* 0x000fe40000410000 */
[C---:B------:R-:W-:Y:S01]  /*a440*/  FMUL.FTZ R30, R0.reuse, R114 ;  /* 0x00000072001e7220 */ /* 0x040fe20000410000 */
[----:B------:R-:W-:Y:S01]  /*a450*/  LDSM.16.MT88.4 R116, [R201+0x2000] ;  /* 0x00200000c974783b */ /* 0x000fe20000004200 */
[-C--:B------:R-:W-:Y:S03]  /*a460*/  HMMA.16816.F32.BF16 R20, R76, R36.reuse, R20 ;  /* 0x000000244c14723c */ /* 0x080fe60000041814 */
[C---:B------:R-:W-:Y:S02]  /*a470*/  FMUL.FTZ R31, R0.reuse, R115 ;  /* 0x00000073001f7220 */ /* 0x040fe40000410000 */
[--C-:B-----5:R-:W-:Y:S02]  /*a480*/  FFMA.FTZ R2, R41, c[0x0][0x2d0], -R153.reuse ;  /* 0x0000b40029027a23 */ /* 0x120fe40000010899 */
[----:B------:R-:W5:Y:S01]  /*a490*/  LDL.LU R104, [R1+0x18] ;  /* 0x0000180001687983 */ /* 0x000f620000300800 */
[C---:B------:R-:W-:Y:S01]  /*a4a0*/  HMMA.16816.F32.BF16 R24, R64.reuse, R36, R24 ;  /* 0x000000244018723c */ /* 0x040fe20000041818 */
[----:B------:R1:W-:Y:S02]  /*a4b0*/  MUFU.EX2 R219, R2 ;  /* 0x0000000200db7308 */ /* 0x0003e40000000800 */
[----:B------:R-:W3:Y:S01]  /*a4c0*/  LDL.LU R99, [R1+0x1c] ;  /* 0x00001c0001637983 */ /* 0x000ee20000300800 */
[----:B------:R-:W-:Y:S02]  /*a4d0*/  FMUL.FTZ R41, R3, R125 ;  /* 0x0000007d03297220 */ /* 0x000fe40000410000 */
[C---:B------:R-:W-:Y:S01]  /*a4e0*/  FMUL.FTZ R59, R0.reuse, R143 ;  /* 0x0000008f003b7220 */ /* 0x040fe20000410000 */
[----:B------:R-:W5:Y:S01]  /*a4f0*/  LDL.LU R98, [R1+0x20] ;  /* 0x0000200001627983 */ /* 0x000f620000300800 */
[-C--:B------:R-:W-:Y:S04]  /*a500*/  HMMA.16816.F32.BF16 R28, R64, R38.reuse, R28 ;  /* 0x00000026401c723c */ /* 0x080fe8000004181c */
[C---:B------:R-:W-:Y:S02]  /*a510*/  FMUL.FTZ R36, R69.reuse, R120 ;  /* 0x0000007845247220 */ /* 0x040fe40000410000 */
[C---:B------:R-:W-:Y:S01]  /*a520*/  FMUL.FTZ R37, R69.reuse, R121 ;  /* 0x0000007945257220 */ /* 0x040fe20000410000 */
[----:B------:R-:W-:Y:S01]  /*a530*/  MOV R121, R106 ;  /* 0x0000006a00797202 */ /* 0x000fe20000000f00 */
[C---:B------:R-:W-:Y:S04]  /*a540*/  HMMA.16816.F32.BF16 R32, R76.reuse, R38, R32 ;  /* 0x000000264c20723c */ /* 0x040fe80000041820 */
[C---:B------:R-:W-:Y:S02]  /*a550*/  FMUL.FTZ R58, R0.reuse, R142 ;  /* 0x0000008e003a7220 */ /* 0x040fe40000410000 */
[----:B------:R-:W-:Y:S02]  /*a560*/  FMUL.FTZ R62, R0, R146 ;  /* 0x00000092003e7220 */ /* 0x000fe40000410000 */
[----:B------:R-:W-:Y:S02]  /*a570*/  FMUL.FTZ R39, R68, R123 ;  /* 0x0000007b44277220 */ /* 0x000fe40000410000 */
[----:B------:R-:W5:Y:S02]  /*a580*/  LDL R123, [R1+0x4] ;  /* 0x00000400017b7983 */ /* 0x000f640000100800 */
[----:B-1----:R-:W-:Y:S02]  /*a590*/  FFMA.FTZ R2, R42, c[0x0][0x2d0], -R153 ;  /* 0x0000b4002a027a23 */ /* 0x002fe40000010899 */
[----:B------:R-:W-:Y:S01]  /*a5a0*/  FMUL.FTZ R38, R68, R122 ;  /* 0x0000007a44267220 */ /* 0x000fe20000410000 */
[----:B------:R-:W-:Y:S01]  /*a5b0*/  MOV R122, R43 ;  /* 0x0000002b007a7202 */ /* 0x000fe20000000f00 */
[----:B------:R1:W1:Y:S01]  /*a5c0*/  MUFU.EX2 R218, R2 ;  /* 0x0000000200da7308 */ /* 0x0002620000000800 */
[C---:B------:R-:W-:Y:S02]  /*a5d0*/  FMUL.FTZ R42, R0.reuse, R126 ;  /* 0x0000007e002a7220 */ /* 0x040fe40000410000 */
[C---:B------:R-:W-:Y:S02]  /*a5e0*/  FMUL.FTZ R43, R0.reuse, R127 ;  /* 0x0000007f002b7220 */ /* 0x040fe40000410000 */
[-C--:B--2---:R-:W-:Y:S03]  /*a5f0*/  HMMA.16816.F32.BF16 R36, R76, R52.reuse, R36 ;  /* 0x000000344c24723c */ /* 0x084fe60000041824 */
[----:B------:R-:W-:Y:S02]  /*a600*/  FMUL.FTZ R63, R0, R147 ;  /* 0x00000093003f7220 */ /* 0x000fe40000410000 */
[----:B------:R-:W-:Y:S03]  /*a610*/  IMAD.MOV.U32 R120, RZ, RZ, R105 ;  /* 0x000000ffff787224 */ /* 0x000fe600078e0069 */
[C---:B------:R-:W-:Y:S07]  /*a620*/  HMMA.16816.F32.BF16 R40, R64.reuse, R52, R40 ;  /* 0x000000344028723c */ /* 0x040fee0000041828 */
[C---:B------:R-:W-:Y:S02]  /*a630*/  FMUL.FTZ R53, R69.reuse, R137 ;  /* 0x0000008945357220 */ /* 0x040fe40000410000 */
[----:B------:R-:W-:Y:S03]  /*a640*/  FMUL.FTZ R52, R69, R136 ;  /* 0x0000008845347220 */ /* 0x000fe60000410000 */
[--C-:B-1----:R-:W-:Y:S02]  /*a650*/  FFMA.FTZ R2, R44, c[0x0][0x2d0], -R153.reuse ;  /* 0x0000b4002c027a23 */ /* 0x102fe40000010899 */
[----:B------:R-:W-:Y:S02]  /*a660*/  FMUL.FTZ R44, R3, R128 ;  /* 0x00000080032c7220 */ /* 0x000fe40000410000 */
[----:B------:R1:W-:Y:S02]  /*a670*/  MUFU.EX2 R217, R2 ;  /* 0x0000000200d97308 */ /* 0x0003e40000000800 */
[----:B-1----:R-:W-:Y:S02]  /*a680*/  FFMA.FTZ R2, R45, c[0x0][0x2d0], -R153 ;  /* 0x0000b4002d027a23 */ /* 0x002fe40000010899 */
[----:B------:R-:W-:Y:S06]  /*a690*/  FMUL.FTZ R45, R3, R129 ;  /* 0x00000081032d7220 */ /* 0x000fec0000410000 */
[----:B------:R1:W-:Y:S02]  /*a6a0*/  MUFU.EX2 R216, R2 ;  /* 0x0000000200d87308 */ /* 0x0003e40000000800 */
[--C-:B-1----:R-:W-:Y:S02]  /*a6b0*/  FFMA.FTZ R2, R46, c[0x0][0x2d0], -R154.reuse ;  /* 0x0000b4002e027a23 */ /* 0x102fe4000001089a */
[C---:B------:R-:W-:Y:S06]  /*a6c0*/  FMUL.FTZ R46, R0.reuse, R130 ;  /* 0x00000082002e7220 */ /* 0x040fec0000410000 */
[----:B------:R1:W-:Y:S02]  /*a6d0*/  MUFU.EX2 R215, R2 ;  /* 0x0000000200d77308 */ /* 0x0003e40000000800 */
[--C-:B-1----:R-:W-:Y:S02]  /*a6e0*/  FFMA.FTZ R2, R47, c[0x0][0x2d0], -R154.reuse ;  /* 0x0000b4002f027a23 */ /* 0x102fe4000001089a */
[----:B------:R-:W-:Y:S06]  /*a6f0*/  FMUL.FTZ R47, R0, R131 ;  /* 0x00000083002f7220 */ /* 0x000fec0000410000 */
[----:B------:R1:W2:Y:S01]  /*a700*/  MUFU.EX2 R214, R2 ;  /* 0x0000000200d67308 */ /* 0x0002a20000000800 */
[-C--:B------:R-:W-:Y:S03]  /*a710*/  HMMA.16816.F32.BF16 R44, R64, R54.reuse, R44 ;  /* 0x00000036402c723c */ /* 0x080fe6000004182c */
[--C-:B-1----:R-:W-:Y:S02]  /*a720*/  FFMA.FTZ R2, R48, c[0x0][0x2d0], -R154.reuse ;  /* 0x0000b40030027a23 */ /* 0x102fe4000001089a */
[----:B------:R-:W-:Y:S04]  /*a730*/  FMUL.FTZ R48, R69, R132 ;  /* 0x0000008445307220 */ /* 0x000fe80000410000 */
[----:B------:R1:W-:Y:S03]  /*a740*/  MUFU.EX2 R124, R2 ;  /* 0x00000002007c7308 */ /* 0x0003e60000000800 */
[----:B-1----:R-:W-:Y:S02]  /*a750*/  FFMA.FTZ R2, R49, c[0x0][0x2d0], -R154 ;  /* 0x0000b40031027a23 */ /* 0x002fe4000001089a */
[----:B------:R-:W-:Y:S05]  /*a760*/  FMUL.FTZ R49, R69, R133 ;  /* 0x0000008545317220 */ /* 0x000fea0000410000 */
[----:B------:R1:W1:Y:S01]  /*a770*/  MUFU.EX2 R131, R2 ;  /* 0x0000000200837308 */ /* 0x0002620000000800 */
[----:B------:R-:W-:Y:S01]  /*a780*/  LDSM.16.MT88.4 R132, [R198+0x2000] ;  /* 0x00200000c684783b */ /* 0x000fe20000004200 */
[C---:B------:R-:W-:Y:S07]  /*a790*/  HMMA.16816.F32.BF16 R48, R76.reuse, R54, R48 ;  /* 0x000000364c30723c */ /* 0x040fee0000041830 */
[C---:B------:R-:W-:Y:S02]  /*a7a0*/  FMUL.FTZ R54, R68.reuse, R138 ;  /* 0x0000008a44367220 */ /* 0x040fe40000410000 */
[----:B------:R-:W-:Y:S07]  /*a7b0*/  FMUL.FTZ R55, R68, R139 ;  /* 0x0000008b44377220 */ /* 0x000fee0000410000 */
[-C--:B----4-:R-:W-:Y:S03]  /*a7c0*/  HMMA.16816.F32.BF16 R52, R76, R80.reuse, R52 ;  /* 0x000000504c34723c */ /* 0x090fe60000041834 */
[--C-:B-1----:R-:W-:Y:S02]  /*a7d0*/  FFMA.FTZ R2, R56, c[0x0][0x2d0], -R75.reuse ;  /* 0x0000b40038027a23 */ /* 0x102fe4000001084b */
[----:B------:R-:W-:Y:S02]  /*a7e0*/  FMUL.FTZ R56, R3, R140 ;  /* 0x0000008c03387220 */ /* 0x000fe40000410000 */
[----:B------:R1:W-:Y:S02]  /*a7f0*/  MUFU.EX2 R130, R2 ;  /* 0x0000000200827308 */ /* 0x0003e40000000800 */
[--C-:B-1----:R-:W-:Y:S03]  /*a800*/  FFMA.FTZ R2, R57, c[0x0][0x2d0], -R75.reuse ;  /* 0x0000b40039027a23 */ /* 0x102fe6000001084b */
[C---:B------:R-:W-:Y:S05]  /*a810*/  FMUL.FTZ R57, R3.reuse, R141 ;  /* 0x0000008d03397220 */ /* 0x040fea0000410000 */
[----:B------:R1:W4:Y:S02]  /*a820*/  MUFU.EX2 R190, R2 ;  /* 0x0000000200be7308 */ /* 0x0003240000000800 */
[C---:B------:R-:W-:Y:S07]  /*a830*/  HMMA.16816.F32.BF16 R56, R64.reuse, R80, R56 ;  /* 0x000000504038723c */ /* 0x040fee0000041838 */
[----:B------:R-:W-:Y:S02]  /*a840*/  F2FP.BF16.PACK_AB R80, R218, R219 ;  /* 0x000000dbda50723e */ /* 0x000fe400000010ff */
[----:B--2---:R-:W-:Y:S03]  /*a850*/  F2FP.BF16.PACK_AB R81, R214, R215 ;  /* 0x000000d7d651723e */ /* 0x004fe600000010ff */
[--C-:B-1----:R-:W-:Y:S02]  /*a860*/  FFMA.FTZ R2, R60, c[0x0][0x2d0], -R75.reuse ;  /* 0x0000b4003c027a23 */ /* 0x102fe4000001084b */
[----:B------:R-:W-:Y:S02]  /*a870*/  FMUL.FTZ R60, R3, R144 ;  /* 0x00000090033c7220 */ /* 0x000fe40000410000 */
[----:B------:R1:W-:Y:S05]  /*a880*/  MUFU.EX2 R187, R2 ;  /* 0x0000000200bb7308 */ /* 0x0003ea0000000800 */
[-C--:B------:R-:W-:Y:S07]  /*a890*/  HMMA.16816.F32.BF16 R60, R64, R82.reuse, R60 ;  /* 0x00000052403c723c */ /* 0x080fee000004183c */
[C---:B------:R-:W-:Y:S02]  /*a8a0*/  FMUL.FTZ R64, R69.reuse, R148 ;  /* 0x0000009445407220 */ /* 0x040fe40000410000 */
[C---:B------:R-:W-:Y:S03]  /*a8b0*/  FMUL.FTZ R65, R69.reuse, R149 ;  /* 0x0000009545417220 */ /* 0x040fe60000410000 */
[C---:B------:R-:W-:Y:S02]  /*a8c0*/  FMUL.FTZ R66, R68.reuse, R150 ;  /* 0x0000009644427220 */ /* 0x040fe40000410000 */
[----:B------:R-:W-:Y:S02]  /*a8d0*/  FMUL.FTZ R67, R68, R151 ;  /* 0x0000009744437220 */ /* 0x000fe40000410000 */
[----:B---3--:R-:W-:Y:S02]  /*a8e0*/  FFMA.FTZ R69, R69, R107, R108 ;  /* 0x0000006b45457223 */ /* 0x008fe4000001006c */
[----:B-1----:R-:W-:Y:S03]  /*a8f0*/  FFMA.FTZ R2, R158, c[0x0][0x2d0], -R75 ;  /* 0x0000b4009e027a23 */ /* 0x002fe6000001084b */
[----:B------:R-:W-:Y:S01]  /*a900*/  HMMA.16816.F32.BF16 R64, R76, R82, R64 ;  /* 0x000000524c40723c */ /* 0x000fe20000041840 */
[----:B------:R1:W2:Y:S06]  /*a910*/  MUFU.EX2 R186, R2 ;  /* 0x0000000200ba7308 */ /* 0x0002ac0000000800 */
[----:B------:R-:W-:Y:S02]  /*a920*/  F2FP.BF16.PACK_AB R76, R236, R233 ;  /* 0x000000e9ec4c723e */ /* 0x000fe400000010ff */
[----:B------:R-:W-:Y:S03]  /*a930*/  F2FP.BF16.PACK_AB R78, R241, R239 ;  /* 0x000000eff14e723e */ /* 0x000fe600000010ff */
[----:B------:R-:W-:Y:S02]  /*a940*/  F2FP.BF16.PACK_AB R77, R222, R227 ;  /* 0x000000e3de4d723e */ /* 0x000fe400000010ff */
[----:B------:R-:W-:Y:S02]  /*a950*/  F2FP.BF16.PACK_AB R79, R220, R221 ;  /* 0x000000dddc4f723e */ /* 0x000fe400000010ff */
[----:B------:R-:W-:Y:S02]  /*a960*/  F2FP.BF16.PACK_AB R82, R216, R217 ;  /* 0x000000d9d852723e */ /* 0x000fe400000010ff */
[----:B------:R-:W-:Y:S02]  /*a970*/  F2FP.BF16.PACK_AB R83, R131, R124 ;  /* 0x0000007c8353723e */ /* 0x000fe400000010ff */
[----:B-----5:R-:W-:Y:S01]  /*a980*/  ISETP.GT.AND P0, PT, R188, R123, PT ;  /* 0x0000007bbc00720c */ /* 0x020fe20003f04270 */
[-C--:B------:R-:W-:Y:S03]  /*a990*/  HMMA.16816.F32.BF16 R4, R76, R84.reuse, R4 ;  /* 0x000000544c04723c */ /* 0x080fe60000041804 */
[----:B------:R-:W-:Y:S01]  /*a9a0*/  MOV R188, R212 ;  /* 0x000000d400bc7202 */ /* 0x000fe20000000f00 */
[--C-:B-1----:R-:W-:Y:S04]  /*a9b0*/  FFMA.FTZ R2, R160, c[0x0][0x2d0], -R152.reuse ;  /* 0x0000b400a0027a23 */ /* 0x102fe80000010898 */
[C---:B------:R-:W-:Y:S01]  /*a9c0*/  HMMA.16816.F32.BF16 R8, R80.reuse, R84, R8 ;  /* 0x000000545008723c */ /* 0x040fe20000041808 */
[----:B------:R1:W-:Y:S07]  /*a9d0*/  MUFU.EX2 R129, R2 ;  /* 0x0000000200817308 */ /* 0x0003ee0000000800 */
[-C--:B------:R-:W-:Y:S08]  /*a9e0*/  HMMA.16816.F32.BF16 R12, R80, R86.reuse, R12 ;  /* 0x00000056500c723c */ /* 0x080ff0000004180c */
[C---:B------:R-:W-:Y:S01]  /*a9f0*/  HMMA.16816.F32.BF16 R16, R76.reuse, R86, R16 ;  /* 0x000000564c10723c */ /* 0x040fe20000041810 */
[----:B------:R-:W3:Y:S07]  /*aa00*/  LDSM.16.MT88.4 R84, [R200+0x800] ;  /* 0x00080000c854783b */ /* 0x000eee0000004200 */
[-C--:B------:R-:W-:Y:S04]  /*aa10*/  HMMA.16816.F32.BF16 R20, R76, R88.reuse, R20 ;  /* 0x000000584c14723c */ /* 0x080fe80000041814 */
[--C-:B-1----:R-:W-:Y:S04]  /*aa20*/  FFMA.FTZ R2, R162, c[0x0][0x2d0], -R152.reuse ;  /* 0x0000b400a2027a23 */ /* 0x102fe80000010898 */
[C---:B------:R-:W-:Y:S01]  /*aa30*/  HMMA.16816.F32.BF16 R24, R80.reuse, R88, R24 ;  /* 0x000000585018723c */ /* 0x040fe20000041818 */
[----:B------:R1:W5:Y:S06]  /*aa40*/  MUFU.EX2 R185, R2 ;  /* 0x0000000200b97308 */ /* 0x00036c0000000800 */
[--C-:B------:R-:W-:Y:S01]  /*aa50*/  FFMA.FTZ R88, R163, c[0x0][0x2d0], -R153.reuse ;  /* 0x0000b400a3587a23 */ /* 0x100fe20000010899 */
[-C--:B------:R-:W-:Y:S03]  /*aa60*/  HMMA.16816.F32.BF16 R28, R80, R90.reuse, R28 ;  /* 0x0000005a501c723c */ /* 0x080fe6000004181c */
[----:B------:R2:W-:Y:S05]  /*aa70*/  MUFU.EX2 R180, R88 ;  /* 0x0000005800b47308 */ /* 0x0005ea0000000800 */
[C---:B------:R-:W-:Y:S08]  /*aa80*/  HMMA.16816.F32.BF16 R32, R76.reuse, R90, R32 ;  /* 0x0000005a4c20723c */ /* 0x040ff00000041820 */
[-C--:B------:R-:W-:Y:S04]  /*aa90*/  HMMA.16816.F32.BF16 R36, R76, R92.reuse, R36 ;  /* 0x0000005c4c24723c */ /* 0x080fe80000041824 */
[--C-:B-1----:R-:W-:Y:S04]  /*aaa0*/  FFMA.FTZ R2, R156, c[0x0][0x2d0], -R152.reuse ;  /* 0x0000b4009c027a23 */ /* 0x102fe80000010898 */
[C---:B------:R-:W-:Y:S01]  /*aab0*/  HMMA.16816.F32.BF16 R40, R80.reuse, R92, R40 ;  /* 0x0000005c5028723c */ /* 0x040fe20000041828 */
[----:B------:R1:W-:Y:S01]  /*aac0*/  MUFU.EX2 R184, R2 ;  /* 0x0000000200b87308 */ /* 0x0003e20000000800 */
[----:B--2---:R-:W2:Y:S06]  /*aad0*/  LDSM.16.MT88.4 R88, [R197+0x1000] ;  /* 0x00100000c558783b */ /* 0x004eac0000004200 */
[-C--:B------:R-:W-:Y:S08]  /*aae0*/  HMMA.16816.F32.BF16 R44, R80, R94.reuse, R44 ;  /* 0x0000005e502c723c */ /* 0x080ff0000004182c */
[C---:B------:R-:W-:Y:S01]  /*aaf0*/  HMMA.16816.F32.BF16 R48, R76.reuse, R94, R48 ;  /* 0x0000005e4c30723c */ /* 0x040fe20000041830 */
[----:B------:R-:W-:Y:S07]  /*ab00*/  LDSM.16.MT88.4 R92, [R198+0x1000] ;  /* 0x00100000c65c783b */ /* 0x000fee0000004200 */
[-C--:B---3--:R-:W-:Y:S04]  /*ab10*/  HMMA.16816.F32.BF16 R52, R76, R84.reuse, R52 ;  /* 0x000000544c34723c */ /* 0x088fe80000041834 */
[----:B-1----:R-:W-:Y:S04]  /*ab20*/  FFMA.FTZ R2, R157, c[0x0][0x2d0], -R152 ;  /* 0x0000b4009d027a23 */ /* 0x002fe80000010898 */
[C---:B------:R-:W-:Y:S01]  /*ab30*/  HMMA.16816.F32.BF16 R56, R80.reuse, R84, R56 ;  /* 0x000000545038723c */ /* 0x040fe20000041838 */
[----:B------:R1:W3:Y:S07]  /*ab40*/  MUFU.EX2 R183, R2 ;  /* 0x0000000200b77308 */ /* 0x0002ee0000000800 */
[-C--:B------:R-:W-:Y:S08]  /*ab50*/  HMMA.16816.F32.BF16 R60, R80, R86.reuse, R60 ;  /* 0x00000056503c723c */ /* 0x080ff0000004183c */
[----:B------:R-:W-:Y:S01]  /*ab60*/  HMMA.16816.F32.BF16 R64, R76, R86, R64 ;  /* 0x000000564c40723c */ /* 0x000fe20000041840 */
[----:B------:R-:W2:Y:S06]  /*ab70*/  LDSM.16.MT88.4 R84, [R201+0x1000] ;  /* 0x00100000c954783b */ /* 0x000eac0000004200 */
[----:B----4-:R-:W-:Y:S01]  /*ab80*/  F2FP.BF16.PACK_AB R76, R190, R130 ;  /* 0x00000082be4c723e */ /* 0x010fe200000010ff */
[--C-:B-1----:R-:W-:Y:S01]  /*ab90*/  FFMA.FTZ R2, R166, c[0x0][0x2d0], -R153.reuse ;  /* 0x0000b400a6027a23 */ /* 0x102fe20000010899 */
[----:B------:R-:W-:Y:S03]  /*aba0*/  F2FP.BF16.PACK_AB R78, R186, R187 ;  /* 0x000000bbba4e723e */ /* 0x000fe600000010ff */
[----:B------:R1:W-:Y:S01]  /*abb0*/  MUFU.EX2 R128, R2 ;  /* 0x0000000200807308 */ /* 0x0003e20000000800 */
[----:B-----5:R-:W-:Y:S02]  /*abc0*/  F2FP.BF16.PACK_AB R77, R185, R129 ;  /* 0x00000081b94d723e */ /* 0x020fe400000010ff */
[----:B---3--:R-:W-:Y:S07]  /*abd0*/  F2FP.BF16.PACK_AB R79, R183, R184 ;  /* 0x000000b8b74f723e */ /* 0x008fee00000010ff */
[-C--:B--2---:R-:W-:Y:S03]  /*abe0*/  HMMA.16816.F32.BF16 R4, R76, R88.reuse, R4 ;  /* 0x000000584c04723c */ /* 0x084fe60000041804 */
[--C-:B-1----:R-:W-:Y:S04]  /*abf0*/  FFMA.FTZ R2, R167, c[0x0][0x2d0], -R153.reuse ;  /* 0x0000b400a7027a23 */ /* 0x102fe80000010899 */
[----:B------:R1:W2:Y:S02]  /*ac00*/  MUFU.EX2 R181, R2 ;  /* 0x0000000200b57308 */ /* 0x0002a40000000800 */
[----:B-1----:R-:W-:Y:S03]  /*ac10*/  FFMA.FTZ R2, R161, c[0x0][0x2d0], -R153 ;  /* 0x0000b400a1027a23 */ /* 0x002fe60000010899 */
[----:B--2---:R-:W-:Y:S05]  /*ac20*/  F2FP.BF16.PACK_AB R80, R181, R128 ;  /* 0x00000080b550723e */ /* 0x004fea00000010ff */
        /* <DEDUP_REMOVED lines=19> */
[-C--:B------:R-:W-:Y:S01]  /*ad60*/  HMMA.16816.F32.BF16 R20, R76, R84.reuse, R20 ;  /* 0x000000544c14723c */ /* 0x080fe20000041814 */
[----:B------:R1:W3:Y:S07]  /*ad70*/  MUFU.EX2 R177, R2 ;  /* 0x0000000200b17308 */ /* 0x0002ee0000000800 */
[C---:B------:R-:W-:Y:S07]  /*ad80*/  HMMA.16816.F32.BF16 R24, R80.reuse, R84, R24 ;  /* 0x000000545018723c */ /* 0x040fee0000041818 */
[----:B------:R-:W-:Y:S01]  /*ad90*/  FFMA.FTZ R84, R193, c[0x0][0x2d0], -R153 ;  /* 0x0000b400c1547a23 */ /* 0x000fe20000010899 */
[-C--:B------:R-:W-:Y:S08]  /*ada0*/  HMMA.16816.F32.BF16 R28, R80, R86.reuse, R28 ;  /* 0x00000056501c723c */ /* 0x080ff0000004181c */
[C---:B------:R-:W-:Y:S04]  /*adb0*/  HMMA.16816.F32.BF16 R32, R76.reuse, R86, R32 ;  /* 0x000000564c20723c */ /* 0x040fe80000041820 */
[--C-:B-1----:R-:W-:Y:S04]  /*adc0*/  FFMA.FTZ R2, R178, c[0x0][0x2d0], -R75.reuse ;  /* 0x0000b400b2027a23 */ /* 0x102fe8000001084b */
[-C--:B------:R-:W-:Y:S01]  /*add0*/  HMMA.16816.F32.BF16 R36, R76, R92.reuse, R36 ;  /* 0x0000005c4c24723c */ /* 0x080fe20000041824 */
[----:B------:R1:W-:Y:S07]  /*ade0*/  MUFU.EX2 R178, R2 ;  /* 0x0000000200b27308 */ /* 0x0003ee0000000800 */
[C---:B------:R-:W-:Y:S08]  /*adf0*/  HMMA.16816.F32.BF16 R40, R80.reuse, R92, R40 ;  /* 0x0000005c5028723c */ /* 0x040ff00000041828 */
[-C--:B------:R-:W-:Y:S08]  /*ae00*/  HMMA.16816.F32.BF16 R44, R80, R94.reuse, R44 ;  /* 0x0000005e502c723c */ /* 0x080ff0000004182c */
[C---:B------:R-:W-:Y:S01]  /*ae10*/  HMMA.16816.F32.BF16 R48, R76.reuse, R94, R48 ;  /* 0x0000005e4c30723c */ /* 0x040fe20000041830 */
[----:B------:R-:W-:Y:S03]  /*ae20*/  LDSM.16.MT88.4 R92, [R198+0x1800] ;  /* 0x00180000c65c783b */ /* 0x000fe60000004200 */
[----:B-1----:R-:W-:Y:S04]  /*ae30*/  FFMA.FTZ R2, R175, c[0x0][0x2d0], -R75 ;  /* 0x0000b400af027a23 */ /* 0x002fe8000001084b */
[----:B------:R1:W4:Y:S01]  /*ae40*/  MUFU.EX2 R176, R2 ;  /* 0x0000000200b07308 */ /* 0x0003220000000800 */
[-C--:B--2---:R-:W-:Y:S08]  /*ae50*/  HMMA.16816.F32.BF16 R52, R76, R88.reuse, R52 ;  /* 0x000000584c34723c */ /* 0x084ff00000041834 */
[C---:B------:R-:W-:Y:S08]  /*ae60*/  HMMA.16816.F32.BF16 R56, R80.reuse, R88, R56 ;  /* 0x000000585038723c */ /* 0x040ff00000041838 */
[-C--:B------:R-:W-:Y:S04]  /*ae70*/  HMMA.16816.F32.BF16 R60, R80, R90.reuse, R60 ;  /* 0x0000005a503c723c */ /* 0x080fe8000004183c */
[--C-:B-1----:R-:W-:Y:S04]  /*ae80*/  FFMA.FTZ R2, R172, c[0x0][0x2d0], -R152.reuse ;  /* 0x0000b400ac027a23 */ /* 0x102fe80000010898 */
[----:B------:R-:W-:Y:S01]  /*ae90*/  HMMA.16816.F32.BF16 R64, R76, R90, R64 ;  /* 0x0000005a4c40723c */ /* 0x000fe20000041840 */
[----:B------:R-:W-:Y:S01]  /*aea0*/  LDSM.16.MT88.4 R88, [R201+0x1800] ;  /* 0x00180000c958783b */ /* 0x000fe20000004200 */
[----:B------:R1:W-:Y:S05]  /*aeb0*/  MUFU.EX2 R175, R2 ;  /* 0x0000000200af7308 */ /* 0x0003ea0000000800 */
[----:B---3--:R-:W-:Y:S02]  /*aec0*/  F2FP.BF16.PACK_AB R76, R177, R136 ;  /* 0x00000088b14c723e */ /* 0x008fe400000010ff */
[----:B----4-:R-:W-:Y:S03]  /*aed0*/  F2FP.BF16.PACK_AB R78, R176, R178 ;  /* 0x000000b2b04e723e */ /* 0x010fe600000010ff */
[--C-:B-1----:R-:W-:Y:S04]  /*aee0*/  FFMA.FTZ R2, R173, c[0x0][0x2d0], -R152.reuse ;  /* 0x0000b400ad027a23 */ /* 0x102fe80000010898 */
        /* <DEDUP_REMOVED lines=8> */
[----:B------:R1:W-:Y:S10]  /*af70*/  MUFU.EX2 R171, R84 ;  /* 0x0000005400ab7308 */ /* 0x0003f40000000800 */
[----:B------:R2:W-:Y:S01]  /*af80*/  MUFU.EX2 R143, R2 ;  /* 0x00000002008f7308 */ /* 0x0005e20000000800 */
[----:B-1----:R-:W1:Y:S01]  /*af90*/  LDSM.16.MT88.4 R84, [R197+0x1800] ;  /* 0x00180000c554783b */ /* 0x002e620000004200 */
[--C-:B--2---:R-:W-:Y:S08]  /*afa0*/  FFMA.FTZ R2, R192, c[0x0][0x2d0], -R153.reuse ;  /* 0x0000b400c0027a23 */ /* 0x104ff00000010899 */
[----:B------:R2:W3:Y:S02]  /*afb0*/  MUFU.EX2 R142, R2 ;  /* 0x00000002008e7308 */ /* 0x0004e40000000800 */
[----:B--2---:R-:W-:Y:S01]  /*afc0*/  FFMA.FTZ R2, R170, c[0x0][0x2d0], -R153 ;  /* 0x0000b400aa027a23 */ /* 0x004fe20000010899 */
[----:B---3--:R-:W-:Y:S01]  /*afd0*/  F2FP.BF16.PACK_AB R80, R142, R143 ;  /* 0x0000008f8e50723e */ /* 0x008fe200000010ff */
[-C--:B-1----:R-:W-:Y:S06]  /*afe0*/  HMMA.16816.F32.BF16 R4, R76, R84.reuse, R4 ;  /* 0x000000544c04723c */ /* 0x082fec0000041804 */
        /* <DEDUP_REMOVED lines=19> */
[-C--:B------:R-:W-:Y:S01]  /*b120*/  HMMA.16816.F32.BF16 R20, R76, R88.reuse, R20 ;  /* 0x000000584c14723c */ /* 0x080fe20000041814 */
        /* <DEDUP_REMOVED lines=13> */
[----:B-1----:R-:W-:Y:S04]  /*b200*/  FFMA.FTZ R2, R245, c[0x0][0x2d0], -R152 ;  /* 0x0000b400f5027a23 */ /* 0x002fe80000010898 */
[----:B------:R1:W-:Y:S01]  /*b210*/  MUFU.EX2 R163, R2 ;  /* 0x0000000200a37308 */ /* 0x0003e20000000800 */
[-C--:B--2---:R-:W-:Y:S03]  /*b220*/  HMMA.16816.F32.BF16 R52, R76, R84.reuse, R52 ;  /* 0x000000544c34723c */ /* 0x084fe60000041834 */
[----:B---3--:R-:W-:Y:S05]  /*b230*/  F2FP.BF16.PACK_AB R150, R164, R165 ;  /* 0x000000a5a496723e */ /* 0x008fea00000010ff */
[C---:B------:R-:W-:Y:S07]  /*b240*/  HMMA.16816.F32.BF16 R56, R80.reuse, R84, R56 ;  /* 0x000000545038723c */ /* 0x040fee0000041838 */
[----:B------:R-:W-:Y:S01]  /*b250*/  IMAD.MOV.U32 R84, RZ, RZ, R72 ;  /* 0x000000ffff547224 */ /* 0x000fe200078e0048 */
[-C--:B------:R-:W-:Y:S04]  /*b260*/  HMMA.16816.F32.BF16 R60, R80, R86.reuse, R60 ;  /* 0x00000056503c723c */ /* 0x080fe8000004183c */
[----:B------:R-:W-:Y:S01]  /*b270*/  MOV R85, R71 ;  /* 0x0000004700557202 */ /* 0x000fe20000000f00 */
[--C-:B-1----:R-:W-:Y:S03]  /*b280*/  FFMA.FTZ R2, R246, c[0x0][0x2d0], -R152.reuse ;  /* 0x0000b400f6027a23 */ /* 0x102fe60000010898 */
[----:B------:R-:W-:Y:S01]  /*b290*/  HMMA.16816.F32.BF16 R64, R76, R86, R64 ;  /* 0x000000564c40723c */ /* 0x000fe20000041840 */
[----:B------:R1:W2:Y:S06]  /*b2a0*/  MUFU.EX2 R161, R2 ;  /* 0x0000000200a17308 */ /* 0x0002ac0000000800 */
[----:B------:R-:W-:Y:S01]  /*b2b0*/  MOV R86, R70 ;  /* 0x0000004600567202 */ /* 0x000fe20000000f00 */
[--C-:B-1----:R-:W-:Y:S01]  /*b2c0*/  FFMA.FTZ R2, R250, c[0x0][0x2d0], -R152.reuse ;  /* 0x0000b400fa027a23 */ /* 0x102fe20000010898 */
[----:B--2---:R-:W-:Y:S03]  /*b2d0*/  F2FP.BF16.PACK_AB R149, R161, R163 ;  /* 0x000000a3a195723e */ /* 0x004fe600000010ff */
[----:B------:R-:W-:Y:S01]  /*b2e0*/  FFMA.FTZ R152, R252, c[0x0][0x2d0], -R152 ;  /* 0x0000b400fc987a23 */ /* 0x000fe20000010898 */
[----:B------:R1:W-:Y:S10]  /*b2f0*/  MUFU.EX2 R162, R2 ;  /* 0x0000000200a27308 */ /* 0x0003f40000000800 */
[----:B------:R-:W2:Y:S01]  /*b300*/  MUFU.EX2 R160, R152 ;  /* 0x0000009800a07308 */ /* 0x000ea20000000800 */
[--C-:B-1----:R-:W-:Y:S09]  /*b310*/  FFMA.FTZ R2, R225, c[0x0][0x2d0], -R153.reuse ;  /* 0x0000b400e1027a23 */ /* 0x102ff20000010899 */
[----:B------:R1:W-:Y:S01]  /*b320*/  MUFU.EX2 R158, R2 ;  /* 0x00000002009e7308 */ /* 0x0003e20000000800 */
[----:B--2---:R-:W-:Y:S07]  /*b330*/  F2FP.BF16.PACK_AB R151, R160, R162 ;  /* 0x000000a2a097723e */ /* 0x004fee00000010ff */
[-C--:B------:R-:W-:Y:S01]  /*b340*/  HMMA.16816.F32.BF16 R88, R148, R100.reuse, R4 ;  /* 0x000000649458723c */ /* 0x080fe20000041804 */
[----:B------:R-:W2:Y:S04]  /*b350*/  LDSM.16.MT88.4 R4, [R200+0x2000] ;  /* 0x00200000c804783b */ /* 0x000ea80000004200 */
[--C-:B-1----:R-:W-:Y:S04]  /*b360*/  FFMA.FTZ R2, R230, c[0x0][0x2d0], -R153.reuse ;  /* 0x0000b400e6027a23 */ /* 0x102fe80000010899 */
[----:B------:R1:W3:Y:S03]  /*b370*/  MUFU.EX2 R159, R2 ;  /* 0x00000002009f7308 */ /* 0x0002e60000000800 */
[--C-:B-1----:R-:W-:Y:S01]  /*b380*/  FFMA.FTZ R2, R232, c[0x0][0x2d0], -R153.reuse ;  /* 0x0000b400e8027a23 */ /* 0x102fe20000010899 */
[----:B---3--:R-:W-:Y:S01]  /*b390*/  F2FP.BF16.PACK_AB R144, R159, R158 ;  /* 0x0000009e9f90723e */ /* 0x008fe200000010ff */
[----:B------:R-:W-:Y:S05]  /*b3a0*/  FFMA.FTZ R153, R234, c[0x0][0x2d0], -R153 ;  /* 0x0000b400ea997a23 */ /* 0x000fea0000010899 */
[----:B------:R1:W-:Y:S10]  /*b3b0*/  MUFU.EX2 R157, R2 ;  /* 0x00000002009d7308 */ /* 0x0003f40000000800 */
[----:B------:R-:W3:Y:S01]  /*b3c0*/  MUFU.EX2 R156, R153 ;  /* 0x00000099009c7308 */ /* 0x000ee20000000800 */
[--C-:B-1----:R-:W-:Y:S09]  /*b3d0*/  FFMA.FTZ R2, R226, c[0x0][0x2d0], -R154.reuse ;  /* 0x0000b400e2027a23 */ /* 0x102ff2000001089a */
[----:B------:R1:W-:Y:S01]  /*b3e0*/  MUFU.EX2 R155, R2 ;  /* 0x00000002009b7308 */ /* 0x0003e20000000800 */
[----:B---3--:R-:W-:Y:S01]  /*b3f0*/  F2FP.BF16.PACK_AB R146, R156, R157 ;  /* 0x0000009d9c92723e */ /* 0x008fe200000010ff */
[--C-:B-1----:R-:W-:Y:S08]  /*b400*/  FFMA.FTZ R2, R229, c[0x0][0x2d0], -R154.reuse ;  /* 0x0000b400e5027a23 */ /* 0x102ff0000001089a */
[----:B------:R1:W3:Y:S02]  /*b410*/  MUFU.EX2 R153, R2 ;  /* 0x0000000200997308 */ /* 0x0002e40000000800 */
[--C-:B-1----:R-:W-:Y:S01]  /*b420*/  FFMA.FTZ R2, R240, c[0x0][0x2d0], -R154.reuse ;  /* 0x0000b400f0027a23 */ /* 0x102fe2000001089a */
[----:B---3--:R-:W-:Y:S01]  /*b430*/  F2FP.BF16.PACK_AB R145, R153, R155 ;  /* 0x0000009b9991723e */ /* 0x008fe200000010ff */
[----:B------:R-:W-:Y:S06]  /*b440*/  FFMA.FTZ R154, R74, c[0x0][0x2d0], -R154 ;  /* 0x0000b4004a9a7a23 */ /* 0x000fec000001089a */
[----:B------:R1:W-:Y:S10]  /*b450*/  MUFU.EX2 R152, R2 ;  /* 0x0000000200987308 */ /* 0x0003f40000000800 */
[----:B------:R-:W3:Y:S01]  /*b460*/  MUFU.EX2 R75, R154 ;  /* 0x0000009a004b7308 */ /* 0x000ee20000000800 */
[----:B-1----:R-:W-:Y:S02]  /*b470*/  FFMA.FTZ R2, R68, R104, R243 ;  /* 0x0000006844027223 */ /* 0x002fe400000100f3 */
[----:B------:R-:W-:Y:S02]  /*b480*/  FFMA.FTZ R68, R3, R99, R231 ;  /* 0x0000006303447223 */ /* 0x000fe400000100e7 */
[----:B------:R-:W-:Y:S02]  /*b490*/  FFMA.FTZ R3, R0, R98, R223 ;  /* 0x0000006200037223 */ /* 0x000fe400000100df */
[----:B------:R-:W-:Y:S02]  /*b4a0*/  FADD.FTZ R0, R97, R69 ;  /* 0x0000004561007221 */ /* 0x000fe40000010000 */
[----:B------:R-:W-:Y:S02]  /*b4b0*/  FADD.FTZ R69, R238, R68 ;  /* 0x00000044ee457221 */ /* 0x000fe40000010000 */
[----:B------:R-:W-:Y:S01]  /*b4c0*/  FADD.FTZ R68, R96, R0 ;  /* 0x0000000060447221 */ /* 0x000fe20000010000 */
[----:B---3--:R-:W-:Y:S01]  /*b4d0*/  F2FP.BF16.PACK_AB R147, R75, R152 ;  /* 0x000000984b93723e */ /* 0x008fe200000010ff */
        /* <DEDUP_REMOVED lines=89> */
[----:B------:R1:W-:Y:S04]  /*ba70*/  STL [R1+0x18], R3 ;  /* 0x0000180301007387 */ /* 0x0003e80000100800 */
[----:B------:R2:W-:Y:S04]  /*ba80*/  STL [R1+0x1c], R2 ;  /* 0x00001c0201007387 */ /* 0x0005e80000100800 */
[----:B------:R2:W-:Y:S01]  /*ba90*/  STL [R1+0x20], R0 ;  /* 0x0000200001007387 */ /* 0x0005e20000100800 */
[----:B-1----:R-:W-:Y:S01]  /*baa0*/  MOV R3, R73 ;  /* 0x0000004900037202 */ /* 0x002fe20000000f00 */
[----:B------:R-:W-:-:S05]  /*bab0*/  @P0 BRA `(.L_x_1228) ;  /* 0xffffba7000000947 */ /* 0x000fca000383ffff */
.L_x_1227:
[----:B-12---:R-:W2:Y:S02]  /*bac0*/  LDL R0, [R1+0x24] ;  /* 0x0000240001007983 */ /* 0x006ea40000100800 */
[----:B--2---:R-:W-:-:S13]  /*bad0*/  ISETP.GE.AND P0, PT, R212, R0, PT ;  /* 0x00000000d400720c */ /* 0x004fda0003f06270 */
[----:B------:R-:W-:Y:S05]  /*bae0*/  @!P0 BRA `(.L_x_1229) ;  /* 0x00003af000008947 */ /* 0x000fea0003800000 */
[----:B------:R-:W-:Y:S01]  /*baf0*/  IMAD.MOV.U32 R3, RZ, RZ, R72 ;  /* 0x000000ffff037224 */ /* 0x000fe200078e0048 */
[----:B------:R-:W-:Y:S01]  /*bb00*/  MOV R85, R70 ;  /* 0x0000004600557202 */ /* 0x000fe20000000f00 */
[----:B------:R-:W-:Y:S01]  /*bb10*/  IMAD.MOV.U32 R2, RZ, RZ, R73 ;  /* 0x000000ffff027224 */ /* 0x000fe200078e0049 */
[----:B------:R-:W-:Y:S02]  /*bb20*/  MOV R84, R71 ;  /* 0x0000004700547202 */ /* 0x000fe40000000f00 */
.L_x_1230:
[----:B------:R-:W2:Y:S01]  /*bb30*/  LDL R174, [R1+0x48] ;  /* 0x0000480001ae7983 */ /* 0x000ea20000100800 */
[----:B------:R-:W-:Y:S04]  /*bb40*/  DEPBAR.LE SB0, 0x0 ;  /* 0x000080000000791a */ /* 0x000fe80000000000 */
[----:B------:R-:W2:Y:S01]  /*bb50*/  LDL.64 R172, [R1+0x40] ;  /* 0x0000400001ac7983 */ /* 0x000ea20000100a00 */
        /* <DEDUP_REMOVED lines=20> */
[----:B------:R-:W1:Y:S08]  /*bca0*/  LDSM.16.M88.4 R160, [R207] ;  /* 0x00000000cfa0783b */ /* 0x000e700000000200 */
[----:B------:R-:W1:Y:S08]  /*bcb0*/  LDSM.16.M88.4 R164, [R206+0x2000] ;  /* 0x00200000cea4783b */ /* 0x000e700000000200 */
[----:B------:R-:W1:Y:S01]  /*bcc0*/  LDSM.16.M88.4 R168, [R211] ;  /* 0x00000000d3a8783b */ /* 0x000e620000000200 */
[----:B--2---:R-:W-:Y:S01]  /*bcd0*/  MOV R173, R174 ;  /* 0x000000ae00ad7202 */ /* 0x004fe20000000f00 */
[-C--:B-1----:R-:W-:Y:S04]  /*bce0*/  HMMA.16816.F32.BF16 R4, R80, R16.reuse, RZ ;  /* 0x000000105004723c */ /* 0x082fe800000418ff */
[----:B------:R-:W-:Y:S04]  /*bcf0*/  IMAD.WIDE.U32 R172, R86, 0x50, R172 ;  /* 0x0000005056ac7825 */ /* 0x000fe800078e00ac */
[C---:B---3--:R-:W-:Y:S04]  /*bd00*/  HMMA.16816.F32.BF16 R8, R76.reuse, R16, RZ ;  /* 0x000000104c08723c */ /* 0x048fe800000418ff */
[----:B------:R-:W-:Y:S02]  /*bd10*/  LEA R86, P0, R172, c[0x0][0x1f8], 0x1 ;  /* 0x00007e00ac567a11 */ /* 0x000fe400078008ff */
[----:B------:R-:W-:Y:S02]  /*bd20*/  IADD3 R0, R173, R0, RZ ;  /* 0x00000000ad007210 */ /* 0x000fe40007ffe0ff */
[-C--:B------:R-:W-:Y:S01]  /*bd30*/  HMMA.16816.F32.BF16 R12, R76, R18.reuse, RZ ;  /* 0x000000124c0c723c */ /* 0x080fe200000418ff */
[-C--:B------:R-:W-:Y:S03]  /*bd40*/  IADD3 R176, P1, R86, R179.reuse, RZ ;  /* 0x000000b356b07210 */ /* 0x080fe60007f3e0ff */
[----:B------:R-:W-:Y:S02]  /*bd50*/  LEA.HI.X R87, R172, c[0x0][0x1fc], R0, 0x1, P0 ;  /* 0x00007f00ac577a11 */ /* 0x000fe400000f0c00 */
[-C--:B------:R-:W-:Y:S02]  /*bd60*/  IADD3 R174, P0, R176, R179.reuse, RZ ;  /* 0x000000b3b0ae7210 */ /* 0x080fe40007f1e0ff */
[C---:B------:R-:W-:Y:S04]  /*bd70*/  HMMA.16816.F32.BF16 R16, R80.reuse, R18, RZ ;  /* 0x000000125010723c */ /* 0x040fe800000418ff */
[-C--:B------:R-:W-:Y:S02]  /*bd80*/  IADD3.X R177, R87, R178.reuse, RZ, P1, !PT ;  /* 0x000000b257b17210 */ /* 0x080fe40000ffe4ff */
[-C--:B------:R-:W-:Y:S02]  /*bd90*/  IADD3 R172, P1, R174, R179.reuse, RZ ;  /* 0x000000b3aeac7210 */ /* 0x080fe40007f3e0ff */
[-C--:B----4-:R-:W-:Y:S01]  /*bda0*/  HMMA.16816.F32.BF16 R20, R80, R32.reuse, RZ ;  /* 0x000000205014723c */ /* 0x090fe200000418ff */
[-C--:B------:R-:W-:Y:S04]  /*bdb0*/  IADD3.X R175, R177, R178.reuse, RZ, P0, !PT ;  /* 0x000000b2b1af7210 */ /* 0x080fe800007fe4ff */
[-C--:B------:R-:W-:Y:S03]  /*bdc0*/  IADD3.X R173, R175, R178.reuse, RZ, P1, !PT ;  /* 0x000000b2afad7210 */ /* 0x080fe60000ffe4ff */
        /* <DEDUP_REMOVED lines=20> */
[----:B------:R-:W2:Y:S07]  /*bf10*/  LDSM.16.M88.4 R160, [R209] ;  /* 0x00000000d1a0783b */ /* 0x000eae0000000200 */
[-C--:B------:R-:W-:Y:S08]  /*bf20*/  HMMA.16816.F32.BF16 R20, R156, R168.reuse, R20 ;  /* 0x000000a89c14723c */ /* 0x080ff00000041814 */
[C---:B------:R-:W-:Y:S08]  /*bf30*/  HMMA.16816.F32.BF16 R24, R164.reuse, R168, R24 ;  /* 0x000000a8a418723c */ /* 0x040ff00000041818 */
[-C--:B------:R-:W-:Y:S08]  /*bf40*/  HMMA.16816.F32.BF16 R28, R164, R170.reuse, R28 ;  /* 0x000000aaa41c723c */ /* 0x080ff0000004181c */
[C---:B------:R-:W-:Y:S01]  /*bf50*/  HMMA.16816.F32.BF16 R32, R156.reuse, R170, R32 ;  /* 0x000000aa9c20723c */ /* 0x040fe20000041820 */
[----:B------:R-:W3:Y:S07]  /*bf60*/  LDSM.16.M88.4 R168, [R208] ;  /* 0x00000000d0a8783b */ /* 0x000eee0000000200 */
        /* <DEDUP_REMOVED lines=12> */
[-C--:B--2---:R-:W-:Y:S04]  /*c030*/  HMMA.16816.F32.BF16 R52, R156, R160.reuse, R52 ;  /* 0x000000a09c34723c */ /* 0x084fe80000041834 */
[----:B------:R-:W-:Y:S04]  /*c040*/  IADD3.X R87, R173, R178, RZ, P0, !PT ;  /* 0x000000b2ad577210 */ /* 0x000fe800007fe4ff */
[C---:B------:R-:W-:Y:S01]  /*c050*/  HMMA.16816.F32.BF16 R56, R164.reuse, R160, R56 ;  /* 0x000000a0a438723c */ /* 0x040fe20000041838 */
[----:B------:R1:W-:Y:S07]  /*c060*/  LDGSTS.E.BYPASS.LTC128B.128 [R213+0x2100], [R86.64], !P6 ;  /* 0x0210000056d57fae */ /* 0x0003ee000f101d48 */
[-C--:B------:R-:W-:Y:S01]  /*c070*/  HMMA.16816.F32.BF16 R60, R164, R162.reuse, R60 ;  /* 0x000000a2a43c723c */ /* 0x080fe2000004183c */
[----:B----4-:R-:W-:Y:S07]  /*c080*/  LDSM.16.M88.4 R176, [R202] ;  /* 0x00000000cab0783b */ /* 0x010fee0000000200 */
[C---:B------:R-:W-:Y:S01]  /*c090*/  HMMA.16816.F32.BF16 R64, R156.reuse, R162, R64 ;  /* 0x000000a29c40723c */ /* 0x040fe20000041840 */
[----:B-----5:R-:W2:Y:S07]  /*c0a0*/  LDSM.16.M88.4 R172, [R204] ;  /* 0x00000000ccac783b */ /* 0x020eae0000000200 */
[-C--:B---3--:R-:W-:Y:S01]  /*c0b0*/  HMMA.16816.F32.BF16 R68, R156, R168.reuse, R68 ;  /* 0x000000a89c44723c */ /* 0x088fe20000041844 */
[----:B------:R-:W3:Y:S07]  /*c0c0*/  LDSM.16.M88.4 R180, [R204+0x2000] ;  /* 0x00200000ccb4783b */ /* 0x000eee0000000200 */
[C---:B------:R-:W-:Y:S01]  /*c0d0*/  HMMA.16816.F32.BF16 R72, R164.reuse, R168, R72 ;  /* 0x000000a8a448723c */ /* 0x040fe20000041848 */
[----:B------:R-:W4:Y:S07]  /*c0e0*/  LDSM.16.M88.4 R152, [R202+0x800] ;  /* 0x00080000ca98783b */ /* 0x000f2e0000000200 */
[-C--:B------:R-:W-:Y:S01]  /*c0f0*/  HMMA.16816.F32.BF16 R76, R164, R170.reuse, R76 ;  /* 0x000000aaa44c723c */ /* 0x080fe2000004184c */
[----:B------:R-:W5:Y:S07]  /*c100*/  LDSM.16.M88.4 R160, [R202+0x1000] ;  /* 0x00100000caa0783b */ /* 0x000f6e0000000200 */
[----:B------:R-:W-:Y:S01]  /*c110*/  HMMA.16816.F32.BF16 R80, R156, R170, R80 ;  /* 0x000000aa9c50723c */ /* 0x000fe20000041850 */
[----:B------:R-:W1:Y:S07]  /*c120*/  LDSM.16.M88.4 R184, [R202+0x1800] ;  /* 0x00180000cab8783b */ /* 0x000e6e0000000200 */
[-C--:B--2---:R-:W-:Y:S01]  /*c130*/  HMMA.16816.F32.BF16 R4, R172, R176.reuse, R4 ;  /* 0x000000b0ac04723c */ /* 0x084fe20000041804 */
[----:B------:R-:W2:Y:S07]  /*c140*/  LDSM.16.M88.4 R188, [R202+0x2000] ;  /* 0x00200000cabc783b */ /* 0x000eae0000000200 */
[C---:B---3--:R-:W-:Y:S01]  /*c150*/  HMMA.16816.F32.BF16 R8, R180.reuse, R176, R8 ;  /* 0x000000b0b408723c */ /* 0x048fe20000041808 */
[----:B------:R-:W-:Y:S07]  /*c160*/  LDSM.16.M88.4 R164, [R205] ;  /* 0x00000000cda4783b */ /* 0x000fee0000000200 */
[-C--:B------:R-:W-:Y:S01]  /*c170*/  HMMA.16816.F32.BF16 R12, R180, R178.reuse, R12 ;  /* 0x000000b2b40c723c */ /* 0x080fe2000004180c */
[----:B------:R-:W3:Y:S07]  /*c180*/  LDSM.16.M88.4 R192, [R199] ;  /* 0x00000000c7c0783b */ /* 0x000eee0000000200 */
[C---:B------:R-:W-:Y:S01]  /*c190*/  HMMA.16816.F32.BF16 R16, R172.reuse, R178, R16 ;  /* 0x000000b2ac10723c */ /* 0x040fe20000041810 */
[----:B------:R-:W0:Y:S07]  /*c1a0*/  LDGDEPBAR ;  /* 0x00000000000079af */ /* 0x000e2e0000000000 */
[-C--:B----4-:R-:W-:Y:S08]  /*c1b0*/  HMMA.16816.F32.BF16 R20, R172, R152.reuse, R20 ;  /* 0x00000098ac14723c */ /* 0x090ff00000041814 */
[C---:B------:R-:W-:Y:S08]  /*c1c0*/  HMMA.16816.F32.BF16 R24, R180.reuse, R152, R24 ;  /* 0x00000098b418723c */ /* 0x040ff00000041818 */
[-C--:B------:R-:W-:Y:S08]  /*c1d0*/  HMMA.16816.F32.BF16 R28, R180, R154.reuse, R28 ;  /* 0x0000009ab41c723c */ /* 0x080ff0000004181c */
[C---:B------:R-:W-:Y:S01]  /*c1e0*/  HMMA.16816.F32.BF16 R32, R172.reuse, R154, R32 ;  /* 0x0000009aac20723c */ /* 0x040fe20000041820 */
[----:B------:R-:W4:Y:S07]  /*c1f0*/  LDSM.16.M88.4 R152, [R205+0x2000] ;  /* 0x00200000cd98783b */ /* 0x000f2e0000000200 */
        /* <DEDUP_REMOVED lines=8> */
[-C--:B--2---:R-:W-:Y:S08]  /*c280*/  HMMA.16816.F32.BF16 R68, R172, R188.reuse, R68 ;  /* 0x000000bcac44723c */ /* 0x084ff00000041844 */
[C---:B------:R-:W-:Y:S08]  /*c290*/  HMMA.16816.F32.BF16 R72, R180.reuse, R188, R72 ;  /* 0x000000bcb448723c */ /* 0x040ff00000041848 */
[-C--:B------:R-:W-:Y:S08]  /*c2a0*/  HMMA.16816.F32.BF16 R76, R180, R190.reuse, R76 ;  /* 0x000000beb44c723c */ /* 0x080ff0000004184c */
[----:B------:R-:W-:Y:S08]  /*c2b0*/  HMMA.16816.F32.BF16 R80, R172, R190, R80 ;  /* 0x000000beac50723c */ /* 0x000ff00000041850 */
[-C--:B---3--:R-:W-:Y:S08]  /*c2c0*/  HMMA.16816.F32.BF16 R4, R164, R192.reuse, R4 ;  /* 0x000000c0a404723c */ /* 0x088ff00000041804 */
[C---:B----4-:R-:W-:Y:S08]  /*c2d0*/  HMMA.16816.F32.BF16 R8, R152.reuse, R192, R8 ;  /* 0x000000c09808723c */ /* 0x050ff00000041808 */
        /* <DEDUP_REMOVED lines=76> */
[----:B------:R-:W-:Y:S01]  /*c7a0*/  MUFU.TANH R154, R11 ;  /* 0x0000000b009a7308 */ /* 0x000fe20000002400 */
[----:B-1----:R-:W-:Y:S01]  /*c7b0*/  FMUL.FTZ R0, R19, c[0x0][0x320] ;  /* 0x0000c80013007a20 */ /* 0x002fe20000410000 */
[----:B--2---:R-:W-:Y:S08]  /*c7c0*/  FMNMX.FTZ R5, R16, R5, !PT ;  /* 0x0000000510057209 */ /* 0x004ff00007810000 */
        /* <DEDUP_REMOVED lines=9> */
[----:B--2---:R-:W-:Y:S01]  /*c860*/  FMNMX.FTZ R5, R21, R5, !PT ;  /* 0x0000000515057209 */ /* 0x004fe20007810000 */
[----:B------:R-:W2:Y:S06]  /*c870*/  LDL.64 R22, [R1+0x38] ;  /* 0x0000380001167983 */ /* 0x000eac0000100a00 */
[----:B------:R1:W3:Y:S02]  /*c880*/  MUFU.TANH R170, R0 ;  /* 0x0000000000aa7308 */ /* 0x0002e40000002400 */
[----:B-1----:R-:W-:Y:S01]  /*c890*/  FMUL.FTZ R0, R24, c[0x0][0x320] ;  /* 0x0000c80018007a20 */ /* 0x002fe20000410000 */
[----:B---3--:R-:W-:Y:S07]  /*c8a0*/  FMNMX.FTZ R5, R170, R5, !PT ;  /* 0x00000005aa057209 */ /* 0x008fee0007810000 */
        /* <DEDUP_REMOVED lines=13> */
[----:B------:R-:W-:Y:S01]  /*c980*/  MUFU.TANH R30, R7 ;  /* 0x00000007001e7308 */ /* 0x000fe20000002400 */
[----:B---3--:R-:W-:Y:S09]  /*c990*/  FMUL.FTZ R0, R32, c[0x0][0x320] ;  /* 0x0000c80020007a20 */ /* 0x008ff20000410000 */
[----:B------:R1:W-:Y:S02]  /*c9a0*/  MUFU.TANH R14, R0 ;  /* 0x00000000000e7308 */ /* 0x0003e40000002400 */
[----:B-1----:R-:W-:Y:S08]  /*c9b0*/  FMUL.FTZ R0, R33, c[0x0][0x320] ;  /* 0x0000c80021007a20 */ /* 0x002ff00000410000 */
[----:B------:R1:W-:Y:S02]  /*c9c0*/  MUFU.TANH R12, R0 ;  /* 0x00000000000c7308 */ /* 0x0003e40000002400 */
[----:B-1----:R-:W-:Y:S08]  /*c9d0*/  FMUL.FTZ R0, R34, c[0x0][0x320] ;  /* 0x0000c80022007a20 */ /* 0x002ff00000410000 */
[----:B------:R1:W-:Y:S10]  /*c9e0*/  MUFU.TANH R34, R6 ;  /* 0x0000000600227308 */ /* 0x0003f40000002400 */
[----:B------:R3:W4:Y:S01]  /*c9f0*/  MUFU.TANH R18, R0 ;  /* 0x0000000000127308 */ /* 0x0007220000002400 */
[----:B-1----:R-:W-:Y:S09]  /*ca00*/  FMUL.FTZ R6, R80, c[0x0][0x320] ;  /* 0x0000c80050067a20 */ /* 0x002ff20000410000 */
[----:B------:R1:W-:Y:S01]  /*ca10*/  MUFU.TANH R167, R6 ;  /* 0x0000000600a77308 */ /* 0x0003e20000002400 */
[----:B---3--:R-:W-:Y:S01]  /*ca20*/  FMUL.FTZ R0, R35, c[0x0][0x320] ;  /* 0x0000c80023007a20 */ /* 0x008fe20000410000 */
[----:B----4-:R-:W-:Y:S08]  /*ca30*/  FMNMX.FTZ R5, R18, R5, !PT ;  /* 0x0000000512057209 */ /* 0x010ff00007810000 */
[----:B------:R3:W4:Y:S10]  /*ca40*/  MUFU.TANH R17, R0 ;  /* 0x0000000000117308 */ /* 0x0007340000002400 */
[----:B------:R5:W-:Y:S01]  /*ca50*/  MUFU.TANH R35, R4 ;  /* 0x0000000400237308 */ /* 0x000be20000002400 */
[----:B-1----:R-:W-:Y:S09]  /*ca60*/  FMUL.FTZ R6, R81, c[0x0][0x320] ;  /* 0x0000c80051067a20 */ /* 0x002ff20000410000 */
[----:B------:R1:W-:Y:S01]  /*ca70*/  MUFU.TANH R27, R6 ;  /* 0x00000006001b7308 */ /* 0x0003e20000002400 */
[----:B---3--:R-:W-:Y:S01]  /*ca80*/  FMUL.FTZ R0, R36, c[0x0][0x320] ;  /* 0x0000c80024007a20 */ /* 0x008fe20000410000 */
[----:B----4-:R-:W-:Y:S01]  /*ca90*/  FMNMX.FTZ R5, R17, R5, !PT ;  /* 0x0000000511057209 */ /* 0x010fe20007810000 */
[----:B------:R-:W3:Y:S07]  /*caa0*/  LDL R36, [R1+0x28] ;  /* 0x0000280001247983 */ /* 0x000eee0000100800 */
[----:B------:R4:W-:Y:S01]  /*cab0*/  MUFU.TANH R179, R0 ;  /* 0x0000000000b37308 */ /* 0x0009e20000002400 */
[----:B-----5:R-:W-:Y:S04]  /*cac0*/  FMNMX.FTZ R4, R171, R84, !PT ;  /* 0x00000054ab047209 */ /* 0x020fe80007810000 */
[----:B------:R-:W-:Y:S04]  /*cad0*/  FMNMX.FTZ R4, R162, R4, !PT ;  /* 0x00000004a2047209 */ /* 0x000fe80007810000 */
[----:B------:R-:W-:Y:S01]  /*cae0*/  FMNMX.FTZ R4, R157, R4, !PT ;  /* 0x000000049d047209 */ /* 0x000fe20007810000 */
[----:B-1----:R-:W-:Y:S03]  /*caf0*/  FMUL.FTZ R6, R82, c[0x0][0x320] ;  /* 0x0000c80052067a20 */ /* 0x002fe60000410000 */
[----:B------:R-:W-:Y:S01]  /*cb00*/  FMNMX.FTZ R4, R87, R4, !PT ;  /* 0x0000000457047209 */ /* 0x000fe20007810000 */
[----:B------:R1:W-:Y:S03]  /*cb10*/  MUFU.TANH R29, R6 ;  /* 0x00000006001d7308 */ /* 0x0003e60000002400 */
[----:B------:R-:W-:Y:S01]  /*cb20*/  FMNMX.FTZ R4, R24, R4, !PT ;  /* 0x0000000418047209 */ /* 0x000fe20007810000 */
[----:B----4-:R-:W-:Y:S03]  /*cb30*/  FMUL.FTZ R0, R37, c[0x0][0x320] ;  /* 0x0000c80025007a20 */ /* 0x010fe60000410000 */
[----:B------:R-:W-:Y:S01]  /*cb40*/  FMNMX.FTZ R4, R176, R4, !PT ;  /* 0x00000004b0047209 */ /* 0x000fe20007810000 */
[----:B------:R-:W4:Y:S02]  /*cb50*/  LDL R37, [R1+0x24] ;  /* 0x0000240001257983 */ /* 0x000f240000100800 */
[----:B------:R5:W-:Y:S01]  /*cb60*/  MUFU.TANH R182, R0 ;  /* 0x0000000000b67308 */ /* 0x000be20000002400 */
[----:B------:R-:W-:Y:S04]  /*cb70*/  FMNMX.FTZ R4, R25, R4, !PT ;  /* 0x0000000419047209 */ /* 0x000fe80007810000 */
[----:B------:R-:W-:Y:S01]  /*cb80*/  FMNMX.FTZ R4, R26, R4, !PT ;  /* 0x000000041a047209 */ /* 0x000fe20007810000 */
[----:B-1----:R-:W-:Y:S04]  /*cb90*/  FMUL.FTZ R6, R83, c[0x0][0x320] ;  /* 0x0000c80053067a20 */ /* 0x002fe80000410000 */
[----:B------:R1:W-:Y:S01]  /*cba0*/  MUFU.TANH R41, R6 ;  /* 0x0000000600297308 */ /* 0x0003e20000002400 */
[----:B-----5:R-:W-:Y:S09]  /*cbb0*/  FMUL.FTZ R0, R38, c[0x0][0x320] ;  /* 0x0000c80026007a20 */ /* 0x020ff20000410000 */
[----:B------:R5:W2:Y:S01]  /*cbc0*/  MUFU.TANH R185, R0 ;  /* 0x0000000000b97308 */ /* 0x000aa20000002400 */
[----:B-1----:R-:W-:Y:S04]  /*cbd0*/  FMNMX.FTZ R6, R169, R85, !PT ;  /* 0x00000055a9067209 */ /* 0x002fe80007810000 */
[----:B------:R-:W-:Y:S04]  /*cbe0*/  FMNMX.FTZ R6, R168, R6, !PT ;  /* 0x00000006a8067209 */ /* 0x000fe80007810000 */
[----:B------:R-:W-:Y:S01]  /*cbf0*/  FMNMX.FTZ R7, R158, R6, !PT ;  /* 0x000000069e077209 */ /* 0x000fe20007810000 */
[----:B-----5:R-:W-:Y:S01]  /*cc00*/  FMUL.FTZ R0, R39, c[0x0][0x320] ;  /* 0x0000c80027007a20 */ /* 0x020fe20000410000 */
[----:B--2---:R-:W-:Y:S03]  /*cc10*/  FMNMX.FTZ R5, R185, R5, !PT ;  /* 0x00000005b9057209 */ /* 0x004fe60007810000 */
        /* <DEDUP_REMOVED lines=23> */
[----:B------:R1:W-:Y:S01]  /*cd90*/  MUFU.TANH R178, R0 ;  /* 0x0000000000b27308 */ /* 0x0003e20000002400 */
[C---:B----4-:R-:W-:Y:S02]  /*cda0*/  ISETP.GT.AND P0, PT, R212.reuse, R37, PT ;  /* 0x00000025d400720c */ /* 0x050fe40003f04270 */
[----:B------:R-:W-:Y:S01]  /*cdb0*/  IADD3 R212, R212, -0x1, RZ ;  /* 0xffffffffd4d47810 */ /* 0x000fe20007ffe0ff */
[----:B-1----:R-:W-:Y:S06]  /*cdc0*/  FMUL.FTZ R0, R50, c[0x0][0x320] ;  /* 0x0000c80032007a20 */ /* 0x002fec0000410000 */
        /* <DEDUP_REMOVED lines=18> */
[----:B------:R1:W2:Y:S02]  /*cef0*/  MUFU.TANH R216, R0 ;  /* 0x0000000000d87308 */ /* 0x0002a40000002400 */
[----:B-1----:R-:W-:Y:S01]  /*cf00*/  FMUL.FTZ R0, R60, c[0x0][0x320] ;  /* 0x0000c8003c007a20 */ /* 0x002fe20000410000 */
[----:B--2---:R-:W-:Y:S07]  /*cf10*/  MOV R155, R216 ;  /* 0x000000d8009b7202 */ /* 0x004fee0000000f00 */
        /* <DEDUP_REMOVED lines=17> */
[----:B------:R-:W4:Y:S01]  /*d030*/  SHFL.BFLY PT, R9, R6, 0x2, 0x1f ;  /* 0x0c401f0006097f89 */ /* 0x000f2200000e0000 */
[----:B-1----:R-:W-:Y:S04]  /*d040*/  FMUL.FTZ R0, R65, c[0x0][0x320] ;  /* 0x0000c80041007a20 */ /* 0x002fe80000410000 */
[----:B------:R1:W-:Y:S01]  /*d050*/  MUFU.TANH R245, R0 ;  /* 0x0000000000f57308 */ /* 0x0003e20000002400 */
[----:B--2---:R-:W-:Y:S02]  /*d060*/  FMNMX.FTZ R7, R181, R4, !PT ;  /* 0x00000004b5077209 */ /* 0x004fe40007810000 */
[----:B----4-:R-:W-:Y:S05]  /*d070*/  FMNMX.FTZ R6, R6, R9, !PT ;  /* 0x0000000906067209 */ /* 0x010fea0007810000 */
[----:B------:R-:W2:Y:S01]  /*d080*/  SHFL.BFLY PT, R9, R6, 0x1, 0x1f ;  /* 0x0c201f0006097f89 */ /* 0x000ea200000e0000 */
[----:B-1----:R-:W-:Y:S04]  /*d090*/  FMUL.FTZ R0, R66, c[0x0][0x320] ;  /* 0x0000c80042007a20 */ /* 0x002fe80000410000 */
[----:B------:R1:W4:Y:S02]  /*d0a0*/  MUFU.TANH R248, R0 ;  /* 0x0000000000f87308 */ /* 0x0003240000002400 */
[----:B-1----:R-:W-:Y:S01]  /*d0b0*/  FMUL.FTZ R0, R67, c[0x0][0x320] ;  /* 0x0000c80043007a20 */ /* 0x002fe20000410000 */
[----:B----4-:R-:W-:Y:S07]  /*d0c0*/  FMNMX.FTZ R5, R248, R5, !PT ;  /* 0x00000005f8057209 */ /* 0x010fee0007810000 */
[----:B------:R1:W4:Y:S02]  /*d0d0*/  MUFU.TANH R251, R0 ;  /* 0x0000000000fb7308 */ /* 0x0003240000002400 */
[----:B-1----:R-:W-:Y:S01]  /*d0e0*/  FMUL.FTZ R0, R68, c[0x0][0x320] ;  /* 0x0000c80044007a20 */ /* 0x002fe20000410000 */
[----:B----4-:R-:W-:Y:S07]  /*d0f0*/  FMNMX.FTZ R5, R251, R5, !PT ;  /* 0x00000005fb057209 */ /* 0x010fee0007810000 */
[----:B------:R1:W-:Y:S02]  /*d100*/  MUFU.TANH R193, R0 ;  /* 0x0000000000c17308 */ /* 0x0003e40000002400 */
[----:B-1----:R-:W-:Y:S08]  /*d110*/  FMUL.FTZ R0, R69, c[0x0][0x320] ;  /* 0x0000c80045007a20 */ /* 0x002ff00000410000 */
[----:B------:R1:W-:Y:S02]  /*d120*/  MUFU.TANH R215, R0 ;  /* 0x0000000000d77308 */ /* 0x0003e40000002400 */
[----:B-1----:R-:W-:Y:S08]  /*d130*/  FMUL.FTZ R0, R70, c[0x0][0x320] ;  /* 0x0000c80046007a20 */ /* 0x002ff00000410000 */
[----:B------:R1:W4:Y:S02]  /*d140*/  MUFU.TANH R40, R0 ;  /* 0x0000000000287308 */ /* 0x0003240000002400 */
[----:B-1----:R-:W-:Y:S01]  /*d150*/  FMUL.FTZ R0, R71, c[0x0][0x320] ;  /* 0x0000c80047007a20 */ /* 0x002fe20000410000 */
[----:B--2---:R-:W-:Y:S02]  /*d160*/  FMNMX.FTZ R71, R6, R9, !PT ;  /* 0x0000000906477209 */ /* 0x004fe40007810000 */
[----:B----4-:R-:W-:Y:S05]  /*d170*/  FMNMX.FTZ R5, R40, R5, !PT ;  /* 0x0000000528057209 */ /* 0x010fea0007810000 */
        /* <DEDUP_REMOVED lines=25> */
[----:B------:R-:W-:Y:S04]  /*d310*/  FMNMX.FTZ R0, R215, R0, !PT ;  /* 0x00000000d7007209 */ /* 0x000fe80007810000 */
        /* <DEDUP_REMOVED lines=8> */
[----:B------:R2:W4:Y:S03]  /*d3a0*/  MUFU.TANH R75, R7 ;  /* 0x00000007004b7308 */ /* 0x0005260000002400 */
[----:B------:R-:W-:Y:S04]  /*d3b0*/  FMNMX.FTZ R0, R250, R0, !PT ;  /* 0x00000000fa007209 */ /* 0x000fe80007810000 */
[----:B------:R-:W-:Y:S02]  /*d3c0*/  FMNMX.FTZ R0, R252, R0, !PT ;  /* 0x00000000fc007209 */ /* 0x000fe40007810000 */
[----:B-1----:R-:W-:Y:S02]  /*d3d0*/  FMNMX.FTZ R73, R4, R10, !PT ;  /* 0x0000000a04497209 */ /* 0x002fe40007810000 */
[----:B--2---:R-:W-:Y:S01]  /*d3e0*/  FMNMX.FTZ R7, R192, R0, !PT ;  /* 0x00000000c0077209 */ /* 0x004fe20007810000 */
[----:B------:R-:W-:Y:S02]  /*d3f0*/  FMUL.FTZ R0, R79, c[0x0][0x320] ;  /* 0x0000c8004f007a20 */ /* 0x000fe40000410000 */
[----:B------:R-:W-:Y:S01]  /*d400*/  FMUL.FTZ R78, R73, c[0x0][0x2d0] ;  /* 0x0000b400494e7a20 */ /* 0x000fe20000410000 */
[----:B------:R-:W-:Y:S01]  /*d410*/  FMNMX.FTZ R7, R155, R7, !PT ;  /* 0x000000079b077209 */ /* 0x000fe20007810000 */
[----:B------:R1:W2:Y:S01]  /*d420*/  MUFU.TANH R76, R0 ;  /* 0x00000000004c7308 */ /* 0x0002a20000002400 */
[----:B------:R-:W-:Y:S02]  /*d430*/  FMUL.FTZ R79, R72, c[0x0][0x2d0] ;  /* 0x0000b400484f7a20 */ /* 0x000fe40000410000 */
[----:B-1----:R-:W-:Y:S01]  /*d440*/  FMNMX.FTZ R0, R153, R7, !PT ;  /* 0x0000000799007209 */ /* 0x002fe20007810000 */
[----:B------:R-:W-:Y:S03]  /*d450*/  FFMA.FTZ R7, R20, c[0x0][0x2d0], -R78 ;  /* 0x0000b40014077a23 */ /* 0x000fe6000001084e */
[----:B------:R-:W-:Y:S03]  /*d460*/  FMNMX.FTZ R4, R152, R0, !PT ;  /* 0x0000000098047209 */ /* 0x000fe60007810000 */
[----:B------:R1:W-:Y:S01]  /*d470*/  MUFU.EX2 R225, R7 ;  /* 0x0000000700e17308 */ /* 0x0003e20000000800 */
[----:B------:R-:W-:Y:S01]  /*d480*/  FADD.FTZ R0, -R73, R2 ;  /* 0x0000000249007221 */ /* 0x000fe20000010100 */
[----:B------:R-:W-:Y:S03]  /*d490*/  FMNMX.FTZ R4, R33, R4, !PT ;  /* 0x0000000421047209 */ /* 0x000fe60007810000 */
[----:B------:R-:W-:Y:S01]  /*d4a0*/  FMUL.FTZ R2, R0, c[0x0][0x2d0] ;  /* 0x0000b40000027a20 */ /* 0x000fe20000410000 */
[----:B------:R-:W-:Y:S01]  /*d4b0*/  FMNMX.FTZ R0, R154, R4, !PT ;  /* 0x000000049a007209 */ /* 0x000fe20007810000 */
[--C-:B------:R-:W-:Y:S01]  /*d4c0*/  FFMA.FTZ R4, R160, c[0x0][0x2d0], -R78.reuse ;  /* 0x0000b400a0047a23 */ /* 0x100fe2000001084e */
[----:B------:R-:W-:Y:S02]  /*d4d0*/  MOV R160, R41 ;  /* 0x0000002900a07202 */ /* 0x000fe40000000f00 */
[----:B------:R5:W3:Y:S01]  /*d4e0*/  MUFU.EX2 R74, R2 ;  /* 0x00000002004a7308 */ /* 0x000ae20000000800 */
[----:B----4-:R-:W-:Y:S04]  /*d4f0*/  FMNMX.FTZ R0, R75, R0, !PT ;  /* 0x000000004b007209 */ /* 0x010fe80007810000 */
[----:B--2---:R-:W-:Y:S05]  /*d500*/  FMNMX.FTZ R0, R76, R0, !PT ;  /* 0x000000004c007209 */ /* 0x004fea0007810000 */
[----:B------:R-:W-:Y:S01]  /*d510*/  MUFU.EX2 R230, R4 ;  /* 0x0000000400e67308 */ /* 0x000fe20000000800 */
[----:B-1----:R-:W-:Y:S01]  /*d520*/  @P0 MOV R7, c[0x0][0x1e4] ;  /* 0x0000790000070a02 */ /* 0x002fe20000000f00 */
[----:B-----5:R-:W-:Y:S02]  /*d530*/  FADD.FTZ R2, -R72, R3 ;  /* 0x0000000348027221 */ /* 0x020fe40000010100 */
[----:B------:R-:W1:Y:S01]  /*d540*/  SHFL.BFLY PT, R3, R0, 0x2, 0x1f ;  /* 0x0c401f0000037f89 */ /* 0x000e6200000e0000 */
[----:B---3--:R-:W-:Y:S02]  /*d550*/  FMUL.FTZ R48, R74, R132 ;  /* 0x000000844a307220 */ /* 0x008fe40000410000 */
[----:B------:R-:W-:Y:S02]  /*d560*/  FMUL.FTZ R2, R2, c[0x0][0x2d0] ;  /* 0x0000b40002027a20 */ /* 0x000fe40000410000 */
[----:B------:R-:W-:Y:S02]  /*d570*/  FMUL.FTZ R49, R74, R133 ;  /* 0x000000854a317220 */ /* 0x000fe40000410000 */
[----:B------:R2:W3:Y:S01]  /*d580*/  MUFU.EX2 R69, R2 ;  /* 0x0000000200457308 */ /* 0x0004e20000000800 */
[----:B-1----:R-:W-:Y:S01]  /*d590*/  FMNMX.FTZ R0, R0, R3, !PT ;  /* 0x0000000300007209 */ /* 0x002fe20007810000 */
[----:B------:R-:W-:Y:S08]  /*d5a0*/  FFMA.FTZ R3, R13, c[0x0][0x2d0], -R78 ;  /* 0x0000b4000d037a23 */ /* 0x000ff0000001084e */
[----:B------:R1:W-:Y:S01]  /*d5b0*/  MUFU.EX2 R238, R3 ;  /* 0x0000000300ee7308 */ /* 0x0003e20000000800 */
[----:B--2---:R-:W-:Y:S02]  /*d5c0*/  FADD.FTZ R2, -R71, R84 ;  /* 0x0000005447027221 */ /* 0x004fe40000010100 */
[C---:B---3--:R-:W-:Y:S02]  /*d5d0*/  FMUL.FTZ R50, R69.reuse, R134 ;  /* 0x0000008645327220 */ /* 0x048fe40000410000 */
[----:B------:R-:W-:Y:S02]  /*d5e0*/  FMUL.FTZ R2, R2, c[0x0][0x2d0] ;  /* 0x0000b40002027a20 */ /* 0x000fe40000410000 */
[----:B------:R-:W-:Y:S03]  /*d5f0*/  FMUL.FTZ R51, R69, R135 ;  /* 0x0000008745337220 */ /* 0x000fe60000410000 */
[----:B------:R2:W3:Y:S01]  /*d600*/  MUFU.EX2 R68, R2 ;  /* 0x0000000200447308 */ /* 0x0004e20000000800 */
[--C-:B-1----:R-:W-:Y:S09]  /*d610*/  FFMA.FTZ R3, R163, c[0x0][0x2d0], -R79.reuse ;  /* 0x0000b400a3037a23 */ /* 0x102ff2000001084f */
[----:B------:R1:W-:Y:S01]  /*d620*/  MUFU.EX2 R231, R3 ;  /* 0x0000000300e77308 */ /* 0x0003e20000000800 */
[--C-:B--2---:R-:W-:Y:S02]  /*d630*/  FFMA.FTZ R2, R156, c[0x0][0x2d0], -R78.reuse ;  /* 0x0000b4009c027a23 */ /* 0x104fe4000001084e */
[C---:B---3--:R-:W-:Y:S07]  /*d640*/  FMUL.FTZ R13, R68.reuse, R97 ;  /* 0x00000061440d7220 */ /* 0x048fee0000410000 */
[----:B------:R2:W3:Y:S01]  /*d650*/  MUFU.EX2 R237, R2 ;  /* 0x0000000200ed7308 */ /* 0x0004e20000000800 */
[----:B------:R-:W-:Y:S02]  /*d660*/  FMUL.FTZ R156, R71, c[0x0][0x2d0] ;  /* 0x0000b400479c7a20 */ /* 0x000fe40000410000 */
[C---:B------:R-:W-:Y:S02]  /*d670*/  FMUL.FTZ R41, R68.reuse, R125 ;  /* 0x0000007d44297220 */ /* 0x040fe40000410000 */
[C---:B------:R-:W-:Y:S02]  /*d680*/  FMUL.FTZ R45, R68.reuse, R129 ;  /* 0x00000081442d7220 */ /* 0x040fe40000410000 */
[C---:B------:R-:W-:Y:S02]  /*d690*/  FMUL.FTZ R57, R68.reuse, R141 ;  /* 0x0000008d44397220 */ /* 0x040fe40000410000 */
[C---:B------:R-:W-:Y:S02]  /*d6a0*/  FMUL.FTZ R56, R68.reuse, R140 ;  /* 0x0000008c44387220 */ /* 0x040fe40000410000 */
[C---:B------:R-:W-:Y:S02]  /*d6b0*/  FMUL.FTZ R60, R68.reuse, R144 ;  /* 0x00000090443c7220 */ /* 0x040fe40000410000 */
[----:B------:R-:W-:Y:S02]  /*d6c0*/  FMUL.FTZ R61, R68, R145 ;  /* 0x00000091443d7220 */ /* 0x000fe40000410000 */
[--C-:B-1----:R-:W-:Y:S01]  /*d6d0*/  FFMA.FTZ R3, R161, c[0x0][0x2d0], -R79.reuse ;  /* 0x0000b400a1037a23 */ /* 0x102fe2000001084f */
[----:B------:R-:W-:Y:S03]  /*d6e0*/  MOV R161, R31 ;  /* 0x0000001f00a17202 */ /* 0x000fe60000000f00 */
[----:B------:R1:W4:Y:S01]  /*d6f0*/  MUFU.EX2 R233, R3 ;  /* 0x0000000300e97308 */ /* 0x0003220000000800 */
[----:B--2---:R-:W-:Y:S01]  /*d700*/  FFMA.FTZ R2, R86, c[0x0][0x2d0], -R78 ;  /* 0x0000b40056027a23 */ /* 0x004fe2000001084e */
[----:B---3--:R-:W-:Y:S08]  /*d710*/  F2FP.BF16.PACK_AB R80, R237, R230 ;  /* 0x000000e6ed50723e */ /* 0x008ff000000010ff */
[----:B------:R2:W3:Y:S01]  /*d720*/  MUFU.EX2 R236, R2 ;  /* 0x0000000200ec7308 */ /* 0x0004e20000000800 */
[--C-:B-1----:R-:W-:Y:S01]  /*d730*/  FFMA.FTZ R3, R16, c[0x0][0x2d0], -R79.reuse ;  /* 0x0000b40010037a23 */ /* 0x102fe2000001084f */
[----:B----4-:R-:W-:Y:S01]  /*d740*/  F2FP.BF16.PACK_AB R81, R233, R231 ;  /* 0x000000e7e951723e */ /* 0x010fe200000010ff */
[----:B------:R-:W-:Y:S01]  /*d750*/  FMUL.FTZ R16, R74, R100 ;  /* 0x000000644a107220 */ /* 0x000fe20000410000 */
[----:B------:R-:W-:Y:S06]  /*d760*/  MOV R100, R29 ;  /* 0x0000001d00647202 */ /* 0x000fec0000000f00 */
[----:B------:R1:W-:Y:S01]  /*d770*/  MUFU.EX2 R234, R3 ;  /* 0x0000000300ea7308 */ /* 0x0003e20000000800 */
[----:B------:R-:W-:Y:S01]  /*d780*/  FMUL.FTZ R29, R68, R113 ;  /* 0x00000071441d7220 */ /* 0x000fe20000410000 */
[----:B--2---:R-:W2:Y:S01]  /*d790*/  SHFL.BFLY PT, R2, R0, 0x1, 0x1f ;  /* 0x0c201f0000027f89 */ /* 0x004ea200000e0000 */
[----:B---3--:R-:W-:Y:S02]  /*d7a0*/  F2FP.BF16.PACK_AB R82, R238, R236 ;  /* 0x000000ecee52723e */ /* 0x008fe400000010ff */
[----:B--2---:R-:W-:Y:S01]  /*d7b0*/  FMNMX.FTZ R70, R0, R2, !PT ;  /* 0x0000000200467209 */ /* 0x004fe20007810000 */
[--C-:B------:R-:W-:Y:S01]  /*d7c0*/  FFMA.FTZ R2, R171, c[0x0][0x2d0], -R156.reuse ;  /* 0x0000b400ab027a23 */ /* 0x100fe2000001089c */
[----:B------:R-:W-:Y:S01]  /*d7d0*/  MOV R171, R193 ;  /* 0x000000c100ab7202 */ /* 0x000fe20000000f00 */
[----:B------:R-:W-:Y:S02]  /*d7e0*/  FFMA.FTZ R0, R15, c[0x0][0x2d0], -R79 ;  /* 0x0000b4000f007a23 */ /* 0x000fe4000001084f */
[----:B------:R2:W-:Y:S01]  /*d7f0*/  MUFU.EX2 R227, R2 ;  /* 0x0000000200e37308 */ /* 0x0005e20000000800 */
[----:B------:R-:W-:Y:S04]  /*d800*/  FMUL.FTZ R77, R70, c[0x0][0x2d0] ;  /* 0x0000b400464d7a20 */ /* 0x000fe80000410000 */
[--C-:B-1----:R-:W-:Y:S01]  /*d810*/  FFMA.FTZ R3, R158, c[0x0][0x2d0], -R77.reuse ;  /* 0x0000b4009e037a23 */ /* 0x102fe2000001084d */
[----:B------:R-:W-:Y:S01]  /*d820*/  MOV R158, R40 ;  /* 0x00000028009e7202 */ /* 0x000fe20000000f00 */
[----:B------:R-:W-:Y:S01]  /*d830*/  FFMA.FTZ R5, R159, c[0x0][0x2d0], -R77 ;  /* 0x0000b4009f057a23 */ /* 0x000fe2000001084d */
[----:B------:R-:W-:Y:S01]  /*d840*/  MOV R159, R33 ;  /* 0x00000021009f7202 */ /* 0x000fe20000000f00 */
[----:B------:R-:W-:Y:S01]  /*d850*/  FMUL.FTZ R33, R74, R117 ;  /* 0x000000754a217220 */ /* 0x000fe20000410000 */
[----:B------:R-:W-:Y:S01]  /*d860*/  MUFU.EX2 R174, R3 ;  /* 0x0000000300ae7308 */ /* 0x000fe20000000800 */
[----:B------:R-:W-:Y:S09]  /*d870*/  FMUL.FTZ R40, R68, R124 ;  /* 0x0000007c44287220 */ /* 0x000ff20000410000 */
[----:B------:R1:W3:Y:S01]  /*d880*/  MUFU.EX2 R175, R5 ;  /* 0x0000000500af7308 */ /* 0x0002e20000000800 */
[--C-:B--2---:R-:W-:Y:S01]  /*d890*/  FFMA.FTZ R2, R162, c[0x0][0x2d0], -R156.reuse ;  /* 0x0000b400a2027a23 */ /* 0x104fe2000001089c */
[----:B------:R-:W-:Y:S08]  /*d8a0*/  MOV R162, R27 ;  /* 0x0000001b00a27202 */ /* 0x000ff00000000f00 */
[----:B------:R2:W4:Y:S10]  /*d8b0*/  MUFU.EX2 R228, R2 ;  /* 0x0000000200e47308 */ /* 0x0005340000000800 */
[----:B------:R5:W5:Y:S01]  /*d8c0*/  MUFU.EX2 R235, R0 ;  /* 0x0000000000eb7308 */ /* 0x000b620000000800 */
[----:B-1----:R-:W-:Y:S02]  /*d8d0*/  @P0 MOV R5, R36 ;  /* 0x0000002400050202 */ /* 0x002fe40000000f00 */
[----:B---3--:R-:W-:Y:S01]  /*d8e0*/  F2FP.BF16.PACK_AB R67, R175, R174 ;  /* 0x000000aeaf43723e */ /* 0x008fe200000010ff */
[--C-:B--2---:R-:W-:Y:S01]  /*d8f0*/  FFMA.FTZ R2, R157, c[0x0][0x2d0], -R156.reuse ;  /* 0x0000b4009d027a23 */ /* 0x104fe2000001089c */
[----:B------:R-:W-:Y:S02]  /*d900*/  MOV R157, R30 ;  /* 0x0000001e009d7202 */ /* 0x000fe40000000f00 */
[----:B----4-:R-:W-:Y:S03]  /*d910*/  F2FP.BF16.PACK_AB R64, R228, R227 ;  /* 0x000000e3e440723e */ /* 0x010fe600000010ff */
[----:B------:R1:W-:Y:S01]  /*d920*/  MUFU.EX2 R229, R2 ;  /* 0x0000000200e57308 */ /* 0x0003e20000000800 */
[----:B-----5:R-:W-:Y:S01]  /*d930*/  FADD.FTZ R0, -R70, R85 ;  /* 0x0000005546007221 */ /* 0x020fe20000010100 */
[----:B------:R-:W-:Y:S03]  /*d940*/  F2FP.BF16.PACK_AB R83, R235, R234 ;  /* 0x000000eaeb53723e */ /* 0x000fe600000010ff */
[----:B------:R-:W-:Y:S06]  /*d950*/  FMUL.FTZ R0, R0, c[0x0][0x2d0] ;  /* 0x0000b40000007a20 */ /* 0x000fec0000410000 */
[----:B------:R-:W2:Y:S01]  /*d960*/  MUFU.EX2 R0, R0 ;  /* 0x0000000000007308 */ /* 0x000ea20000000800 */
[----:B-1----:R-:W-:Y:S09]  /*d970*/  FFMA.FTZ R2, R87, c[0x0][0x2d0], -R156 ;  /* 0x0000b40057027a23 */ /* 0x002ff2000001089c */
[----:B------:R1:W3:Y:S01]  /*d980*/  MUFU.EX2 R232, R2 ;  /* 0x0000000200e87308 */ /* 0x0002e20000000800 */
[C---:B--2---:R-:W-:Y:S02]  /*d990*/  FMUL.FTZ R11, R0.reuse, R95 ;  /* 0x0000005f000b7220 */ /* 0x044fe40000410000 */
[C---:B------:R-:W-:Y:S02]  /*d9a0*/  FMUL.FTZ R15, R0.reuse, R99 ;  /* 0x00000063000f7220 */ /* 0x040fe40000410000 */
[C---:B------:R-:W-:Y:S02]  /*d9b0*/  FMUL.FTZ R27, R0.reuse, R111 ;  /* 0x0000006f001b7220 */ /* 0x040fe40000410000 */
[C---:B------:R-:W-:Y:S02]  /*d9c0*/  FMUL.FTZ R30, R0.reuse, R114 ;  /* 0x00000072001e7220 */ /* 0x040fe40000410000 */
[C---:B------:R-:W-:Y:S02]  /*d9d0*/  FMUL.FTZ R31, R0.reuse, R115 ;  /* 0x00000073001f7220 */ /* 0x040fe40000410000 */
[----:B------:R-:W-:Y:S02]  /*d9e0*/  FMUL.FTZ R42, R0, R126 ;  /* 0x0000007e002a7220 */ /* 0x000fe40000410000 */
[--C-:B-1----:R-:W-:Y:S01]  /*d9f0*/  FFMA.FTZ R2, R169, c[0x0][0x2d0], -R77.reuse ;  /* 0x0000b400a9027a23 */ /* 0x102fe2000001084d */
[----:B------:R-:W-:Y:S01]  /*da00*/  MOV R169, R34 ;  /* 0x0000002200a97202 */ /* 0x000fe20000000f00 */
[C---:B------:R-:W-:Y:S01]  /*da10*/  FMUL.FTZ R34, R69.reuse, R118 ;  /* 0x0000007645227220 */ /* 0x040fe20000410000 */
[----:B---3--:R-:W-:Y:S01]  /*da20*/  F2FP.BF16.PACK_AB R66, R232, R229 ;  /* 0x000000e5e842723e */ /* 0x008fe200000010ff */
[----:B------:R1:W-:Y:S01]  /*da30*/  MUFU.EX2 R172, R2 ;  /* 0x0000000200ac7308 */ /* 0x0003e20000000800 */
[C---:B------:R-:W-:Y:S02]  /*da40*/  FMUL.FTZ R43, R0.reuse, R127 ;  /* 0x0000007f002b7220 */ /* 0x040fe40000410000 */
[C---:B------:R-:W-:Y:S02]  /*da50*/  FMUL.FTZ R46, R0.reuse, R130 ;  /* 0x00000082002e7220 */ /* 0x040fe40000410000 */
[C---:B------:R-:W-:Y:S02]  /*da60*/  FMUL.FTZ R47, R0.reuse, R131 ;  /* 0x00000083002f7220 */ /* 0x040fe40000410000 */
[C---:B------:R-:W-:Y:S02]  /*da70*/  FMUL.FTZ R59, R0.reuse, R143 ;  /* 0x0000008f003b7220 */ /* 0x040fe40000410000 */
[C---:B------:R-:W-:Y:S02]  /*da80*/  FMUL.FTZ R58, R0.reuse, R142 ;  /* 0x0000008e003a7220 */ /* 0x040fe40000410000 */
[C---:B------:R-:W-:Y:S02]  /*da90*/  FMUL.FTZ R62, R0.reuse, R146 ;  /* 0x00000092003e7220 */ /* 0x040fe40000410000 */
[----:B------:R-:W-:Y:S02]  /*daa0*/  FMUL.FTZ R63, R0, R147 ;  /* 0x00000093003f7220 */ /* 0x000fe40000410000 */
[----:B-1----:R-:W-:Y:S01]  /*dab0*/  FFMA.FTZ R2, R168, c[0x0][0x2d0], -R77 ;  /* 0x0000b400a8027a23 */ /* 0x002fe2000001084d */
[----:B------:R-:W-:Y:S01]  /*dac0*/  MOV R168, R35 ;  /* 0x0000002300a87202 */ /* 0x000fe20000000f00 */
[----:B------:R-:W-:Y:S02]  /*dad0*/  FMUL.FTZ R35, R69, R119 ;  /* 0x0000007745237220 */ /* 0x000fe40000410000 */
[----:B------:R1:W2:Y:S02]  /*dae0*/  MUFU.EX2 R173, R2 ;  /* 0x0000000200ad7308 */ /* 0x0002a40000000800 */
[----:B-1----:R-:W-:Y:S02]  /*daf0*/  @P0 SHF.R.S32.HI R2, RZ, 0x1f, R212 ;  /* 0x0000001fff020819 */ /* 0x002fe400000114d4 */
[----:B--2---:R-:W-:Y:S03]  /*db00*/  F2FP.BF16.PACK_AB R65, R173, R172 ;  /* 0x000000acad41723e */ /* 0x004fe600000010ff */
[----:B------:R-:W-:Y:S02]  /*db10*/  @P0 IMAD R4, R2, c[0x0][0x1e0], RZ ;  /* 0x0000780002040a24 */ /* 0x000fe400078e02ff */
[C---:B------:R-:W-:Y:S04]  /*db20*/  @P0 IMAD.WIDE.U32 R2, R212.reuse, c[0x0][0x1e0], RZ ;  /* 0x00007800d4020a25 */ /* 0x040fe800078e00ff */
[----:B------:R-:W-:Y:S01]  /*db30*/  @P0 IMAD R6, R212, c[0x0][0x1e4], R4 ;  /* 0x00007900d4060a24 */ /* 0x000fe200078e0204 */
[----:B------:R-:W-:Y:S04]  /*db40*/  @P0 MOV R4, R22 ;  /* 0x0000001600040202 */ /* 0x000fe80000000f00 */
[----:B------:R-:W-:Y:S01]  /*db50*/  @P0 IADD3 R3, R3, R6, RZ ;  /* 0x0000000603030210 */ /* 0x000fe20007ffe0ff */
[----:B------:R-:W-:Y:S02]  /*db60*/  FFMA.FTZ R6, R19, c[0x0][0x2d0], -R78 ;  /* 0x0000b40013067a23 */ /* 0x000fe4000001084e */
[----:B------:R-:W-:Y:S01]  /*db70*/  @P0 IMAD.WIDE.U32 R4, R2, 0x50, R4 ;  /* 0x0000005002040825 */ /* 0x000fe200078e0004 */
[----:B------:R-:W-:Y:S01]  /*db80*/  @P0 MOV R2, c[0x0][0x1e0] ;  /* 0x0000780000020a02 */ /* 0x000fe20000000f00 */
[----:B------:R1:W-:Y:S02]  /*db90*/  MUFU.EX2 R226, R6 ;  /* 0x0000000600e27308 */ /* 0x0003e40000000800 */
[----:B------:R-:W-:Y:S01]  /*dba0*/  FMUL.FTZ R19, R69, R103 ;  /* 0x0000006745137220 */ /* 0x000fe20000410000 */
[----:B------:R-:W-:Y:S02]  /*dbb0*/  @P0 LEA R8, P1, R4, c[0x0][0x1c8], 0x1 ;  /* 0x0000720004080a11 */ /* 0x000fe400078208ff */
[C---:B------:R-:W-:Y:S02]  /*dbc0*/  @P0 SHF.L.U64.HI R10, R2.reuse, 0x5, R7 ;  /* 0x00000005020a0819 */ /* 0x040fe40000010207 */
[----:B------:R-:W-:Y:S01]  /*dbd0*/  MOV R103, R192 ;  /* 0x000000c000677202 */ /* 0x000fe20000000f00 */
[----:B-1----:R-:W-:Y:S01]  /*dbe0*/  @P0 IMAD R6, R3, 0x50, RZ ;  /* 0x0000005003060824 */ /* 0x002fe200078e02ff */
[----:B------:R-:W-:Y:S04]  /*dbf0*/  @P0 SHF.L.U32 R3, R2, 0x5, RZ ;  /* 0x0000000502030819 */ /* 0x000fe800000006ff */
[----:B------:R-:W-:Y:S02]  /*dc00*/  @P0 IADD3 R5, R5, R6, RZ ;  /* 0x0000000605050210 */ /* 0x000fe40007ffe0ff */
[-C--:B------:R-:W-:Y:S02]  /*dc10*/  @P0 IADD3 R6, P3, R8, R3.reuse, RZ ;  /* 0x0000000308060210 */ /* 0x080fe40007f7e0ff */
[----:B------:R-:W-:Y:S01]  /*dc20*/  @P0 LEA.HI.X R9, R4, c[0x0][0x1cc], R5, 0x1, P1 ;  /* 0x0000730004090a11 */ /* 0x000fe200008f0c05 */
[--C-:B------:R-:W-:Y:S01]  /*dc30*/  FFMA.FTZ R5, R14, c[0x0][0x2d0], -R78.reuse ;  /* 0x0000b4000e057a23 */ /* 0x100fe2000001084e */
[-C--:B------:R-:W-:Y:S01]  /*dc40*/  @P0 IADD3 R4, P2, R6, R3.reuse, RZ ;  /* 0x0000000306040210 */ /* 0x080fe20007f5e0ff */
[----:B------:R-:W-:Y:S01]  /*dc50*/  FMUL.FTZ R14, R0, R98 ;  /* 0x00000062000e7220 */ /* 0x000fe20000410000 */
[-C--:B------:R-:W-:Y:S01]  /*dc60*/  @P0 IADD3.X R7, R9, R10.reuse, RZ, P3, !PT ;  /* 0x0000000a09070210 */ /* 0x080fe20001ffe4ff */
[----:B------:R1:W-:Y:S01]  /*dc70*/  MUFU.EX2 R224, R5 ;  /* 0x0000000500e07308 */ /* 0x0003e20000000800 */
[----:B------:R2:W-:Y:S01]  /*dc80*/  @P0 LDGSTS.E.BYPASS.LTC128B.128 [R213+0x2900], [R8.64], !P6 ;  /* 0x0290000008d50fae */ /* 0x0005e2000f101d48 */
[-C--:B------:R-:W-:Y:S07]  /*dc90*/  @P0 IADD3 R2, P1, R4, R3.reuse, RZ ;  /* 0x0000000304020210 */ /* 0x080fee0007f3e0ff */
[----:B------:R3:W-:Y:S01]  /*dca0*/  @P0 LDGSTS.E.BYPASS.LTC128B.128 [R213+0x3100], [R6.64], !P6 ;  /* 0x0310000006d50fae */ /* 0x0007e2000f101d48 */
[-C--:B-1----:R-:W-:Y:S02]  /*dcb0*/  @P0 IADD3.X R5, R7, R10.reuse, RZ, P2, !PT ;  /* 0x0000000a07050210 */ /* 0x082fe400017fe4ff */
[----:B--2---:R-:W-:Y:S05]  /*dcc0*/  @P0 IADD3 R8, P2, R2, R3, RZ ;  /* 0x0000000302080210 */ /* 0x004fea0007f5e0ff */
[----:B------:R1:W-:Y:S01]  /*dcd0*/  @P0 LDGSTS.E.BYPASS.LTC128B.128 [R213+0x3900], [R4.64], !P6 ;  /* 0x0390000004d50fae */ /* 0x0003e2000f101d48 */
[----:B------:R-:W-:Y:S01]  /*dce0*/  @P0 IADD3.X R3, R5, R10, RZ, P1, !PT ;  /* 0x0000000a05030210 */ /* 0x000fe20000ffe4ff */
[----:B------:R-:W-:Y:S02]  /*dcf0*/  FFMA.FTZ R9, R12, c[0x0][0x2d0], -R78 ;  /* 0x0000b4000c097a23 */ /* 0x000fe4000001084e */
[----:B------:R-:W-:Y:S02]  /*dd00*/  FMUL.FTZ R12, R68, R96 ;  /* 0x00000060440c7220 */ /* 0x000fe40000410000 */
[----:B------:R2:W-:Y:S01]  /*dd10*/  MUFU.EX2 R223, R9 ;  /* 0x0000000900df7308 */ /* 0x0005e20000000800 */
[C---:B---3--:R-:W-:Y:S01]  /*dd20*/  FMUL.FTZ R6, R69.reuse, R90 ;  /* 0x0000005a45067220 */ /* 0x048fe20000410000 */
[----:B------:R3:W-:Y:S01]  /*dd30*/  @P0 LDGSTS.E.BYPASS.LTC128B.128 [R213+0x4100], [R2.64], !P6 ;  /* 0x0410000002d50fae */ /* 0x0007e2000f101d48 */
[----:B------:R-:W-:Y:S02]  /*dd40*/  FMUL.FTZ R7, R69, R91 ;  /* 0x0000005b45077220 */ /* 0x000fe40000410000 */
[--C-:B-1----:R-:W-:Y:S02]  /*dd50*/  FFMA.FTZ R4, R21, c[0x0][0x2d0], -R79.reuse ;  /* 0x0000b40015047a23 */ /* 0x102fe4000001084f */
[----:B------:R-:W-:Y:S01]  /*dd60*/  FMUL.FTZ R5, R74, R89 ;  /* 0x000000594a057220 */ /* 0x000fe20000410000 */
[----:B--2---:R-:W-:Y:S02]  /*dd70*/  @P0 IADD3.X R9, R3, R10, RZ, P2, !PT ;  /* 0x0000000a03090210 */ /* 0x004fe400017fe4ff */
[----:B------:R1:W-:Y:S01]  /*dd80*/  MUFU.EX2 R219, R4 ;  /* 0x0000000400db7308 */ /* 0x0003e20000000800 */
[----:B------:R-:W-:Y:S02]  /*dd90*/  FMUL.FTZ R10, R0, R94 ;  /* 0x0000005e000a7220 */ /* 0x000fe40000410000 */
[--C-:B---3--:R-:W-:Y:S01]  /*dda0*/  FFMA.FTZ R2, R170, c[0x0][0x2d0], -R79.reuse ;  /* 0x0000b400aa027a23 */ /* 0x108fe2000001084f */
[----:B------:R-:W-:Y:S01]  /*ddb0*/  MOV R170, R215 ;  /* 0x000000d700aa7202 */ /* 0x000fe20000000f00 */
[----:B------:R2:W-:Y:S01]  /*ddc0*/  @P0 LDGSTS.E.BYPASS.LTC128B.128 [R213+0x4900], [R8.64], !P6 ;  /* 0x0490000008d50fae */ /* 0x0005e2000f101d48 */
[--C-:B------:R-:W-:Y:S04]  /*ddd0*/  FFMA.FTZ R3, R249, c[0x0][0x2d0], -R79.reuse ;  /* 0x0000b400f9037a23 */ /* 0x100fe8000001084f */
[----:B------:R3:W-:Y:S03]  /*dde0*/  MUFU.EX2 R220, R2 ;  /* 0x0000000200dc7308 */ /* 0x0007e60000000800 */
[----:B------:R-:W4:Y:S08]  /*ddf0*/  LDSM.16.MT88.4 R20, [R197] ;  /* 0x00000000c514783b */ /* 0x000f300000004200 */
[----:B------:R-:W5:Y:S01]  /*de00*/  LDSM.16.MT88.4 R36, [R201] ;  /* 0x00000000c924783b */ /* 0x000f620000004200 */
[----:B-1----:R-:W-:Y:S07]  /*de10*/  FMUL.FTZ R4, R74, R88 ;  /* 0x000000584a047220 */ /* 0x002fee0000410000 */
[----:B------:R-:W1:Y:S01]  /*de20*/  LDSM.16.MT88.4 R52, [R198] ;  /* 0x00000000c634783b */ /* 0x000e620000004200 */
[----:B--2---:R-:W-:Y:S02]  /*de30*/  FMUL.FTZ R8, R68, R92 ;  /* 0x0000005c44087220 */ /* 0x004fe40000410000 */
[--C-:B---3--:R-:W-:Y:S02]  /*de40*/  FFMA.FTZ R2, R18, c[0x0][0x2d0], -R79.reuse ;  /* 0x0000b40012027a23 */ /* 0x108fe4000001084f */
[----:B------:R-:W-:Y:S03]  /*de50*/  FMUL.FTZ R9, R68, R93 ;  /* 0x0000005d44097220 */ /* 0x000fe60000410000 */
[----:B------:R-:W2:Y:S01]  /*de60*/  LDSM.16.MT88.4 R84, [R200] ;  /* 0x00000000c854783b */ /* 0x000ea20000004200 */
[----:B------:R3:W-:Y:S01]  /*de70*/  MUFU.EX2 R221, R2 ;  /* 0x0000000200dd7308 */ /* 0x0007e20000000800 */
[----:B------:R-:W-:Y:S01]  /*de80*/  FMUL.FTZ R18, R69, R102 ;  /* 0x0000006645127220 */ /* 0x000fe20000410000 */
[----:B------:R-:W-:Y:S05]  /*de90*/  MOV R102, R191 ;  /* 0x000000bf00667202 */ /* 0x000fea0000000f00 */
[----:B------:R-:W1:Y:S01]  /*dea0*/  LDSM.16.MT88.4 R88, [R197+0x800] ;  /* 0x00080000c558783b */ /* 0x000e620000004200 */
[-C--:B----4-:R-:W-:Y:S07]  /*deb0*/  HMMA.16816.F32.BF16 R4, R80, R20.reuse, R4 ;  /* 0x000000145004723c */ /* 0x090fee0000041804 */
[----:B------:R-:W4:Y:S01]  /*dec0*/  LDSM.16.MT88.4 R92, [R201+0x800] ;  /* 0x00080000c95c783b */ /* 0x000f220000004200 */
[C---:B------:R-:W-:Y:S07]  /*ded0*/  HMMA.16816.F32.BF16 R8, R64.reuse, R20, R8 ;  /* 0x000000144008723c */ /* 0x040fee0000041808 */
[----:B------:R-:W1:Y:S01]  /*dee0*/  LDSM.16.MT88.4 R96, [R198+0x800] ;  /* 0x00080000c660783b */ /* 0x000e620000004200 */
[----:B---3--:R-:W-:Y:S04]  /*def0*/  FFMA.FTZ R2, R17, c[0x0][0x2d0], -R79 ;  /* 0x0000b40011027a23 */ /* 0x008fe8000001084f */
[C---:B------:R-:W-:Y:S01]  /*df00*/  FMUL.FTZ R17, R74.reuse, R101 ;  /* 0x000000654a117220 */ /* 0x040fe20000410000 */
[----:B------:R-:W-:Y:S01]  /*df10*/  MOV R101, R189 ;  /* 0x000000bd00657202 */ /* 0x000fe20000000f00 */
[-C--:B------:R-:W-:Y:S01]  /*df20*/  HMMA.16816.F32.BF16 R12, R64, R22.reuse, R12 ;  /* 0x00000016400c723c */ /* 0x080fe2000004180c */
[----:B------:R3:W-:Y:S01]  /*df30*/  MUFU.EX2 R222, R2 ;  /* 0x0000000200de7308 */ /* 0x0007e20000000800 */
[----:B------:R-:W-:Y:S01]  /*df40*/  LDSM.16.MT88.4 R132, [R198+0x2000] ;  /* 0x00200000c684783b */ /* 0x000fe20000004200 */
[C---:B------:R-:W-:Y:S01]  /*df50*/  FMUL.FTZ R21, R74.reuse, R105 ;  /* 0x000000694a157220 */ /* 0x040fe20000410000 */
[----:B------:R-:W-:Y:S01]  /*df60*/  MOV R105, R214 ;  /* 0x000000d600697202 */ /* 0x000fe20000000f00 */
[----:B------:R-:W-:Y:S01]  /*df70*/  FMUL.FTZ R20, R74, R104 ;  /* 0x000000684a147220 */ /* 0x000fe20000410000 */
[----:B------:R-:W-:Y:S02]  /*df80*/  MOV R104, R188 ;  /* 0x000000bc00687202 */ /* 0x000fe40000000f00 */
[C---:B------:R-:W-:Y:S02]  /*df90*/  HMMA.16816.F32.BF16 R16, R80.reuse, R22, R16 ;  /* 0x000000165010723c */ /* 0x040fe40000041810 */
[----:B------:R-:W0:Y:S05]  /*dfa0*/  LDGDEPBAR ;  /* 0x00000000000079af */ /* 0x000e2a0000000000 */
[C---:B------:R-:W-:Y:S02]  /*dfb0*/  FMUL.FTZ R22, R69.reuse, R106 ;  /* 0x0000006a45167220 */ /* 0x040fe40000410000 */
[----:B------:R-:W-:Y:S07]  /*dfc0*/  FMUL.FTZ R23, R69, R107 ;  /* 0x0000006b45177220 */ /* 0x000fee0000410000 */
[-C--:B-----5:R-:W-:Y:S03]  /*dfd0*/  HMMA.16816.F32.BF16 R20, R80, R36.reuse, R20 ;  /* 0x000000245014723c */ /* 0x0a0fe60000041814 */
[--C-:B---3--:R-:W-:Y:S02]  /*dfe0*/  FFMA.FTZ R2, R24, c[0x0][0x2d0], -R156.reuse ;  /* 0x0000b40018027a23 */ /* 0x108fe4000001089c */
[----:B------:R-:W-:Y:S02]  /*dff0*/  FMUL.FTZ R24, R68, R108 ;  /* 0x0000006c44187220 */ /* 0x000fe40000410000 */
[----:B------:R3:W-:Y:S02]  /*e000*/  MUFU.EX2 R218, R2 ;  /* 0x0000000200da7308 */ /* 0x0007e40000000800 */
[--C-:B---3--:R-:W-:Y:S03]  /*e010*/  FFMA.FTZ R2, R176, c[0x0][0x2d0], -R156.reuse ;  /* 0x0000b400b0027a23 */ /* 0x108fe6000001089c */
[----:B------:R-:W-:Y:S01]  /*e020*/  MOV R176, R32 ;  /* 0x0000002000b07202 */ /* 0x000fe20000000f00 */
[----:B------:R-:W-:Y:S04]  /*e030*/  FMUL.FTZ R32, R74, R116 ;  /* 0x000000744a207220 */ /* 0x000fe80000410000 */
[----:B------:R3:W5:Y:S01]  /*e040*/  MUFU.EX2 R217, R2 ;  /* 0x0000000200d97308 */ /* 0x0007620000000800 */
[----:B------:R-:W-:Y:S01]  /*e050*/  LDSM.16.MT88.4 R116, [R201+0x2000] ;  /* 0x00200000c974783b */ /* 0x000fe20000004200 */
[--C-:B---3--:R-:W-:Y:S02]  /*e060*/  FFMA.FTZ R2, R25, c[0x0][0x2d0], -R156.reuse ;  /* 0x0000b40019027a23 */ /* 0x108fe4000001089c */
[----:B------:R-:W-:Y:S06]  /*e070*/  FMUL.FTZ R25, R68, R109 ;  /* 0x0000006d44197220 */ /* 0x000fec0000410000 */
[----:B------:R3:W-:Y:S02]  /*e080*/  MUFU.EX2 R216, R2 ;  /* 0x0000000200d87308 */ /* 0x0007e40000000800 */
[----:B---3--:R-:W-:Y:S02]  /*e090*/  FFMA.FTZ R2, R26, c[0x0][0x2d0], -R156 ;  /* 0x0000b4001a027a23 */ /* 0x008fe4000001089c */
[----:B------:R-:W-:Y:S06]  /*e0a0*/  FMUL.FTZ R26, R0, R110 ;  /* 0x0000006e001a7220 */ /* 0x000fec0000410000 */
[----:B------:R3:W-:Y:S01]  /*e0b0*/  MUFU.EX2 R215, R2 ;  /* 0x0000000200d77308 */ /* 0x0007e20000000800 */
[C---:B------:R-:W-:Y:S07]  /*e0c0*/  HMMA.16816.F32.BF16 R24, R64.reuse, R36, R24 ;  /* 0x000000244018723c */ /* 0x040fee0000041818 */
[C---:B------:R-:W-:Y:S02]  /*e0d0*/  FMUL.FTZ R36, R74.reuse, R120 ;  /* 0x000000784a247220 */ /* 0x040fe40000410000 */
[----:B------:R-:W-:Y:S03]  /*e0e0*/  FMUL.FTZ R37, R74, R121 ;  /* 0x000000794a257220 */ /* 0x000fe60000410000 */
[--C-:B---3--:R-:W-:Y:S01]  /*e0f0*/  FFMA.FTZ R2, R177, c[0x0][0x2d0], -R77.reuse ;  /* 0x0000b400b1027a23 */ /* 0x108fe2000001084d */
[----:B------:R-:W-:Y:S03]  /*e100*/  MOV R177, R190 ;  /* 0x000000be00b17202 */ /* 0x000fe60000000f00 */
[----:B------:R3:W-:Y:S02]  /*e110*/  MUFU.EX2 R166, R2 ;  /* 0x0000000200a67308 */ /* 0x0007e40000000800 */
[--C-:B---3--:R-:W-:Y:S08]  /*e120*/  FFMA.FTZ R2, R180, c[0x0][0x2d0], -R77.reuse ;  /* 0x0000b400b4027a23 */ /* 0x108ff0000001084d */
[----:B------:R3:W1:Y:S02]  /*e130*/  MUFU.EX2 R165, R2 ;  /* 0x0000000200a57308 */ /* 0x0006640000000800 */
[--C-:B---3--:R-:W-:Y:S02]  /*e140*/  FFMA.FTZ R2, R28, c[0x0][0x2d0], -R77.reuse ;  /* 0x0000b4001c027a23 */ /* 0x108fe4000001084d */
[----:B------:R-:W-:Y:S06]  /*e150*/  FMUL.FTZ R28, R68, R112 ;  /* 0x00000070441c7220 */ /* 0x000fec0000410000 */
[----:B------:R3:W-:Y:S01]  /*e160*/  MUFU.EX2 R164, R2 ;  /* 0x0000000200a47308 */ /* 0x0007e20000000800 */
[-C--:B------:R-:W-:Y:S08]  /*e170*/  HMMA.16816.F32.BF16 R28, R64, R38.reuse, R28 ;  /* 0x00000026401c723c */ /* 0x080ff0000004181c */
[C---:B------:R-:W-:Y:S07]  /*e180*/  HMMA.16816.F32.BF16 R32, R80.reuse, R38, R32 ;  /* 0x000000265020723c */ /* 0x040fee0000041820 */
[C---:B------:R-:W-:Y:S02]  /*e190*/  FMUL.FTZ R38, R69.reuse, R122 ;  /* 0x0000007a45267220 */ /* 0x040fe40000410000 */
[----:B------:R-:W-:Y:S03]  /*e1a0*/  FMUL.FTZ R39, R69, R123 ;  /* 0x0000007b45277220 */ /* 0x000fe60000410000 */
[----:B---3--:R-:W-:Y:S04]  /*e1b0*/  FFMA.FTZ R2, R181, c[0x0][0x2d0], -R77 ;  /* 0x0000b400b5027a23 */ /* 0x008fe8000001084d */
[-C--:B-1----:R-:W-:Y:S01]  /*e1c0*/  HMMA.16816.F32.BF16 R36, R80, R52.reuse, R36 ;  /* 0x000000345024723c */ /* 0x082fe20000041824 */
[----:B------:R1:W3:Y:S07]  /*e1d0*/  MUFU.EX2 R163, R2 ;  /* 0x0000000200a37308 */ /* 0x0002ee0000000800 */
        /* <DEDUP_REMOVED lines=18> */
[----:B-----5:R-:W-:Y:S01]  /*e300*/  F2FP.BF16.PACK_AB R84, R217, R218 ;  /* 0x000000dad954723e */ /* 0x020fe200000010ff */
[-C--:B------:R-:W-:Y:S04]  /*e310*/  HMMA.16816.F32.BF16 R60, R64, R86.reuse, R60 ;  /* 0x00000056403c723c */ /* 0x080fe8000004183c */
[----:B------:R-:W-:Y:S03]  /*e320*/  F2FP.BF16.PACK_AB R85, R165, R166 ;  /* 0x000000a6a555723e */ /* 0x000fe600000010ff */
[C---:B------:R-:W-:Y:S02]  /*e330*/  FMUL.FTZ R64, R74.reuse, R148 ;  /* 0x000000944a407220 */ /* 0x040fe40000410000 */
        /* <DEDUP_REMOVED lines=12> */
[----:B------:R1:W5:Y:S01]  /*e400*/  MUFU.EX2 R191, R2 ;  /* 0x0000000200bf7308 */ /* 0x0003620000000800 */
[----:B---3--:R-:W-:Y:S03]  /*e410*/  F2FP.BF16.PACK_AB R87, R163, R164 ;  /* 0x000000a4a357723e */ /* 0x008fe600000010ff */
[-C--:B------:R-:W-:Y:S08]  /*e420*/  HMMA.16816.F32.BF16 R4, R80, R88.reuse, R4 ;  /* 0x000000585004723c */ /* 0x080ff00000041804 */
[C---:B------:R-:W-:Y:S08]  /*e430*/  HMMA.16816.F32.BF16 R8, R84.reuse, R88, R8 ;  /* 0x000000585408723c */ /* 0x040ff00000041808 */
[-C--:B------:R-:W-:Y:S04]  /*e440*/  HMMA.16816.F32.BF16 R12, R84, R90.reuse, R12 ;  /* 0x0000005a540c723c */ /* 0x080fe8000004180c */
[--C-:B-1----:R-:W-:Y:S02]  /*e450*/  FFMA.FTZ R2, R183, c[0x0][0x2d0], -R79.reuse ;  /* 0x0000b400b7027a23 */ /* 0x102fe4000001084f */
[----:B------:R1:W-:Y:S02]  /*e460*/  MUFU.EX2 R183, R3 ;  /* 0x0000000300b77308 */ /* 0x0003e40000000800 */
[C---:B------:R-:W-:Y:S01]  /*e470*/  HMMA.16816.F32.BF16 R16, R80.reuse, R90, R16 ;  /* 0x0000005a5010723c */ /* 0x040fe20000041810 */
[----:B------:R-:W3:Y:S07]  /*e480*/  LDSM.16.MT88.4 R88, [R200+0x800] ;  /* 0x00080000c858783b */ /* 0x000eee0000004200 */
[-C--:B----4-:R-:W-:Y:S01]  /*e490*/  HMMA.16816.F32.BF16 R20, R80, R92.reuse, R20 ;  /* 0x0000005c5014723c */ /* 0x090fe20000041814 */
[----:B------:R4:W-:Y:S07]  /*e4a0*/  MUFU.EX2 R190, R2 ;  /* 0x0000000200be7308 */ /* 0x0009ee0000000800 */
[C---:B------:R-:W-:Y:S04]  /*e4b0*/  HMMA.16816.F32.BF16 R24, R84.reuse, R92, R24 ;  /* 0x0000005c5418723c */ /* 0x040fe80000041818 */
[--C-:B-1----:R-:W-:Y:S01]  /*e4c0*/  FFMA.FTZ R3, R101, c[0x0][0x2d0], -R156.reuse ;  /* 0x0000b40065037a23 */ /* 0x102fe2000001089c */
[----:B------:R-:W-:Y:S03]  /*e4d0*/  MOV R101, R162 ;  /* 0x000000a200657202 */ /* 0x000fe60000000f00 */
[-C--:B------:R-:W-:Y:S04]  /*e4e0*/  HMMA.16816.F32.BF16 R28, R84, R94.reuse, R28 ;  /* 0x0000005e541c723c */ /* 0x080fe8000004181c */
[----:B------:R-:W-:Y:S04]  /*e4f0*/  MOV R162, R154 ;  /* 0x0000009a00a27202 */ /* 0x000fe80000000f00 */
[C---:B------:R-:W-:Y:S01]  /*e500*/  HMMA.16816.F32.BF16 R32, R80.reuse, R94, R32 ;  /* 0x0000005e5020723c */ /* 0x040fe20000041820 */
[----:B------:R-:W1:Y:S03]  /*e510*/  LDSM.16.MT88.4 R92, [R197+0x1000] ;  /* 0x00100000c55c783b */ /* 0x000e660000004200 */
[----:B----4-:R-:W-:Y:S04]  /*e520*/  FFMA.FTZ R2, R184, c[0x0][0x2d0], -R79 ;  /* 0x0000b400b8027a23 */ /* 0x010fe8000001084f */
[-C--:B------:R-:W-:Y:S01]  /*e530*/  HMMA.16816.F32.BF16 R36, R80, R96.reuse, R36 ;  /* 0x000000605024723c */ /* 0x080fe20000041824 */
[----:B------:R4:W1:Y:S07]  /*e540*/  MUFU.EX2 R189, R2 ;  /* 0x0000000200bd7308 */ /* 0x00086e0000000800 */
[C---:B------:R-:W-:Y:S08]  /*e550*/  HMMA.16816.F32.BF16 R40, R84.reuse, R96, R40 ;  /* 0x000000605428723c */ /* 0x040ff00000041828 */
[-C--:B------:R-:W-:Y:S08]  /*e560*/  HMMA.16816.F32.BF16 R44, R84, R98.reuse, R44 ;  /* 0x00000062542c723c */ /* 0x080ff0000004182c */
[C---:B------:R-:W-:Y:S01]  /*e570*/  HMMA.16816.F32.BF16 R48, R80.reuse, R98, R48 ;  /* 0x000000625030723c */ /* 0x040fe20000041830 */
[----:B------:R-:W-:Y:S03]  /*e580*/  LDSM.16.MT88.4 R96, [R198+0x1000] ;  /* 0x00100000c660783b */ /* 0x000fe60000004200 */
[--C-:B----4-:R-:W-:Y:S04]  /*e590*/  FFMA.FTZ R2, R187, c[0x0][0x2d0], -R156.reuse ;  /* 0x0000b400bb027a23 */ /* 0x110fe8000001089c */
[-C--:B---3--:R-:W-:Y:S01]  /*e5a0*/  HMMA.16816.F32.BF16 R52, R80, R88.reuse, R52 ;  /* 0x000000585034723c */ /* 0x088fe20000041834 */
[----:B------:R3:W-:Y:S07]  /*e5b0*/  MUFU.EX2 R188, R2 ;  /* 0x0000000200bc7308 */ /* 0x0007ee0000000800 */
[C---:B------:R-:W-:Y:S08]  /*e5c0*/  HMMA.16816.F32.BF16 R56, R84.reuse, R88, R56 ;  /* 0x000000585438723c */ /* 0x040ff00000041838 */
[-C--:B------:R-:W-:Y:S08]  /*e5d0*/  HMMA.16816.F32.BF16 R60, R84, R90.reuse, R60 ;  /* 0x0000005a543c723c */ /* 0x080ff0000004183c */
[----:B------:R-:W-:Y:S01]  /*e5e0*/  HMMA.16816.F32.BF16 R64, R80, R90, R64 ;  /* 0x0000005a5040723c */ /* 0x000fe20000041840 */
[----:B------:R-:W4:Y:S03]  /*e5f0*/  LDSM.16.MT88.4 R88, [R201+0x1000] ;  /* 0x00100000c958783b */ /* 0x000f260000004200 */
[--C-:B---3--:R-:W-:Y:S03]  /*e600*/  FFMA.FTZ R2, R239, c[0x0][0x2d0], -R156.reuse ;  /* 0x0000b400ef027a23 */ /* 0x108fe6000001089c */
[----:B------:R-:W-:Y:S01]  /*e610*/  F2FP.BF16.PACK_AB R80, R195, R214 ;  /* 0x000000d6c350723e */ /* 0x000fe200000010ff */
[----:B------:R3:W3:Y:S01]  /*e620*/  MUFU.EX2 R187, R2 ;  /* 0x0000000200bb7308 */ /* 0x0006e20000000800 */
[----:B--2---:R-:W-:Y:S03]  /*e630*/  F2FP.BF16.PACK_AB R82, R193, R194 ;  /* 0x000000c2c152723e */ /* 0x004fe600000010ff */
[----:B-----5:R-:W-:Y:S02]  /*e640*/  F2FP.BF16.PACK_AB R81, R191, R192 ;  /* 0x000000c0bf51723e */ /* 0x020fe400000010ff */
[----:B-1----:R-:W-:Y:S07]  /*e650*/  F2FP.BF16.PACK_AB R83, R189, R190 ;  /* 0x000000bebd53723e */ /* 0x002fee00000010ff */
[-C--:B------:R-:W-:Y:S03]  /*e660*/  HMMA.16816.F32.BF16 R4, R80, R92.reuse, R4 ;  /* 0x0000005c5004723c */ /* 0x080fe60000041804 */
[--C-:B---3--:R-:W-:Y:S01]  /*e670*/  FFMA.FTZ R2, R240, c[0x0][0x2d0], -R77.reuse ;  /* 0x0000b400f0027a23 */ /* 0x108fe2000001084d */
[----:B------:R-:W-:Y:S03]  /*e680*/  F2FP.BF16.PACK_AB R84, R187, R188 ;  /* 0x000000bcbb54723e */ /* 0x000fe600000010ff */
        /* <DEDUP_REMOVED lines=21> */
[-C--:B----4-:R-:W-:Y:S01]  /*e7e0*/  HMMA.16816.F32.BF16 R20, R80, R88.reuse, R20 ;  /* 0x000000585014723c */ /* 0x090fe20000041814 */
[----:B------:R1:W3:Y:S07]  /*e7f0*/  MUFU.EX2 R184, R2 ;  /* 0x0000000200b87308 */ /* 0x0002ee0000000800 */
[C---:B------:R-:W-:Y:S08]  /*e800*/  HMMA.16816.F32.BF16 R24, R84.reuse, R88, R24 ;  /* 0x000000585418723c */ /* 0x040ff00000041818 */
[-C--:B------:R-:W-:Y:S08]  /*e810*/  HMMA.16816.F32.BF16 R28, R84, R90.reuse, R28 ;  /* 0x0000005a541c723c */ /* 0x080ff0000004181c */
[C---:B------:R-:W-:Y:S01]  /*e820*/  HMMA.16816.F32.BF16 R32, R80.reuse, R90, R32 ;  /* 0x0000005a5020723c */ /* 0x040fe20000041820 */
[----:B------:R-:W4:Y:S03]  /*e830*/  LDSM.16.MT88.4 R88, [R197+0x1800] ;  /* 0x00180000c558783b */ /* 0x000f260000004200 */
[--C-:B-1----:R-:W-:Y:S04]  /*e840*/  FFMA.FTZ R2, R105, c[0x0][0x2d0], -R79.reuse ;  /* 0x0000b40069027a23 */ /* 0x102fe8000001084f */
[-C--:B------:R-:W-:Y:S01]  /*e850*/  HMMA.16816.F32.BF16 R36, R80, R96.reuse, R36 ;  /* 0x000000605024723c */ /* 0x080fe20000041824 */
[----:B------:R1:W5:Y:S07]  /*e860*/  MUFU.EX2 R143, R2 ;  /* 0x00000002008f7308 */ /* 0x00036e0000000800 */
[C---:B------:R-:W-:Y:S08]  /*e870*/  HMMA.16816.F32.BF16 R40, R84.reuse, R96, R40 ;  /* 0x000000605428723c */ /* 0x040ff00000041828 */
[-C--:B------:R-:W-:Y:S08]  /*e880*/  HMMA.16816.F32.BF16 R44, R84, R98.reuse, R44 ;  /* 0x00000062542c723c */ /* 0x080ff0000004182c */
[C---:B------:R-:W-:Y:S01]  /*e890*/  HMMA.16816.F32.BF16 R48, R80.reuse, R98, R48 ;  /* 0x000000625030723c */ /* 0x040fe20000041830 */
[----:B------:R-:W-:Y:S03]  /*e8a0*/  LDSM.16.MT88.4 R96, [R198+0x1800] ;  /* 0x00180000c660783b */ /* 0x000fe60000004200 */
        /* <DEDUP_REMOVED lines=19> */
[-C--:B----4-:R-:W-:Y:S03]  /*e9e0*/  HMMA.16816.F32.BF16 R4, R80, R88.reuse, R4 ;  /* 0x000000585004723c */ /* 0x090fe60000041804 */
[----:B-1----:R-:W-:Y:S06]  /*e9f0*/  FFMA.FTZ R2, R177, c[0x0][0x2d0], -R156 ;  /* 0x0000b400b1027a23 */ /* 0x002fec000001089c */
[----:B------:R1:W-:Y:S10]  /*ea00*/  MUFU.EX2 R177, R3 ;  /* 0x0000000300b17308 */ /* 0x0003f40000000800 */
[----:B------:R3:W4:Y:S01]  /*ea10*/  MUFU.EX2 R178, R2 ;  /* 0x0000000200b27308 */ /* 0x0007220000000800 */
[----:B-1----:R-:W-:Y:S09]  /*ea20*/  FFMA.FTZ R3, R170, c[0x0][0x2d0], -R78 ;  /* 0x0000b400aa037a23 */ /* 0x002ff2000001084e */
[----:B------:R1:W-:Y:S01]  /*ea30*/  MUFU.EX2 R170, R3 ;  /* 0x0000000300aa7308 */ /* 0x0003e20000000800 */
[--C-:B---3--:R-:W-:Y:S01]  /*ea40*/  FFMA.FTZ R2, R103, c[0x0][0x2d0], -R77.reuse ;  /* 0x0000b40067027a23 */ /* 0x108fe2000001084d */
[----:B----4-:R-:W-:Y:S08]  /*ea50*/  F2FP.BF16.PACK_AB R84, R178, R142 ;  /* 0x0000008eb254723e */ /* 0x010ff000000010ff */
[----:B------:R3:W-:Y:S01]  /*ea60*/  MUFU.EX2 R140, R2 ;  /* 0x00000002008c7308 */ /* 0x0007e20000000800 */
[----:B-1----:R-:W4:Y:S04]  /*ea70*/  LDL.LU R3, [R1+0x14] ;  /* 0x0000140001037983 */ /* 0x002f280000300800 */
[----:B------:R-:W5:Y:S04]  /*ea80*/  LDL.LU R106, [R1+0x18] ;  /* 0x00001800016a7983 */ /* 0x000f680000300800 */
[----:B------:R-:W5:Y:S01]  /*ea90*/  LDL.LU R105, [R1+0x1c] ;  /* 0x00001c0001697983 */ /* 0x000f620000300800 */
[--C-:B---3--:R-:W-:Y:S03]  /*eaa0*/  FFMA.FTZ R2, R155, c[0x0][0x2d0], -R77.reuse ;  /* 0x0000b4009b027a23 */ /* 0x108fe6000001084d */
[----:B------:R-:W3:Y:S01]  /*eab0*/  LDL.LU R104, [R1+0x20] ;  /* 0x0000200001687983 */ /* 0x000ee20000300800 */
[----:B------:R1:W1:Y:S02]  /*eac0*/  MUFU.EX2 R155, R2 ;  /* 0x00000002009b7308 */ /* 0x0002640000000800 */
[----:B-1----:R-:W-:Y:S01]  /*ead0*/  FFMA.FTZ R2, R102, c[0x0][0x2d0], -R156 ;  /* 0x0000b40066027a23 */ /* 0x002fe2000001089c */
[----:B------:R-:W-:Y:S02]  /*eae0*/  MOV R102, R176 ;  /* 0x000000b000667202 */ /* 0x000fe40000000f00 */
[----:B------:R-:W-:Y:S05]  /*eaf0*/  F2FP.BF16.PACK_AB R85, R155, R140 ;  /* 0x0000008c9b55723e */ /* 0x000fea00000010ff */
[----:B------:R1:W1:Y:S02]  /*eb00*/  MUFU.EX2 R176, R2 ;  /* 0x0000000200b07308 */ /* 0x0002640000000800 */
[--C-:B-1----:R-:W-:Y:S01]  /*eb10*/  FFMA.FTZ R2, R153, c[0x0][0x2d0], -R77.reuse ;  /* 0x0000b40099027a23 */ /* 0x102fe2000001084d */
[----:B------:R-:W-:Y:S07]  /*eb20*/  F2FP.BF16.PACK_AB R86, R177, R176 ;  /* 0x000000b0b156723e */ /* 0x000fee00000010ff */
[----:B------:R1:W-:Y:S02]  /*eb30*/  MUFU.EX2 R153, R2 ;  /* 0x0000000200997308 */ /* 0x0003e40000000800 */
[----:B-1----:R-:W-:Y:S08]  /*eb40*/  FFMA.FTZ R2, R152, c[0x0][0x2d0], -R77 ;  /* 0x0000b40098027a23 */ /* 0x002ff0000001084d */
[----:B------:R1:W1:Y:S02]  /*eb50*/  MUFU.EX2 R154, R2 ;  /* 0x00000002009a7308 */ /* 0x0002640000000800 */
[--C-:B-1----:R-:W-:Y:S01]  /*eb60*/  FFMA.FTZ R2, R171, c[0x0][0x2d0], -R78.reuse ;  /* 0x0000b400ab027a23 */ /* 0x102fe2000001084e */
[----:B------:R-:W-:Y:S07]  /*eb70*/  F2FP.BF16.PACK_AB R87, R154, R153 ;  /* 0x000000999a57723e */ /* 0x000fee00000010ff */
[----:B------:R1:W1:Y:S01]  /*eb80*/  MUFU.EX2 R171, R2 ;  /* 0x0000000200ab7308 */ /* 0x0002620000000800 */
[C---:B------:R-:W-:Y:S08]  /*eb90*/  HMMA.16816.F32.BF16 R8, R84.reuse, R88, R8 ;  /* 0x000000585408723c */ /* 0x040ff00000041808 */
[-C--:B------:R-:W-:Y:S08]  /*eba0*/  HMMA.16816.F32.BF16 R12, R84, R90.reuse, R12 ;  /* 0x0000005a540c723c */ /* 0x080ff0000004180c */
[C---:B------:R-:W-:Y:S01]  /*ebb0*/  HMMA.16816.F32.BF16 R16, R80.reuse, R90, R16 ;  /* 0x0000005a5010723c */ /* 0x040fe20000041810 */
[----:B------:R-:W2:Y:S03]  /*ebc0*/  LDSM.16.MT88.4 R88, [R200+0x1800] ;  /* 0x00180000c858783b */ /* 0x000ea60000004200 */
[--C-:B-1----:R-:W-:Y:S01]  /*ebd0*/  FFMA.FTZ R2, R158, c[0x0][0x2d0], -R79.reuse ;  /* 0x0000b4009e027a23 */ /* 0x102fe2000001084f */
[----:B------:R-:W-:Y:S02]  /*ebe0*/  MOV R158, R168 ;  /* 0x000000a8009e7202 */ /* 0x000fe40000000f00 */
[----:B------:R-:W-:Y:S01]  /*ebf0*/  F2FP.BF16.PACK_AB R148, R170, R171 ;  /* 0x000000abaa94723e */ /* 0x000fe200000010ff */
[-C--:B--2---:R-:W-:Y:S01]  /*ec00*/  HMMA.16816.F32.BF16 R20, R80, R92.reuse, R20 ;  /* 0x0000005c5014723c */ /* 0x084fe20000041814 */
[----:B------:R1:W-:Y:S07]  /*ec10*/  MUFU.EX2 R168, R2 ;  /* 0x0000000200a87308 */ /* 0x0003ee0000000800 */
[C---:B------:R-:W-:Y:S08]  /*ec20*/  HMMA.16816.F32.BF16 R24, R84.reuse, R92, R24 ;  /* 0x0000005c5418723c */ /* 0x040ff00000041818 */
[-C--:B------:R-:W-:Y:S08]  /*ec30*/  HMMA.16816.F32.BF16 R28, R84, R94.reuse, R28 ;  /* 0x0000005e541c723c */ /* 0x080ff0000004181c */
[C---:B------:R-:W-:Y:S04]  /*ec40*/  HMMA.16816.F32.BF16 R32, R80.reuse, R94, R32 ;  /* 0x0000005e5020723c */ /* 0x040fe80000041820 */
[--C-:B-1----:R-:W-:Y:S01]  /*ec50*/  FFMA.FTZ R2, R102, c[0x0][0x2d0], -R79.reuse ;  /* 0x0000b40066027a23 */ /* 0x102fe2000001084f */
[----:B------:R-:W-:Y:S02]  /*ec60*/  MOV R102, R159 ;  /* 0x0000009f00667202 */ /* 0x000fe40000000f00 */
[----:B------:R-:W-:Y:S01]  /*ec70*/  MOV R159, R169 ;  /* 0x000000a9009f7202 */ /* 0x000fe20000000f00 */
        /* <DEDUP_REMOVED lines=8> */
[-C--:B------:R-:W-:Y:S08]  /*ed00*/  HMMA.16816.F32.BF16 R52, R80, R88.reuse, R52 ;  /* 0x000000585034723c */ /* 0x080ff00000041834 */
[C---:B------:R-:W-:Y:S08]  /*ed10*/  HMMA.16816.F32.BF16 R56, R84.reuse, R88, R56 ;  /* 0x000000585438723c */ /* 0x040ff00000041838 */
[-C--:B------:R-:W-:Y:S04]  /*ed20*/  HMMA.16816.F32.BF16 R60, R84, R90.reuse, R60 ;  /* 0x0000005a543c723c */ /* 0x080fe8000004183c */
[----:B-1----:R-:W-:Y:S01]  /*ed30*/  FFMA.FTZ R2, R101, c[0x0][0x2d0], -R78 ;  /* 0x0000b40065027a23 */ /* 0x002fe2000001084e */
[----:B------:R-:W-:Y:S03]  /*ed40*/  MOV R101, R162 ;  /* 0x000000a200657202 */ /* 0x000fe60000000f00 */
[----:B------:R-:W-:Y:S01]  /*ed50*/  HMMA.16816.F32.BF16 R64, R80, R90, R64 ;  /* 0x0000005a5040723c */ /* 0x000fe20000041840 */
[----:B------:R1:W2:Y:S03]  /*ed60*/  MUFU.EX2 R162, R2 ;  /* 0x0000000200a27308 */ /* 0x0002a60000000800 */
[----:B------:R-:W-:Y:S02]  /*ed70*/  MOV R85, R70 ;  /* 0x0000004600557202 */ /* 0x000fe40000000f00 */
[----:B------:R-:W-:Y:S01]  /*ed80*/  MOV R84, R71 ;  /* 0x0000004700547202 */ /* 0x000fe20000000f00 */
[--C-:B-1----:R-:W-:Y:S01]  /*ed90*/  FFMA.FTZ R2, R100, c[0x0][0x2d0], -R79.reuse ;  /* 0x0000b40064027a23 */ /* 0x102fe2000001084f */
[----:B------:R-:W-:Y:S04]  /*eda0*/  MOV R100, R157 ;  /* 0x0000009d00647202 */ /* 0x000fe80000000f00 */
[----:B------:R-:W-:Y:S02]  /*edb0*/  MOV R157, R161 ;  /* 0x000000a1009d7202 */ /* 0x000fe40000000f00 */
[----:B------:R1:W-:Y:S01]  /*edc0*/  MUFU.EX2 R161, R2 ;  /* 0x0000000200a17308 */ /* 0x0003e20000000800 */
[----:B--2---:R-:W-:Y:S01]  /*edd0*/  F2FP.BF16.PACK_AB R150, R162, R167 ;  /* 0x000000a7a296723e */ /* 0x004fe200000010ff */
[----:B-1----:R-:W-:Y:S02]  /*ede0*/  FFMA.FTZ R2, R160, c[0x0][0x2d0], -R79 ;  /* 0x0000b400a0027a23 */ /* 0x002fe4000001084f */
[----:B----4-:R-:W-:Y:S06]  /*edf0*/  FFMA.FTZ R3, R74, R3, R230 ;  /* 0x000000034a037223 */ /* 0x010fec00000100e6 */
[----:B------:R1:W2:Y:S01]  /*ee00*/  MUFU.EX2 R160, R2 ;  /* 0x0000000200a07308 */ /* 0x0002a20000000800 */
[----:B------:R-:W-:Y:S02]  /*ee10*/  FADD.FTZ R3, R237, R3 ;  /* 0x00000003ed037221 */ /* 0x000fe40000010000 */
[----:B-----5:R-:W-:Y:S02]  /*ee20*/  FFMA.FTZ R68, R68, R105, R227 ;  /* 0x0000006944447223 */ /* 0x020fe400000100e3 */
[----:B------:R-:W-:Y:S02]  /*ee30*/  FADD.FTZ R3, R236, R3 ;  /* 0x00000003ec037221 */ /* 0x000fe40000010000 */
[----:B---3--:R-:W-:Y:S02]  /*ee40*/  FFMA.FTZ R0, R0, R104, R172 ;  /* 0x0000006800007223 */ /* 0x008fe400000100ac */
[----:B------:R-:W-:Y:S02]  /*ee50*/  FADD.FTZ R3, R238, R3 ;  /* 0x00000003ee037221 */ /* 0x000fe40000010000 */
[----:B------:R-:W-:Y:S02]  /*ee60*/  FADD.FTZ R0, R173, R0 ;  /* 0x00000000ad007221 */ /* 0x000fe40000010000 */
        /* <DEDUP_REMOVED lines=13> */
[----:B-1----:R-:W-:Y:S02]  /*ef40*/  FFMA.FTZ R2, R100, c[0x0][0x2d0], -R156 ;  /* 0x0000b40064027a23 */ /* 0x002fe4000001089c */
[----:B------:R-:W1:Y:S06]  /*ef50*/  LDSM.16.MT88.4 R100, [R197+0x2000] ;  /* 0x00200000c564783b */ /* 0x000e6c0000004200 */
[----:B------:R2:W3:Y:S02]  /*ef60*/  MUFU.EX2 R156, R2 ;  /* 0x00000002009c7308 */ /* 0x0004e40000000800 */
[--C-:B--2---:R-:W-:Y:S01]  /*ef70*/  FFMA.FTZ R2, R75, c[0x0][0x2d0], -R77.reuse ;  /* 0x0000b4004b027a23 */ /* 0x104fe2000001084d */
[----:B---3--:R-:W-:Y:S01]  /*ef80*/  F2FP.BF16.PACK_AB R146, R156, R157 ;  /* 0x0000009d9c92723e */ /* 0x008fe200000010ff */
[----:B------:R-:W-:Y:S06]  /*ef90*/  FFMA.FTZ R77, R76, c[0x0][0x2d0], -R77 ;  /* 0x0000b4004c4d7a23 */ /* 0x000fec000001084d */
[----:B------:R2:W-:Y:S10]  /*efa0*/  MUFU.EX2 R78, R2 ;  /* 0x00000002004e7308 */ /* 0x0005f40000000800 */
[----:B------:R-:W3:Y:S01]  /*efb0*/  MUFU.EX2 R75, R77 ;  /* 0x0000004d004b7308 */ /* 0x000ee20000000800 */
[-C--:B-1----:R-:W-:Y:S07]  /*efc0*/  HMMA.16816.F32.BF16 R88, R148, R100.reuse, R4 ;  /* 0x000000649458723c */ /* 0x082fee0000041804 */
[----:B------:R-:W-:Y:S02]  /*efd0*/  FADD.FTZ R4, R228, R68 ;  /* 0x00000044e4047221 */ /* 0x000fe40000010000 */
[----:B--2---:R-:W-:Y:S04]  /*efe0*/  FFMA.FTZ R2, R69, R106, R231 ;  /* 0x0000006a45027223 */ /* 0x004fe800000100e7 */
[----:B------:R-:W-:Y:S04]  /*eff0*/  FADD.FTZ R2, R233, R2 ;  /* 0x00000002e9027221 */ /* 0x000fe80000010000 */
[----:B------:R-:W-:Y:S01]  /*f000*/  FADD.FTZ R2, R234, R2 ;  /* 0x00000002ea027221 */ /* 0x000fe20000010000 */
[----:B---3--:R-:W-:Y:S03]  /*f010*/  F2FP.BF16.PACK_AB R147, R75, R78 ;  /* 0x0000004e4b93723e */ /* 0x008fe600000010ff */
[----:B------:R-:W-:Y:S04]  /*f020*/  FADD.FTZ R2, R235, R2 ;  /* 0x00000002eb027221 */ /* 0x000fe80000010000 */
[C---:B------:R-:W-:Y:S07]  /*f030*/  HMMA.16816.F32.BF16 R92, R144.reuse, R100, R8 ;  /* 0x00000064905c723c */ /* 0x040fee0000041808 */
[----:B------:R-:W-:Y:S01]  /*f040*/  FADD.FTZ R8, R229, R4 ;  /* 0x00000004e5087221 */ /* 0x000fe20000010000 */
[-C--:B------:R-:W-:Y:S01]  /*f050*/  HMMA.16816.F32.BF16 R96, R144, R102.reuse, R12 ;  /* 0x000000669060723c */ /* 0x080fe2000004180c */
[----:B------:R-:W1:Y:S03]  /*f060*/  LDSM.16.MT88.4 R4, [R200+0x2000] ;  /* 0x00200000c804783b */ /* 0x000e660000004200 */
        /* <DEDUP_REMOVED lines=80> */
[----:B------:R1:W-:Y:S01]  /*f570*/  STL [R1+0x18], R3 ;  /* 0x0000180301007387 */ /* 0x0003e20000100800 */
[----:B------:R-:W-:Y:S03]  /*f580*/  FADD.FTZ R0, R75, R0 ;  /* 0x000000004b007221 */ /* 0x000fe60000010000 */
[----:B------:R2:W-:Y:S04]  /*f590*/  STL [R1+0x1c], R2 ;  /* 0x00001c0201007387 */ /* 0x0005e80000100800 */
[----:B------:R3:W-:Y:S01]  /*f5a0*/  STL [R1+0x20], R0 ;  /* 0x0000200001007387 */ /* 0x0007e20000100800 */
[----:B-1----:R-:W-:Y:S02]  /*f5b0*/  MOV R3, R72 ;  /* 0x0000004800037202 */ /* 0x002fe40000000f00 */
[----:B--2---:R-:W-:Y:S01]  /*f5c0*/  MOV R2, R73 ;  /* 0x0000004900027202 */ /* 0x004fe20000000f00 */
[----:B------:R-:W-:-:S05]  /*f5d0*/  @P0 BRA `(.L_x_1230) ;  /* 0xffffc55000000947 */ /* 0x000fca000383ffff */
.L_x_1229:
[----:B------:R-:W-:Y:S02]  /*f5e0*/  MOV R9, 0x1f ;  /* 0x0000001f00097802 */ /* 0x000fe40000000f00 */
[----:B------:R-:W-:Y:S01]  /*f5f0*/  MOV R8, 0xffffffff ;  /* 0xffffffff00087802 */ /* 0x000fe20000000f00 */
[----:B------:R-:W-:Y:S05]  /*f600*/  BRA.DIV ~URZ, `(.L_x_1231) ;  /* 0x000051327f007947 */ /* 0x000fea000b800000 */
[----:B------:R-:W2:Y:S04]  /*f610*/  LDL R2, [R1+0x14] ;  /* 0x0000140001027983 */ /* 0x000ea80000100800 */
[----:B--23--:R1:W2:Y:S02]  /*f620*/  SHFL.BFLY PT, R0, R2, 0x2, 0x1f ;  /* 0x0c401f0002007f89 */ /* 0x00c2a400000e0000 */
.L_x_1317:
        /* <DEDUP_REMOVED lines=19> */
.L_x_1318:
[----:B------:R-:W-:Y:S01]  /*f760*/  FSETP.NE.FTZ.AND P3, PT, R4, RZ, PT ;  /* 0x000000ff0400720b */ /* 0x000fe20003f75000 */
[----:B------:R-:W-:Y:S01]  /*f770*/  CS2R R2, SRZ ;  /* 0x0000000000027805 */ /* 0x000fe2000001ff00 */
[----:B------:R-:W-:Y:S02]  /*f780*/  MOV R0, RZ ;  /* 0x000000ff00007202 */ /* 0x000fe40000000f00 */
[----:B------:R-:W-:Y:S02]  /*f790*/  FSETP.NE.FTZ.AND P2, PT, R5, RZ, PT ;  /* 0x000000ff0500720b */ /* 0x000fe40003f55000 */
[----:B------:R-:W-:Y:S02]  /*f7a0*/  FSETP.NE.FTZ.AND P1, PT, R6, RZ, PT ;  /* 0x000000ff0600720b */ /* 0x000fe40003f35000 */
[----:B------:R-:W-:Y:S02]  /*f7b0*/  MOV R26, 0xff800000 ;  /* 0xff800000001a7802 */ /* 0x000fe40000000f00 */
[----:B------:R-:W-:-:S02]  /*f7c0*/  MOV R24, 0xff800000 ;  /* 0xff80000000187802 */ /* 0x000fc40000000f00 */
[----:B------:R-:W-:Y:S01]  /*f7d0*/  MOV R25, 0xff800000 ;  /* 0xff80000000197802 */ /* 0x000fe20000000f00 */
[----:B------:R-:W1:Y:S01]  /*f7e0*/  @P3 MUFU.RCP R0, R4 ;  /* 0x0000000400003308 */ /* 0x000e620000001000 */
[----:B------:R-:W-:-:S05]  /*f7f0*/  MOV R19, 0xff800000 ;  /* 0xff80000000137802 */ /* 0x000fca0000000f00 */
[----:B------:R-:W-:Y:S02]  /*f800*/  @P1 MOV R10, 0x3f317218 ;  /* 0x3f317218000a1802 */ /* 0x000fe40000000f00 */
[----:B------:R2:W-:Y:S01]  /*f810*/  @P3 MUFU.LG2 R9, R4 ;  /* 0x0000000400093308 */ /* 0x0005e20000000c00 */
[----:B-1----:R-:W-:-:S07]  /*f820*/  FMUL.FTZ R74, R0, R100 ;  /* 0x00000064004a7220 */ /* 0x002fce0000410000 */
[----:B------:R-:W-:Y:S01]  /*f830*/  @P2 MUFU.RCP R3, R5 ;  /* 0x0000000500032308 */ /* 0x000fe20000001000 */
[C---:B------:R-:W-:Y:S02]  /*f840*/  FMUL.FTZ R75, R0.reuse, R101 ;  /* 0x00000065004b7220 */ /* 0x040fe40000410000 */
[C---:B------:R-:W-:Y:S02]  /*f850*/  FMUL.FTZ R68, R0.reuse, R88 ;  /* 0x0000005800447220 */ /* 0x040fe40000410000 */
[----:B------:R-:W-:Y:S02]  /*f860*/  FMUL.FTZ R69, R0, R89 ;  /* 0x0000005900457220 */ /* 0x000fe40000410000 */
[----:B--2-4-:R-:W-:Y:S01]  /*f870*/  FADD.FTZ R4, R8, R7 ;  /* 0x0000000708047221 */ /* 0x014fe20000010000 */
[----:B------:R-:W-:Y:S01]  /*f880*/  @P1 MUFU.RCP R2, R6 ;  /* 0x0000000600021308 */ /* 0x000fe20000001000 */
[C---:B------:R-:W-:Y:S02]  /*f890*/  FMUL.FTZ R76, R0.reuse, R104 ;  /* 0x00000068004c7220 */ /* 0x040fe40000410000 */
[----:B------:R-:W-:Y:S01]  /*f8a0*/  FMUL.FTZ R77, R0, R105 ;  /* 0x00000069004d7220 */ /* 0x000fe20000410000 */
[----:B------:R-:W-:Y:S01]  /*f8b0*/  FSETP.NE.FTZ.AND P0, PT, R4, RZ, PT ;  /* 0x000000ff0400720b */ /* 0x000fe20003f15000 */
[----:B------:R-:W-:-:S02]  /*f8c0*/  FMUL.FTZ R78, R0, R116 ;  /* 0x00000074004e7220 */ /* 0x000fc40000410000 */
[C---:B------:R-:W-:Y:S01]  /*f8d0*/  FMUL.FTZ R79, R0.reuse, R117 ;  /* 0x00000075004f7220 */ /* 0x040fe20000410000 */
[----:B------:R1:W2:Y:S01]  /*f8e0*/  @P2 MUFU.LG2 R7, R5 ;  /* 0x0000000500072308 */ /* 0x0002a20000000c00 */
        /* <DEDUP_REMOVED lines=8> */
[----:B-1----:R-:W-:Y:S01]  /*f970*/  @P2 MOV R5, 0x3f317218 ;  /* 0x3f31721800052802 */ /* 0x002fe20000000f00 */
[----:B------:R-:W1:Y:S01]  /*f980*/  @P1 MUFU.LG2 R0, R6 ;  /* 0x0000000600001308 */ /* 0x000e620000000c00 */
[----:B--2---:R-:W-:Y:S02]  /*f990*/  @P2 FMUL.FTZ R8, R7, 0.69314718246459960938 ;  /* 0x3f31721807082820 */ /* 0x004fe40000410000 */
[C---:B------:R-:W-:Y:S02]  /*f9a0*/  FMUL.FTZ R84, R3.reuse, R90 ;  /* 0x0000005a03547220 */ /* 0x040fe40000410000 */
[----:B------:R-:W-:-:S02]  /*f9b0*/  FMUL.FTZ R85, R3, R91 ;  /* 0x0000005b03557220 */ /* 0x000fc40000410000 */
[C---:B------:R-:W-:Y:S02]  /*f9c0*/  FMUL.FTZ R86, R3.reuse, R102 ;  /* 0x0000006603567220 */ /* 0x040fe40000410000 */
[C---:B------:R-:W-:Y:S02]  /*f9d0*/  FMUL.FTZ R87, R3.reuse, R103 ;  /* 0x0000006703577220 */ /* 0x040fe40000410000 */
[C---:B------:R-:W-:Y:S02]  /*f9e0*/  FMUL.FTZ R88, R3.reuse, R106 ;  /* 0x0000006a03587220 */ /* 0x040fe40000410000 */
[C---:B------:R-:W-:Y:S02]  /*f9f0*/  FMUL.FTZ R89, R3.reuse, R107 ;  /* 0x0000006b03597220 */ /* 0x040fe40000410000 */
[C---:B------:R-:W-:Y:S02]  /*fa00*/  FMUL.FTZ R90, R3.reuse, R118 ;  /* 0x00000076035a7220 */ /* 0x040fe40000410000 */
[----:B-1----:R-:W-:Y:S01]  /*fa10*/  @P1 FMUL.FTZ R7, R0, 0.69314718246459960938 ;  /* 0x3f31721800071820 */ /* 0x002fe20000410000 */
[----:B------:R-:W-:Y:S01]  /*fa20*/  MOV R0, RZ ;  /* 0x000000ff00007202 */ /* 0x000fe20000000f00 */
        /* <DEDUP_REMOVED lines=27> */
[----:B------:R2:W3:Y:S01]  /*fbe0*/  @P0 MUFU.LG2 R2, R4 ;  /* 0x0000000400020308 */ /* 0x0004e20000000c00 */
[----:B------:R-:W-:Y:S02]  /*fbf0*/  @P3 FMUL.FTZ R6, R3, c[0x0][0x2d0] ;  /* 0x0000b40003063a20 */ /* 0x000fe40000410000 */
[----:B------:R-:W-:Y:S02]  /*fc00*/  @P1 FMUL.FTZ R3, R10, c[0x0][0x2d0] ;  /* 0x0000b4000a031a20 */ /* 0x000fe40000410000 */
[----:B------:R-:W-:Y:S02]  /*fc10*/  @P3 FMUL.FTZ R9, R9, 0.69314718246459960938 ;  /* 0x3f31721809093820 */ /* 0x000fe40000410000 */
[----:B------:R-:W-:Y:S01]  /*fc20*/  @P1 FFMA.FTZ R26, R3, R71, R7 ;  /* 0x00000047031a1223 */ /* 0x000fe20000010007 */
[----:B------:R-:W-:Y:S01]  /*fc30*/  @P0 MOV R3, 0x3f317218 ;  /* 0x3f31721800030802 */ /* 0x000fe20000000f00 */
[----:B------:R-:W-:Y:S02]  /*fc40*/  @P2 FMUL.FTZ R5, R5, c[0x0][0x2d0] ;  /* 0x0000b40005052a20 */ /* 0x000fe40000410000 */
[----:B-1----:R-:W-:-:S02]  /*fc50*/  FMUL.FTZ R34, R0, R94 ;  /* 0x0000005e00227220 */ /* 0x002fc40000410000 */
[----:B------:R-:W-:Y:S02]  /*fc60*/  @P0 FMUL.FTZ R3, R3, c[0x0][0x2d0] ;  /* 0x0000b40003030a20 */ /* 0x000fe40000410000 */
[----:B------:R-:W-:Y:S01]  /*fc70*/  FMUL.FTZ R35, R0, R95 ;  /* 0x0000005f00237220 */ /* 0x000fe20000410000 */
[----:B--2---:R-:W-:Y:S01]  /*fc80*/  MOV R4, 0x1 ;  /* 0x0000000100047802 */ /* 0x004fe20000000f00 */
[----:B---3--:R-:W-:Y:S02]  /*fc90*/  @P0 FMUL.FTZ R2, R2, 0.69314718246459960938 ;  /* 0x3f31721802020820 */ /* 0x008fe40000410000 */
        /* <DEDUP_REMOVED lines=17> */
[----:B------:R-:W-:Y:S02]  /*fdb0*/  @P0 FFMA.FTZ R19, R3, R70, R2 ;  /* 0x0000004603130223 */ /* 0x000fe40000010002 */
.L_x_1198:
        /* <DEDUP_REMOVED lines=19> */
.L_x_1234:
[----:B--2---:R-:W-:Y:S05]  /*fef0*/  BSYNC B0 ;  /* 0x0000000000007941 */ /* 0x004fea0003800000 */
.L_x_1233:
        /* <DEDUP_REMOVED lines=105> */
.L_x_1237:
        /* <DEDUP_REMOVED lines=67> */
[----:B----4-:R-:W-:-:S05]  /*109c0*/  IMAD.IADD R5, R16, 0x1, R71 ;  /* 0x0000000110057824 */ /* 0x010fca00078e0247 */
        /* <DEDUP_REMOVED lines=61> */
.L_x_1319:
[----:B------:R-:W-:Y:S05]  /*10da0*/  BRA.DIV ~URZ, `(.L_x_1240) ;  /* 0x00003cc27f007947 */ /* 0x000fea000b800000 */
[----:B------:R3:W4:Y:S02]  /*10db0*/  SHFL.IDX PT, R2, R7, RZ, 0x181f ;  /* 0x00181fff07027589 */ /* 0x00072400000e0000 */
.L_x_1320:
        /* <DEDUP_REMOVED lines=9> */
.L_x_1321:
        /* <DEDUP_REMOVED lines=8> */
.L_x_1322:
[----:B------:R-:W-:Y:S05]  /*10ed0*/  BRA.DIV ~URZ, `(.L_x_1243) ;  /* 0x00003d427f007947 */ /* 0x000fea000b800000 */
[----:B-1----:R1:W2:Y:S02]  /*10ee0*/  SHFL.IDX PT, R2, R7, 0x2, 0x181f ;  /* 0x00581f0007027f89 */ /* 0x0022a400000e0000 */
.L_x_1323:
        /* <DEDUP_REMOVED lines=9> */
.L_x_1324:
        /* <DEDUP_REMOVED lines=8> */
.L_x_1325:
[----:B------:R-:W-:Y:S05]  /*11000*/  BRA.DIV ~URZ, `(.L_x_1246) ;  /* 0x00003dc27f007947 */ /* 0x000fea000b800000 */
[----:B--2---:R2:W1:Y:S02]  /*11010*/  SHFL.IDX PT, R2, R7, 0x4, 0x181f ;  /* 0x00981f0007027f89 */ /* 0x00446400000e0000 */
.L_x_1326:
        /* <DEDUP_REMOVED lines=9> */
.L_x_1327:
        /* <DEDUP_REMOVED lines=8> */
.L_x_1328:
[----:B------:R-:W-:Y:S05]  /*11130*/  BRA.DIV ~URZ, `(.L_x_1249) ;  /* 0x00003e427f007947 */ /* 0x000fea000b800000 */
[----:B--2---:R2:W3:Y:S02]  /*11140*/  SHFL.IDX PT, R2, R7, 0x6, 0x181f ;  /* 0x00d81f0007027f89 */ /* 0x0044e400000e0000 */
.L_x_1329:
        /* <DEDUP_REMOVED lines=9> */
.L_x_1330:
        /* <DEDUP_REMOVED lines=8> */
.L_x_1238:
        /* <DEDUP_REMOVED lines=34> */
.L_x_1331:
[----:B------:R-:W-:Y:S05]  /*11480*/  BRA.DIV ~URZ, `(.L_x_1253) ;  /* 0x00003ca27f007947 */ /* 0x000fea000b800000 */
[----:B------:R3:W4:Y:S02]  /*11490*/  SHFL.IDX PT, R2, R21, RZ, 0x1c1f ;  /* 0x001c1fff15027589 */ /* 0x00072400000e0000 */
.L_x_1332:
        /* <DEDUP_REMOVED lines=20> */
[----:B------:R-:W-:-:S09]  /*115e0*/  ISETP.GE.AND P6, PT, R11, c[0x0][0x3c8], PT ;  /* 0x0000f2000b007a0c */ /* 0x000fd20003fc6270 */
        /* <DEDUP_REMOVED lines=18> */
[----:B------:R-:W-:-:S03]  /*11710*/  ISETP.GE.AND P2, PT, R4, c[0x0][0x3c8], PT ;  /* 0x0000f20004007a0c */ /* 0x000fc60003f46270 */
[----:B------:R2:W-:Y:S01]  /*11720*/  @!P1 ST.E.64 [R14.64], R66 ;  /* 0x000000420e009985 */ /* 0x0005e2000c101b08 */
[----:B----4-:R-:W-:-:S04]  /*11730*/  @!P6 LEA R16, P1, R7, R2, 0x2 ;  /* 0x000000020710e211 */ /* 0x010fc800078210ff */
        /* <DEDUP_REMOVED lines=8> */
.L_x_1255:
[----:B------:R-:W-:Y:S05]  /*117c0*/  BSYNC B0 ;  /* 0x0000000000007941 */ /* 0x000fea0003800000 */
.L_x_1254:
[----:B------:R-:W-:Y:S05]  /*117d0*/  BRA.DIV ~URZ, `(.L_x_1256) ;  /* 0x000039c27f007947 */ /* 0x000fea000b800000 */
[----:B--2---:R2:W1:Y:S04]  /*117e0*/  SHFL.IDX PT, R12, R13, 0x1, 0x1c1f ;  /* 0x003c1f000d0c7f89 */ /* 0x00446800000e0000 */
[----:B----4-:R2:W4:Y:S02]  /*117f0*/  SHFL.IDX PT, R2, R21, 0x1, 0x1c1f ;  /* 0x003c1f0015027f89 */ /* 0x01052400000e0000 */
.L_x_1333:
[----:B------:R-:W-:Y:S01]  /*11800*/  BSSY B0, `(.L_x_1257) ;  /* 0x0000023000007945 */ /* 0x000fe20003800000 */
[----:B------:R-:W-:Y:S05]  /*11810*/  @P0 BRA `(.L_x_1258) ;  /* 0x0000021000000947 */ /* 0x000fea0003800000 */
[----:B------:R-:W5:Y:S01]  /*11820*/  LDL R3, [R1+0x4c] ;  /* 0x00004c0001037983 */ /* 0x000f620000100800 */
[----:B------:R-:W-:Y:S02]  /*11830*/  ISETP.GE.AND P6, PT, R0, c[0x0][0x3c8], PT ;  /* 0x0000f20000007a0c */ /* 0x000fe40003fc6270 */
[----:B------:R-:W-:Y:S02]  /*11840*/  ISETP.GE.AND P1, PT, R11, c[0x0][0x3c8], PT ;  /* 0x0000f2000b007a0c */ /* 0x000fe40003f26270 */
[----:B------:R-:W-:-:S02]  /*11850*/  ISETP.GE.AND P0, PT, R10, c[0x0][0x3c8], PT ;  /* 0x0000f2000a007a0c */ /* 0x000fc40003f06270 */
[----:B-----5:R-:W-:-:S13]  /*11860*/  ISETP.GE.AND P2, PT, R3, c[0x0][0x3c8], PT ;  /* 0x0000f20003007a0c */ /* 0x020fda0003f46270 */
[----:B----4-:R-:W-:-:S04]  /*11870*/  @!P2 LEA R14, P3, R3, R2, 0x2 ;  /* 0x00000002030ea211 */ /* 0x010fc800078610ff */
[----:B-1----:R-:W-:Y:S02]  /*11880*/  @!P2 LEA.HI.X R15, R3, R12, R20, 0x2, P3 ;  /* 0x0000000c030fa211 */ /* 0x002fe400018f1414 */
[----:B------:R-:W-:-:S03]  /*11890*/  @!P6 LEA R18, P3, R0, R2, 0x2 ;  /* 0x000000020012e211 */ /* 0x000fc600078610ff */
[----:B------:R1:W-:Y:S01]  /*118a0*/  @!P2 ST.E.64 [R14.64], R84 ;  /* 0x000000540e00a985 */ /* 0x0003e2000c101b08 */
[----:B------:R-:W-:Y:S02]  /*118b0*/  @!P6 LEA.HI.X R19, R0, R12, R22, 0x2, P3 ;  /* 0x0000000c0013e211 */ /* 0x000fe400018f1416 */
[----:B------:R-:W-:Y:S02]  /*118c0*/  ISETP.GE.AND P3, PT, R8, c[0x0][0x3c8], PT ;  /* 0x0000f20008007a0c */ /* 0x000fe40003f66270 */
[C---:B------:R-:W-:Y:S01]  /*118d0*/  @!P1 LEA R16, P2, R11.reuse, R2, 0x2 ;  /* 0x000000020b109211 */ /* 0x040fe200078410ff */
[----:B------:R4:W-:Y:S03]  /*118e0*/  @!P6 ST.E.64 [R18.64], R86 ;  /* 0x000000561200e985 */ /* 0x0009e6000c101b08 */
[----:B------:R-:W-:Y:S02]  /*118f0*/  @!P1 LEA.HI.X R17, R11, R12, R24, 0x2, P2 ;  /* 0x0000000c0b119211 */ /* 0x000fe400010f1418 */
[----:B------:R-:W-:-:S03]  /*11900*/  ISETP.GE.AND P2, PT, R7, c[0x0][0x3c8], PT ;  /* 0x0000f20007007a0c */ /* 0x000fc60003f46270 */
[----:B------:R5:W-:Y:S01]  /*11910*/  @!P1 ST.E.64 [R16.64], R88 ;  /* 0x0000005810009985 */ /* 0x000be2000c101b08 */
[----:B------:R-:W-:Y:S02]  /*11920*/  ISETP.GE.AND P1, PT, R6, c[0x0][0x3c8], PT ;  /* 0x0000f20006007a0c */ /* 0x000fe40003f26270 */
[----:B-1----:R-:W-:-:S04]  /*11930*/  @!P0 LEA R14, P6, R10, R2, 0x2 ;  /* 0x000000020a0e8211 */ /* 0x002fc800078c10ff */
        /* <DEDUP_REMOVED lines=15> */
.L_x_1258:
[----:B------:R-:W-:Y:S05]  /*11a30*/  BSYNC B0 ;  /* 0x0000000000007941 */ /* 0x000fea0003800000 */
.L_x_1257:
[----:B------:R-:W-:Y:S05]  /*11a40*/  BRA.DIV ~URZ, `(.L_x_1259) ;  /* 0x000038227f007947 */ /* 0x000fea000b800000 */
[----:B-1----:R1:W2:Y:S02]  /*11a50*/  SHFL.IDX PT, R12, R13, 0x2, 0x1c1f ;  /* 0x005c1f000d0c7f89 */ /* 0x0022a400000e0000 */
.L_x_1334:
[----:B------:R-:W-:Y:S05]  /*11a60*/  BRA.DIV ~URZ, `(.L_x_1260) ;  /* 0x000038727f007947 */ /* 0x000fea000b800000 */
[----:B----4-:R4:W1:Y:S02]  /*11a70*/  SHFL.IDX PT, R2, R21, 0x2, 0x1c1f ;  /* 0x005c1f0015027f89 */ /* 0x01086400000e0000 */
.L_x_1335:
[----:B------:R-:W-:Y:S01]  /*11a80*/  BSSY B0, `(.L_x_1261) ;  /* 0x0000023000007945 */ /* 0x000fe20003800000 */
[----:B------:R-:W-:Y:S05]  /*11a90*/  @P4 BRA `(.L_x_1262) ;  /* 0x0000021000004947 */ /* 0x000fea0003800000 */
[----:B------:R-:W5:Y:S01]  /*11aa0*/  LDL R3, [R1+0x4c] ;  /* 0x00004c0001037983 */ /* 0x000f620000100800 */
[----:B------:R-:W-:Y:S02]  /*11ab0*/  ISETP.GE.AND P1, PT, R0, c[0x0][0x3c8], PT ;  /* 0x0000f20000007a0c */ /* 0x000fe40003f26270 */
[----:B------:R-:W-:Y:S02]  /*11ac0*/  ISETP.GE.AND P0, PT, R11, c[0x0][0x3c8], PT ;  /* 0x0000f2000b007a0c */ /* 0x000fe40003f06270 */
[----:B------:R-:W-:-:S09]  /*11ad0*/  ISETP.GE.AND P4, PT, R10, c[0x0][0x3c8], PT ;  /* 0x0000f2000a007a0c */ /* 0x000fd20003f86270 */
[----:B-1----:R-:W-:-:S04]  /*11ae0*/  @!P1 LEA R14, P6, R0, R2, 0x2 ;  /* 0x00000002000e9211 */ /* 0x002fc800078c10ff */
[----:B--2---:R-:W-:Y:S02]  /*11af0*/  @!P1 LEA.HI.X R15, R0, R12, R22, 0x2, P6 ;  /* 0x0000000c000f9211 */ /* 0x004fe400030f1416 */
[----:B-----5:R-:W-:-:S13]  /*11b00*/  ISETP.GE.AND P3, PT, R3, c[0x0][0x3c8], PT ;  /* 0x0000f20003007a0c */ /* 0x020fda0003f66270 */
[----:B------:R-:W-:-:S04]  /*11b10*/  @!P3 LEA R16, P2, R3, R2, 0x2 ;  /* 0x000000020310b211 */ /* 0x000fc800078410ff */
[----:B------:R-:W-:Y:S02]  /*11b20*/  @!P3 LEA.HI.X R17, R3, R12, R20, 0x2, P2 ;  /* 0x0000000c0311b211 */ /* 0x000fe400010f1414 */
[----:B------:R-:W-:-:S03]  /*11b30*/  @!P0 LEA R18, P2, R11, R2, 0x2 ;  /* 0x000000020b128211 */ /* 0x000fc600078410ff */
[----:B------:R-:W-:Y:S01]  /*11b40*/  @!P3 ST.E.64 [R16.64], R48 ;  /* 0x000000301000b985 */ /* 0x000fe2000c101b08 */
[----:B------:R-:W-:Y:S02]  /*11b50*/  ISETP.GE.AND P3, PT, R8, c[0x0][0x3c8], PT ;  /* 0x0000f20008007a0c */ /* 0x000fe40003f66270 */
[----:B------:R-:W-:Y:S01]  /*11b60*/  @!P0 LEA.HI.X R19, R11, R12, R24, 0x2, P2 ;  /* 0x0000000c0b138211 */ /* 0x000fe200010f1418 */
[----:B------:R1:W-:Y:S01]  /*11b70*/  @!P1 ST.E.64 [R14.64], R38 ;  /* 0x000000260e009985 */ /* 0x0003e2000c101b08 */
[----:B------:R-:W-:Y:S02]  /*11b80*/  ISETP.GE.AND P2, PT, R7, c[0x0][0x3c8], PT ;  /* 0x0000f20007007a0c */ /* 0x000fe40003f46270 */
[----:B------:R-:W-:Y:S01]  /*11b90*/  ISETP.GE.AND P1, PT, R6, c[0x0][0x3c8], PT ;  /* 0x0000f20006007a0c */ /* 0x000fe20003f26270 */
[----:B------:R2:W-:Y:S01]  /*11ba0*/  @!P0 ST.E.64 [R18.64], R40 ;  /* 0x0000002812008985 */ /* 0x0005e2000c101b08 */
[----:B------:R-:W-:Y:S02]  /*11bb0*/  ISETP.GE.AND P0, PT, R4, c[0x0][0x3c8], PT ;  /* 0x0000f20004007a0c */ /* 0x000fe40003f06270 */
[----:B-1----:R-:W-:-:S04]  /*11bc0*/  @!P4 LEA R14, P6, R10, R2, 0x2 ;  /* 0x000000020a0ec211 */ /* 0x002fc800078c10ff */
[----:B------:R-:W-:Y:S02]  /*11bd0*/  @!P4 LEA.HI.X R15, R10, R12, R23, 0x2, P6 ;  /* 0x0000000c0a0fc211 */ /* 0x000fe400030f1417 */
[----:B--2---:R-:W-:-:S03]  /*11be0*/  @!P3 LEA R18, P6, R8, R2, 0x2 ;  /* 0x000000020812b211 */ /* 0x004fc600078c10ff */
[----:B------:R1:W-:Y:S01]  /*11bf0*/  @!P4 ST.E.64 [R14.64], R42 ;  /* 0x0000002a0e00c985 */ /* 0x0003e2000c101b08 */
[C---:B------:R-:W-:Y:S02]  /*11c00*/  @!P2 LEA R16, P4, R7.reuse, R2, 0x2 ;  /* 0x000000020710a211 */ /* 0x040fe400078810ff */
[-C--:B------:R-:W-:Y:S02]  /*11c10*/  @!P3 LEA.HI.X R19, R8, R12.reuse, R25, 0x2, P6 ;  /* 0x0000000c0813b211 */ /* 0x080fe400030f1419 */
[----:B------:R-:W-:-:S03]  /*11c20*/  @!P2 LEA.HI.X R17, R7, R12, R26, 0x2, P4 ;  /* 0x0000000c0711a211 */ /* 0x000fc600020f141a */
        /* <DEDUP_REMOVED lines=8> */
.L_x_1262:
[----:B------:R-:W-:Y:S05]  /*11cb0*/  BSYNC B0 ;  /* 0x0000000000007941 */ /* 0x000fea0003800000 */
.L_x_1261:
[----:B------:R-:W-:Y:S05]  /*11cc0*/  BRA.DIV ~URZ, `(.L_x_1263) ;  /* 0x000036827f007947 */ /* 0x000fea000b800000 */
[----:B--2---:R2:W3:Y:S04]  /*11cd0*/  SHFL.IDX PT, R12, R13, 0x3, 0x1c1f ;  /* 0x007c1f000d0c7f89 */ /* 0x0044e800000e0000 */
[----:B-1----:R2:W1:Y:S02]  /*11ce0*/  SHFL.IDX PT, R2, R21, 0x3, 0x1c1f ;  /* 0x007c1f0015027f89 */ /* 0x00246400000e0000 */
.L_x_1336:
[----:B------:R-:W-:Y:S05]  /*11cf0*/  @P5 BRA `(.L_x_1251) ;  /* 0x00000ea000005947 */ /* 0x000fea0003800000 */
[----:B------:R-:W5:Y:S01]  /*11d00*/  LDL R3, [R1+0x4c] ;  /* 0x00004c0001037983 */ /* 0x000f620000100800 */
[----:B------:R-:W-:Y:S02]  /*11d10*/  ISETP.GE.AND P5, PT, R0, c[0x0][0x3c8], PT ;  /* 0x0000f20000007a0c */ /* 0x000fe40003fa6270 */
[----:B------:R-:W-:-:S02]  /*11d20*/  ISETP.GE.AND P4, PT, R11, c[0x0][0x3c8], PT ;  /* 0x0000f2000b007a0c */ /* 0x000fc40003f86270 */
[----:B------:R-:W-:Y:S02]  /*11d30*/  ISETP.GE.AND P3, PT, R10, c[0x0][0x3c8], PT ;  /* 0x0000f2000a007a0c */ /* 0x000fe40003f66270 */
[----:B------:R-:W-:Y:S02]  /*11d40*/  ISETP.GE.AND P2, PT, R8, c[0x0][0x3c8], PT ;  /* 0x0000f20008007a0c */ /* 0x000fe40003f46270 */
[----:B-----5:R-:W-:-:S13]  /*11d50*/  ISETP.GE.AND P0, PT, R3, c[0x0][0x3c8], PT ;  /* 0x0000f20003007a0c */ /* 0x020fda0003f06270 */
[----:B-1----:R-:W-:-:S04]  /*11d60*/  @!P0 LEA R14, P1, R3, R2, 0x2 ;  /* 0x00000002030e8211 */ /* 0x002fc800078210ff */
[----:B---3--:R-:W-:Y:S02]  /*11d70*/  @!P0 LEA.HI.X R15, R3, R12, R20, 0x2, P1 ;  /* 0x0000000c030f8211 */ /* 0x008fe400008f1414 */
[CC--:B------:R-:W-:Y:S02]  /*11d80*/  @!P5 LEA R20, P6, R0.reuse, R2.reuse, 0x2 ;  /* 0x000000020014d211 */ /* 0x0c0fe400078c10ff */
[----:B------:R-:W-:Y:S01]  /*11d90*/  ISETP.GE.AND P1, PT, R7, c[0x0][0x3c8], PT ;  /* 0x0000f20007007a0c */ /* 0x000fe20003f26270 */
[----:B------:R1:W-:Y:S01]  /*11da0*/  @!P0 ST.E.64 [R14.64], R34 ;  /* 0x000000220e008985 */ /* 0x0003e2000c101b08 */
[----:B------:R-:W-:Y:S02]  /*11db0*/  @!P4 LEA R18, P0, R11, R2, 0x2 ;  /* 0x000000020b12c211 */ /* 0x000fe400078010ff */
[----:B--2-4-:R-:W-:Y:S02]  /*11dc0*/  @!P5 LEA.HI.X R21, R0, R12, R22, 0x2, P6 ;  /* 0x0000000c0015d211 */ /* 0x014fe400030f1416 */
[----:B------:R-:W-:-:S02]  /*11dd0*/  @!P3 LEA R16, P6, R10, R2, 0x2 ;  /* 0x000000020a10b211 */ /* 0x000fc400078c10ff */
[-C--:B------:R-:W-:Y:S01]  /*11de0*/  @!P4 LEA.HI.X R19, R11, R12.reuse, R24, 0x2, P0 ;  /* 0x0000000c0b13c211 */ /* 0x080fe200000f1418 */
[----:B------:R2:W-:Y:S01]  /*11df0*/  @!P5 ST.E.64 [R20.64], R60 ;  /* 0x0000003c1400d985 */ /* 0x0005e2000c101b08 */
[----:B------:R-:W-:Y:S02]  /*11e00*/  ISETP.GE.AND P0, PT, R6, c[0x0][0x3c8], PT ;  /* 0x0000f20006007a0c */ /* 0x000fe40003f06270 */
[----:B------:R-:W-:Y:S01]  /*11e10*/  @!P3 LEA.HI.X R17, R10, R12, R23, 0x2, P6 ;  /* 0x0000000c0a11b211 */ /* 0x000fe200030f1417 */
        /* <DEDUP_REMOVED lines=17> */
.L_x_1236:
        /* <DEDUP_REMOVED lines=21> */
.L_x_1264:
        /* <DEDUP_REMOVED lines=57> */
.L_x_1266:
[----:B------:R-:W-:Y:S05]  /*12410*/  BSYNC B0 ;  /* 0x0000000000007941 */ /* 0x000fea0003800000 */
.L_x_1265:
        /* <DEDUP_REMOVED lines=46> */
.L_x_1337:
[----:B------:R-:W-:Y:S05]  /*12700*/  BRA.DIV ~URZ, `(.L_x_1268) ;  /* 0x00002d827f007947 */ /* 0x000fea000b800000 */
[----:B------:R3:W4:Y:S02]  /*12710*/  SHFL.IDX PT, R2, R7, RZ, 0x181f ;  /* 0x00181fff07027589 */ /* 0x00072400000e0000 */
.L_x_1338:
        /* <DEDUP_REMOVED lines=9> */
.L_x_1339:
        /* <DEDUP_REMOVED lines=8> */
.L_x_1340:
[----:B------:R-:W-:Y:S05]  /*12830*/  BRA.DIV ~URZ, `(.L_x_1271) ;  /* 0x00002e027f007947 */ /* 0x000fea000b800000 */
[----:B-1----:R1:W2:Y:S02]  /*12840*/  SHFL.IDX PT, R2, R7, 0x2, 0x181f ;  /* 0x00581f0007027f89 */ /* 0x0022a400000e0000 */
.L_x_1341:
        /* <DEDUP_REMOVED lines=9> */
.L_x_1342:
        /* <DEDUP_REMOVED lines=8> */
.L_x_1343:
[----:B------:R-:W-:Y:S05]  /*12960*/  BRA.DIV ~URZ, `(.L_x_1274) ;  /* 0x00002e827f007947 */ /* 0x000fea000b800000 */
[----:B--2---:R2:W1:Y:S02]  /*12970*/  SHFL.IDX PT, R2, R7, 0x4, 0x181f ;  /* 0x00981f0007027f89 */ /* 0x00446400000e0000 */
.L_x_1344:
        /* <DEDUP_REMOVED lines=9> */
.L_x_1345:
        /* <DEDUP_REMOVED lines=8> */
.L_x_1346:
[----:B------:R-:W-:Y:S05]  /*12a90*/  BRA.DIV ~URZ, `(.L_x_1277) ;  /* 0x00002f027f007947 */ /* 0x000fea000b800000 */
[----:B--2---:R2:W3:Y:S02]  /*12aa0*/  SHFL.IDX PT, R2, R7, 0x6, 0x181f ;  /* 0x00d81f0007027f89 */ /* 0x0044e400000e0000 */
.L_x_1347:
        /* <DEDUP_REMOVED lines=9> */
.L_x_1348:
[----:B------:R-:W5:Y:S01]  /*12b40*/  LDL.64 R8, [R1+0x30] ;  /* 0x0000300001087983 */ /* 0x000f620000100a00 */
[----:B------:R-:W-:-:S04]  /*12b50*/  IADD3 R0, R0, 0x70, RZ ;  /* 0x0000007000007810 */ /* 0x000fc80007ffe0ff */
[----:B------:R-:W-:-:S13]  /*12b60*/  ISETP.GE.OR P1, PT, R0, R4, P0 ;  /* 0x000000040000720c */ /* 0x000fda0000726670 */
[----:B----45:R-:W-:-:S04]  /*12b70*/  @!P1 LEA R2, P0, R8, R2, 0x1 ;  /* 0x0000000208029211 */ /* 0x030fc800078008ff */
[----:B---3--:R-:W-:-:S05]  /*12b80*/  @!P1 LEA.HI.X R3, R8, R6, R18, 0x1, P0 ;  /* 0x0000000608039211 */ /* 0x008fca00000f0c12 */
[----:B------:R3:W-:Y:S04]  /*12b90*/  @!P1 ST.E.128 [R2.64], RZ ;  /* 0x000000ff02009985 */ /* 0x0007e8000c101d08 */
.L_x_1251:
[----:B------:R-:W-:Y:S05]  /*12ba0*/  BSYNC B1 ;  /* 0x0000000000017941 */ /* 0x000fea0003800000 */
.L_x_1235:
        /* <DEDUP_REMOVED lines=15> */
.L_x_1349:
[----:B------:R-:W-:Y:S05]  /*12ca0*/  BRA.DIV ~URZ, `(.L_x_1281) ;  /* 0x00002ea27f007947 */ /* 0x000fea000b800000 */
[----:B------:R3:W1:Y:S02]  /*12cb0*/  SHFL.IDX PT, R8, R70, 0x1, 0x1f ;  /* 0x00201f0046087f89 */ /* 0x00066400000e0000 */
.L_x_1350:
        /* <DEDUP_REMOVED lines=19> */
.L_x_1351:
        /* <DEDUP_REMOVED lines=16> */
.L_x_1352:
[----:B----4-:R-:W-:Y:S01]  /*12ef0*/  IMAD R0, R0, c[0x0][0x538], RZ ;  /* 0x00014e0000007a24 */ /* 0x010fe200078e02ff */
[----:B------:R-:W-:Y:S04]  /*12f00*/  BSSY B1, `(.L_x_1284) ;  /* 0x00000ce000017945 */ /* 0x000fe80003800000 */
[----:B-1----:R-:W-:-:S04]  /*12f10*/  IADD3 R8, R0, R8, RZ ;  /* 0x0000000800087210 */ /* 0x002fc80007ffe0ff */
[----:B--2---:R-:W-:-:S13]  /*12f20*/  ISETP.GT.AND P6, PT, R8, R10, PT ;  /* 0x0000000a0800720c */ /* 0x004fda0003fc4270 */
[----:B------:R-:W-:Y:S05]  /*12f30*/  @P6 BRA `(.L_x_1285) ;  /* 0x0000025000006947 */ /* 0x000fea0003800000 */
.L_x_1289:
        /* <DEDUP_REMOVED lines=17> */
.L_x_1353:
        /* <DEDUP_REMOVED lines=16> */
.L_x_1354:
[----:B--2---:R-:W-:-:S05]  /*13150*/  IMAD R0, R0, c[0x0][0x538], RZ ;  /* 0x00014e0000007a24 */ /* 0x004fca00078e02ff */
[----:B------:R-:W-:-:S04]  /*13160*/  IADD3 R8, R0, R8, RZ ;  /* 0x0000000800087210 */ /* 0x000fc80007ffe0ff */
[----:B------:R-:W-:-:S13]  /*13170*/  ISETP.GT.AND P6, PT, R8, R10, PT ;  /* 0x0000000a0800720c */ /* 0x000fda0003fc4270 */
[----:B-1----:R-:W-:Y:S05]  /*13180*/  @!P6 BRA `(.L_x_1289) ;  /* 0xfffffdb00000e947 */ /* 0x002fea000383ffff */
.L_x_1285:
[----:B------:R-:W-:-:S05]  /*13190*/  IADD3 R12, -R0, R8, RZ ;  /* 0x00000008000c7210 */ /* 0x000fca0007ffe1ff */
[----:B------:R-:W-:-:S05]  /*131a0*/  IMAD R0, R4, c[0x0][0x538], R12 ;  /* 0x00014e0004007a24 */ /* 0x000fca00078e020c */
[----:B------:R-:W-:Y:S01]  /*131b0*/  ISETP.GT.AND P0, PT, R0, R10, PT ;  /* 0x0000000a0000720c */ /* 0x000fe20003f04270 */
[----:B------:R-:W-:-:S12]  /*131c0*/  BRA.DIV ~URZ, `(.L_x_1290) ;  /* 0x00002de27f007947 */ /* 0x000fd8000b800000 */
[----:B------:R-:W-:-:S03]  /*131d0*/  VOTE.ANY R8, PT, !P0 ;  /* 0x0000000000087806 */ /* 0x000fc600040e0100 */
.L_x_1355:
[----:B------:R-:W2:Y:S01]  /*131e0*/  LDL.LU R2, [R1+0x64] ;  /* 0x0000640001027983 */ /* 0x000ea20000300800 */
[----:B------:R-:W2:Y:S02]  /*131f0*/  POPC R0, R8 ;  /* 0x0000000800007309 */ /* 0x000ea40000000000 */
[----:B--2---:R-:W-:-:S05]  /*13200*/  IADD3 R2, R0, R2, RZ ;  /* 0x0000000200027210 */ /* 0x004fca0007ffe0ff */
[----:B------:R1:W-:Y:S01]  /*13210*/  STL [R1+0x64], R2 ;  /* 0x0000640201007387 */ /* 0x0003e20000100800 */
[----:B------:R-:W-:Y:S05]  /*13220*/  BRA.DIV ~URZ, `(.L_x_1291) ;  /* 0x00002dd27f007947 */ /* 0x000fea000b800000 */
[----:B------:R2:W4:Y:S04]  /*13230*/  SHFL.IDX PT, R11, R6, R0, 0x1f ;  /* 0x00001f00060b7589 */ /* 0x00052800000e0000 */
[----:B------:R2:W1:Y:S02]  /*13240*/  SHFL.IDX PT, R7, R7, R0, 0x1f ;  /* 0x00001f0007077589 */ /* 0x00046400000e0000 */
.L_x_1356:
[----:B------:R-:W-:Y:S01]  /*13250*/  ISETP.NE.AND P0, PT, R8, RZ, PT ;  /* 0x000000ff0800720c */ /* 0x000fe20003f05270 */
[----:B------:R-:W-:-:S12]  /*13260*/  BSSY B0, `(.L_x_1292) ;  /* 0x0000005000007945 */ /* 0x000fd80003800000 */
[----:B------:R-:W-:Y:S05]  /*13270*/  @!P0 BRA `(.L_x_1293) ;  /* 0x0000003000008947 */ /* 0x000fea0003800000 */
[----:B--2---:R-:W-:Y:S01]  /*13280*/  IADD3 R0, R0, -0x1, RZ ;  /* 0xffffffff00007810 */ /* 0x004fe20007ffe0ff */
[----:B------:R-:W-:Y:S05]  /*13290*/  BRA.DIV ~URZ, `(.L_x_1294) ;  /* 0x00002e327f007947 */ /* 0x000fea000b800000 */
[----:B------:R2:W3:Y:S02]  /*132a0*/  SHFL.IDX PT, R13, R4, R0, 0x1f ;  /* 0x00001f00040d7589 */ /* 0x0004e400000e0000 */
.L_x_1293:
[----:B------:R-:W-:Y:S05]  /*132b0*/  BSYNC B0 ;  /* 0x0000000000007941 */ /* 0x000fea0003800000 */
.L_x_1292:
        /* <DEDUP_REMOVED lines=68> */
.L_x_1296:
        /* <DEDUP_REMOVED lines=68> */
.L_x_1297:
[----:B------:R-:W-:Y:S05]  /*13b40*/  BSYNC B0 ;  /* 0x0000000000007941 */ /* 0x000fea0003800000 */
.L_x_1295:
[----:B------:R-:W-:-:S04]  /*13b50*/  LOP3.LUT R2, RZ, R2, RZ, 0x33, !PT ;  /* 0x00000002ff027212 */ /* 0x000fc800078e33ff */
[----:B-1----:R-:W-:-:S05]  /*13b60*/  IADD3 R0, R2, R11, RZ ;  /* 0x0000000b02007210 */ /* 0x002fca0007ffe0ff */
[----:B------:R1:W-:Y:S01]  /*13b70*/  STL [R1+0x5c], R0 ;  /* 0x00005c0001007387 */ /* 0x0003e20000100800 */
[----:B------:R-:W-:Y:S05]  /*13b80*/  BRA `(.L_x_1298) ;  /* 0x0000005000007947 */ /* 0x000fea0003800000 */
.L_x_1286:
[----:B------:R-:W-:Y:S01]  /*13b90*/  MOV R0, c[0x0][0x53c] ;  /* 0x00014f0000007a02 */ /* 0x000fe20000000f00 */
[----:B------:R1:W-:Y:S04]  /*13ba0*/  STL [R1+0x58], R10 ;  /* 0x0000580a01007387 */ /* 0x0003e80000100800 */
[----:B------:R1:W-:Y:S04]  /*13bb0*/  STL [R1+0x5c], RZ ;  /* 0x00005cff01007387 */ /* 0x0003e80000100800 */
[----:B------:R1:W-:Y:S04]  /*13bc0*/  STL [R1+0x60], RZ ;  /* 0x000060ff01007387 */ /* 0x0003e80000100800 */
[----:B------:R1:W-:Y:S02]  /*13bd0*/  STL [R1+0x64], R0 ;  /* 0x0000640001007387 */ /* 0x0003e40000100800 */
.L_x_1298:
[----:B------:R-:W-:Y:S05]  /*13be0*/  BSYNC B1 ;  /* 0x0000000000017941 */ /* 0x000fea0003800000 */
.L_x_1284:
        /* <DEDUP_REMOVED lines=9> */
.L_x_1279:
[----:B-1----:R-:W3:Y:S02]  /*13c80*/  LDL R0, [R1+0x64] ;  /* 0x0000640001007983 */ /* 0x002ee40000100800 */
[----:B---3--:R-:W-:-:S13]  /*13c90*/  ISETP.GE.AND P0, PT, R0, c[0x0][0x53c], PT ;  /* 0x00014f0000007a0c */ /* 0x008fda0003f06270 */
[----:B--2-4-:R-:W-:Y:S01]  /*13ca0*/  @P0 CALL.REL.NOINC `(.L_x_1299) ;  /* 0x0000001000000944 */ /* 0x014fe20003c00000 */
[----:B------:R-:W-:Y:S05]  /*13cb0*/  BRA `(.L_x_1300) ;  /* 0xfffedcc000007947 */ /* 0x000fea000383ffff */
.L_x_1299:
[----:B------:R-:W-:Y:S05]  /*13cc0*/  EXIT ;  /* 0x000000000000794d */ /* 0x000fea0003800000 */
.L_x_1181:
[----:B------:R-:W-:Y:S01]  /*13cd0*/  IMAD.MOV.U32 R0, RZ, RZ, R5 ;  /* 0x000000ffff007224 */ /* 0x000fe200078e0005 */
[----:B------:R-:W-:Y:S02]  /*13ce0*/  MOV R2, 0x1 ;  /* 0x0000000100027802 */ /* 0x000fe40000000f00 */
[----:B------:R-:W-:Y:S02]  /*13cf0*/  MOV R3, 0x13d10 ;  /* 0x00013d1000037802 */ /* 0x000fe40000000f00 */
[----:B------:R-:W-:Y:S05]  /*13d00*/  CALL.REL.NOINC `($__internal_20_$__cuda_sm70_shflsync_up_p) ;  /* 0x000024c000007944 */ /* 0x000fea0003c00000 */
[----:B------:R-:W-:Y:S01]  /*13d10*/  MOV R0, R4 ;  /* 0x0000000400007202 */ /* 0x000fe20000000f00 */
[----:B------:R-:W-:Y:S05]  /*13d20*/  BRA `(.L_x_1301) ;  /* 0xfffec75000007947 */ /* 0x000fea000383ffff */
.L_x_1182:
[----:B------:R-:W-:Y:S01]  /*13d30*/  IMAD.MOV.U32 R0, RZ, RZ, R5 ;  /* 0x000000ffff007224 */ /* 0x000fe200078e0005 */
[----:B------:R-:W-:Y:S02]  /*13d40*/  MOV R2, 0x2 ;  /* 0x0000000200027802 */ /* 0x000fe40000000f00 */
[----:B------:R-:W-:Y:S02]  /*13d50*/  MOV R3, 0x13d70 ;  /* 0x00013d7000037802 */ /* 0x000fe40000000f00 */
[----:B------:R-:W-:Y:S05]  /*13d60*/  CALL.REL.NOINC `($__internal_20_$__cuda_sm70_shflsync_up_p) ;  /* 0x0000246000007944 */ /* 0x000fea0003c00000 */
[----:B------:R-:W-:Y:S01]  /*13d70*/  SEL R0, R4, RZ, P4 ;  /* 0x000000ff04007207 */ /* 0x000fe20002000000 */
[----:B------:R-:W-:Y:S01]  /*13d80*/  IMAD.MOV.U32 R2, RZ, RZ, 0x4 ;  /* 0x00000004ff027424 */ /* 0x000fe200078e00ff */
[----:B------:R-:W-:-:S03]  /*13d90*/  MOV R3, 0x13dc0 ;  /* 0x00013dc000037802 */ /* 0x000fc60000000f00 */
[----:B------:R-:W-:Y:S02]  /*13da0*/  IMAD.IADD R0, R5, 0x1, R0 ;  /* 0x0000000105007824 */ /* 0x000fe400078e0200 */
        /* <DEDUP_REMOVED lines=13> */
[----:B------:R-:W-:Y:S02]  /*13e80*/  MOV R3, 0x1f ;  /* 0x0000001f00037802 */ /* 0x000fe40000000f00 */
[----:B------:R-:W-:Y:S01]  /*13e90*/  MOV R2, 0x13ed0 ;  /* 0x00013ed000027802 */ /* 0x000fe20000000f00 */
[----:B------:R-:W-:-:S04]  /*13ea0*/  IMAD.IADD R4, R0, 0x1, R4 ;  /* 0x0000000100047824 */ /* 0x000fc800078e0204 */
[----:B------:R-:W-:Y:S02]  /*13eb0*/  IMAD.MOV.U32 R9, RZ, RZ, R4 ;  /* 0x000000ffff097224 */ /* 0x000fe400078e0004 */
[----:B------:R-:W-:Y:S05]  /*13ec0*/  CALL.REL.NOINC `($__internal_19_$__cuda_sm70_shflsync_idx_p) ;  /* 0x000022b000007944 */ /* 0x000fea0003c00000 */
[----:B------:R-:W-:Y:S01]  /*13ed0*/  MOV R0, R5 ;  /* 0x0000000500007202 */ /* 0x000fe20000000f00 */
[----:B------:R-:W-:Y:S05]  /*13ee0*/  BRA `(.L_x_1302) ;  /* 0xfffec69000007947 */ /* 0x000fea000383ffff */
.L_x_1184:
[----:B------:R-:W-:Y:S02]  /*13ef0*/  SEL R0, RZ, 0x1, P0 ;  /* 0x00000001ff007807 */ /* 0x000fe40000000000 */
[----:B------:R-:W-:Y:S02]  /*13f00*/  MOV R2, 0x13f20 ;  /* 0x00013f2000027802 */ /* 0x000fe40000000f00 */
[----:B------:R-:W-:Y:S05]  /*13f10*/  CALL.REL.NOINC `($__internal_21_$__cuda_sm70_votesync_ballot) ;  /* 0x0000232000007944 */ /* 0x000fea0003c00000 */
[----:B------:R-:W-:Y:S01]  /*13f20*/  MOV R11, R0 ;  /* 0x00000000000b7202 */ /* 0x000fe20000000f00 */
[----:B------:R-:W-:Y:S05]  /*13f30*/  BRA `(.L_x_1303) ;  /* 0xfffec6d000007947 */ /* 0x000fea000383ffff */
.L_x_1185:
[----:B------:R-:W-:Y:S01]  /*13f40*/  IMAD.MOV.U32 R9, RZ, RZ, R10 ;  /* 0x000000ffff097224 */ /* 0x000fe200078e000a */
[----:B------:R-:W-:Y:S01]  /*13f50*/  MOV R5, R0 ;  /* 0x0000000000057202 */ /* 0x000fe20000000f00 */
[----:B------:R-:W-:Y:S01]  /*13f60*/  IMAD.MOV.U32 R3, RZ, RZ, 0x1f ;  /* 0x0000001fff037424 */ /* 0x000fe200078e00ff */
[----:B-1----:R-:W-:Y:S02]  /*13f70*/  MOV R2, 0x13f90 ;  /* 0x00013f9000027802 */ /* 0x002fe40000000f00 */
[----:B------:R-:W-:Y:S05]  /*13f80*/  CALL.REL.NOINC `($__internal_19_$__cuda_sm70_shflsync_idx_p) ;  /* 0x000021f000007944 */ /* 0x000fea0003c00000 */
[----:B------:R-:W-:Y:S01]  /*13f90*/  IMAD.MOV.U32 R13, RZ, RZ, R5 ;  /* 0x000000ffff0d7224 */ /* 0x000fe200078e0005 */
[----:B------:R-:W-:Y:S01]  /*13fa0*/  MOV R9, R8 ;  /* 0x0000000800097202 */ /* 0x000fe20000000f00 */
[----:B------:R-:W-:Y:S01]  /*13fb0*/  IMAD.MOV.U32 R6, RZ, RZ, RZ ;  /* 0x000000ffff067224 */ /* 0x000fe200078e00ff */
[----:B------:R-:W-:Y:S01]  /*13fc0*/  MOV R5, R0 ;  /* 0x0000000000057202 */ /* 0x000fe20000000f00 */
[----:B------:R-:W-:Y:S01]  /*13fd0*/  IMAD.MOV.U32 R3, RZ, RZ, 0x1f ;  /* 0x0000001fff037424 */ /* 0x000fe200078e00ff */
[----:B------:R-:W-:-:S02]  /*13fe0*/  MOV R2, 0x14000 ;  /* 0x0001400000027802 */ /* 0x000fc40000000f00 */
[----:B------:R-:W-:Y:S05]  /*13ff0*/  CALL.REL.NOINC `($__internal_19_$__cuda_sm70_shflsync_idx_p) ;  /* 0x0000218000007944 */ /* 0x000fea0003c00000 */
[----:B------:R-:W-:Y:S01]  /*14000*/  MOV R10, R5 ;  /* 0x00000005000a7202 */ /* 0x000fe20000000f00 */
[----:B------:R-:W-:Y:S05]  /*14010*/  BRA `(.L_x_1304) ;  /* 0xfffec66000007947 */ /* 0x000fea000383ffff */
.L_x_1188:
[----:B------:R-:W-:Y:S01]  /*14020*/  IMAD.MOV.U32 R9, RZ, RZ, R4 ;  /* 0x000000ffff097224 */ /* 0x000fe200078e0004 */
[----:B------:R-:W-:-:S02]  /*14030*/  MOV R3, 0x1f ;  /* 0x0000001f00037802 */ /* 0x000fc40000000f00 */
[----:B-1----:R-:W-:Y:S02]  /*14040*/  MOV R2, 0x14060 ;  /* 0x0001406000027802 */ /* 0x002fe40000000f00 */
[----:B--234-:R-:W-:Y:S05]  /*14050*/  CALL.REL.NOINC `($__internal_19_$__cuda_sm70_shflsync_idx_p) ;  /* 0x0000212000007944 */ /* 0x01cfea0003c00000 */
[----:B------:R-:W-:Y:S01]  /*14060*/  MOV R6, R5 ;  /* 0x0000000500067202 */ /* 0x000fe20000000f00 */
[----:B------:R-:W-:Y:S05]  /*14070*/  BRA `(.L_x_1187) ;  /* 0xfffec66000007947 */ /* 0x000fea000383ffff */
.L_x_1199:
[----:B----4-:R-:W-:Y:S01]  /*14080*/  IMAD.MOV.U32 R9, RZ, RZ, R6 ;  /* 0x000000ffff097224 */ /* 0x010fe200078e0006 */
[----:B------:R-:W-:Y:S01]  /*14090*/  MOV R5, RZ ;  /* 0x000000ff00057202 */ /* 0x000fe20000000f00 */
[----:B------:R-:W-:Y:S01]  /*140a0*/  IMAD.MOV.U32 R3, RZ, RZ, 0x181f ;  /* 0x0000181fff037424 */ /* 0x000fe200078e00ff */
[----:B------:R-:W-:Y:S02]  /*140b0*/  MOV R2, 0x140d0 ;  /* 0x000140d000027802 */ /* 0x000fe40000000f00 */
[----:B------:R-:W-:Y:S05]  /*140c0*/  CALL.REL.NOINC `($__internal_19_$__cuda_sm70_shflsync_idx_p) ;  /* 0x000020b000007944 */ /* 0x000fea0003c00000 */
[----:B------:R-:W-:Y:S01]  /*140d0*/  MOV R8, R5 ;  /* 0x0000000500087202 */ /* 0x000fe20000000f00 */
[----:B------:R-:W-:Y:S05]  /*140e0*/  BRA `(.L_x_1305) ;  /* 0xfffee82000007947 */ /* 0x000fea000383ffff */
.L_x_1200:
[----:B------:R-:W-:Y:S01]  /*140f0*/  IMAD.MOV.U32 R9, RZ, RZ, R7 ;  /* 0x000000ffff097224 */ /* 0x000fe200078e0007 */
[----:B------:R-:W-:Y:S01]  /*14100*/  MOV R5, RZ ;  /* 0x000000ff00057202 */ /* 0x000fe20000000f00 */
[----:B------:R-:W-:Y:S01]  /*14110*/  IMAD.MOV.U32 R3, RZ, RZ, 0x181f ;  /* 0x0000181fff037424 */ /* 0x000fe200078e00ff */
[----:B------:R-:W-:Y:S02]  /*14120*/  MOV R2, 0x14140 ;  /* 0x0001414000027802 */ /* 0x000fe40000000f00 */
[----:B-12---:R-:W-:Y:S05]  /*14130*/  CALL.REL.NOINC `($__internal_19_$__cuda_sm70_shflsync_idx_p) ;  /* 0x0000204000007944 */ /* 0x006fea0003c00000 */
[----:B------:R-:W-:Y:S01]  /*14140*/  MOV R2, R5 ;  /* 0x0000000500027202 */ /* 0x000fe20000000f00 */
[----:B------:R-:W-:Y:S05]  /*14150*/  BRA `(.L_x_1306) ;  /* 0xfffee7d000007947 */ /* 0x000fea000383ffff */
.L_x_1203:
[----:B------:R-:W-:Y:S01]  /*14160*/  IMAD.MOV.U32 R9, RZ, RZ, R6 ;  /* 0x000000ffff097224 */ /* 0x000fe200078e0006 */
[----:B------:R-:W-:Y:S01]  /*14170*/  MOV R5, 0x1 ;  /* 0x0000000100057802 */ /* 0x000fe20000000f00 */
[----:B--2---:R-:W-:Y:S01]  /*14180*/  IMAD.MOV.U32 R3, RZ, RZ, 0x181f ;  /* 0x0000181fff037424 */ /* 0x004fe200078e00ff */
[----:B----4-:R-:W-:-:S02]  /*14190*/  MOV R2, 0x141b0 ;  /* 0x000141b000027802 */ /* 0x010fc40000000f00 */
[----:B-1-3--:R-:W-:Y:S05]  /*141a0*/  CALL.REL.NOINC `($__internal_19_$__cuda_sm70_shflsync_idx_p) ;  /* 0x00001fd000007944 */ /* 0x00afea0003c00000 */
[----:B------:R-:W-:Y:S01]  /*141b0*/  IMAD.MOV.U32 R8, RZ, RZ, R5 ;  /* 0x000000ffff087224 */ /* 0x000fe200078e0005 */
[----:B------:R-:W-:Y:S01]  /*141c0*/  MOV R5, 0x1 ;  /* 0x0000000100057802 */ /* 0x000fe20000000f00 */
[----:B------:R-:W-:Y:S01]  /*141d0*/  IMAD.MOV.U32 R9, RZ, RZ, R7 ;  /* 0x000000ffff097224 */ /* 0x000fe200078e0007 */
[----:B------:R-:W-:-:S02]  /*141e0*/  MOV R3, 0x181f ;  /* 0x0000181f00037802 */ /* 0x000fc40000000f00 */
[----:B------:R-:W-:Y:S02]  /*141f0*/  MOV R2, 0x14210 ;  /* 0x0001421000027802 */ /* 0x000fe40000000f00 */
[----:B------:R-:W-:Y:S05]  /*14200*/  CALL.REL.NOINC `($__internal_19_$__cuda_sm70_shflsync_idx_p) ;  /* 0x00001f7000007944 */ /* 0x000fea0003c00000 */
[----:B------:R-:W-:Y:S01]  /*14210*/  MOV R2, R5 ;  /* 0x0000000500027202 */ /* 0x000fe20000000f00 */
[----:B------:R-:W-:Y:S05]  /*14220*/  BRA `(.L_x_1307) ;  /* 0xfffee80000007947 */ /* 0x000fea000383ffff */
.L_x_1206:
[----:B------:R-:W-:Y:S01]  /*14230*/  IMAD.MOV.U32 R9, RZ, RZ, R6 ;  /* 0x000000ffff097224 */ /* 0x000fe200078e0006 */
[----:B------:R-:W-:Y:S01]  /*14240*/  MOV R5, 0x2 ;  /* 0x0000000200057802 */ /* 0x000fe20000000f00 */
[----:B-1----:R-:W-:Y:S01]  /*14250*/  IMAD.MOV.U32 R3, RZ, RZ, 0x181f ;  /* 0x0000181fff037424 */ /* 0x002fe200078e00ff */
[----:B----4-:R-:W-:Y:S02]  /*14260*/  MOV R2, 0x14280 ;  /* 0x0001428000027802 */ /* 0x010fe40000000f00 */
[----:B--23--:R-:W-:Y:S05]  /*14270*/  CALL.REL.NOINC `($__internal_19_$__cuda_sm70_shflsync_idx_p) ;  /* 0x00001f0000007944 */ /* 0x00cfea0003c00000 */
[----:B------:R-:W-:Y:S01]  /*14280*/  MOV R8, R5 ;  /* 0x0000000500087202 */ /* 0x000fe20000000f00 */
[----:B------:R-:W-:Y:S05]  /*14290*/  BRA `(.L_x_1308) ;  /* 0xfffee87000007947 */ /* 0x000fea000383ffff */
.L_x_1207:
[----:B------:R-:W-:Y:S01]  /*142a0*/  IMAD.MOV.U32 R9, RZ, RZ, R7 ;  /* 0x000000ffff097224 */ /* 0x000fe200078e0007 */
[----:B------:R-:W-:Y:S01]  /*142b0*/  MOV R5, 0x2 ;  /* 0x0000000200057802 */ /* 0x000fe20000000f00 */
[----:B------:R-:W-:Y:S01]  /*142c0*/  IMAD.MOV.U32 R3, RZ, RZ, 0x181f ;  /* 0x0000181fff037424 */ /* 0x000fe200078e00ff */
[----:B----4-:R-:W-:Y:S02]  /*142d0*/  MOV R2, 0x142f0 ;  /* 0x000142f000027802 */ /* 0x010fe40000000f00 */
[----:B-123--:R-:W-:Y:S05]  /*142e0*/  CALL.REL.NOINC `($__internal_19_$__cuda_sm70_shflsync_idx_p) ;  /* 0x00001e9000007944 */ /* 0x00efea0003c00000 */
[----:B------:R-:W-:Y:S01]  /*142f0*/  MOV R2, R5 ;  /* 0x0000000500027202 */ /* 0x000fe20000000f00 */
[----:B------:R-:W-:Y:S05]  /*14300*/  BRA `(.L_x_1309) ;  /* 0xfffee82000007947 */ /* 0x000fea000383ffff */
.L_x_1210:
[----:B------:R-:W-:Y:S01]  /*14310*/  IMAD.MOV.U32 R9, RZ, RZ, R6 ;  /* 0x000000ffff097224 */ /* 0x000fe200078e0006 */
[----:B------:R-:W-:Y:S01]  /*14320*/  MOV R5, 0x3 ;  /* 0x0000000300057802 */ /* 0x000fe20000000f00 */
[----:B-1----:R-:W-:Y:S01]  /*14330*/  IMAD.MOV.U32 R3, RZ, RZ, 0x181f ;  /* 0x0000181fff037424 */ /* 0x002fe200078e00ff */
[----:B------:R-:W-:-:S02]  /*14340*/  MOV R2, 0x14360 ;  /* 0x0001436000027802 */ /* 0x000fc40000000f00 */
[----:B--234-:R-:W-:Y:S05]  /*14350*/  CALL.REL.NOINC `($__internal_19_$__cuda_sm70_shflsync_idx_p) ;  /* 0x00001e2000007944 */ /* 0x01cfea0003c00000 */
        /* <DEDUP_REMOVED lines=8> */
.L_x_1213:
[----:B------:R-:W-:Y:S01]  /*143e0*/  IMAD.MOV.U32 R9, RZ, RZ, R6 ;  /* 0x000000ffff097224 */ /* 0x000fe200078e0006 */
[----:B------:R-:W-:Y:S01]  /*143f0*/  MOV R5, 0x4 ;  /* 0x0000000400057802 */ /* 0x000fe20000000f00 */
[----:B-1----:R-:W-:Y:S01]  /*14400*/  IMAD.MOV.U32 R3, RZ, RZ, 0x181f ;  /* 0x0000181fff037424 */ /* 0x002fe200078e00ff */
[----:B------:R-:W-:Y:S02]  /*14410*/  MOV R2, 0x14430 ;  /* 0x0001443000027802 */ /* 0x000fe40000000f00 */
[----:B--234-:R-:W-:Y:S05]  /*14420*/  CALL.REL.NOINC `($__internal_19_$__cuda_sm70_shflsync_idx_p) ;  /* 0x00001d5000007944 */ /* 0x01cfea0003c00000 */
[----:B------:R-:W-:Y:S01]  /*14430*/  MOV R8, R5 ;  /* 0x0000000500087202 */ /* 0x000fe20000000f00 */
[----:B------:R-:W-:Y:S05]  /*14440*/  BRA `(.L_x_1311) ;  /* 0xfffee8b000007947 */ /* 0x000fea000383ffff */
.L_x_1214:
[----:B------:R-:W-:Y:S01]  /*14450*/  IMAD.MOV.U32 R9, RZ, RZ, R7 ;  /* 0x000000ffff097224 */ /* 0x000fe200078e0007 */
[----:B------:R-:W-:Y:S01]  /*14460*/  MOV R5, 0x4 ;  /* 0x0000000400057802 */ /* 0x000fe20000000f00 */
[----:B-1----:R-:W-:Y:S01]  /*14470*/  IMAD.MOV.U32 R3, RZ, RZ, 0x181f ;  /* 0x0000181fff037424 */ /* 0x002fe200078e00ff */
[----:B------:R-:W-:Y:S02]  /*14480*/  MOV R2, 0x144a0 ;  /* 0x000144a000027802 */ /* 0x000fe40000000f00 */
[----:B--234-:R-:W-:Y:S05]  /*14490*/  CALL.REL.NOINC `($__internal_19_$__cuda_sm70_shflsync_idx_p) ;  /* 0x00001ce000007944 */ /* 0x01cfea0003c00000 */
[----:B------:R-:W-:Y:S01]  /*144a0*/  MOV R2, R5 ;  /* 0x0000000500027202 */ /* 0x000fe20000000f00 */
[----:B------:R-:W-:Y:S05]  /*144b0*/  BRA `(.L_x_1312) ;  /* 0xfffee86000007947 */ /* 0x000fea000383ffff */
.L_x_1217:
[----:B------:R-:W-:Y:S01]  /*144c0*/  IMAD.MOV.U32 R9, RZ, RZ, R6 ;  /* 0x000000ffff097224 */ /* 0x000fe200078e0006 */
[----:B------:R-:W-:Y:S01]  /*144d0*/  MOV R5, 0x5 ;  /* 0x0000000500057802 */ /* 0x000fe20000000f00 */
[----:B--2---:R-:W-:Y:S01]  /*144e0*/  IMAD.MOV.U32 R3, RZ, RZ, 0x181f ;  /* 0x0000181fff037424 */ /* 0x004fe200078e00ff */
[----:B---3--:R-:W-:-:S02]  /*144f0*/  MOV R2, 0x14510 ;  /* 0x0001451000027802 */ /* 0x008fc40000000f00 */
[----:B-1--4-:R-:W-:Y:S05]  /*14500*/  CALL.REL.NOINC `($__internal_19_$__cuda_sm70_shflsync_idx_p) ;  /* 0x00001c7000007944 */ /* 0x012fea0003c00000 */
        /* <DEDUP_REMOVED lines=8> */
.L_x_1220:
[----:B------:R-:W-:Y:S01]  /*14590*/  IMAD.MOV.U32 R9, RZ, RZ, R6 ;  /* 0x000000ffff097224 */ /* 0x000fe200078e0006 */
[----:B------:R-:W-:Y:S01]  /*145a0*/  MOV R5, 0x6 ;  /* 0x0000000600057802 */ /* 0x000fe20000000f00 */
[----:B-1----:R-:W-:Y:S01]  /*145b0*/  IMAD.MOV.U32 R3, RZ, RZ, 0x181f ;  /* 0x0000181fff037424 */ /* 0x002fe200078e00ff */
[----:B---3--:R-:W-:Y:S02]  /*145c0*/  MOV R2, 0x145e0 ;  /* 0x000145e000027802 */ /* 0x008fe40000000f00 */
[----:B--2-4-:R-:W-:Y:S05]  /*145d0*/  CALL.REL.NOINC `($__internal_19_$__cuda_sm70_shflsync_idx_p) ;  /* 0x00001ba000007944 */ /* 0x014fea0003c00000 */
[----:B------:R-:W-:Y:S01]  /*145e0*/  MOV R8, R5 ;  /* 0x0000000500087202 */ /* 0x000fe20000000f00 */
[----:B------:R-:W-:Y:S05]  /*145f0*/  BRA `(.L_x_1314) ;  /* 0xfffee8f000007947 */ /* 0x000fea000383ffff */
.L_x_1221:
[----:B------:R-:W-:Y:S01]  /*14600*/  IMAD.MOV.U32 R9, RZ, RZ, R7 ;  /* 0x000000ffff097224 */ /* 0x000fe200078e0007 */
[----:B------:R-:W-:Y:S01]  /*14610*/  MOV R5, 0x6 ;  /* 0x0000000600057802 */ /* 0x000fe20000000f00 */
[----:B------:R-:W-:Y:S01]  /*14620*/  IMAD.MOV.U32 R3, RZ, RZ, 0x181f ;  /* 0x0000181fff037424 */ /* 0x000fe200078e00ff */
[----:B---3--:R-:W-:Y:S02]  /*14630*/  MOV R2, 0x14650 ;  /* 0x0001465000027802 */ /* 0x008fe40000000f00 */
[----:B-12-4-:R-:W-:Y:S05]  /*14640*/  CALL.REL.NOINC `($__internal_19_$__cuda_sm70_shflsync_idx_p) ;  /* 0x00001b3000007944 */ /* 0x016fea0003c00000 */
[----:B------:R-:W-:Y:S01]  /*14650*/  MOV R2, R5 ;  /* 0x0000000500027202 */ /* 0x000fe20000000f00 */
[----:B------:R-:W-:Y:S05]  /*14660*/  BRA `(.L_x_1315) ;  /* 0xfffee8a000007947 */ /* 0x000fea000383ffff */
.L_x_1224:
        /* <DEDUP_REMOVED lines=13> */
.L_x_1231:
[----:B---3--:R1:W5:Y:S01]  /*14740*/  LDL R0, [R1+0x14] ;  /* 0x0000140001007983 */ /* 0x0083620000100800 */
[----:B------:R-:W-:Y:S02]  /*14750*/  MOV R3, 0x2 ;  /* 0x0000000200037802 */ /* 0x000fe40000000f00 */
[----:B------:R-:W-:Y:S02]  /*14760*/  MOV R2, 0x14780 ;  /* 0x0001478000027802 */ /* 0x000fe40000000f00 */
[----:B-1---5:R-:W-:Y:S05]  /*14770*/  CALL.REL.NOINC `($__internal_18_$__cuda_sm70_shflsync_bfly_p) ;  /* 0x000019c000007944 */ /* 0x022fea0003c00000 */
[----:B------:R-:W-:Y:S05]  /*14780*/  BRA `(.L_x_1317) ;  /* 0xffffaea000007947 */ /* 0x000fea000383ffff */
.L_x_1232:
[----:B------:R-:W-:Y:S01]  /*14790*/  IMAD.MOV.U32 R0, RZ, RZ, R4 ;  /* 0x000000ffff007224 */ /* 0x000fe200078e0004 */
[----:B------:R-:W-:Y:S02]  /*147a0*/  MOV R3, 0x1 ;  /* 0x0000000100037802 */ /* 0x000fe40000000f00 */
[----:B------:R-:W-:Y:S02]  /*147b0*/  MOV R2, 0x147d0 ;  /* 0x000147d000027802 */ /* 0x000fe40000000f00 */
[----:B------:R-:W-:Y:S05]  /*147c0*/  CALL.REL.NOINC `($__internal_18_$__cuda_sm70_shflsync_bfly_p) ;  /* 0x0000197000007944 */ /* 0x000fea0003c00000 */
[----:B------:R-:W-:Y:S02]  /*147d0*/  FADD.FTZ R4, R4, R0 ;  /* 0x0000000004047221 */ /* 0x000fe40000010000 */
[----:B------:R1:W5:Y:S01]  /*147e0*/  LDL R0, [R1+0x18] ;  /* 0x0000180001007983 */ /* 0x0003620000100800 */
[----:B------:R-:W-:-:S02]  /*147f0*/  MOV R3, 0x2 ;  /* 0x0000000200037802 */ /* 0x000fc40000000f00 */
[----:B------:R-:W-:Y:S02]  /*14800*/  MOV R2, 0x14820 ;  /* 0x0001482000027802 */ /* 0x000fe40000000f00 */
[----:B-1---5:R-:W-:Y:S05]  /*14810*/  CALL.REL.NOINC `($__internal_18_$__cuda_sm70_shflsync_bfly_p) ;  /* 0x0000192000007944 */ /* 0x022fea0003c00000 */
[----:B------:R-:W2:Y:S01]  /*14820*/  LDL.LU R2, [R1+0x18] ;  /* 0x0000180001027983 */ /* 0x000ea20000300800 */
[----:B------:R-:W-:Y:S01]  /*14830*/  MOV R3, 0x1 ;  /* 0x0000000100037802 */ /* 0x000fe20000000f00 */
[----:B--2---:R-:W-:Y:S01]  /*14840*/  FADD.FTZ R5, R2, R0 ;  /* 0x0000000002057221 */ /* 0x004fe20000010000 */
[----:B------:R-:W-:-:S04]  /*14850*/  MOV R2, 0x14880 ;  /* 0x0001488000027802 */ /* 0x000fc80000000f00 */
[----:B------:R-:W-:Y:S02]  /*14860*/  MOV R0, R5 ;  /* 0x0000000500007202 */ /* 0x000fe40000000f00 */
[----:B------:R-:W-:Y:S05]  /*14870*/  CALL.REL.NOINC `($__internal_18_$__cuda_sm70_shflsync_bfly_p) ;  /* 0x000018c000007944 */ /* 0x000fea0003c00000 */
[----:B------:R-:W-:Y:S02]  /*14880*/  FADD.FTZ R5, R5, R0 ;  /* 0x0000000005057221 */ /* 0x000fe40000010000 */
[----:B------:R1:W5:Y:S01]  /*14890*/  LDL R0, [R1+0x1c] ;  /* 0x00001c0001007983 */ /* 0x0003620000100800 */
[----:B------:R-:W-:Y:S02]  /*148a0*/  MOV R3, 0x2 ;  /* 0x0000000200037802 */ /* 0x000fe40000000f00 */
        /* <DEDUP_REMOVED lines=19> */
[----:B------:R-:W-:Y:S01]  /*149e0*/  MOV R8, R0 ;  /* 0x0000000000087202 */ /* 0x000fe20000000f00 */
[----:B------:R-:W-:Y:S05]  /*149f0*/  BRA `(.L_x_1318) ;  /* 0xffffad6000007947 */ /* 0x000fea000383ffff */
.L_x_1239:
[----:B-1234-:R-:W-:Y:S01]  /*14a00*/  IMAD.MOV.U32 R9, RZ, RZ, R6 ;  /* 0x000000ffff097224 */ /* 0x01efe200078e0006 */
[----:B------:R-:W-:Y:S01]  /*14a10*/  MOV R5, RZ ;  /* 0x000000ff00057202 */ /* 0x000fe20000000f00 */
[----:B------:R-:W-:Y:S01]  /*14a20*/  IMAD.MOV.U32 R3, RZ, RZ, 0x181f ;  /* 0x0000181fff037424 */ /* 0x000fe200078e00ff */
[----:B------:R-:W-:Y:S02]  /*14a30*/  MOV R2, 0x14a50 ;  /* 0x00014a5000027802 */ /* 0x000fe40000000f00 */
[----:B------:R-:W-:Y:S05]  /*14a40*/  CALL.REL.NOINC `($__internal_19_$__cuda_sm70_shflsync_idx_p) ;  /* 0x0000173000007944 */ /* 0x000fea0003c00000 */
[----:B------:R-:W-:Y:S01]  /*14a50*/  MOV R8, R5 ;  /* 0x0000000500087202 */ /* 0x000fe20000000f00 */
[----:B------:R-:W-:Y:S05]  /*14a60*/  BRA `(.L_x_1319) ;  /* 0xffffc33000007947 */ /* 0x000fea000383ffff */
.L_x_1240:
[----:B------:R-:W-:Y:S01]  /*14a70*/  IMAD.MOV.U32 R9, RZ, RZ, R7 ;  /* 0x000000ffff097224 */ /* 0x000fe200078e0007 */
[----:B------:R-:W-:Y:S01]  /*14a80*/  MOV R5, RZ ;  /* 0x000000ff00057202 */ /* 0x000fe20000000f00 */
[----:B------:R-:W-:Y:S01]  /*14a90*/  IMAD.MOV.U32 R3, RZ, RZ, 0x181f ;  /* 0x0000181fff037424 */ /* 0x000fe200078e00ff */
[----:B------:R-:W-:Y:S02]  /*14aa0*/  MOV R2, 0x14ac0 ;  /* 0x00014ac000027802 */ /* 0x000fe40000000f00 */
[----:B-12---:R-:W-:Y:S05]  /*14ab0*/  CALL.REL.NOINC `($__internal_19_$__cuda_sm70_shflsync_idx_p) ;  /* 0x000016c000007944 */ /* 0x006fea0003c00000 */
[----:B------:R-:W-:Y:S01]  /*14ac0*/  MOV R2, R5 ;  /* 0x0000000500027202 */ /* 0x000fe20000000f00 */
[----:B------:R-:W-:Y:S05]  /*14ad0*/  BRA `(.L_x_1320) ;  /* 0xffffc2e000007947 */ /* 0x000fea000383ffff */
.L_x_1241:
[----:B------:R-:W-:Y:S01]  /*14ae0*/  IMAD.MOV.U32 R9, RZ, RZ, R6 ;  /* 0x000000ffff097224 */ /* 0x000fe200078e0006 */
[----:B------:R-:W-:Y:S01]  /*14af0*/  MOV R5, 0x1 ;  /* 0x0000000100057802 */ /* 0x000fe20000000f00 */
[----:B--2---:R-:W-:Y:S01]  /*14b00*/  IMAD.MOV.U32 R3, RZ, RZ, 0x181f ;  /* 0x0000181fff037424 */ /* 0x004fe200078e00ff */
[----:B------:R-:W-:-:S02]  /*14b10*/  MOV R2, 0x14b30 ;  /* 0x00014b3000027802 */ /* 0x000fc40000000f00 */
        /* <DEDUP_REMOVED lines=9> */
.L_x_1242:
[----:B------:R-:W-:Y:S01]  /*14bb0*/  IMAD.MOV.U32 R9, RZ, RZ, R6 ;  /* 0x000000ffff097224 */ /* 0x000fe200078e0006 */
[----:B------:R-:W-:Y:S01]  /*14bc0*/  MOV R5, 0x2 ;  /* 0x0000000200057802 */ /* 0x000fe20000000f00 */
[----:B-1----:R-:W-:Y:S01]  /*14bd0*/  IMAD.MOV.U32 R3, RZ, RZ, 0x181f ;  /* 0x0000181fff037424 */ /* 0x002fe200078e00ff */
[----:B------:R-:W-:Y:S02]  /*14be0*/  MOV R2, 0x14c00 ;  /* 0x00014c0000027802 */ /* 0x000fe40000000f00 */
[----:B---34-:R-:W-:Y:S05]  /*14bf0*/  CALL.REL.NOINC `($__internal_19_$__cuda_sm70_shflsync_idx_p) ;  /* 0x0000158000007944 */ /* 0x018fea0003c00000 */
[----:B------:R-:W-:Y:S01]  /*14c00*/  MOV R8, R5 ;  /* 0x0000000500087202 */ /* 0x000fe20000000f00 */
[----:B------:R-:W-:Y:S05]  /*14c10*/  BRA `(.L_x_1322) ;  /* 0xffffc2b000007947 */ /* 0x000fea000383ffff */
.L_x_1243:
[----:B------:R-:W-:Y:S01]  /*14c20*/  IMAD.MOV.U32 R9, RZ, RZ, R7 ;  /* 0x000000ffff097224 */ /* 0x000fe200078e0007 */
[----:B------:R-:W-:Y:S01]  /*14c30*/  MOV R5, 0x2 ;  /* 0x0000000200057802 */ /* 0x000fe20000000f00 */
[----:B-1----:R-:W-:Y:S01]  /*14c40*/  IMAD.MOV.U32 R3, RZ, RZ, 0x181f ;  /* 0x0000181fff037424 */ /* 0x002fe200078e00ff */
[----:B------:R-:W-:Y:S02]  /*14c50*/  MOV R2, 0x14c70 ;  /* 0x00014c7000027802 */ /* 0x000fe40000000f00 */
[----:B--234-:R-:W-:Y:S05]  /*14c60*/  CALL.REL.NOINC `($__internal_19_$__cuda_sm70_shflsync_idx_p) ;  /* 0x0000151000007944 */ /* 0x01cfea0003c00000 */
[----:B------:R-:W-:Y:S01]  /*14c70*/  MOV R2, R5 ;  /* 0x0000000500027202 */ /* 0x000fe20000000f00 */
[----:B------:R-:W-:Y:S05]  /*14c80*/  BRA `(.L_x_1323) ;  /* 0xffffc26000007947 */ /* 0x000fea000383ffff */
.L_x_1244:
[----:B------:R-:W-:Y:S01]  /*14c90*/  IMAD.MOV.U32 R9, RZ, RZ, R6 ;  /* 0x000000ffff097224 */ /* 0x000fe200078e0006 */
[----:B------:R-:W-:Y:S01]  /*14ca0*/  MOV R5, 0x3 ;  /* 0x0000000300057802 */ /* 0x000fe20000000f00 */
[----:B--2---:R-:W-:Y:S01]  /*14cb0*/  IMAD.MOV.U32 R3, RZ, RZ, 0x181f ;  /* 0x0000181fff037424 */ /* 0x004fe200078e00ff */
[----:B------:R-:W-:-:S02]  /*14cc0*/  MOV R2, 0x14ce0 ;  /* 0x00014ce000027802 */ /* 0x000fc40000000f00 */
[----:B-1-34-:R-:W-:Y:S05]  /*14cd0*/  CALL.REL.NOINC `($__internal_19_$__cuda_sm70_shflsync_idx_p) ;  /* 0x000014a000007944 */ /* 0x01afea0003c00000 */
        /* <DEDUP_REMOVED lines=8> */
.L_x_1245:
[----:B------:R-:W-:Y:S01]  /*14d60*/  IMAD.MOV.U32 R9, RZ, RZ, R6 ;  /* 0x000000ffff097224 */ /* 0x000fe200078e0006 */
[----:B------:R-:W-:Y:S01]  /*14d70*/  MOV R5, 0x4 ;  /* 0x0000000400057802 */ /* 0x000fe20000000f00 */
[----:B--2---:R-:W-:Y:S01]  /*14d80*/  IMAD.MOV.U32 R3, RZ, RZ, 0x181f ;  /* 0x0000181fff037424 */ /* 0x004fe200078e00ff */
[----:B------:R-:W-:Y:S02]  /*14d90*/  MOV R2, 0x14db0 ;  /* 0x00014db000027802 */ /* 0x000fe40000000f00 */
[----:B-1-34-:R-:W-:Y:S05]  /*14da0*/  CALL.REL.NOINC `($__internal_19_$__cuda_sm70_shflsync_idx_p) ;  /* 0x000013d000007944 */ /* 0x01afea0003c00000 */
[----:B------:R-:W-:Y:S01]  /*14db0*/  MOV R8, R5 ;  /* 0x0000000500087202 */ /* 0x000fe20000000f00 */
[----:B------:R-:W-:Y:S05]  /*14dc0*/  BRA `(.L_x_1325) ;  /* 0xffffc23000007947 */ /* 0x000fea000383ffff */
.L_x_1246:
[----:B------:R-:W-:Y:S01]  /*14dd0*/  IMAD.MOV.U32 R9, RZ, RZ, R7 ;  /* 0x000000ffff097224 */ /* 0x000fe200078e0007 */
[----:B------:R-:W-:Y:S01]  /*14de0*/  MOV R5, 0x4 ;  /* 0x0000000400057802 */ /* 0x000fe20000000f00 */
[----:B--2---:R-:W-:Y:S01]  /*14df0*/  IMAD.MOV.U32 R3, RZ, RZ, 0x181f ;  /* 0x0000181fff037424 */ /* 0x004fe200078e00ff */
[----:B------:R-:W-:Y:S02]  /*14e00*/  MOV R2, 0x14e20 ;  /* 0x00014e2000027802 */ /* 0x000fe40000000f00 */
[----:B-1-34-:R-:W-:Y:S05]  /*14e10*/  CALL.REL.NOINC `($__internal_19_$__cuda_sm70_shflsync_idx_p) ;  /* 0x0000136000007944 */ /* 0x01afea0003c00000 */
[----:B------:R-:W-:Y:S01]  /*14e20*/  MOV R2, R5 ;  /* 0x0000000500027202 */ /* 0x000fe20000000f00 */
[----:B------:R-:W-:Y:S05]  /*14e30*/  BRA `(.L_x_1326) ;  /* 0xffffc1e000007947 */ /* 0x000fea000383ffff */
.L_x_1247:
        /* <DEDUP_REMOVED lines=13> */
.L_x_1248:
[----:B------:R-:W-:Y:S01]  /*14f10*/  IMAD.MOV.U32 R9, RZ, RZ, R6 ;  /* 0x000000ffff097224 */ /* 0x000fe200078e0006 */
[----:B------:R-:W-:Y:S01]  /*14f20*/  MOV R5, 0x6 ;  /* 0x0000000600057802 */ /* 0x000fe20000000f00 */
[----:B--2---:R-:W-:Y:S01]  /*14f30*/  IMAD.MOV.U32 R3, RZ, RZ, 0x181f ;  /* 0x0000181fff037424 */ /* 0x004fe200078e00ff */
[----:B------:R-:W-:Y:S02]  /*14f40*/  MOV R2, 0x14f60 ;  /* 0x00014f6000027802 */ /* 0x000fe40000000f00 */
[----:B-1--4-:R-:W-:Y:S05]  /*14f50*/  CALL.REL.NOINC `($__internal_19_$__cuda_sm70_shflsync_idx_p) ;  /* 0x0000122000007944 */ /* 0x012fea0003c00000 */
[----:B------:R-:W-:Y:S01]  /*14f60*/  MOV R8, R5 ;  /* 0x0000000500087202 */ /* 0x000fe20000000f00 */
[----:B------:R-:W-:Y:S05]  /*14f70*/  BRA `(.L_x_1328) ;  /* 0xffffc1b000007947 */ /* 0x000fea000383ffff */
.L_x_1249:
[----:B------:R-:W-:Y:S01]  /*14f80*/  IMAD.MOV.U32 R9, RZ, RZ, R7 ;  /* 0x000000ffff097224 */ /* 0x000fe200078e0007 */
[----:B------:R-:W-:Y:S01]  /*14f90*/  MOV R5, 0x6 ;  /* 0x0000000600057802 */ /* 0x000fe20000000f00 */
[----:B--2---:R-:W-:Y:S01]  /*14fa0*/  IMAD.MOV.U32 R3, RZ, RZ, 0x181f ;  /* 0x0000181fff037424 */ /* 0x004fe200078e00ff */
[----:B------:R-:W-:Y:S02]  /*14fb0*/  MOV R2, 0x14fd0 ;  /* 0x00014fd000027802 */ /* 0x000fe40000000f00 */
[----:B-1-34-:R-:W-:Y:S05]  /*14fc0*/  CALL.REL.NOINC `($__internal_19_$__cuda_sm70_shflsync_idx_p) ;  /* 0x000011b000007944 */ /* 0x01afea0003c00000 */
[----:B------:R-:W-:Y:S01]  /*14fd0*/  MOV R2, R5 ;  /* 0x0000000500027202 */ /* 0x000fe20000000f00 */
[----:B------:R-:W-:Y:S05]  /*14fe0*/  BRA `(.L_x_1329) ;  /* 0xffffc16000007947 */ /* 0x000fea000383ffff */
.L_x_1250:
[----:B------:R-:W-:Y:S01]  /*14ff0*/  IMAD.MOV.U32 R9, RZ, RZ, R6 ;  /* 0x000000ffff097224 */ /* 0x000fe200078e0006 */
[----:B------:R-:W-:Y:S01]  /*15000*/  MOV R5, 0x7 ;  /* 0x0000000700057802 */ /* 0x000fe20000000f00 */
[----:B-1----:R-:W-:Y:S01]  /*15010*/  IMAD.MOV.U32 R3, RZ, RZ, 0x181f ;  /* 0x0000181fff037424 */ /* 0x002fe200078e00ff */
[----:B------:R-:W-:-:S02]  /*15020*/  MOV R2, 0x15040 ;  /* 0x0001504000027802 */ /* 0x000fc40000000f00 */
[----:B--2-4-:R-:W-:Y:S05]  /*15030*/  CALL.REL.NOINC `($__internal_19_$__cuda_sm70_shflsync_idx_p) ;  /* 0x0000114000007944 */ /* 0x014fea0003c00000 */
        /* <DEDUP_REMOVED lines=8> */
.L_x_1252:
[----:B------:R-:W-:Y:S01]  /*150c0*/  IMAD.MOV.U32 R9, RZ, RZ, R13 ;  /* 0x000000ffff097224 */ /* 0x000fe200078e000d */
[----:B------:R-:W-:Y:S01]  /*150d0*/  MOV R5, RZ ;  /* 0x000000ff00057202 */ /* 0x000fe20000000f00 */
[----:B------:R-:W-:Y:S01]  /*150e0*/  IMAD.MOV.U32 R3, RZ, RZ, 0x1c1f ;  /* 0x00001c1fff037424 */ /* 0x000fe200078e00ff */
[----:B------:R-:W-:Y:S02]  /*150f0*/  MOV R2, 0x15110 ;  /* 0x0001511000027802 */ /* 0x000fe40000000f00 */
[----:B------:R-:W-:Y:S05]  /*15100*/  CALL.REL.NOINC `($__internal_19_$__cuda_sm70_shflsync_idx_p) ;  /* 0x0000107000007944 */ /* 0x000fea0003c00000 */
[----:B------:R-:W-:Y:S01]  /*15110*/  MOV R12, R5 ;  /* 0x00000005000c7202 */ /* 0x000fe20000000f00 */
[----:B------:R-:W-:Y:S05]  /*15120*/  BRA `(.L_x_1331) ;  /* 0xffffc35000007947 */ /* 0x000fea000383ffff */
.L_x_1253:
[----:B------:R-:W-:Y:S01]  /*15130*/  IMAD.MOV.U32 R9, RZ, RZ, R21 ;  /* 0x000000ffff097224 */ /* 0x000fe200078e0015 */
[----:B------:R-:W-:Y:S01]  /*15140*/  MOV R5, RZ ;  /* 0x000000ff00057202 */ /* 0x000fe20000000f00 */
[----:B------:R-:W-:Y:S01]  /*15150*/  IMAD.MOV.U32 R3, RZ, RZ, 0x1c1f ;  /* 0x00001c1fff037424 */ /* 0x000fe200078e00ff */
[----:B------:R-:W-:Y:S02]  /*15160*/  MOV R2, 0x15180 ;  /* 0x0001518000027802 */ /* 0x000fe40000000f00 */
[----:B-12---:R-:W-:Y:S05]  /*15170*/  CALL.REL.NOINC `($__internal_19_$__cuda_sm70_shflsync_idx_p) ;  /* 0x0000100000007944 */ /* 0x006fea0003c00000 */
[----:B------:R-:W-:Y:S01]  /*15180*/  MOV R2, R5 ;  /* 0x0000000500027202 */ /* 0x000fe20000000f00 */
[----:B------:R-:W-:Y:S05]  /*15190*/  BRA `(.L_x_1332) ;  /* 0xffffc30000007947 */ /* 0x000fea000383ffff */
.L_x_1256:
[----:B------:R-:W-:Y:S01]  /*151a0*/  IMAD.MOV.U32 R9, RZ, RZ, R13 ;  /* 0x000000ffff097224 */ /* 0x000fe200078e000d */
[----:B------:R-:W-:Y:S01]  /*151b0*/  MOV R5, 0x1 ;  /* 0x0000000100057802 */ /* 0x000fe20000000f00 */
[----:B----4-:R-:W-:Y:S01]  /*151c0*/  IMAD.MOV.U32 R3, RZ, RZ, 0x1c1f ;  /* 0x00001c1fff037424 */ /* 0x010fe200078e00ff */
[----:B------:R-:W-:-:S02]  /*151d0*/  MOV R2, 0x151f0 ;  /* 0x000151f000027802 */ /* 0x000fc40000000f00 */
[----:B-123--:R-:W-:Y:S05]  /*151e0*/  CALL.REL.NOINC `($__internal_19_$__cuda_sm70_shflsync_idx_p) ;  /* 0x00000f9000007944 */ /* 0x00efea0003c00000 */
        /* <DEDUP_REMOVED lines=8> */
.L_x_1259:
[----:B------:R-:W-:Y:S01]  /*15270*/  IMAD.MOV.U32 R9, RZ, RZ, R13 ;  /* 0x000000ffff097224 */ /* 0x000fe200078e000d */
[----:B------:R-:W-:Y:S01]  /*15280*/  MOV R5, 0x2 ;  /* 0x0000000200057802 */ /* 0x000fe20000000f00 */
[----:B----4-:R-:W-:Y:S01]  /*15290*/  IMAD.MOV.U32 R3, RZ, RZ, 0x1c1f ;  /* 0x00001c1fff037424 */ /* 0x010fe200078e00ff */
[----:B------:R-:W-:Y:S02]  /*152a0*/  MOV R2, 0x152c0 ;  /* 0x000152c000027802 */ /* 0x000fe40000000f00 */
[----:B-123--:R-:W-:Y:S05]  /*152b0*/  CALL.REL.NOINC `($__internal_19_$__cuda_sm70_shflsync_idx_p) ;  /* 0x00000ec000007944 */ /* 0x00efea0003c00000 */
[----:B------:R-:W-:Y:S01]  /*152c0*/  MOV R12, R5 ;  /* 0x00000005000c7202 */ /* 0x000fe20000000f00 */
[----:B------:R-:W-:Y:S05]  /*152d0*/  BRA `(.L_x_1334) ;  /* 0xffffc78000007947 */ /* 0x000fea000383ffff */
.L_x_1260:
[----:B------:R-:W-:Y:S01]  /*152e0*/  IMAD.MOV.U32 R9, RZ, RZ, R21 ;  /* 0x000000ffff097224 */ /* 0x000fe200078e0015 */
[----:B------:R-:W-:Y:S01]  /*152f0*/  MOV R5, 0x2 ;  /* 0x0000000200057802 */ /* 0x000fe20000000f00 */
[----:B----4-:R-:W-:Y:S01]  /*15300*/  IMAD.MOV.U32 R3, RZ, RZ, 0x1c1f ;  /* 0x00001c1fff037424 */ /* 0x010fe200078e00ff */
[----:B------:R-:W-:Y:S02]  /*15310*/  MOV R2, 0x15330 ;  /* 0x0001533000027802 */ /* 0x000fe40000000f00 */
[----:B-123--:R-:W-:Y:S05]  /*15320*/  CALL.REL.NOINC `($__internal_19_$__cuda_sm70_shflsync_idx_p) ;  /* 0x00000e5000007944 */ /* 0x00efea0003c00000 */
[----:B------:R-:W-:Y:S01]  /*15330*/  MOV R2, R5 ;  /* 0x0000000500027202 */ /* 0x000fe20000000f00 */
[----:B------:R-:W-:Y:S05]  /*15340*/  BRA `(.L_x_1335) ;  /* 0xffffc73000007947 */ /* 0x000fea000383ffff */
.L_x_1263:
[----:B------:R-:W-:Y:S01]  /*15350*/  IMAD.MOV.U32 R9, RZ, RZ, R13 ;  /* 0x000000ffff097224 */ /* 0x000fe200078e000d */
[----:B------:R-:W-:Y:S01]  /*15360*/  MOV R5, 0x3 ;  /* 0x0000000300057802 */ /* 0x000fe20000000f00 */
[----:B--2---:R-:W-:Y:S01]  /*15370*/  IMAD.MOV.U32 R3, RZ, RZ, 0x1c1f ;  /* 0x00001c1fff037424 */ /* 0x004fe200078e00ff */
[----:B-1----:R-:W-:-:S02]  /*15380*/  MOV R2, 0x153a0 ;  /* 0x000153a000027802 */ /* 0x002fc40000000f00 */
[----:B---34-:R-:W-:Y:S05]  /*15390*/  CALL.REL.NOINC `($__internal_19_$__cuda_sm70_shflsync_idx_p) ;  /* 0x00000de000007944 */ /* 0x018fea0003c00000 */
        /* <DEDUP_REMOVED lines=8> */
.L_x_1267:
[----:B------:R-:W-:Y:S01]  /*15420*/  IMAD.MOV.U32 R9, RZ, RZ, R6 ;  /* 0x000000ffff097224 */ /* 0x000fe200078e0006 */
[----:B------:R-:W-:Y:S01]  /*15430*/  MOV R5, RZ ;  /* 0x000000ff00057202 */ /* 0x000fe20000000f00 */
[----:B------:R-:W-:Y:S01]  /*15440*/  IMAD.MOV.U32 R3, RZ, RZ, 0x181f ;  /* 0x0000181fff037424 */ /* 0x000fe200078e00ff */
[----:B------:R-:W-:Y:S02]  /*15450*/  MOV R2, 0x15470 ;  /* 0x0001547000027802 */ /* 0x000fe40000000f00 */
[----:B------:R-:W-:Y:S05]  /*15460*/  CALL.REL.NOINC `($__internal_19_$__cuda_sm70_shflsync_idx_p) ;  /* 0x00000d1000007944 */ /* 0x000fea0003c00000 */
[----:B------:R-:W-:Y:S01]  /*15470*/  MOV R8, R5 ;  /* 0x0000000500087202 */ /* 0x000fe20000000f00 */
[----:B------:R-:W-:Y:S05]  /*15480*/  BRA `(.L_x_1337) ;  /* 0xffffd27000007947 */ /* 0x000fea000383ffff */
.L_x_1268:
[----:B------:R-:W-:Y:S01]  /*15490*/  IMAD.MOV.U32 R9, RZ, RZ, R7 ;  /* 0x000000ffff097224 */ /* 0x000fe200078e0007 */
[----:B------:R-:W-:Y:S01]  /*154a0*/  MOV R5, RZ ;  /* 0x000000ff00057202 */ /* 0x000fe20000000f00 */
[----:B------:R-:W-:Y:S01]  /*154b0*/  IMAD.MOV.U32 R3, RZ, RZ, 0x181f ;  /* 0x0000181fff037424 */ /* 0x000fe200078e00ff */
[----:B------:R-:W-:Y:S02]  /*154c0*/  MOV R2, 0x154e0 ;  /* 0x000154e000027802 */ /* 0x000fe40000000f00 */
[----:B-12---:R-:W-:Y:S05]  /*154d0*/  CALL.REL.NOINC `($__internal_19_$__cuda_sm70_shflsync_idx_p) ;  /* 0x00000ca000007944 */ /* 0x006fea0003c00000 */
[----:B------:R-:W-:Y:S01]  /*154e0*/  MOV R2, R5 ;  /* 0x0000000500027202 */ /* 0x000fe20000000f00 */
[----:B------:R-:W-:Y:S05]  /*154f0*/  BRA `(.L_x_1338) ;  /* 0xffffd22000007947 */ /* 0x000fea000383ffff */
.L_x_1269:
        /* <DEDUP_REMOVED lines=13> */
.L_x_1270:
[----:B------:R-:W-:Y:S01]  /*155d0*/  IMAD.MOV.U32 R9, RZ, RZ, R6 ;  /* 0x000000ffff097224 */ /* 0x000fe200078e0006 */
[----:B------:R-:W-:Y:S01]  /*155e0*/  MOV R5, 0x2 ;  /* 0x0000000200057802 */ /* 0x000fe20000000f00 */
[----:B-1----:R-:W-:Y:S01]  /*155f0*/  IMAD.MOV.U32 R3, RZ, RZ, 0x181f ;  /* 0x0000181fff037424 */ /* 0x002fe200078e00ff */
[----:B------:R-:W-:Y:S02]  /*15600*/  MOV R2, 0x15620 ;  /* 0x0001562000027802 */ /* 0x000fe40000000f00 */
[----:B---34-:R-:W-:Y:S05]  /*15610*/  CALL.REL.NOINC `($__internal_19_$__cuda_sm70_shflsync_idx_p) ;  /* 0x00000b6000007944 */ /* 0x018fea0003c00000 */
[----:B------:R-:W-:Y:S01]  /*15620*/  MOV R8, R5 ;  /* 0x0000000500087202 */ /* 0x000fe20000000f00 */
[----:B------:R-:W-:Y:S05]  /*15630*/  BRA `(.L_x_1340) ;  /* 0xffffd1f000007947 */ /* 0x000fea000383ffff */
.L_x_1271:
[----:B------:R-:W-:Y:S01]  /*15640*/  IMAD.MOV.U32 R9, RZ, RZ, R7 ;  /* 0x000000ffff097224 */ /* 0x000fe200078e0007 */
[----:B------:R-:W-:Y:S01]  /*15650*/  MOV R5, 0x2 ;  /* 0x0000000200057802 */ /* 0x000fe20000000f00 */
[----:B-1----:R-:W-:Y:S01]  /*15660*/  IMAD.MOV.U32 R3, RZ, RZ, 0x181f ;  /* 0x0000181fff037424 */ /* 0x002fe200078e00ff */
[----:B------:R-:W-:Y:S02]  /*15670*/  MOV R2, 0x15690 ;  /* 0x0001569000027802 */ /* 0x000fe40000000f00 */
[----:B--234-:R-:W-:Y:S05]  /*15680*/  CALL.REL.NOINC `($__internal_19_$__cuda_sm70_shflsync_idx_p) ;  /* 0x00000af000007944 */ /* 0x01cfea0003c00000 */
[----:B------:R-:W-:Y:S01]  /*15690*/  MOV R2, R5 ;  /* 0x0000000500027202 */ /* 0x000fe20000000f00 */
[----:B------:R-:W-:Y:S05]  /*156a0*/  BRA `(.L_x_1341) ;  /* 0xffffd1a000007947 */ /* 0x000fea000383ffff */
.L_x_1272:
        /* <DEDUP_REMOVED lines=13> */
.L_x_1273:
[----:B------:R-:W-:Y:S01]  /*15780*/  IMAD.MOV.U32 R9, RZ, RZ, R6 ;  /* 0x000000ffff097224 */ /* 0x000fe200078e0006 */
[----:B------:R-:W-:Y:S01]  /*15790*/  MOV R5, 0x4 ;  /* 0x0000000400057802 */ /* 0x000fe20000000f00 */
[----:B--2---:R-:W-:Y:S01]  /*157a0*/  IMAD.MOV.U32 R3, RZ, RZ, 0x181f ;  /* 0x0000181fff037424 */ /* 0x004fe200078e00ff */
[----:B------:R-:W-:Y:S02]  /*157b0*/  MOV R2, 0x157d0 ;  /* 0x000157d000027802 */ /* 0x000fe40000000f00 */
[----:B-1-34-:R-:W-:Y:S05]  /*157c0*/  CALL.REL.NOINC `($__internal_19_$__cuda_sm70_shflsync_idx_p) ;  /* 0x000009b000007944 */ /* 0x01afea0003c00000 */
[----:B------:R-:W-:Y:S01]  /*157d0*/  MOV R8, R5 ;  /* 0x0000000500087202 */ /* 0x000fe20000000f00 */
[----:B------:R-:W-:Y:S05]  /*157e0*/  BRA `(.L_x_1343) ;  /* 0xffffd17000007947 */ /* 0x000fea000383ffff */
.L_x_1274:
[----:B------:R-:W-:Y:S01]  /*157f0*/  IMAD.MOV.U32 R9, RZ, RZ, R7 ;  /* 0x000000ffff097224 */ /* 0x000fe200078e0007 */
[----:B------:R-:W-:Y:S01]  /*15800*/  MOV R5, 0x4 ;  /* 0x0000000400057802 */ /* 0x000fe20000000f00 */
[----:B--2---:R-:W-:Y:S01]  /*15810*/  IMAD.MOV.U32 R3, RZ, RZ, 0x181f ;  /* 0x0000181fff037424 */ /* 0x004fe200078e00ff */
[----:B------:R-:W-:Y:S02]  /*15820*/  MOV R2, 0x15840 ;  /* 0x0001584000027802 */ /* 0x000fe40000000f00 */
[----:B-1-34-:R-:W-:Y:S05]  /*15830*/  CALL.REL.NOINC `($__internal_19_$__cuda_sm70_shflsync_idx_p) ;  /* 0x0000094000007944 */ /* 0x01afea0003c00000 */
[----:B------:R-:W-:Y:S01]  /*15840*/  MOV R2, R5 ;  /* 0x0000000500027202 */ /* 0x000fe20000000f00 */
[----:B------:R-:W-:Y:S05]  /*15850*/  BRA `(.L_x_1344) ;  /* 0xffffd12000007947 */ /* 0x000fea000383ffff */
.L_x_1275:
        /* <DEDUP_REMOVED lines=13> */
.L_x_1276:
[----:B------:R-:W-:Y:S01]  /*15930*/  IMAD.MOV.U32 R9, RZ, RZ, R6 ;  /* 0x000000ffff097224 */ /* 0x000fe200078e0006 */
[----:B------:R-:W-:Y:S01]  /*15940*/  MOV R5, 0x6 ;  /* 0x0000000600057802 */ /* 0x000fe20000000f00 */
[----:B--2---:R-:W-:Y:S01]  /*15950*/  IMAD.MOV.U32 R3, RZ, RZ, 0x181f ;  /* 0x0000181fff037424 */ /* 0x004fe200078e00ff */
[----:B------:R-:W-:Y:S02]  /*15960*/  MOV R2, 0x15980 ;  /* 0x0001598000027802 */ /* 0x000fe40000000f00 */
[----:B-1--4-:R-:W-:Y:S05]  /*15970*/  CALL.REL.NOINC `($__internal_19_$__cuda_sm70_shflsync_idx_p) ;  /* 0x0000080000007944 */ /* 0x012fea0003c00000 */
[----:B------:R-:W-:Y:S01]  /*15980*/  MOV R8, R5 ;  /* 0x0000000500087202 */ /* 0x000fe20000000f00 */
[----:B------:R-:W-:Y:S05]  /*15990*/  BRA `(.L_x_1346) ;  /* 0xffffd0f000007947 */ /* 0x000fea000383ffff */
.L_x_1277:
[----:B------:R-:W-:Y:S01]  /*159a0*/  IMAD.MOV.U32 R9, RZ, RZ, R7 ;  /* 0x000000ffff097224 */ /* 0x000fe200078e0007 */
[----:B------:R-:W-:Y:S01]  /*159b0*/  MOV R5, 0x6 ;  /* 0x0000000600057802 */ /* 0x000fe20000000f00 */
[----:B--2---:R-:W-:Y:S01]  /*159c0*/  IMAD.MOV.U32 R3, RZ, RZ, 0x181f ;  /* 0x0000181fff037424 */ /* 0x004fe200078e00ff */
[----:B------:R-:W-:Y:S02]  /*159d0*/  MOV R2, 0x159f0 ;  /* 0x000159f000027802 */ /* 0x000fe40000000f00 */
[----:B-1-34-:R-:W-:Y:S05]  /*159e0*/  CALL.REL.NOINC `($__internal_19_$__cuda_sm70_shflsync_idx_p) ;  /* 0x0000079000007944 */ /* 0x01afea0003c00000 */
[----:B------:R-:W-:Y:S01]  /*159f0*/  MOV R2, R5 ;  /* 0x0000000500027202 */ /* 0x000fe20000000f00 */
[----:B------:R-:W-:Y:S05]  /*15a00*/  BRA `(.L_x_1347) ;  /* 0xffffd0a000007947 */ /* 0x000fea000383ffff */
.L_x_1278:
        /* <DEDUP_REMOVED lines=13> */
.L_x_1280:
[----:B------:R-:W-:Y:S01]  /*15ae0*/  IMAD.MOV.U32 R9, RZ, RZ, R70 ;  /* 0x000000ffff097224 */ /* 0x000fe200078e0046 */
[----:B------:R-:W-:Y:S01]  /*15af0*/  MOV R5, RZ ;  /* 0x000000ff00057202 */ /* 0x000fe20000000f00 */
[----:B----4-:R-:W-:Y:S01]  /*15b00*/  IMAD.MOV.U32 R3, RZ, RZ, 0x1f ;  /* 0x0000001fff037424 */ /* 0x010fe200078e00ff */
[----:B------:R-:W-:Y:S02]  /*15b10*/  MOV R2, 0x15b30 ;  /* 0x00015b3000027802 */ /* 0x000fe40000000f00 */
[----:B------:R-:W-:Y:S05]  /*15b20*/  CALL.REL.NOINC `($__internal_19_$__cuda_sm70_shflsync_idx_p) ;  /* 0x0000065000007944 */ /* 0x000fea0003c00000 */
[----:B------:R-:W-:Y:S01]  /*15b30*/  MOV R10, R5 ;  /* 0x00000005000a7202 */ /* 0x000fe20000000f00 */
[----:B------:R-:W-:Y:S05]  /*15b40*/  BRA `(.L_x_1349) ;  /* 0xffffd15000007947 */ /* 0x000fea000383ffff */
.L_x_1281:
[----:B------:R-:W-:Y:S01]  /*15b50*/  IMAD.MOV.U32 R9, RZ, RZ, R70 ;  /* 0x000000ffff097224 */ /* 0x000fe200078e0046 */
[----:B------:R-:W-:Y:S01]  /*15b60*/  MOV R5, 0x1 ;  /* 0x0000000100057802 */ /* 0x000fe20000000f00 */
[----:B----4-:R-:W-:Y:S01]  /*15b70*/  IMAD.MOV.U32 R3, RZ, RZ, 0x1f ;  /* 0x0000001fff037424 */ /* 0x010fe200078e00ff */
[----:B------:R-:W-:Y:S02]  /*15b80*/  MOV R2, 0x15ba0 ;  /* 0x00015ba000027802 */ /* 0x000fe40000000f00 */
[----:B-12---:R-:W-:Y:S05]  /*15b90*/  CALL.REL.NOINC `($__internal_19_$__cuda_sm70_shflsync_idx_p) ;  /* 0x000005e000007944 */ /* 0x006fea0003c00000 */
[----:B------:R-:W-:Y:S01]  /*15ba0*/  MOV R8, R5 ;  /* 0x0000000500087202 */ /* 0x000fe20000000f00 */
[----:B------:R-:W-:Y:S05]  /*15bb0*/  BRA `(.L_x_1350) ;  /* 0xffffd10000007947 */ /* 0x000fea000383ffff */
.L_x_1282:
[----:B------:R-:W-:Y:S02]  /*15bc0*/  MOV R2, 0x1 ;  /* 0x0000000100027802 */ /* 0x000fe40000000f00 */
[----:B------:R-:W-:-:S02]  /*15bd0*/  MOV R3, 0x15bf0 ;  /* 0x00015bf000037802 */ /* 0x000fc40000000f00 */
[----:B-123--:R-:W-:Y:S05]  /*15be0*/  CALL.REL.NOINC `($__internal_20_$__cuda_sm70_shflsync_up_p) ;  /* 0x000005e000007944 */ /* 0x00efea0003c00000 */
[----:B------:R-:W-:Y:S05]  /*15bf0*/  BRA `(.L_x_1351) ;  /* 0xffffd1f000007947 */ /* 0x000fea000383ffff */
.L_x_1283:
[----:B------:R-:W-:Y:S02]  /*15c00*/  MOV R2, 0x2 ;  /* 0x0000000200027802 */ /* 0x000fe40000000f00 */
[----:B------:R-:W-:-:S02]  /*15c10*/  MOV R3, 0x15c30 ;  /* 0x00015c3000037802 */ /* 0x000fc40000000f00 */
[----:B-12---:R-:W-:Y:S05]  /*15c20*/  CALL.REL.NOINC `($__internal_20_$__cuda_sm70_shflsync_up_p) ;  /* 0x000005a000007944 */ /* 0x006fea0003c00000 */
        /* <DEDUP_REMOVED lines=24> */
.L_x_1287:
[----:B------:R-:W-:Y:S02]  /*15db0*/  MOV R2, 0x1 ;  /* 0x0000000100027802 */ /* 0x000fe40000000f00 */
[----:B------:R-:W-:Y:S02]  /*15dc0*/  MOV R3, 0x15de0 ;  /* 0x00015de000037802 */ /* 0x000fe40000000f00 */
[----:B------:R-:W-:Y:S05]  /*15dd0*/  CALL.REL.NOINC `($__internal_20_$__cuda_sm70_shflsync_up_p) ;  /* 0x000003f000007944 */ /* 0x000fea0003c00000 */
[----:B------:R-:W-:Y:S01]  /*15de0*/  MOV R2, R4 ;  /* 0x0000000400027202 */ /* 0x000fe20000000f00 */
[----:B------:R-:W-:Y:S05]  /*15df0*/  BRA `(.L_x_1353) ;  /* 0xffffd25000007947 */ /* 0x000fea000383ffff */
.L_x_1288:
        /* <DEDUP_REMOVED lines=27> */
.L_x_1290:
[----:B------:R-:W-:Y:S02]  /*15fb0*/  SEL R0, RZ, 0x1, P0 ;  /* 0x00000001ff007807 */ /* 0x000fe40000000000 */
[----:B------:R-:W-:Y:S02]  /*15fc0*/  MOV R2, 0x15fe0 ;  /* 0x00015fe000027802 */ /* 0x000fe40000000f00 */
[----:B---3--:R-:W-:Y:S05]  /*15fd0*/  CALL.REL.NOINC `($__internal_21_$__cuda_sm70_votesync_ballot) ;  /* 0x0000026000007944 */ /* 0x008fea0003c00000 */
[----:B------:R-:W-:Y:S01]  /*15fe0*/  MOV R8, R0 ;  /* 0x0000000000087202 */ /* 0x000fe20000000f00 */
[----:B------:R-:W-:Y:S05]  /*15ff0*/  BRA `(.L_x_1355) ;  /* 0xffffd1e000007947 */ /* 0x000fea000383ffff */
.L_x_1291:
[----:B------:R-:W-:Y:S01]  /*16000*/  IMAD.MOV.U32 R9, RZ, RZ, R6 ;  /* 0x000000ffff097224 */ /* 0x000fe200078e0006 */
[----:B------:R-:W-:Y:S01]  /*16010*/  MOV R5, R0 ;  /* 0x0000000000057202 */ /* 0x000fe20000000f00 */
[----:B------:R-:W-:Y:S01]  /*16020*/  IMAD.MOV.U32 R3, RZ, RZ, 0x1f ;  /* 0x0000001fff037424 */ /* 0x000fe200078e00ff */
[----:B-1----:R-:W-:Y:S02]  /*16030*/  MOV R2, 0x16050 ;  /* 0x0001605000027802 */ /* 0x002fe40000000f00 */
[----:B---3--:R-:W-:Y:S05]  /*16040*/  CALL.REL.NOINC `($__internal_19_$__cuda_sm70_shflsync_idx_p) ;  /* 0x0000013000007944 */ /* 0x008fea0003c00000 */
[----:B------:R-:W-:Y:S01]  /*16050*/  IMAD.MOV.U32 R11, RZ, RZ, R5 ;  /* 0x000000ffff0b7224 */ /* 0x000fe200078e0005 */
[----:B------:R-:W-:Y:S01]  /*16060*/  MOV R5, R0 ;  /* 0x0000000000057202 */ /* 0x000fe20000000f00 */
[----:B------:R-:W-:Y:S01]  /*16070*/  IMAD.MOV.U32 R9, RZ, RZ, R7 ;  /* 0x000000ffff097224 */ /* 0x000fe200078e0007 */
[----:B------:R-:W-:-:S02]  /*16080*/  MOV R3, 0x1f ;  /* 0x0000001f00037802 */ /* 0x000fc40000000f00 */
[----:B------:R-:W-:Y:S02]  /*16090*/  MOV R2, 0x160b0 ;  /* 0x000160b000027802 */ /* 0x000fe40000000f00 */
[----:B------:R-:W-:Y:S05]  /*160a0*/  CALL.REL.NOINC `($__internal_19_$__cuda_sm70_shflsync_idx_p) ;  /* 0x000000d000007944 */ /* 0x000fea0003c00000 */
[----:B------:R-:W-:Y:S01]  /*160b0*/  MOV R7, R5 ;  /* 0x0000000500077202 */ /* 0x000fe20000000f00 */
[----:B------:R-:W-:Y:S05]  /*160c0*/  BRA `(.L_x_1356) ;  /* 0xffffd18000007947 */ /* 0x000fea000383ffff */
.L_x_1294:
[----:B------:R-:W-:Y:S01]  /*160d0*/  IMAD.MOV.U32 R9, RZ, RZ, R4 ;  /* 0x000000ffff097224 */ /* 0x000fe200078e0004 */
[----:B------:R-:W-:Y:S01]  /*160e0*/  MOV R5, R0 ;  /* 0x0000000000057202 */ /* 0x000fe20000000f00 */
[----:B------:R-:W-:Y:S01]  /*160f0*/  IMAD.MOV.U32 R3, RZ, RZ, 0x1f ;  /* 0x0000001fff037424 */ /* 0x000fe200078e00ff */
[----:B-1----:R-:W-:Y:S02]  /*16100*/  MOV R2, 0x16120 ;  /* 0x0001612000027802 */ /* 0x002fe40000000f00 */
[----:B---34-:R-:W-:Y:S05]  /*16110*/  CALL.REL.NOINC `($__internal_19_$__cuda_sm70_shflsync_idx_p) ;  /* 0x0000006000007944 */ /* 0x018fea0003c00000 */
[----:B------:R-:W-:Y:S01]  /*16120*/  MOV R13, R5 ;  /* 0x00000005000d7202 */ /* 0x000fe20000000f00 */
[----:B------:R-:W-:Y:S05]  /*16130*/  BRA `(.L_x_1293) ;  /* 0xffffd17000007947 */ /* 0x000fea000383ffff */
        .weak           $__internal_18_$__cuda_sm70_shflsync_bfly_p
        .type           $__internal_18_$__cuda_sm70_shflsync_bfly_p,@function
        .size           $__internal_18_$__cuda_sm70_shflsync_bfly_p,($__internal_19_$__cuda_sm70_shflsync_idx_p - $__internal_18_$__cuda_sm70_shflsync_bfly_p)
$__internal_18_$__cuda_sm70_shflsync_bfly_p:
[----:B------:R-:W-:Y:S04]  /*16140*/  WARPSYNC R8 ;  /* 0x0000000800007348 */ /* 0x000fe80003800000 */
[----:B------:R1:W2:Y:S02]  /*16150*/  SHFL.BFLY PT, R0, R0, R3, R9 ;  /* 0x0c00000300007389 */ /* 0x0002a400000e0009 */
[----:B-1----:R-:W-:-:S04]  /*16160*/  MOV R3, 0x0 ;  /* 0x0000000000037802 */ /* 0x002fc80000000f00 */
[----:B--2---:R-:W-:Y:S05]  /*16170*/  RET.REL.NODEC R2 `(_ZN7cutlass13device_kernelIN5flash19enable_sm80_to_sm89INS1_16FlashAttnFwdSm80INS1_25CollectiveMainloopFwdSm80ILi4ELi1ELb0EN4cute5tupleIJNS5_1CILi128EEENS7_ILi80EEENS7_ILi64EEEEEELi64ENS_10bfloat16_tEfNS_4arch4Sm80ELb1ELb0ELb1ELb1ELb0ELb0ELb1ELb1EEENS1_21CollectiveEpilogueFwdINS6_IJS8_SA_S9_EEENS6_IJNS7_ILi1EEESI_SI_EEESC_SE_Li128ELb1ELb1ELb1ELb0EEENS1_36VarlenDynamicPersistentTileSchedulerILi128ELi80ELi128ELi128ELb1ELb1ELb0ELb1ELb1ELb1EEEEEEEEEvNT_6ParamsE) ;  /* 0xfffe9e8002007950 */ /* 0x004fea0003c3ffff */
        .weak           $__internal_19_$__cuda_sm70_shflsync_idx_p
        .type           $__internal_19_$__cuda_sm70_shflsync_idx_p,@function
        .size           $__internal_19_$__cuda_sm70_shflsync_idx_p,($__internal_20_$__cuda_sm70_shflsync_up_p - $__internal_19_$__cuda_sm70_shflsync_idx_p)
$__internal_19_$__cuda_sm70_shflsync_idx_p:
[----:B------:R-:W-:-:S04]  /*16180*/  MOV R16, 0xffffffff ;  /* 0xffffffff00107802 */ /* 0x000fc80000000f00 */
[----:B------:R-:W-:Y:S04]  /*16190*/  WARPSYNC R16 ;  /* 0x0000001000007348 */ /* 0x000fe80003800000 */
[----:B------:R1:W2:Y:S02]  /*161a0*/  SHFL.IDX PT, R5, R9, R5, R3 ;  /* 0x0000000509057389 */ /* 0x0002a400000e0003 */
[----:B-1----:R-:W-:-:S04]  /*161b0*/  MOV R3, 0x0 ;  /* 0x0000000000037802 */ /* 0x002fc80000000f00 */
[----:B--2---:R-:W-:Y:S05]  /*161c0*/  RET.REL.NODEC R2 `(_ZN7cutlass13device_kernelIN5flash19enable_sm80_to_sm89INS1_16FlashAttnFwdSm80INS1_25CollectiveMainloopFwdSm80ILi4ELi1ELb0EN4cute5tupleIJNS5_1CILi128EEENS7_ILi80EEENS7_ILi64EEEEEELi64ENS_10bfloat16_tEfNS_4arch4Sm80ELb1ELb0ELb1ELb1ELb0ELb0ELb1ELb1EEENS1_21CollectiveEpilogueFwdINS6_IJS8_SA_S9_EEENS6_IJNS7_ILi1EEESI_SI_EEESC_SE_Li128ELb1ELb1ELb1ELb0EEENS1_36VarlenDynamicPersistentTileSchedulerILi128ELi80ELi128ELi128ELb1ELb1ELb0ELb1ELb1ELb1EEEEEEEEEvNT_6ParamsE) ;  /* 0xfffe9e3002007950 */ /* 0x004fea0003c3ffff */
        .weak           $__internal_20_$__cuda_sm70_shflsync_up_p
        .type           $__internal_20_$__cuda_sm70_shflsync_up_p,@function
        .size           $__internal_20_$__cuda_sm70_shflsync_up_p,($__internal_21_$__cuda_sm70_votesync_ballot - $__internal_20_$__cuda_sm70_shflsync_up_p)
$__internal_20_$__cuda_sm70_shflsync_up_p:
[----:B------:R-:W-:Y:S02]  /*161d0*/  IMAD.MOV.U32 R4, RZ, RZ, RZ ;  /* 0x000000ffff047224 */ /* 0x000fe400078e00ff */
[----:B------:R-:W-:-:S04]  /*161e0*/  IMAD.MOV.U32 R9, RZ, RZ, -0x1 ;  /* 0xffffffffff097424 */ /* 0x000fc800078e00ff */
[----:B------:R-:W-:Y:S04]  /*161f0*/  WARPSYNC R9 ;  /* 0x0000000900007348 */ /* 0x000fe80003800000 */
[----:B------:R1:W2:Y:S02]  /*16200*/  SHFL.UP PT, R4, R0, R2, R4 ;  /* 0x0400000200047389 */ /* 0x0002a400000e0004 */
[----:B-1----:R-:W-:Y:S02]  /*16210*/  MOV R2, R3 ;  /* 0x0000000300027202 */ /* 0x002fe40000000f00 */
[----:B------:R-:W-:-:S04]  /*16220*/  MOV R3, 0x0 ;  /* 0x0000000000037802 */ /* 0x000fc80000000f00 */
[----:B--2---:R-:W-:Y:S05]  /*16230*/  RET.REL.NODEC R2 `(_ZN7cutlass13device_kernelIN5flash19enable_sm80_to_sm89INS1_16FlashAttnFwdSm80INS1_25CollectiveMainloopFwdSm80ILi4ELi1ELb0EN4cute5tupleIJNS5_1CILi128EEENS7_ILi80EEENS7_ILi64EEEEEELi64ENS_10bfloat16_tEfNS_4arch4Sm80ELb1ELb0ELb1ELb1ELb0ELb0ELb1ELb1EEENS1_21CollectiveEpilogueFwdINS6_IJS8_SA_S9_EEENS6_IJNS7_ILi1EEESI_SI_EEESC_SE_Li128ELb1ELb1ELb1ELb0EEENS1_36VarlenDynamicPersistentTileSchedulerILi128ELi80ELi128ELi128ELb1ELb1ELb0ELb1ELb1ELb1EEEEEEEEEvNT_6ParamsE) ;  /* 0xfffe9dc002007950 */ /* 0x004fea0003c3ffff */
        .weak           $__internal_21_$__cuda_sm70_votesync_ballot
        .type           $__internal_21_$__cuda_sm70_votesync_ballot,@function
        .size           $__internal_21_$__cuda_sm70_votesync_ballot,(.L_x_1639 - $__internal_21_$__cuda_sm70_votesync_ballot)
$__internal_21_$__cuda_sm70_votesync_ballot:
[----:B------:R-:W-:Y:S01]  /*16240*/  ISETP.NE.U32.AND P0, PT, R0, 0x1, PT ;  /* 0x000000010000780c */ /* 0x000fe20003f05070 */
[----:B------:R-:W-:-:S04]  /*16250*/  IMAD.MOV.U32 R3, RZ, RZ, -0x1 ;  /* 0xffffffffff037424 */ /* 0x000fc800078e00ff */
[----:B------:R-:W-:Y:S08]  /*16260*/  WARPSYNC R3 ;  /* 0x0000000300007348 */ /* 0x000ff00003800000 */
[----:B------:R-:W-:-:S04]  /*16270*/  VOTE.ANY R0, PT, !P0 ;  /* 0x0000000000007806 */ /* 0x000fc800040e0100 */
[----:B------:R-:W-:Y:S01]  /*16280*/  LOP3.LUT R0, R0, R3, RZ, 0xc0, !PT ;  /* 0x0000000300007212 */ /* 0x000fe200078ec0ff */
[----:B------:R-:W-:-:S04]  /*16290*/  IMAD.MOV.U32 R3, RZ, RZ, 0x0 ;  /* 0x00000000ff037424 */ /* 0x000fc800078e00ff */
[----:B------:R-:W-:Y:S05]  /*162a0*/  RET.REL.NODEC R2 `(_ZN7cutlass13device_kernelIN5flash19enable_sm80_to_sm89INS1_16FlashAttnFwdSm80INS1_25CollectiveMainloopFwdSm80ILi4ELi1ELb0EN4cute5tupleIJNS5_1CILi128EEENS7_ILi80EEENS7_ILi64EEEEEELi64ENS_10bfloat16_tEfNS_4arch4Sm80ELb1ELb0ELb1ELb1ELb0ELb0ELb1ELb1EEENS1_21CollectiveEpilogueFwdINS6_IJS8_SA_S9_EEENS6_IJNS7_ILi1EEESI_SI_EEESC_SE_Li128ELb1ELb1ELb1ELb0EEENS1_36VarlenDynamicPersistentTileSchedulerILi128ELi80ELi128ELi128ELb1ELb1ELb0ELb1ELb1ELb1EEEEEEEEEvNT_6ParamsE) ;  /* 0xfffe9d5002007950 */ /* 0x000fea0003c3ffff */
.L_x_1357:
        /* <DEDUP_REMOVED lines=13> */
.L_x_1639:


//--------------------- .text._ZN7cutlass13device_kernelIN5flash19enable_sm80_to_sm89INS1_16FlashAttnFwdSm80INS1_25CollectiveMainloopFwdSm80ILi4ELi1ELb0EN4cute5tupleIJNS5_1CILi128EEENS7_ILi80EEENS7_ILi64EEEEEELi64ENS_10bfloat16_tEfNS_4arch4Sm80ELb1ELb0ELb1ELb1ELb0ELb1ELb1ELb1EEENS1_21CollectiveEpilogueFwdINS6_IJS8_SA_S9_EEENS6_IJNS7_ILi1EEESI_SI_EEESC_SE_Li128ELb1ELb1ELb1ELb0EEENS1_36VarlenDynamicPersistentTileSchedulerILi128ELi80ELi128ELi128ELb1ELb1ELb0ELb1ELb1ELb1EEEEEEEEEvNT_6ParamsE --------------------------
	.section	.text._ZN7cutlass13device_kernelIN5flash19enable_sm80_to_sm89INS1_16FlashAttnFwdSm80INS1_25CollectiveMainloopFwdSm80ILi4ELi1ELb0EN4cute5tupleIJNS5_1CILi128EEENS7_ILi80EEENS7_ILi64EEEEEELi64ENS_10bfloat16_tEfNS_4arch4Sm80ELb1ELb0ELb1ELb1ELb0ELb1ELb1ELb1EEENS1_21CollectiveEpilogueFwdINS6_IJS8_SA_S9_EEENS6_IJNS7_ILi1EEESI_SI_EEESC_SE_Li128ELb1ELb1ELb1ELb0EEENS1_36VarlenDynamicPersistentTileSchedulerILi128ELi80ELi128ELi128ELb1ELb1ELb0ELb1ELb1ELb1EEEEEEEEEvNT_6ParamsE,"ax",@progbits
	.sectioninfo	@"SHI_REGISTERS=255"
	.align	128
.text._ZN7cutlass13device_kernelIN5flash19enable_sm80_to_sm89INS1_16FlashAttnFwdSm80INS1_25CollectiveMainloopFwdSm80ILi4ELi1ELb0EN4cute5tupleIJNS5_1CILi128EEENS7_ILi80EEENS7_ILi64EEEEEELi64ENS_10bfloat16_tEfNS_4arch4Sm80ELb1ELb0ELb1ELb1ELb0ELb1ELb1ELb1EEENS1_21CollectiveEpilogueFwdINS6_IJS8_SA_S9_EEENS6_IJNS7_ILi1EEESI_SI_EEESC_SE_Li128ELb1ELb1ELb1ELb0EEENS1_36VarlenDynamicPersistentTileSchedulerILi128ELi80ELi128ELi128ELb1ELb1ELb0ELb1ELb1ELb1EEEEEEEEEvNT_6ParamsE:
        .type           _ZN7cutlass13device_kernelIN5flash19enable_sm80_to_sm89INS1_16FlashAttnFwdSm80INS1_25CollectiveMainloopFwdSm80ILi4ELi1ELb0EN4cute5tupleIJNS5_1CILi128EEENS7_ILi80EEENS7_ILi64EEEEEELi64ENS_10bfloat16_tEfNS_4arch4Sm80ELb1ELb0ELb1ELb1ELb0ELb1ELb1ELb1EEENS1_21CollectiveEpilogueFwdINS6_IJS8_SA_S9_EEENS6_IJNS7_ILi1EEESI_SI_EEESC_SE_Li128ELb1ELb1ELb1ELb0EEENS1_36VarlenDynamicPersistentTileSchedulerILi128ELi80ELi128ELi128ELb1ELb1ELb0ELb1ELb1ELb1EEEEEEEEEvNT_6ParamsE,@function
        .size           _ZN7cutlass13device_kernelIN5flash19enable_sm80_to_sm89INS1_16FlashAttnFwdSm80INS1_25CollectiveMainloopFwdSm80ILi4ELi1ELb0EN4cute5tupleIJNS5_1CILi128EEENS7_ILi80EEENS7_ILi64EEEEEELi64ENS_10bfloat16_tEfNS_4arch4Sm80ELb1ELb0ELb1ELb1ELb0ELb1ELb1ELb1EEENS1_21CollectiveEpilogueFwdINS6_IJS8_SA_S9_EEENS6_IJNS7_ILi1EEESI_SI_EEESC_SE_Li128ELb1ELb1ELb1ELb0EEENS1_36VarlenDynamicPersistentTileSchedulerILi128ELi80ELi128ELi128ELb1ELb1ELb0ELb1ELb1ELb1EEEEEEEEEvNT_6ParamsE,(.L_x_1644 - _ZN7cutlass13device_kernelIN5flash19enable_sm80_to_sm89INS1_16FlashAttnFwdSm80INS1_25CollectiveMainloopFwdSm80ILi4ELi1ELb0EN4cute5tupleIJNS5_1CILi128EEENS7_ILi80EEENS7_ILi64EEEEEELi64ENS_10bfloat16_tEfNS_4arch4Sm80ELb1ELb0ELb1ELb1ELb0ELb1ELb1ELb1EEENS1_21CollectiveEpilogueFwdINS6_IJS8_SA_S9_EEENS6_IJNS7_ILi1EEESI_SI_EEESC_SE_Li128ELb1ELb1ELb1ELb0EEENS1_36VarlenDynamicPersistentTileSchedulerILi128ELi80ELi128ELi128ELb1ELb1ELb0ELb1ELb1ELb1EEEEEEEEEvNT_6ParamsE)
        .other          _ZN7cutlass13device_kernelIN5flash19enable_sm80_to_sm89INS1_16FlashAttnFwdSm80INS1_25CollectiveMainloopFwdSm80ILi4ELi1ELb0EN4cute5tupleIJNS5_1CILi128EEENS7_ILi80EEENS7_ILi64EEEEEELi64ENS_10bfloat16_tEfNS_4arch4Sm80ELb1ELb0ELb1ELb1ELb0ELb1ELb1ELb1EEENS1_21CollectiveEpilogueFwdINS6_IJS8_SA_S9_EEENS6_IJNS7_ILi1EEESI_SI_EEESC_SE_Li128ELb1ELb1ELb1ELb0EEENS1_36VarlenDynamicPersistentTileSchedulerILi128ELi80ELi128ELi128ELb1ELb1ELb0ELb1ELb1ELb1EEEEEEEEEvNT_6ParamsE,@"STO_CUDA_ENTRY STV_DEFAULT"
_ZN7cutlass13device_kernelIN5flash19enable_sm80_to_sm89INS1_16FlashAttnFwdSm80INS1_25CollectiveMainloopFwdSm80ILi4ELi1ELb0EN4cute5tupleIJNS5_1CILi128EEENS7_ILi80EEENS7_ILi64EEEEEELi64ENS_10bfloat16_tEfNS_4arch4Sm80ELb1ELb0ELb1ELb1ELb0ELb1ELb1ELb1EEENS1_21CollectiveEpilogueFwdINS6_IJS8_SA_S9_EEENS6_IJNS7_ILi1EEESI_SI_EEESC_SE_Li128ELb1ELb1ELb1ELb0EEENS1_36VarlenDynamicPersistentTileSchedulerILi128ELi80ELi128ELi128ELb1ELb1ELb0ELb1ELb1ELb1EEEEEEEEEvNT_6ParamsE:
        /* <DEDUP_REMOVED lines=54> */
.L_x_1363:
        /* <DEDUP_REMOVED lines=16> */
.L_x_1557:
        /* <DEDUP_REMOVED lines=16> */
.L_x_1558:
[----:B--2---:R-:W-:-:S05]  /*0560*/  IMAD R0, R0, c[0x0][0x538], RZ ;  /* 0x00014e0000007a24 */ /* 0x004fca00078e02ff */
[----:B------:R-:W-:-:S04]  /*0570*/  IADD3 R6, R0, R6, RZ ;  /* 0x0000000600067210 */ /* 0x000fc80007ffe0ff */
[----:B------:R-:W-:-:S13]  /*0580*/  ISETP.GT.AND P0, PT, R6, UR4, PT ;  /* 0x0000000406007c0c */ /* 0x000fda000bf04270 */
[----:B-1----:R-:W-:Y:S05]  /*0590*/  @!P0 BRA `(.L_x_1363) ;  /* 0xfffffdc000008947 */ /* 0x002fea000383ffff */
.L_x_1359:
[----:B------:R-:W-:-:S05]  /*05a0*/  IADD3 R12, -R0, R6, RZ ;  /* 0x00000006000c7210 */ /* 0x000fca0007ffe1ff */
[----:B------:R-:W-:-:S05]  /*05b0*/  IMAD R0, R4, c[0x0][0x538], R12 ;  /* 0x00014e0004007a24 */ /* 0x000fca00078e020c */
[----:B------:R-:W-:Y:S01]  /*05c0*/  ISETP.GT.AND P0, PT, R0, UR4, PT ;  /* 0x0000000400007c0c */ /* 0x000fe2000bf04270 */
[----:B------:R-:W-:-:S12]  /*05d0*/  BRA.DIV ~URZ, `(.L_x_1364) ;  /* 0x0001e0827f007947 */ /* 0x000fd8000b800000 */
[----:B------:R-:W-:-:S04]  /*05e0*/  VOTE.ANY R6, PT, !P0 ;  /* 0x0000000000067806 */ /* 0x000fc800040e0100 */
.L_x_1559:
[----:B------:R-:W1:Y:S02]  /*05f0*/  POPC R0, R6 ;  /* 0x0000000600007309 */ /* 0x000e640000000000 */
[----:B-1----:R-:W-:-:S05]  /*0600*/  IADD3 R2, R0, R7, RZ ;  /* 0x0000000700027210 */ /* 0x002fca0007ffe0ff */
[----:B------:R1:W-:Y:S01]  /*0610*/  STL [R1+0x54], R2 ;  /* 0x0000540201007387 */ /* 0x0003e20000100800 */
[----:B------:R-:W-:Y:S05]  /*0620*/  BRA.DIV ~URZ, `(.L_x_1365) ;  /* 0x0001e0827f007947 */ /* 0x000fea000b800000 */
[----:B------:R2:W3:Y:S01]  /*0630*/  SHFL.IDX PT, R13, R9, R0, 0x1f ;  /* 0x00001f00090d7589 */ /* 0x0004e200000e0000 */
[----:B------:R-:W-:-:S03]  /*0640*/  MOV R5, RZ ;  /* 0x000000ff00057202 */ /* 0x000fc60000000f00 */
[----:B------:R2:W4:Y:S04]  /*0650*/  SHFL.IDX PT, R9, R8, R0, 0x1f ;  /* 0x00001f0008097589 */ /* 0x00052800000e0000 */
.L_x_1560:
[----:B------:R-:W-:Y:S01]  /*0660*/  ISETP.NE.AND P0, PT, R6, RZ, PT ;  /* 0x000000ff0600720c */ /* 0x000fe20003f05270 */
[----:B------:R-:W-:-:S12]  /*0670*/  BSSY B0, `(.L_x_1366) ;  /* 0x0000005000007945 */ /* 0x000fd80003800000 */
[----:B------:R-:W-:Y:S05]  /*0680*/  @!P0 BRA `(.L_x_1367) ;  /* 0x0000003000008947 */ /* 0x000fea0003800000 */
[----:B------:R-:W-:Y:S01]  /*0690*/  IADD3 R10, R0, -0x1, RZ ;  /* 0xffffffff000a7810 */ /* 0x000fe20007ffe0ff */
[----:B------:R-:W-:Y:S05]  /*06a0*/  BRA.DIV ~URZ, `(.L_x_1368) ;  /* 0x0001e0e27f007947 */ /* 0x000fea000b800000 */
[----:B------:R1:W2:Y:S02]  /*06b0*/  SHFL.IDX PT, R5, R4, R10, 0x1f ;  /* 0x00001f0a04057589 */ /* 0x0002a400000e0000 */
.L_x_1367:
[----:B------:R-:W-:Y:S05]  /*06c0*/  BSYNC B0 ;  /* 0x0000000000007941 */ /* 0x000fea0003800000 */
.L_x_1366:
        /* <DEDUP_REMOVED lines=69> */
.L_x_1370:
        /* <DEDUP_REMOVED lines=70> */
.L_x_1371:
[----:B------:R-:W-:Y:S05]  /*0f80*/  BSYNC B0 ;  /* 0x0000000000007941 */ /* 0x000fea0003800000 */
.L_x_1369:
[----:B------:R-:W-:-:S04]  /*0f90*/  LOP3.LUT R0, RZ, R0, RZ, 0x33, !PT ;  /* 0x00000000ff007212 */ /* 0x000fc800078e33ff */
[----:B------:R-:W-:-:S05]  /*0fa0*/  IADD3 R0, R0, R13, RZ ;  /* 0x0000000d00007210 */ /* 0x000fca0007ffe0ff */
[----:B------:R2:W-:Y:S01]  /*0fb0*/  STL [R1+0x4c], R0 ;  /* 0x00004c0001007387 */ /* 0x0005e20000100800 */
[----:B------:R-:W-:Y:S05]  /*0fc0*/  BRA `(.L_x_1372) ;  /* 0x0000006000007947 */ /* 0x000fea0003800000 */
.L_x_1360:
[----:B------:R-:W-:Y:S01]  /*0fd0*/  MOV R0, UR4 ;  /* 0x0000000400007c02 */ /* 0x000fe20008000f00 */
[----:B------:R-:W-:Y:S04]  /*0fe0*/  STL [R1+0x4c], RZ ;  /* 0x00004cff01007387 */ /* 0x000fe80000100800 */
[----:B------:R-:W-:Y:S04]  /*0ff0*/  STL [R1+0x50], RZ ;  /* 0x000050ff01007387 */ /* 0x000fe80000100800 */
[----:B------:R1:W-:Y:S02]  /*1000*/  STL [R1+0x48], R0 ;  /* 0x0000480001007387 */ /* 0x0003e40000100800 */
[----:B-1----:R-:W-:-:S05]  /*1010*/  MOV R0, c[0x0][0x53c] ;  /* 0x00014f0000007a02 */ /* 0x002fca0000000f00 */
[----:B------:R1:W-:Y:S02]  /*1020*/  STL [R1+0x54], R0 ;  /* 0x0000540001007387 */ /* 0x0003e40000100800 */
.L_x_1372:
        /* <DEDUP_REMOVED lines=8> */
.L_x_1358:
        /* <DEDUP_REMOVED lines=8> */
[----:B---3--:R-:W-:Y:S02]  /*1130*/  LOP3.LUT R4, R14, 0xfffffff8, RZ, 0xc0, !PT ;  /* 0xfffffff80e047812 */ /* 0x008fe400078ec0ff */
[----:B------:R-:W-:Y:S01]  /*1140*/  LEA.HI R7, R15, R16, RZ, 0x4 ;  /* 0x000000100f077211 */ /* 0x000fe200078f20ff */
[----:B------:R-:W-:Y:S01]  /*1150*/  IMAD.SHL.U32 R3, R3, 0x40, RZ ;  /* 0x0000004003037824 */ /* 0x000fe200078e00ff */
[----:B------:R-:W-:Y:S01]  /*1160*/  LOP3.LUT R2, R0, 0xfffffffc, RZ, 0xc0, !PT ;  /* 0xfffffffc00027812 */ /* 0x000fe200078ec0ff */
[----:B------:R-:W-:Y:S01]  /*1170*/  IMAD.IADD R0, R16, 0x1, -R4 ;  /* 0x0000000110007824 */ /* 0x000fe200078e0a04 */
[----:B------:R-:W-:-:S02]  /*1180*/  SHF.R.S32.HI R8, RZ, 0x4, R7 ;  /* 0x00000004ff087819 */ /* 0x000fc40000011407 */
[----:B------:R-:W-:Y:S01]  /*1190*/  LOP3.LUT R3, R3, 0x1c0, RZ, 0xc0, !PT ;  /* 0x000001c003037812 */ /* 0x000fe200078ec0ff */
[----:B------:R-:W-:Y:S01]  /*11a0*/  IMAD.IADD R2, R16, 0x1, -R2 ;  /* 0x0000000110027824 */ /* 0x000fe200078e0a02 */
[----:B------:R-:W-:Y:S01]  /*11b0*/  LEA.HI R5, R7, R8, RZ, 0x1 ;  /* 0x0000000807057211 */ /* 0x000fe200078f08ff */
[----:B------:R-:W-:Y:S01]  /*11c0*/  IMAD.SHL.U32 R6, R0, 0x8, RZ ;  /* 0x0000000800067824 */ /* 0x000fe200078e00ff */
[----:B------:R-:W-:Y:S02]  /*11d0*/  SHF.R.U32.HI R4, RZ, 0x3, R3 ;  /* 0x00000003ff047819 */ /* 0x000fe40000011603 */
[----:B------:R-:W-:Y:S02]  /*11e0*/  LEA.HI R11, R2, R2, RZ, 0x1 ;  /* 0x00000002020b7211 */ /* 0x000fe400078f08ff */
[----:B------:R-:W-:Y:S02]  /*11f0*/  LOP3.LUT R5, R5, 0xfffffffe, RZ, 0xc0, !PT ;  /* 0xfffffffe05057812 */ /* 0x000fe400078ec0ff */
[----:B------:R-:W-:-:S02]  /*1200*/  LOP3.LUT R6, R3, 0x38, R6, 0xf8, !PT ;  /* 0x0000003803067812 */ /* 0x000fc400078ef806 */
[----:B------:R-:W-:Y:S01]  /*1210*/  LOP3.LUT R3, R11, 0x1ffffffe, RZ, 0xc0, !PT ;  /* 0x1ffffffe0b037812 */ /* 0x000fe200078ec0ff */
[----:B------:R-:W-:Y:S01]  /*1220*/  IMAD.IADD R12, R8, 0x1, -R5 ;  /* 0x00000001080c7824 */ /* 0x000fe200078e0a05 */
[----:B------:R-:W-:Y:S02]  /*1230*/  LEA.HI R5, R15, R16, RZ, 0x5 ;  /* 0x000000100f057211 */ /* 0x000fe400078f28ff */
[----:B------:R-:W-:Y:S01]  /*1240*/  LOP3.LUT R218, R6, R4, RZ, 0x3c, !PT ;  /* 0x0000000406da7212 */ /* 0x000fe200078e3cff */
[----:B------:R-:W-:Y:S01]  /*1250*/  IMAD.IADD R13, R2, 0x1, -R3 ;  /* 0x00000001020d7824 */ /* 0x000fe200078e0a03 */
[----:B------:R-:W-:Y:S02]  /*1260*/  LOP3.LUT R3, R7, 0xfffffff0, RZ, 0xc0, !PT ;  /* 0xfffffff007037812 */ /* 0x000fe400078ec0ff */
[----:B------:R-:W-:Y:S02]  /*1270*/  LOP3.LUT R2, R5, 0xffffffe0, RZ, 0xc0, !PT ;  /* 0xffffffe005027812 */ /* 0x000fe400078ec0ff */
[----:B------:R-:W-:Y:S01]  /*1280*/  SHF.R.S32.HI R9, RZ, 0x5, R5 ;  /* 0x00000005ff097819 */ /* 0x000fe20000011405 */
[C---:B------:R-:W-:Y:S01]  /*1290*/  IMAD.IADD R4, R16.reuse, 0x1, -R3 ;  /* 0x0000000110047824 */ /* 0x040fe200078e0a03 */
[----:B------:R-:W-:Y:S01]  /*12a0*/  SHF.R.S32.HI R6, RZ, 0x1f, R5 ;  /* 0x0000001fff067819 */ /* 0x000fe20000011405 */
[----:B------:R-:W-:Y:S01]  /*12b0*/  IMAD.IADD R5, R16, 0x1, -R2 ;  /* 0x0000000110057824 */ /* 0x000fe200078e0a02 */
[----:B------:R-:W-:-:S02]  /*12c0*/  LOP3.LUT P1, RZ, R0, 0x2, RZ, 0xc0, !PT ;  /* 0x0000000200ff7812 */ /* 0x000fc4000782c0ff */
[C---:B------:R-:W-:Y:S01]  /*12d0*/  LOP3.LUT P0, RZ, R0.reuse, 0x4, RZ, 0xc0, !PT ;  /* 0x0000000400ff7812 */ /* 0x040fe2000780c0ff */
[----:B------:R-:W-:Y:S01]  /*12e0*/  IMAD.SHL.U32 R0, R0, 0x40, RZ ;  /* 0x0000004000007824 */ /* 0x000fe200078e00ff */
[----:B------:R-:W-:Y:S02]  /*12f0*/  SHF.R.S32.HI R10, RZ, 0x1f, R4 ;  /* 0x0000001fff0a7819 */ /* 0x000fe40000011404 */
[----:B------:R-:W-:Y:S02]  /*1300*/  LEA.HI R3, R6, R9, RZ, 0x2 ;  /* 0x0000000906037211 */ /* 0x000fe400078f10ff */
[----:B------:R-:W-:Y:S02]  /*1310*/  SHF.R.S32.HI R6, RZ, 0x1f, R5 ;  /* 0x0000001fff067819 */ /* 0x000fe40000011405 */
[----:B------:R-:W-:Y:S02]  /*1320*/  LEA.HI R10, R10, R4, RZ, 0x3 ;  /* 0x000000040a0a7211 */ /* 0x000fe400078f18ff */
[----:B------:R-:W-:-:S02]  /*1330*/  LOP3.LUT R2, R0, 0x1c0, RZ, 0xc0, !PT ;  /* 0x000001c000027812 */ /* 0x000fc400078ec0ff */
[----:B------:R-:W-:Y:S02]  /*1340*/  LOP3.LUT R3, R3, 0xffffffc, RZ, 0xc0, !PT ;  /* 0x0ffffffc03037812 */ /* 0x000fe400078ec0ff */
[----:B------:R-:W-:Y:S02]  /*1350*/  LEA.HI R0, R6, R5, RZ, 0x2 ;  /* 0x0000000506007211 */ /* 0x000fe400078f10ff */
[----:B------:R-:W-:Y:S01]  /*1360*/  LOP3.LUT R7, R10, 0xfffffff8, RZ, 0xc0, !PT ;  /* 0xfffffff80a077812 */ /* 0x000fe200078ec0ff */
[----:B------:R-:W-:Y:S01]  /*1370*/  IMAD.IADD R3, R9, 0x1, -R3 ;  /* 0x0000000109037824 */ /* 0x000fe200078e0a03 */
[----:B------:R-:W-:Y:S02]  /*1380*/  LOP3.LUT R8, R2, 0x8, R14, 0xf8, !PT ;  /* 0x0000000802087812 */ /* 0x000fe400078ef80e */
[----:B------:R-:W-:Y:S01]  /*1390*/  SHF.R.U32.HI R6, RZ, 0x3, R2 ;  /* 0x00000003ff067819 */ /* 0x000fe20000011602 */
[----:B------:R-:W-:Y:S01]  /*13a0*/  IMAD.IADD R4, R4, 0x1, -R7 ;  /* 0x0000000104047824 */ /* 0x000fe200078e0a07 */
[----:B------:R-:W-:-:S02]  /*13b0*/  SHF.R.S32.HI R2, RZ, 0x2, R0 ;  /* 0x00000002ff027819 */ /* 0x000fc40000011400 */
[----:B------:R-:W-:Y:S02]  /*13c0*/  LOP3.LUT R0, R0, 0x7ffffffc, RZ, 0xc0, !PT ;  /* 0x7ffffffc00007812 */ /* 0x000fe400078ec0ff */
[----:B------:R-:W-:Y:S01]  /*13d0*/  LOP3.LUT R7, R8, R6, RZ, 0x3c, !PT ;  /* 0x0000000608077212 */ /* 0x000fe200078e3cff */
[----:B------:R-:W-:Y:S01]  /*13e0*/  IMAD R8, R3, 0x10, R2 ;  /* 0x0000001003087824 */ /* 0x000fe200078e0202 */
[----:B------:R-:W-:Y:S01]  /*13f0*/  LEA.HI R3, R15, R16, RZ, 0x6 ;  /* 0x000000100f037211 */ /* 0x000fe200078f30ff */
[----:B------:R-:W-:Y:S01]  /*1400*/  IMAD.SHL.U32 R2, R11, 0x20, RZ ;  /* 0x000000200b027824 */ /* 0x000fe200078e00ff */
[C---:B------:R-:W-:Y:S01]  /*1410*/  LOP3.LUT P3, RZ, R4.reuse, 0x2, RZ, 0xc0, !PT ;  /* 0x0000000204ff7812 */ /* 0x040fe2000786c0ff */
[----:B------:R-:W-:Y:S01]  /*1420*/  IMAD.IADD R11, R5, 0x1, -R0 ;  /* 0x00000001050b7824 */ /* 0x000fe200078e0a00 */
[C---:B------:R-:W-:Y:S01]  /*1430*/  LOP3.LUT P2, RZ, R4.reuse, 0x4, RZ, 0xc0, !PT ;  /* 0x0000000404ff7812 */ /* 0x040fe2000784c0ff */
[----:B------:R-:W-:Y:S01]  /*1440*/  IMAD.SHL.U32 R0, R4, 0x40, RZ ;  /* 0x0000004004007824 */ /* 0x000fe200078e00ff */
[----:B------:R-:W-:Y:S01]  /*1450*/  LOP3.LUT R2, R2, 0xffffffc0, RZ, 0xc0, !PT ;  /* 0xffffffc002027812 */ /* 0x000fe200078ec0ff */
[----:B------:R-:W-:-:S02]  /*1460*/  IMAD.SHL.U32 R5, R3, 0x8, RZ ;  /* 0x0000000803057824 */ /* 0x000fc400078e00ff */
[----:B------:R-:W-:Y:S01]  /*1470*/  IMAD.SHL.U32 R3, R12, 0x8, RZ ;  /* 0x000000080c037824 */ /* 0x000fe200078e00ff */
[----:B------:R-:W-:Y:S01]  /*1480*/  LOP3.LUT R0, R0, 0x1c0, RZ, 0xc0, !PT ;  /* 0x000001c000007812 */ /* 0x000fe200078ec0ff */
[----:B------:R-:W-:Y:S01]  /*1490*/  IMAD R6, R13, 0x8, R2 ;  /* 0x000000080d067824 */ /* 0x000fe200078e0202 */
[----:B------:R-:W-:Y:S01]  /*14a0*/  LOP3.LUT R218, R218, 0x7ffffe00, R5, 0xf8, !PT ;  /* 0x7ffffe00dada7812 */ /* 0x000fe200078ef805 */
[----:B------:R-:W-:Y:S01]  /*14b0*/  IMAD.SHL.U32 R5, R10, 0x40, RZ ;  /* 0x000000400a057824 */ /* 0x000fe200078e00ff */
[----:B------:R-:W-:Y:S01]  /*14c0*/  LOP3.LUT R3, R0, 0x8, R3, 0xf8, !PT ;  /* 0x0000000800037812 */ /* 0x000fe200078ef803 */
[----:B------:R-:W-:Y:S01]  /*14d0*/  IMAD.SHL.U32 R4, R9, 0x400, RZ ;  /* 0x0000040009047824 */ /* 0x000fe200078e00ff */
[----:B------:R-:W-:Y:S01]  /*14e0*/  SHF.R.U32.HI R2, RZ, 0x3, R0 ;  /* 0x00000003ff027819 */ /* 0x000fe20000011600 */
[----:B------:R-:W-:Y:S02]  /*14f0*/  IMAD R0, R12, 0x200, R7 ;  /* 0x000002000c007824 */ /* 0x000fe400078e0207 */
[----:B------:R-:W-:Y:S01]  /*1500*/  IMAD.SHL.U32 R218, R218, 0x2, RZ ;  /* 0x00000002dada7824 */ /* 0x000fe200078e00ff */
[----:B------:R-:W-:-:S02]  /*1510*/  LOP3.LUT R2, R3, R2, RZ, 0x3c, !PT ;  /* 0x0000000203027212 */ /* 0x000fc400078e3cff */
[----:B------:R-:W-:Y:S01]  /*1520*/  LOP3.LUT R3, R5, 0xfffffe00, RZ, 0xc0, !PT ;  /* 0xfffffe0005037812 */ /* 0x000fe200078ec0ff */
[----:B------:R-:W-:Y:S01]  /*1530*/  IMAD.IADD R5, R8, 0x1, R6 ;  /* 0x0000000108057824 */ /* 0x000fe200078e0206 */
[----:B------:R-:W-:Y:S01]  /*1540*/  LEA R200, R0, 0x2900, 0x1 ;  /* 0x0000290000c87811 */ /* 0x000fe200078e08ff */
[----:B------:R-:W-:Y:S01]  /*1550*/  IMAD.MOV.U32 R6, RZ, RZ, 0x40 ;  /* 0x00000040ff067424 */ /* 0x000fe200078e00ff */
[----:B------:R-:W-:Y:S02]  /*1560*/  IADD3 R4, R2, R3, R4 ;  /* 0x0000000302047210 */ /* 0x000fe40007ffe004 */
[----:B------:R1:W-:Y:S01]  /*1570*/  STL [R1+0x60], R5 ;  /* 0x0000600501007387 */ /* 0x0003e20000100800 */
[----:B------:R-:W-:Y:S02]  /*1580*/  IADD3 R211, R200, 0x20, RZ ;  /* 0x00000020c8d37810 */ /* 0x000fe40007ffe0ff */
[----:B------:R-:W-:Y:S02]  /*1590*/  LEA R207, R4, 0x5100, 0x1 ;  /* 0x0000510004cf7811 */ /* 0x000fe400078e08ff */
[----:B------:R-:W-:-:S02]  /*15a0*/  SEL R0, R6, 0xffffffc0, !P0 ;  /* 0xffffffc006007807 */ /* 0x000fc40004000000 */
[----:B------:R-:W-:-:S03]  /*15b0*/  @P1 IADD3 R211, R200, -0x20, RZ ;  /* 0xffffffe0c8d31810 */ /* 0x000fc60007ffe0ff */
[----:B------:R-:W-:Y:S01]  /*15c0*/  IMAD.IADD R206, R200, 0x1, R0 ;  /* 0x00000001c8ce7824 */ /* 0x000fe200078e0200 */
[C---:B------:R-:W-:Y:S01]  /*15d0*/  IADD3 R215, R211.reuse, 0x800, RZ ;  /* 0x00000800d3d77810 */ /* 0x040fe20007ffe0ff */
[----:B------:R-:W-:Y:S01]  /*15e0*/  IMAD.IADD R203, R0, 0x1, R211 ;  /* 0x0000000100cb7824 */ /* 0x000fe200078e02d3 */
[C---:B------:R-:W-:Y:S02]  /*15f0*/  IADD3 R214, R211.reuse, 0x1000, RZ ;  /* 0x00001000d3d67810 */ /* 0x040fe40007ffe0ff */
[C---:B------:R-:W-:Y:S02]  /*1600*/  IADD3 R213, R211.reuse, 0x1800, RZ ;  /* 0x00001800d3d57810 */ /* 0x040fe40007ffe0ff */
[----:B------:R-:W-:Y:S02]  /*1610*/  IADD3 R212, R211, 0x2000, RZ ;  /* 0x00002000d3d47810 */ /* 0x000fe40007ffe0ff */
[----:B-1----:R-:W-:Y:S01]  /*1620*/  LOP3.LUT R5, R2, R3, RZ, 0xfc, !PT ;  /* 0x0000000302057212 */ /* 0x002fe200078efcff */
[----:B------:R-:W-:-:S02]  /*1630*/  IMAD.SHL.U32 R3, R11, 0x2, RZ ;  /* 0x000000020b037824 */ /* 0x000fc400078e00ff */
[----:B------:R-:W-:Y:S01]  /*1640*/  IMAD.MOV.U32 R2, RZ, RZ, 0x20 ;  /* 0x00000020ff027424 */ /* 0x000fe200078e00ff */
[----:B------:R-:W-:Y:S02]  /*1650*/  LEA R201, R5, 0x100, 0x1 ;  /* 0x0000010005c97811 */ /* 0x000fe400078e08ff */
[----:B------:R1:W-:Y:S02]  /*1660*/  STL [R1+0x40], R3 ;  /* 0x0000400301007387 */ /* 0x0003e40000100800 */
[----:B------:R-:W-:-:S05]  /*1670*/  SEL R2, R2, 0xffffffe0, !P3 ;  /* 0xffffffe002027807 */ /* 0x000fca0005800000 */
[----:B------:R-:W-:Y:S02]  /*1680*/  IMAD.IADD R210, R207, 0x1, R2 ;  /* 0x00000001cfd27824 */ /* 0x000fe400078e0202 */
[----:B------:R-:W-:Y:S01]  /*1690*/  IMAD.IADD R205, R2, 0x1, R201 ;  /* 0x0000000102cd7824 */ /* 0x000fe200078e02c9 */
[----:B-1----:R-:W-:-:S05]  /*16a0*/  SEL R3, R6, 0xffffffc0, !P2 ;  /* 0xffffffc006037807 */ /* 0x002fca0005000000 */
[----:B------:R-:W-:Y:S02]  /*16b0*/  IMAD.IADD R208, R207, 0x1, R3 ;  /* 0x00000001cfd07824 */ /* 0x000fe400078e0203 */
[----:B------:R-:W-:Y:S02]  /*16c0*/  IMAD.IADD R202, R3, 0x1, R201 ;  /* 0x0000000103ca7824 */ /* 0x000fe400078e02c9 */
[C---:B------:R-:W-:Y:S02]  /*16d0*/  IMAD.IADD R209, R2.reuse, 0x1, R208 ;  /* 0x0000000102d17824 */ /* 0x040fe400078e02d0 */
[----:B------:R-:W-:Y:S02]  /*16e0*/  IMAD.IADD R204, R2, 0x1, R202 ;  /* 0x0000000102cc7824 */ /* 0x000fe400078e02ca */
.L_x_1556:
[----:B------:R-:W2:Y:S01]  /*16f0*/  LDL R0, [R1+0x54] ;  /* 0x0000540001007983 */ /* 0x000ea20000100800 */
[----:B------:R-:W-:Y:S01]  /*1700*/  IMAD.MOV.U32 R174, RZ, RZ, 0x4 ;  /* 0x00000004ffae7424 */ /* 0x000fe200078e00ff */
[----:B------:R-:W-:Y:S02]  /*1710*/  ISETP.NE.U32.AND P4, PT, RZ, c[0x0][0x360], PT ;  /* 0x0000d800ff007a0c */ /* 0x000fe40003f85070 */
[----:B------:R-:W3:Y:S02]  /*1720*/  LDL R9, [R1+0x50] ;  /* 0x0000500001097983 */ /* 0x000ee40000100800 */
[----:B------:R-:W-:Y:S01]  /*1730*/  ISETP.NE.AND.EX P4, PT, RZ, c[0x0][0x364], PT, P4 ;  /* 0x0000d900ff007a0c */ /* 0x000fe20003f85340 */
[----:B--2---:R-:W-:-:S05]  /*1740*/  IMAD.WIDE R2, R0, R174, c[0x0][0x588] ;  /* 0x0001620000027625 */ /* 0x004fca00078e02ae */
        /* <DEDUP_REMOVED lines=8> */
[----:B------:R-:W-:-:S02]  /*17d0*/  IMAD.MOV.U32 R159, RZ, RZ, RZ ;  /* 0x000000ffff9f7224 */ /* 0x000fc400078e00ff */
[----:B------:R-:W-:Y:S01]  /*17e0*/  IMAD.MOV.U32 R13, RZ, RZ, RZ ;  /* 0x000000ffff0d7224 */ /* 0x000fe200078e00ff */
[----:B--2---:R-:W-:Y:S01]  /*17f0*/  SHF.R.S32.HI R138, RZ, 0x1f, R37 ;  /* 0x0000001fff8a7819 */ /* 0x004fe20000011425 */
[----:B------:R1:W-:Y:S01]  /*1800*/  STL [R1+0x58], R37 ;  /* 0x0000582501007387 */ /* 0x0003e20000100800 */
[C---:B------:R-:W-:Y:S02]  /*1810*/  @P4 LEA R2, P0, R37.reuse, c[0x0][0x360], 0x2 ;  /* 0x0000d80025024a11 */ /* 0x040fe400078010ff */
[C---:B------:R-:W-:Y:S02]  /*1820*/  @P2 LEA R4, P1, R37.reuse, c[0x0][0x370], 0x2 ;  /* 0x0000dc0025042a11 */ /* 0x040fe400078210ff */
[C-C-:B------:R-:W-:Y:S02]  /*1830*/  @P4 LEA.HI.X R3, R37.reuse, c[0x0][0x364], R138.reuse, 0x2, P0 ;  /* 0x0000d90025034a11 */ /* 0x140fe400000f148a */
[----:B------:R-:W-:-:S03]  /*1840*/  @P2 LEA.HI.X R5, R37, c[0x0][0x374], R138, 0x2, P1 ;  /* 0x0000dd0025052a11 */ /* 0x000fc600008f148a */
[----:B------:R2:W4:Y:S01]  /*1850*/  @P4 LDG.E R0, [R2.64] ;  /* 0x0000000802004981 */ /* 0x000522000c1e1900 */
[----:B------:R-:W-:-:S03]  /*1860*/  ISETP.NE.U32.AND P0, PT, RZ, c[0x0][0x350], PT ;  /* 0x0000d400ff007a0c */ /* 0x000fc60003f05070 */
[----:B------:R1:W5:Y:S01]  /*1870*/  @P2 LDG.E R161, [R4.64] ;  /* 0x0000000804a12981 */ /* 0x000362000c1e1900 */
[----:B------:R-:W-:Y:S02]  /*1880*/  ISETP.NE.AND.EX P6, PT, RZ, c[0x0][0x354], PT, P0 ;  /* 0x0000d500ff007a0c */ /* 0x000fe40003fc5300 */
[----:B------:R-:W-:-:S04]  /*1890*/  LEA R6, P2, R37, c[0x0][0x348], 0x2 ;  /* 0x0000d20025067a11 */ /* 0x000fc800078410ff */
[----:B------:R-:W-:-:S05]  /*18a0*/  LEA.HI.X R7, R37, c[0x0][0x34c], R138, 0x2, P2 ;  /* 0x0000d30025077a11 */ /* 0x000fca00010f148a */
[----:B------:R3:W5:Y:S01]  /*18b0*/  @P3 LDG.E R159, [R6.64] ;  /* 0x00000008069f3981 */ /* 0x000762000c1e1900 */
[C---:B--2---:R-:W-:Y:S02]  /*18c0*/  LEA R2, P0, R37.reuse, c[0x0][0x358], 0x2 ;  /* 0x0000d60025027a11 */ /* 0x044fe400078010ff */
[C---:B-1----:R-:W-:Y:S02]  /*18d0*/  LEA R4, P1, R37.reuse, c[0x0][0x350], 0x2 ;  /* 0x0000d40025047a11 */ /* 0x042fe400078210ff */
[C-C-:B------:R-:W-:Y:S02]  /*18e0*/  LEA.HI.X R3, R37.reuse, c[0x0][0x35c], R138.reuse, 0x2, P0 ;  /* 0x0000d70025037a11 */ /* 0x140fe400000f148a */
[----:B------:R-:W-:-:S03]  /*18f0*/  LEA.HI.X R5, R37, c[0x0][0x354], R138, 0x2, P1 ;  /* 0x0000d50025057a11 */ /* 0x000fc600008f148a */
[----:B------:R1:W5:Y:S04]  /*1900*/  @P5 LDG.E R13, [R2.64] ;  /* 0x00000008020d5981 */ /* 0x000368000c1e1900 */
[----:B------:R1:W5:Y:S01]  /*1910*/  @P6 LDG.E R160, [R4.64] ;  /* 0x0000000804a06981 */ /* 0x000362000c1e1900 */
[----:B---3--:R-:W-:-:S05]  /*1920*/  LOP3.LUT R36, R9, 0xffff, RZ, 0xc0, !PT ;  /* 0x0000ffff09247812 */ /* 0x008fca00078ec0ff */
[----:B------:R1:W-:Y:S01]  /*1930*/  STL [R1+0x5c], R36 ;  /* 0x00005c2401007387 */ /* 0x0003e20000100800 */
[----:B------:R-:W-:Y:S01]  /*1940*/  YIELD ;  /* 0x0000000000007946 */ /* 0x000fe20003800000 */
[----:B------:R-:W-:Y:S02]  /*1950*/  P2R R14, PR, RZ, 0x40 ;  /* 0x00000040ff0e7803 */ /* 0x000fe40000000000 */
[----:B----4-:R1:W-:Y:S01]  /*1960*/  @P4 STL [R1+0x8], R0 ;  /* 0x0000080001004387 */ /* 0x0103e20000100800 */
        /* <DEDUP_REMOVED lines=8> */
.L_x_1373:
[----:B------:R-:W-:-:S04]  /*19f0*/  ISETP.NE.U32.AND P0, PT, RZ, c[0x0][0x368], PT ;  /* 0x0000da00ff007a0c */ /* 0x000fc80003f05070 */
[----:B------:R-:W-:-:S13]  /*1a00*/  ISETP.NE.AND.EX P0, PT, RZ, c[0x0][0x36c], PT, P0 ;  /* 0x0000db00ff007a0c */ /* 0x000fda0003f05300 */
[----:B------:R-:W-:Y:S05]  /*1a10*/  @!P0 BRA `(.L_x_1374) ;  /* 0x0000004000008947 */ /* 0x000fea0003800000 */
[----:B-1----:R-:W-:-:S04]  /*1a20*/  LEA R4, P0, R37, c[0x0][0x368], 0x2 ;  /* 0x0000da0025047a11 */ /* 0x002fc800078010ff */
[----:B------:R-:W-:-:S05]  /*1a30*/  LEA.HI.X R5, R37, c[0x0][0x36c], R138, 0x2, P0 ;  /* 0x0000db0025057a11 */ /* 0x000fca00000f148a */
[----:B------:R1:W5:Y:S01]  /*1a40*/  LDG.E R12, [R4.64] ;  /* 0x00000008040c7981 */ /* 0x000362000c1e1900 */
[----:B------:R-:W-:Y:S05]  /*1a50*/  BRA `(.L_x_1375) ;  /* 0x0000005000007947 */ /* 0x000fea0003800000 */
.L_x_1374:
[----:B------:R-:W-:Y:S01]  /*1a60*/  MOV R12, c[0x0][0x1d0] ;  /* 0x00007400000c7a02 */ /* 0x000fe20000000f00 */
[----:B------:R-:W-:Y:S05]  /*1a70*/  @!P6 BRA `(.L_x_1375) ;  /* 0x000000300000e947 */ /* 0x000fea0003800000 */
[----:B------:R-:W2:Y:S04]  /*1a80*/  LDG.E R6, [R4.64] ;  /* 0x0000000804067981 */ /* 0x000ea8000c1e1900 */
[----:B-1----:R-:W2:Y:S02]  /*1a90*/  LDG.E R0, [R4.64+0x4] ;  /* 0x0000040804007981 */ /* 0x002ea4000c1e1900 */
[----:B--2---:R-:W-:Y:S02]  /*1aa0*/  IADD3 R12, -R6, R0, RZ ;  /* 0x00000000060c7210 */ /* 0x004fe40007ffe1ff */
.L_x_1375:
[----:B-1----:R-:W2:Y:S04]  /*1ab0*/  LDL R4, [R1+0x8] ;  /* 0x0000080001047983 */ /* 0x002ea80000100800 */
[----:B------:R-:W3:Y:S04]  /*1ac0*/  LDL.LU R0, [R1+0x4c] ;  /* 0x00004c0001007983 */ /* 0x000ee80000300800 */
[----:B------:R1:W4:Y:S01]  /*1ad0*/  @P5 LDG.E R5, [R2.64] ;  /* 0x0000000802055981 */ /* 0x000322000c1e1900 */
[----:B------:R-:W-:-:S04]  /*1ae0*/  ISETP.NE.U32.AND P0, PT, RZ, c[0x0][0x378], PT ;  /* 0x0000de00ff007a0c */ /* 0x000fc80003f05070 */
[----:B------:R-:W-:Y:S01]  /*1af0*/  ISETP.NE.AND.EX P1, PT, RZ, c[0x0][0x37c], PT, P0 ;  /* 0x0000df00ff007a0c */ /* 0x000fe20003f25300 */
[----:B--2---:R-:W-:Y:S02]  /*1b00*/  IMAD.MOV.U32 R7, RZ, RZ, R4 ;  /* 0x000000ffff077224 */ /* 0x004fe400078e0004 */
[----:B------:R1:W4:Y:S01]  /*1b10*/  @P5 LDG.E R4, [R2.64+0x4] ;  /* 0x0000040802045981 */ /* 0x000322000c1e1900 */
[----:B-----5:R-:W-:Y:S02]  /*1b20*/  IMAD.MOV.U32 R137, RZ, RZ, R12 ;  /* 0x000000ffff897224 */ /* 0x020fe400078e000c */
[----:B------:R-:W-:Y:S02]  /*1b30*/  IMAD.MOV.U32 R6, RZ, RZ, c[0x0][0x2c4] ;  /* 0x0000b100ff067624 */ /* 0x000fe400078e00ff */
[----:B------:R-:W-:-:S05]  /*1b40*/  IMAD.IADD R8, R12, 0x1, -R161 ;  /* 0x000000010c087824 */ /* 0x000fca00078e0aa1 */
[----:B-1----:R-:W-:-:S04]  /*1b50*/  @P1 LEA R2, P0, R37, c[0x0][0x378], 0x2 ;  /* 0x0000de0025021a11 */ /* 0x002fc800078010ff */
[----:B------:R-:W-:Y:S02]  /*1b60*/  @P1 LEA.HI.X R3, R37, c[0x0][0x37c], R138, 0x2, P0 ;  /* 0x0000df0025031a11 */ /* 0x000fe400000f148a */
[----:B------:R-:W-:-:S03]  /*1b70*/  ISETP.NE.AND P0, PT, R6, 0x1, PT ;  /* 0x000000010600780c */ /* 0x000fc60003f05270 */
[----:B------:R3:W5:Y:S02]  /*1b80*/  @P1 LDG.E R137, [R2.64] ;  /* 0x0000000802891981 */ /* 0x000764000c1e1900 */
[----:B---3--:R-:W-:Y:S02]  /*1b90*/  IMAD.SHL.U32 R2, R0, 0x80, RZ ;  /* 0x0000008000027824 */ /* 0x008fe400078e00ff */
[----:B------:R-:W-:-:S03]  /*1ba0*/  IMAD.MOV.U32 R0, RZ, RZ, c[0x0][0x228] ;  /* 0x00008a00ff007624 */ /* 0x000fc600078e00ff */
[----:B------:R1:W-:Y:S02]  /*1bb0*/  STL [R1+0x44], R2 ;  /* 0x0000440201007387 */ /* 0x0003e40000100800 */
[----:B-1----:R-:W-:-:S05]  /*1bc0*/  IADD3 R2, R2, 0x7f, RZ ;  /* 0x0000007f02027810 */ /* 0x002fca0007ffe0ff */
[----:B------:R-:W-:-:S05]  /*1bd0*/  @P0 IMAD.HI.U32 R3, R2, c[0x0][0x2c8], RZ ;  /* 0x0000b20002030a27 */ /* 0x000fca00078e00ff */
[----:B------:R-:W-:Y:S01]  /*1be0*/  @P0 SHF.R.U32.HI R2, RZ, c[0x0][0x2cc], R3 ;  /* 0x0000b300ff020a19 */ /* 0x000fe20000011603 */
[----:B------:R-:W-:Y:S01]  /*1bf0*/  BSSY B0, `(.L_x_1376) ;  /* 0x0000037000007945 */ /* 0x000fe20003800000 */
[----:B----4-:R-:W-:-:S04]  /*1c00*/  @P5 IMAD.IADD R0, R4, 0x1, -R5 ;  /* 0x0000000104005824 */ /* 0x010fc800078e0a05 */
[----:B------:R-:W-:-:S05]  /*1c10*/  IMAD.IADD R6, R8, 0x1, R0 ;  /* 0x0000000108067824 */ /* 0x000fca00078e0200 */
[C---:B------:R-:W-:Y:S02]  /*1c20*/  IADD3 R172, R6.reuse, 0x50, -R7 ;  /* 0x0000005006ac7810 */ /* 0x040fe40007ffe807 */
[----:B------:R-:W-:Y:S02]  /*1c30*/  IADD3 R4, R6, 0x4f, RZ ;  /* 0x0000004f06047810 */ /* 0x000fe40007ffe0ff */
[----:B------:R-:W-:Y:S01]  /*1c40*/  LOP3.LUT R5, R9, 0xff000000, RZ, 0xc0, !PT ;  /* 0xff00000009057812 */ /* 0x000fe200078ec0ff */
[----:B------:R-:W-:Y:S01]  /*1c50*/  IMAD.IADD R3, R172, 0x1, R2 ;  /* 0x00000001ac037824 */ /* 0x000fe200078e0202 */
[----:B------:R1:W-:Y:S01]  /*1c60*/  STL [R1+0xc], R6 ;  /* 0x00000c0601007387 */ /* 0x0003e20000100800 */
[----:B------:R-:W-:Y:S01]  /*1c70*/  IMAD.HI R2, R4, 0x66666667, RZ ;  /* 0x6666666704027827 */ /* 0x000fe200078e02ff */
[----:B------:R-:W-:-:S04]  /*1c80*/  SHF.R.U32.HI R7, RZ, 0x8, R5 ;  /* 0x00000008ff077819 */ /* 0x000fc80000011605 */
[----:B------:R-:W-:-:S04]  /*1c90*/  SHF.R.U32.HI R4, RZ, 0x1f, R2 ;  /* 0x0000001fff047819 */ /* 0x000fc80000011602 */
[----:B------:R-:W-:Y:S01]  /*1ca0*/  LEA.HI.SX32 R171, R2, R4, 0x1b ;  /* 0x0000000402ab7211 */ /* 0x000fe200078fdaff */
[----:B-1----:R-:W-:Y:S01]  /*1cb0*/  IMAD.HI R6, R3, 0x66666667, RZ ;  /* 0x6666666703067827 */ /* 0x002fe200078e02ff */
[----:B------:R-:W-:-:S04]  /*1cc0*/  LOP3.LUT R3, R9, 0xff0000, RZ, 0xc0, !PT ;  /* 0x00ff000009037812 */ /* 0x000fc800078ec0ff */
[----:B------:R-:W-:Y:S02]  /*1cd0*/  LEA.HI R3, R3, R7, RZ, 0x10 ;  /* 0x0000000703037211 */ /* 0x000fe400078f80ff */
[----:B------:R-:W-:Y:S02]  /*1ce0*/  SHF.R.U32.HI R5, RZ, 0x1f, R6 ;  /* 0x0000001fff057819 */ /* 0x000fe40000011606 */
[----:B------:R-:W-:Y:S02]  /*1cf0*/  SHF.R.U32.HI R9, RZ, 0x10, R3 ;  /* 0x00000010ff097819 */ /* 0x000fe40000011603 */
[----:B------:R-:W-:Y:S02]  /*1d00*/  LOP3.LUT R15, R3, 0xff, RZ, 0xc0, !PT ;  /* 0x000000ff030f7812 */ /* 0x000fe400078ec0ff */
[----:B------:R-:W-:Y:S01]  /*1d10*/  LEA.HI.SX32 R2, R6, R5, 0x1b ;  /* 0x0000000506027211 */ /* 0x000fe200078fdaff */
[----:B------:R1:W-:Y:S03]  /*1d20*/  STL [R1+0x4c], R9 ;  /* 0x00004c0901007387 */ /* 0x0003e60000100800 */
[----:B------:R-:W-:Y:S01]  /*1d30*/  IMNMX R6, R171, R2, PT ;  /* 0x00000002ab067217 */ /* 0x000fe20003800200 */
[----:B------:R1:W-:Y:S03]  /*1d40*/  STL [R1+0x50], R15 ;  /* 0x0000500f01007387 */ /* 0x0003e60000100800 */
[----:B------:R-:W-:-:S02]  /*1d50*/  ISETP.GE.AND P0, PT, R6, 0x1, PT ;  /* 0x000000010600780c */ /* 0x000fc40003f06270 */
[----:B------:R-:W-:Y:S01]  /*1d60*/  ISETP.NE.AND P1, PT, R9, RZ, PT ;  /* 0x000000ff0900720c */ /* 0x000fe20003f25270 */
[----:B------:R-:W-:-:S03]  /*1d70*/  IMAD.MOV.U32 R2, RZ, RZ, RZ ;  /* 0x000000ffff027224 */ /* 0x000fc600078e00ff */
[----:B------:R-:W-:-:S07]  /*1d80*/  SEL R136, R9, c[0x0][0x338], P1 ;  /* 0x0000ce0009887a07 */ /* 0x000fce0000800000 */
[----:B------:R-:W-:Y:S05]  /*1d90*/  @!P0 BRA `(.L_x_1377) ;  /* 0x000001c000008947 */ /* 0x000fea0003800000 */
[----:B------:R-:W-:Y:S02]  /*1da0*/  IABS R3, R136 ;  /* 0x0000008800037213 */ /* 0x000fe40000000000 */
[----:B------:R-:W-:Y:S02]  /*1db0*/  IADD3 R7, R136, -0x1, R6 ;  /* 0xffffffff88077810 */ /* 0x000fe40007ffe006 */
[----:B------:R-:W2:Y:S02]  /*1dc0*/  I2F.RP R2, R3 ;  /* 0x0000000300027306 */ /* 0x000ea40000209400 */
[----:B------:R-:W-:-:S06]  /*1dd0*/  IABS R11, R7 ;  /* 0x00000007000b7213 */ /* 0x000fcc0000000000 */
[----:B--2---:R-:W2:Y:S02]  /*1de0*/  MUFU.RCP R2, R2 ;  /* 0x0000000200027308 */ /* 0x004ea40000001000 */
[----:B--2---:R-:W-:-:S06]  /*1df0*/  IADD3 R2, R2, 0xffffffe, RZ ;  /* 0x0ffffffe02027810 */ /* 0x004fcc0007ffe0ff */
[----:B------:R-:W2:Y:S02]  /*1e00*/  F2I.FTZ.U32.TRUNC.NTZ R5, R2 ;  /* 0x0000000200057305 */ /* 0x000ea4000021f000 */
[----:B--2---:R-:W-:-:S04]  /*1e10*/  IMAD.MOV R2, RZ, RZ, -R5 ;  /* 0x000000ffff027224 */ /* 0x004fc800078e0a05 */
[----:B------:R-:W-:Y:S01]  /*1e20*/  IMAD.MOV.U32 R4, RZ, RZ, R2 ;  /* 0x000000ffff047224 */ /* 0x000fe200078e0002 */
[----:B------:R-:W-:-:S03]  /*1e30*/  IABS R2, R136 ;  /* 0x0000008800027213 */ /* 0x000fc60000000000 */
[----:B-1----:R-:W-:Y:S02]  /*1e40*/  IMAD R9, R4, R3, RZ ;  /* 0x0000000304097224 */ /* 0x002fe400078e02ff */
        /* <DEDUP_REMOVED lines=17> */
.L_x_1377:
[----:B------:R-:W-:Y:S05]  /*1f60*/  BSYNC B0 ;  /* 0x0000000000007941 */ /* 0x000fea0003800000 */
.L_x_1376:
[----:B------:R-:W-:Y:S01]  /*1f70*/  IMAD R3, R15, R2, RZ ;  /* 0x000000020f037224 */ /* 0x000fe200078e02ff */
[----:B------:R-:W2:Y:S01]  /*1f80*/  S2R R10, SR_TID.X ;  /* 0x00000000000a7919 */ /* 0x000ea20000002100 */
[----:B-1----:R-:W-:Y:S02]  /*1f90*/  IMAD.MOV.U32 R9, RZ, RZ, 0x40 ;  /* 0x00000040ff097424 */ /* 0x002fe400078e00ff */
        /* <DEDUP_REMOVED lines=12> */
[CC--:B------:R-:W-:Y:S02]  /*2060*/  LEA.HI R6, R7.reuse, R10.reuse, RZ, 0x3 ;  /* 0x0000000a07067211 */ /* 0x0c0fe400078f18ff */
[----:B------:R-:W-:Y:S02]  /*2070*/  SHF.R.S32.HI R82, RZ, 0x2, R5 ;  /* 0x00000002ff527819 */ /* 0x000fe40000011405 */
[----:B------:R-:W-:Y:S02]  /*2080*/  LEA.HI R7, R7, R10, RZ, 0x5 ;  /* 0x0000000a07077211 */ /* 0x000fe400078f28ff */
[----:B------:R-:W-:Y:S02]  /*2090*/  @P0 IADD3 R2, R2, 0x4f, RZ ;  /* 0x0000004f02020810 */ /* 0x000fe40007ffe0ff */
[----:B------:R-:W-:-:S02]  /*20a0*/  IADD3 R140, R82, 0x20, RZ ;  /* 0x00000020528c7810 */ /* 0x000fc40007ffe0ff */
[----:B------:R-:W-:Y:S01]  /*20b0*/  IADD3 R141, R82, 0x40, RZ ;  /* 0x00000040528d7810 */ /* 0x000fe20007ffe0ff */
[----:B------:R-:W-:Y:S01]  /*20c0*/  @P0 IMAD.HI R2, R2, 0x66666667, RZ ;  /* 0x6666666702020827 */ /* 0x000fe200078e02ff */
[----:B------:R-:W-:Y:S02]  /*20d0*/  SHF.R.S32.HI R139, RZ, 0x3, R6 ;  /* 0x00000003ff8b7819 */ /* 0x000fe40000011406 */
[----:B------:R-:W-:Y:S02]  /*20e0*/  LOP3.LUT R6, R6, 0xfffffff8, RZ, 0xc0, !PT ;  /* 0xfffffff806067812 */ /* 0x000fe400078ec0ff */
[----:B------:R-:W-:Y:S02]  /*20f0*/  @P0 SHF.R.U32.HI R3, RZ, 0x1f, R2 ;  /* 0x0000001fff030819 */ /* 0x000fe40000011602 */
[----:B------:R-:W-:Y:S01]  /*2100*/  SHF.R.S32.HI R8, RZ, 0x1f, R141 ;  /* 0x0000001fff087819 */ /* 0x000fe2000001148d */
[----:B------:R-:W-:Y:S01]  /*2110*/  IMAD.IADD R165, R10, 0x1, -R6 ;  /* 0x000000010aa57824 */ /* 0x000fe200078e0a06 */
[----:B------:R-:W-:Y:S01]  /*2120*/  @P0 LEA.HI.SX32 R4, R2, R3, 0x1b ;  /* 0x0000000302040211 */ /* 0x000fe200078fdaff */
[----:B------:R-:W-:Y:S01]  /*2130*/  IMAD.SHL.U32 R6, R140, 0x40, RZ ;  /* 0x000000408c067824 */ /* 0x000fe200078e00ff */
[----:B------:R-:W-:Y:S01]  /*2140*/  SHF.R.S32.HI R2, RZ, 0x1f, R5 ;  /* 0x0000001fff027819 */ /* 0x000fe20000011405 */
[----:B------:R-:W-:Y:S01]  /*2150*/  IMAD.SHL.U32 R134, R165, 0x8, RZ ;  /* 0x00000008a5867824 */ /* 0x000fe200078e00ff */
[----:B------:R-:W-:-:S02]  /*2160*/  LOP3.LUT R3, R5, 0xfffffffc, RZ, 0xc0, !PT ;  /* 0xfffffffc05037812 */ /* 0x000fc400078ec0ff */
[----:B------:R-:W-:Y:S02]  /*2170*/  LEA.HI R2, R2, R82, RZ, 0x3 ;  /* 0x0000005202027211 */ /* 0x000fe400078f18ff */
[----:B------:R-:W-:Y:S01]  /*2180*/  SHF.R.S32.HI R5, RZ, 0x5, R7 ;  /* 0x00000005ff057819 */ /* 0x000fe20000011407 */
[----:B------:R-:W-:Y:S01]  /*2190*/  IMAD.IADD R164, R10, 0x1, -R3 ;  /* 0x000000010aa47824 */ /* 0x000fe200078e0a03 */
[----:B------:R-:W-:Y:S02]  /*21a0*/  LOP3.LUT R2, R2, 0xfffffff8, RZ, 0xc0, !PT ;  /* 0xfffffff802027812 */ /* 0x000fe400078ec0ff */
[----:B------:R-:W-:Y:S01]  /*21b0*/  SHF.R.S32.HI R3, RZ, 0x1f, R140 ;  /* 0x0000001fff037819 */ /* 0x000fe2000001148c */
[----:B------:R-:W-:Y:S01]  /*21c0*/  IMAD.SHL.U32 R28, R164, 0x8, RZ ;  /* 0x00000008a41c7824 */ /* 0x000fe200078e00ff */
[----:B------:R-:W-:Y:S01]  /*21d0*/  ISETP.GT.AND P1, PT, R4, R129, PT ;  /* 0x000000810400720c */ /* 0x000fe20003f24270 */
[----:B------:R-:W-:Y:S01]  /*21e0*/  IMAD.IADD R2, R82, 0x1, -R2 ;  /* 0x0000000152027824 */ /* 0x000fe200078e0a02 */
[----:B------:R-:W-:Y:S01]  /*21f0*/  LEA.HI R7, R3, R140, RZ, 0x3 ;  /* 0x0000008c03077211 */ /* 0x000fe200078f18ff */
[----:B------:R-:W-:Y:S01]  /*2200*/  IMAD.SHL.U32 R158, R5, 0x200, RZ ;  /* 0x00000200059e7824 */ /* 0x000fe200078e00ff */
[----:B------:R-:W-:Y:S01]  /*2210*/  LEA.HI R3, R8, R141, RZ, 0x3 ;  /* 0x0000008d08037211 */ /* 0x000fe200078f18ff */
[----:B------:R-:W-:Y:S01]  /*2220*/  IMAD.SHL.U32 R5, R141, 0x40, RZ ;  /* 0x000000408d057824 */ /* 0x000fe200078e00ff */
[C---:B------:R-:W-:Y:S01]  /*2230*/  LOP3.LUT P0, RZ, R2.reuse, 0x4, RZ, 0xc0, !PT ;  /* 0x0000000402ff7812 */ /* 0x040fe2000780c0ff */
[----:B------:R-:W-:Y:S01]  /*2240*/  IMAD.SHL.U32 R2, R2, 0x40, RZ ;  /* 0x0000004002027824 */ /* 0x000fe200078e00ff */
[----:B------:R-:W-:Y:S01]  /*2250*/  LOP3.LUT R151, R6, 0x1c0, RZ, 0xc0, !PT ;  /* 0x000001c006977812 */ /* 0x000fe200078ec0ff */
[----:B------:R-:W-:Y:S01]  /*2260*/  IMAD.SHL.U32 R24, R164, 0x4, RZ ;  /* 0x00000004a4187824 */ /* 0x000fe200078e00ff */
[----:B------:R-:W-:Y:S01]  /*2270*/  LOP3.LUT R152, R5, 0x1c0, RZ, 0xc0, !PT ;  /* 0x000001c005987812 */ /* 0x000fe200078ec0ff */
[----:B------:R-:W-:Y:S01]  /*2280*/  IMAD.SHL.U32 R5, R3, 0x40, RZ ;  /* 0x0000004003057824 */ /* 0x000fe200078e00ff */
[----:B------:R-:W-:Y:S01]  /*2290*/  LOP3.LUT R150, R2, 0x1c0, RZ, 0xc0, !PT ;  /* 0x000001c002967812 */ /* 0x000fe200078ec0ff */
[----:B------:R-:W-:Y:S01]  /*22a0*/  IMAD.SHL.U32 R6, R7, 0x40, RZ ;  /* 0x0000004007067824 */ /* 0x000fe200078e00ff */
[----:B------:R-:W-:-:S02]  /*22b0*/  SEL R3, R9, 0xffffffc0, !P0 ;  /* 0xffffffc009037807 */ /* 0x000fc40004000000 */
[----:B------:R-:W-:Y:S02]  /*22c0*/  SHF.R.U32.HI R157, RZ, 0x3, R150 ;  /* 0x00000003ff9d7819 */ /* 0x000fe40000011696 */
[--C-:B------:R-:W-:Y:S02]  /*22d0*/  LOP3.LUT R2, R150, 0x18, R28.reuse, 0xf8, !PT ;  /* 0x0000001896027812 */ /* 0x100fe400078ef81c */
[----:B------:R-:W-:Y:S02]  /*22e0*/  SHF.R.S32.HI R188, RZ, 0x1f, R139 ;  /* 0x0000001fffbc7819 */ /* 0x000fe4000001148b */
[----:B------:R-:W-:Y:S02]  /*22f0*/  LOP3.LUT R2, R158, R2, R157, 0xf6, !PT ;  /* 0x000000029e027212 */ /* 0x000fe400078ef69d */
[----:B------:R-:W-:Y:S02]  /*2300*/  SHF.R.S32.HI R29, RZ, 0x1f, R28 ;  /* 0x0000001fff1d7819 */ /* 0x000fe4000001141c */
[----:B------:R-:W-:-:S02]  /*2310*/  LEA R80, R2, 0x100, 0x1 ;  /* 0x0000010002507811 */ /* 0x000fc400078e08ff */
[----:B------:R-:W-:Y:S02]  /*2320*/  SHF.R.S32.HI R25, RZ, 0x1f, R24 ;  /* 0x0000001fff197819 */ /* 0x000fe40000011418 */
[----:B------:R-:W-:Y:S01]  /*2330*/  IADD3 R26, R24, 0x10, RZ ;  /* 0x00000010181a7810 */ /* 0x000fe20007ffe0ff */
[----:B------:R-:W-:Y:S01]  /*2340*/  IMAD.IADD R81, R3, 0x1, R80 ;  /* 0x0000000103517824 */ /* 0x000fe200078e0250 */
[----:B------:R-:W-:Y:S02]  /*2350*/  SHF.R.S32.HI R135, RZ, 0x1f, R134 ;  /* 0x0000001fff877819 */ /* 0x000fe40000011486 */
[----:B------:R-:W-:Y:S02]  /*2360*/  SHF.R.U32.HI R189, RZ, 0x3, R151 ;  /* 0x00000003ffbd7819 */ /* 0x000fe40000011697 */
[----:B------:R-:W-:Y:S02]  /*2370*/  SHF.R.U32.HI R190, RZ, 0x3, R152 ;  /* 0x00000003ffbe7819 */ /* 0x000fe40000011698 */
[----:B------:R-:W-:-:S02]  /*2380*/  LOP3.LUT R162, R6, 0xfffffe00, RZ, 0xc0, !PT ;  /* 0xfffffe0006a27812 */ /* 0x000fc400078ec0ff */
        /* <DEDUP_REMOVED lines=18> */
[----:B------:R-:W-:-:S02]  /*24b0*/  ISETP.GE.AND P6, PT, R134, c[0x0][0x1d4], PT ;  /* 0x0000750086007a0c */ /* 0x000fc40003fc6270 */
[----:B------:R-:W-:Y:S01]  /*24c0*/  SHF.L.U64.HI R174, R35, R174, c[0x0][0x23c] ;  /* 0x00008f0023ae7619 */ /* 0x000fe200000102ae */
[----:B------:R-:W-:Y:S01]  /*24d0*/  IMAD R5, R123, c[0x0][0x23c], R5 ;  /* 0x00008f007b057a24 */ /* 0x000fe200078e0205 */
[----:B------:R-:W-:Y:S01]  /*24e0*/  SHF.R.S32.HI R34, RZ, 0x1f, R82 ;  /* 0x0000001fff227819 */ /* 0x000fe20000011452 */
[----:B------:R-:W-:Y:S01]  /*24f0*/  IMAD R8, R33, -0x50, R113 ;  /* 0xffffffb021087824 */ /* 0x000fe200078e0271 */
[----:B------:R-:W-:Y:S01]  /*2500*/  IADD3 R27, R12, R160, RZ ;  /* 0x000000a00c1b7210 */ /* 0x000fe20007ffe0ff */
[----:B------:R-:W-:Y:S01]  /*2510*/  IMAD R4, R30, c[0x0][0x24c], R4 ;  /* 0x000093001e047a24 */ /* 0x000fe200078e0204 */
[----:B------:R-:W-:Y:S01]  /*2520*/  ISETP.NE.AND P5, PT, R14, RZ, PT ;  /* 0x000000ff0e00720c */ /* 0x000fe20003fa5270 */
[----:B------:R-:W-:Y:S01]  /*2530*/  IMAD.IADD R173, R149, 0x1, R173 ;  /* 0x0000000195ad7824 */ /* 0x000fe200078e02ad */
[C---:B------:R-:W-:Y:S01]  /*2540*/  ISETP.GE.AND P0, PT, R8.reuse, 0x1, PT ;  /* 0x000000010800780c */ /* 0x040fe20003f06270 */
[----:B------:R-:W-:Y:S01]  /*2550*/  IMAD.SHL.U32 R179, R35, 0x10, RZ ;  /* 0x0000001023b37824 */ /* 0x000fe200078e00ff */
[----:B------:R-:W-:Y:S01]  /*2560*/  ISETP.GE.AND P3, PT, R8, 0x11, PT ;  /* 0x000000110800780c */ /* 0x000fe20003f66270 */
[----:B-1----:R-:W-:Y:S01]  /*2570*/  IMAD.WIDE.U32 R2, R123, c[0x0][0x238], R134 ;  /* 0x00008e007b027a25 */ /* 0x002fe200078e0086 */
[----:B------:R-:W-:-:S02]  /*2580*/  SHF.R.S32.HI R32, RZ, 0x1f, R27 ;  /* 0x0000001fff207819 */ /* 0x000fc4000001141b */
[----:B------:R-:W-:Y:S01]  /*2590*/  IADD3 R102, R28, 0x20, RZ ;  /* 0x000000201c667810 */ /* 0x000fe20007ffe0ff */
[----:B------:R-:W-:Y:S01]  /*25a0*/  IMAD.IADD R3, R3, 0x1, R5 ;  /* 0x0000000103037824 */ /* 0x000fe200078e0205 */
[----:B------:R-:W-:Y:S01]  /*25b0*/  MOV R191, c[0x0][0x27c] ;  /* 0x00009f0000bf7a02 */ /* 0x000fe20000000f00 */
[----:B------:R-:W-:Y:S01]  /*25c0*/  IMAD R13, R34, c[0x0][0x290], RZ ;  /* 0x0000a400220d7a24 */ /* 0x000fe200078e02ff */
[----:B------:R-:W-:Y:S01]  /*25d0*/  MOV R170, 0x5 ;  /* 0x0000000500aa7802 */ /* 0x000fe20000000f00 */
[----:B------:R-:W-:Y:S01]  /*25e0*/  IMAD.WIDE.U32 R2, R36, c[0x0][0x240], R2 ;  /* 0x0000900024027a25 */ /* 0x000fe200078e0002 */
[----:B------:R-:W-:-:S03]  /*25f0*/  P2R R133, PR, RZ, 0x40 ;  /* 0x00000040ff857803 */ /* 0x000fc60000000000 */
[----:B------:R-:W-:Y:S02]  /*2600*/  IMAD R3, R36, c[0x0][0x244], R3 ;  /* 0x0000910024037a24 */ /* 0x000fe400078e0203 */
[----:B------:R-:W-:Y:S02]  /*2610*/  IMAD R22, R82, c[0x0][0x294], R13 ;  /* 0x0000a50052167a24 */ /* 0x000fe400078e020d */
[----:B------:R-:W-:Y:S01]  /*2620*/  IMAD.WIDE.U32 R116, R30, c[0x0][0x248], R2 ;  /* 0x000092001e747a25 */ /* 0x000fe200078e0002 */
[----:B------:R-:W-:-:S03]  /*2630*/  SHF.R.S32.HI R3, RZ, 0x1f, R33 ;  /* 0x0000001fff037819 */ /* 0x000fc60000011421 */
[----:B------:R-:W-:Y:S01]  /*2640*/  IMAD R2, R173, R33, RZ ;  /* 0x00000021ad027224 */ /* 0x000fe200078e02ff */
[----:B------:R-:W-:Y:S01]  /*2650*/  IADD3 R115, R117, R4, RZ ;  /* 0x0000000475737210 */ /* 0x000fe20007ffe0ff */
[----:B------:R-:W-:Y:S01]  /*2660*/  IMAD.WIDE.U32 R10, R27, c[0x0][0x1e0], RZ ;  /* 0x000078001b0a7a25 */ /* 0x000fe200078e00ff */
[----:B------:R-:W-:-:S03]  /*2670*/  MOV R114, R116 ;  /* 0x0000007400727202 */ /* 0x000fc60000000f00 */
[-C--:B------:R-:W-:Y:S02]  /*2680*/  IMAD R4, R3, R148.reuse, R2 ;  /* 0x0000009403047224 */ /* 0x080fe400078e0202 */
[----:B------:R-:W-:-:S04]  /*2690*/  IMAD.WIDE.U32 R2, R33, R148, R114 ;  /* 0x0000009421027225 */ /* 0x000fc800078e0072 */
[----:B------:R-:W-:Y:S01]  /*26a0*/  IMAD.WIDE.U32 R184, R82, c[0x0][0x1e0], RZ ;  /* 0x0000780052b87a25 */ /* 0x000fe200078e00ff */
[----:B------:R-:W-:Y:S02]  /*26b0*/  IADD3 R3, R3, R4, RZ ;  /* 0x0000000403037210 */ /* 0x000fe40007ffe0ff */
[C---:B------:R-:W-:Y:S01]  /*26c0*/  @P0 LEA R6, P2, R2.reuse, c[0x0][0x220], 0x1 ;  /* 0x0000880002060a11 */ /* 0x040fe200078408ff */
[----:B------:R-:W-:Y:S01]  /*26d0*/  IMAD.MOV.U32 R153, RZ, RZ, c[0x0][0x280] ;  /* 0x0000a000ff997624 */ /* 0x000fe200078e00ff */
[----:B------:R-:W-:Y:S01]  /*26e0*/  @P3 IADD3 R5, P1, R179, R2, RZ ;  /* 0x00000002b3053210 */ /* 0x000fe20007f3e0ff */
[----:B------:R-:W-:Y:S01]  /*26f0*/  IMAD.MOV.U32 R154, RZ, RZ, c[0x0][0x290] ;  /* 0x0000a400ff9a7624 */ /* 0x000fe200078e00ff */
[----:B------:R-:W-:Y:S01]  /*2700*/  @P0 LEA.HI.X R7, R2, c[0x0][0x224], R3, 0x1, P2 ;  /* 0x0000890002070a11 */ /* 0x000fe200010f0c03 */
[----:B------:R-:W-:Y:S01]  /*2710*/  IMAD.SHL.U32 R177, R153, 0x20, RZ ;  /* 0x0000002099b17824 */ /* 0x000fe200078e00ff */
[C---:B------:R-:W-:Y:S01]  /*2720*/  ISETP.GE.AND P2, PT, R8.reuse, 0x21, PT ;  /* 0x000000210800780c */ /* 0x040fe20003f46270 */
[----:B------:R-:W-:Y:S01]  /*2730*/  @P3 IMAD.X R9, R3, 0x1, R174, P1 ;  /* 0x0000000103093824 */ /* 0x000fe200008e06ae */
[----:B------:R-:W-:Y:S01]  /*2740*/  @P3 LEA R4, P1, R5, c[0x0][0x220], 0x1 ;  /* 0x0000880005043a11 */ /* 0x000fe200078208ff */
[----:B------:R-:W-:Y:S01]  /*2750*/  @!PT LDS RZ, [RZ] ;  /* 0x00000000fffff984 */ /* 0x000fe20000000800 */
[----:B------:R-:W-:Y:S01]  /*2760*/  @!PT LDS RZ, [RZ] ;  /* 0x00000000fffff984 */ /* 0x000fe20000000800 */
[----:B------:R-:W-:Y:S01]  /*2770*/  @!PT LDS RZ, [RZ] ;  /* 0x00000000fffff984 */ /* 0x000fe20000000800 */
[----:B------:R1:W-:Y:S01]  /*2780*/  @P0 LDGSTS.E.BYPASS.LTC128B.128 [R218+0x2900], [R6.64], !P6 ;  /* 0x0290000006da0fae */ /* 0x0003e2000f101d48 */
[----:B------:R-:W-:-:S02]  /*2790*/  ISETP.GE.AND P0, PT, R8, 0x31, PT ;  /* 0x000000310800780c */ /* 0x000fc40003f06270 */
[----:B------:R-:W-:Y:S02]  /*27a0*/  @P3 LEA.HI.X R5, R5, c[0x0][0x224], R9, 0x1, P1 ;  /* 0x0000890005053a11 */ /* 0x000fe400008f0c09 */
[----:B------:R-:W-:Y:S01]  /*27b0*/  ISETP.GE.AND P1, PT, R8, 0x41, PT ;  /* 0x000000410800780c */ /* 0x000fe20003f26270 */
[----:B------:R-:W-:Y:S01]  /*27c0*/  IMAD.WIDE.U32 R8, R82, c[0x0][0x290], R24 ;  /* 0x0000a40052087a25 */ /* 0x000fe200078e0018 */
[-C--:B------:R-:W-:Y:S01]  /*27d0*/  SHF.L.U64.HI R155, R153, R170.reuse, c[0x0][0x284] ;  /* 0x0000a100999b7619 */ /* 0x080fe200000102aa */
[----:B------:R3:W-:Y:S01]  /*27e0*/  @P3 LDGSTS.E.BYPASS.LTC128B.128 [R218+0x3100], [R4.64], !P6 ;  /* 0x0310000004da3fae */ /* 0x0007e2000f101d48 */
[C---:B------:R-:W-:Y:S02]  /*27f0*/  SHF.L.U64.HI R156, R154.reuse, R170, c[0x0][0x294] ;  /* 0x0000a5009a9c7619 */ /* 0x040fe400000102aa */
[----:B------:R-:W-:Y:S02]  /*2800*/  @P2 LEA R12, P3, R35, R2, 0x5 ;  /* 0x00000002230c2211 */ /* 0x000fe400078628ff */
[----:B------:R-:W-:-:S02]  /*2810*/  SHF.L.U32 R178, R154, 0x5, RZ ;  /* 0x000000059ab27819 */ /* 0x000fc400000006ff */
[----:B------:R-:W-:-:S05]  /*2820*/  @P0 MOV R15, c[0x0][0x23c] ;  /* 0x00008f00000f0a02 */ /* 0x000fca0000000f00 */
[----:B------:R-:W-:Y:S01]  /*2830*/  @P0 IMAD R16, R15, 0x30, RZ ;  /* 0x000000300f100824 */ /* 0x000fe200078e02ff */
[----:B------:R-:W-:Y:S01]  /*2840*/  IADD3 R15, R9, R22, RZ ;  /* 0x00000016090f7210 */ /* 0x000fe20007ffe0ff */
[----:B-1----:R-:W-:-:S04]  /*2850*/  IMAD.WIDE.U32 R6, R82, c[0x0][0x280], R24 ;  /* 0x0000a00052067a25 */ /* 0x002fc800078e0018 */
[----:B---3--:R-:W-:Y:S02]  /*2860*/  IMAD R4, R34, c[0x0][0x280], RZ ;  /* 0x0000a00022047a24 */ /* 0x008fe400078e02ff */
[----:B------:R-:W-:Y:S02]  /*2870*/  @P2 IMAD.MOV.U32 R5, RZ, RZ, c[0x0][0x23c] ;  /* 0x00008f00ff052624 */ /* 0x000fe400078e00ff */
[----:B------:R-:W-:Y:S02]  /*2880*/  IMAD R21, R82, c[0x0][0x284], R4 ;  /* 0x0000a10052157a24 */ /* 0x000fe400078e0204 */
[----:B------:R-:W-:Y:S01]  /*2890*/  IMAD R4, R32, c[0x0][0x1e0], RZ ;  /* 0x0000780020047a24 */ /* 0x000fe200078e02ff */
[----:B------:R-:W-:Y:S02]  /*28a0*/  @P2 LEA.HI.X R13, R35, R3, R5, 0x5, P3 ;  /* 0x00000003230d2211 */ /* 0x000fe400018f2c05 */
[----:B------:R-:W-:Y:S01]  /*28b0*/  @P2 LEA R18, P3, R12, c[0x0][0x220], 0x1 ;  /* 0x000088000c122a11 */ /* 0x000fe200078608ff */
[----:B------:R-:W-:-:S02]  /*28c0*/  IMAD R14, R27, c[0x0][0x1e4], R4 ;  /* 0x000079001b0e7a24 */ /* 0x000fc400078e0204 */
[----:B------:R-:W-:Y:S01]  /*28d0*/  @P0 IMAD.WIDE.U32 R4, R35, 0x30, R2 ;  /* 0x0000003023040825 */ /* 0x000fe200078e0002 */
[----:B------:R-:W-:-:S03]  /*28e0*/  @P2 LEA.HI.X R19, R12, c[0x0][0x224], R13, 0x1, P3 ;  /* 0x000089000c132a11 */ /* 0x000fc600018f0c0d */
[----:B------:R-:W-:Y:S01]  /*28f0*/  IMAD.IADD R13, R7, 0x1, R21 ;  /* 0x00000001070d7824 */ /* 0x000fe200078e0215 */
[----:B------:R-:W-:Y:S01]  /*2900*/  @P0 IADD3 R5, R5, R16, RZ ;  /* 0x0000001005050210 */ /* 0x000fe20007ffe0ff */
[----:B------:R-:W-:Y:S01]  /*2910*/  IMAD.MOV.U32 R12, RZ, RZ, R6 ;  /* 0x000000ffff0c7224 */ /* 0x000fe200078e0006 */
[C---:B------:R-:W-:Y:S01]  /*2920*/  @P0 LEA R16, P3, R4.reuse, c[0x0][0x220], 0x1 ;  /* 0x0000880004100a11 */ /* 0x040fe200078608ff */
[----:B------:R1:W-:Y:S01]  /*2930*/  @P2 LDGSTS.E.BYPASS.LTC128B.128 [R218+0x3900], [R18.64], !P6 ;  /* 0x0390000012da2fae */ /* 0x0003e2000f101d48 */
[----:B------:R-:W-:Y:S01]  /*2940*/  IMAD.IADD R7, R11, 0x1, R14 ;  /* 0x000000010b077824 */ /* 0x000fe200078e020e */
[----:B------:R-:W-:Y:S01]  /*2950*/  MOV R14, R8 ;  /* 0x00000008000e7202 */ /* 0x000fe20000000f00 */
[----:B------:R-:W-:Y:S01]  /*2960*/  IMAD.MOV.U32 R6, RZ, RZ, R10 ;  /* 0x000000ffff067224 */ /* 0x000fe200078e000a */
[----:B------:R-:W-:Y:S01]  /*2970*/  @P0 LEA.HI.X R17, R4, c[0x0][0x224], R5, 0x1, P3 ;  /* 0x0000890004110a11 */ /* 0x000fe200018f0c05 */
[----:B------:R-:W-:Y:S01]  /*2980*/  IMAD.WIDE.U32 R4, R82, c[0x0][0x280], R28 ;  /* 0x0000a00052047a25 */ /* 0x000fe200078e001c */
[----:B------:R-:W-:-:S02]  /*2990*/  @P1 LEA R20, P3, R35, R2, 0x6 ;  /* 0x0000000223141211 */ /* 0x000fc400078630ff */
[----:B------:R-:W-:Y:S01]  /*29a0*/  @P1 MOV R2, c[0x0][0x23c] ;  /* 0x00008f0000021a02 */ /* 0x000fe20000000f00 */
[----:B------:R3:W-:Y:S01]  /*29b0*/  @P0 LDGSTS.E.BYPASS.LTC128B.128 [R218+0x4100], [R16.64], !P6 ;  /* 0x0410000010da0fae */ /* 0x0007e2000f101d48 */
[----:B------:R-:W-:Y:S01]  /*29c0*/  IMAD.WIDE.U32 R10, R82, c[0x0][0x290], R28 ;  /* 0x0000a400520a7a25 */ /* 0x000fe200078e001c */
[----:B------:R-:W-:Y:S02]  /*29d0*/  ISETP.GE.AND P0, PT, R102, c[0x0][0x1d4], PT ;  /* 0x0000750066007a0c */ /* 0x000fe40003f06270 */
[----:B------:R-:W-:Y:S01]  /*29e0*/  @P1 LEA.HI.X R3, R35, R3, R2, 0x6, P3 ;  /* 0x0000000323031211 */ /* 0x000fe200018f3402 */
[----:B------:R-:W-:Y:S01]  /*29f0*/  IMAD.WIDE.U32 R8, R36, c[0x0][0x1e8], R6 ;  /* 0x00007a0024087a25 */ /* 0x000fe200078e0006 */
[C---:B------:R-:W-:Y:S02]  /*2a00*/  @P1 LEA R2, P3, R20.reuse, c[0x0][0x220], 0x1 ;  /* 0x0000880014021a11 */ /* 0x040fe400078608ff */
[----:B------:R-:W-:Y:S01]  /*2a10*/  P2R R91, PR, RZ, 0x1 ;  /* 0x00000001ff5b7803 */ /* 0x000fe20000000000 */
[----:B------:R-:W-:Y:S01]  /*2a20*/  IMAD.IADD R7, R21, 0x1, R5 ;  /* 0x0000000115077824 */ /* 0x000fe200078e0205 */
[----:B------:R-:W-:Y:S01]  /*2a30*/  @P1 LEA.HI.X R3, R20, c[0x0][0x224], R3, 0x1, P3 ;  /* 0x0000890014031a11 */ /* 0x000fe200018f0c03 */
[----:B------:R-:W-:Y:S01]  /*2a40*/  IMAD R9, R36, c[0x0][0x1ec], R9 ;  /* 0x00007b0024097a24 */ /* 0x000fe200078e0209 */
[----:B------:R-:W-:Y:S01]  /*2a50*/  IADD3 R5, R22, R11, RZ ;  /* 0x0000000b16057210 */ /* 0x000fe20007ffe0ff */
[----:B------:R-:W-:Y:S01]  /*2a60*/  IMAD.MOV.U32 R6, RZ, RZ, R4 ;  /* 0x000000ffff067224 */ /* 0x000fe200078e0004 */
[----:B------:R-:W-:Y:S01]  /*2a70*/  MOV R4, R10 ;  /* 0x0000000a00047202 */ /* 0x000fe20000000f00 */
[----:B------:R4:W-:Y:S01]  /*2a80*/  @P1 LDGSTS.E.BYPASS.LTC128B.128 [R218+0x4900], [R2.64], !P6 ;  /* 0x0490000002da1fae */ /* 0x0009e2000f101d48 */
[----:B-----5:R-:W-:Y:S01]  /*2a90*/  IMAD.WIDE.U32 R98, R137, c[0x0][0x290], R14 ;  /* 0x0000a40089627a25 */ /* 0x020fe200078e000e */
[----:B------:R-:W-:-:S02]  /*2aa0*/  ISETP.GE.AND P6, PT, R28, c[0x0][0x1d4], PT ;  /* 0x000075001c007a0c */ /* 0x000fc40003fc6270 */
[----:B------:R-:W0:Y:S01]  /*2ab0*/  LDGDEPBAR ;  /* 0x00000000000079af */ /* 0x000e220000000000 */
[C---:B------:R-:W-:Y:S01]  /*2ac0*/  IMAD.WIDE.U32 R100, R137.reuse, c[0x0][0x280], R12 ;  /* 0x0000a00089647a25 */ /* 0x040fe200078e000c */
[----:B------:R-:W-:Y:S03]  /*2ad0*/  WARPSYNC 0xffffffff ;  /* 0xffffffff00007948 */ /* 0x000fe60003800000 */
[----:B------:R-:W-:-:S04]  /*2ae0*/  IMAD.WIDE.U32 R96, R137, c[0x0][0x280], R6 ;  /* 0x0000a00089607a25 */ /* 0x000fc800078e0006 */
[----:B------:R-:W-:-:S04]  /*2af0*/  IMAD.WIDE.U32 R94, R137, c[0x0][0x290], R4 ;  /* 0x0000a400895e7a25 */ /* 0x000fc800078e0004 */
[----:B------:R-:W-:Y:S01]  /*2b00*/  IMAD.SHL.U32 R10, R191, 0x2, RZ ;  /* 0x00000002bf0a7824 */ /* 0x000fe200078e00ff */
[----:B----4-:R-:W-:Y:S01]  /*2b10*/  SHF.R.S32.HI R2, RZ, 0x1f, R137 ;  /* 0x0000001fff027819 */ /* 0x010fe20000011489 */
[----:B------:R-:W-:-:S04]  /*2b20*/  IMAD R3, R34, c[0x0][0x1e0], RZ ;  /* 0x0000780022037a24 */ /* 0x000fc800078e02ff */
[C---:B------:R-:W-:Y:S02]  /*2b30*/  IMAD R11, R2.reuse, c[0x0][0x280], RZ ;  /* 0x0000a000020b7a24 */ /* 0x040fe400078e02ff */
[----:B-1----:R-:W-:Y:S02]  /*2b40*/  IMAD R18, R2, c[0x0][0x290], RZ ;  /* 0x0000a40002127a24 */ /* 0x002fe400078e02ff */
[----:B---3--:R-:W-:Y:S02]  /*2b50*/  IMAD R17, R82, c[0x0][0x1e4], R3 ;  /* 0x0000790052117a24 */ /* 0x008fe400078e0203 */
        /* <DEDUP_REMOVED lines=18> */
[----:B------:R-:W-:Y:S01]  /*2c80*/  ISETP.GE.AND P0, PT, R28, c[0x0][0x27c], PT ;  /* 0x00009f001c007a0c */ /* 0x000fe20003f06270 */
[C---:B------:R-:W-:Y:S01]  /*2c90*/  IMAD.WIDE.U32 R2, R36.reuse, c[0x0][0x260], R134 ;  /* 0x0000980024027a25 */ /* 0x040fe200078e0086 */
[----:B------:R-:W-:Y:S01]  /*2ca0*/  BAR.SYNC.DEFER_BLOCKING 0x0 ;  /* 0x0000000000007b1d */ /* 0x000fe20000010000 */
[----:B------:R-:W-:Y:S02]  /*2cb0*/  SHF.L.U32 R175, R153, 0x6, RZ ;  /* 0x0000000699af7819 */ /* 0x000fe400000006ff */
[----:B------:R-:W-:Y:S01]  /*2cc0*/  IMAD.WIDE.U32 R6, R36, c[0x0][0x210], R28 ;  /* 0x0000840024067a25 */ /* 0x000fe200078e001c */
[----:B------:R-:W-:Y:S02]  /*2cd0*/  IADD3 R131, P1, R82, R27, RZ ;  /* 0x0000001b52837210 */ /* 0x000fe40007f3e0ff */
[----:B------:R-:W-:Y:S01]  /*2ce0*/  ULDC.U8 UR4, c[0x0][0x298] ;  /* 0x0000a60000047ab9 */ /* 0x000fe20000000000 */
[----:B------:R-:W-:Y:S01]  /*2cf0*/  IMAD.MOV.U32 R4, RZ, RZ, R2 ;  /* 0x000000ffff047224 */ /* 0x000fe200078e0002 */
[----:B------:R-:W-:Y:S01]  /*2d00*/  ISETP.GE.AND P2, PT, R191, 0x1, PT ;  /* 0x00000001bf00780c */ /* 0x000fe20003f46270 */
        /* <DEDUP_REMOVED lines=10> */
[----:B------:R-:W-:Y:S01]  /*2db0*/  P2R R128, PR, RZ, 0x1 ;  /* 0x00000001ff807803 */ /* 0x000fe20000000000 */
        /* <DEDUP_REMOVED lines=11> */
[----:B------:R-:W-:-:S02]  /*2e70*/  IADD3 R90, R87, R9, RZ ;  /* 0x00000009575a7210 */ /* 0x000fc40007ffe0ff */
[----:B------:R-:W-:Y:S01]  /*2e80*/  SHF.R.S32.HI R106, RZ, 0x1f, R104 ;  /* 0x0000001fff6a7819 */ /* 0x000fe20000011468 */
[----:B------:R-:W-:Y:S02]  /*2e90*/  IMAD R3, R6, c[0x0][0x1e0], RZ ;  /* 0x0000780006037a24 */ /* 0x000fe400078e02ff */
        /* <DEDUP_REMOVED lines=36> */
[----:B------:R-:W-:Y:S01]  /*30e0*/  IMAD.WIDE.U32 R144, R144, c[0x0][0x280], RZ ;  /* 0x0000a00090907a25 */ /* 0x000fe200078e00ff */
[----:B------:R-:W-:-:S02]  /*30f0*/  LOP3.LUT R3, R2, R189, RZ, 0x3c, !PT ;  /* 0x000000bd02037212 */ /* 0x000fc400078e3cff */
[----:B------:R-:W-:Y:S01]  /*3100*/  LOP3.LUT R2, R4, R190, RZ, 0x3c, !PT ;  /* 0x000000be04027212 */ /* 0x000fe200078e3cff */
[----:B------:R-:W-:Y:S01]  /*3110*/  IMAD.IADD R4, R158, 0x1, R5 ;  /* 0x000000019e047824 */ /* 0x000fe200078e0205 */
[----:B------:R-:W-:Y:S01]  /*3120*/  IADD3 R3, R162, R3, RZ ;  /* 0x00000003a2037210 */ /* 0x000fe20007ffe0ff */
[----:B------:R-:W-:Y:S01]  /*3130*/  IMAD R8, R11, c[0x0][0x21c], R8 ;  /* 0x000087000b087a24 */ /* 0x000fe200078e0208 */
[----:B------:R-:W-:Y:S01]  /*3140*/  IADD3 R168, R145, R168, RZ ;  /* 0x000000a891a87210 */ /* 0x000fe20007ffe0ff */
[----:B------:R-:W-:Y:S01]  /*3150*/  IMAD.IADD R2, R163, 0x1, R2 ;  /* 0x00000001a3027824 */ /* 0x000fe200078e0202 */
[----:B------:R-:W-:Y:S01]  /*3160*/  IADD3 R166, R143, R166, RZ ;  /* 0x000000a68fa67210 */ /* 0x000fe20007ffe0ff */
[----:B------:R-:W-:Y:S01]  /*3170*/  IMAD.X R130, R32, 0x1, R34, P1 ;  /* 0x0000000120827824 */ /* 0x000fe200008e0622 */
        /* <DEDUP_REMOVED lines=8> */
.L_x_1413:
        /* <DEDUP_REMOVED lines=11> */
[CC--:B------:R-:W-:Y:S04]  /*32b0*/  IADD3 R2, P1, R111.reuse, R64.reuse, RZ ;  /* 0x000000406f027210 */ /* 0x0c0fe80007f3e0ff */
[----:B------:R-:W-:Y:S01]  /*32c0*/  LEA R54, P0, R2, c[0x0][0x1c8], 0x1 ;  /* 0x0000720002367a11 */ /* 0x000fe200078008ff */
[----:B------:R-:W-:Y:S05]  /*32d0*/  IMAD.X R4, R68, 0x1, R107, P1 ;  /* 0x0000000144047824 */ /* 0x000fea00008e066b */
[----:B------:R-:W-:Y:S02]  /*32e0*/  LEA.HI.X R55, R2, c[0x0][0x1cc], R4, 0x1, P0 ;  /* 0x0000730002377a11 */ /* 0x000fe400000f0c04 */
[----:B------:R-:W-:Y:S04]  /*32f0*/  IADD3 R2, P1, P0, R111, R64, R187 ;  /* 0x000000406f027210 */ /* 0x000fe8000783e0bb */
[----:B------:R-:W-:Y:S01]  /*3300*/  IADD3.X R4, R107, R68, R169, P1, P0 ;  /* 0x000000446b047210 */ /* 0x000fe20000fe04a9 */
[----:B------:R-:W-:Y:S01]  /*3310*/  BSSY B2, `(.L_x_1379) ;  /* 0x00003a3000027945 */ /* 0x000fe20003800000 */
        /* <DEDUP_REMOVED lines=45> */
.L_x_1383:
[----:B------:R-:W-:Y:S05]  /*35f0*/  BSYNC B0 ;  /* 0x0000000000007941 */ /* 0x000fea0003800000 */
.L_x_1382:
        /* <DEDUP_REMOVED lines=39> */
.L_x_1385:
[----:B------:R-:W-:Y:S05]  /*3870*/  BSYNC B0 ;  /* 0x0000000000007941 */ /* 0x000fea0003800000 */
.L_x_1384:
        /* <DEDUP_REMOVED lines=37> */
.L_x_1387:
[----:B------:R-:W-:Y:S05]  /*3ad0*/  BSYNC B0 ;  /* 0x0000000000007941 */ /* 0x000fea0003800000 */
.L_x_1386:
        /* <DEDUP_REMOVED lines=68> */
.L_x_1391:
[----:B------:R-:W-:Y:S05]  /*3f20*/  BSYNC B0 ;  /* 0x0000000000007941 */ /* 0x000fea0003800000 */
.L_x_1390:
        /* <DEDUP_REMOVED lines=55> */
.L_x_1389:
[----:B------:R-:W-:Y:S05]  /*42a0*/  BSYNC B1 ;  /* 0x0000000000017941 */ /* 0x000fea0003800000 */
.L_x_1388:
        /* <DEDUP_REMOVED lines=56> */
.L_x_1395:
[----:B------:R-:W-:Y:S05]  /*4630*/  BSYNC B0 ;  /* 0x0000000000007941 */ /* 0x000fea0003800000 */
.L_x_1394:
        /* <DEDUP_REMOVED lines=55> */
.L_x_1393:
[----:B------:R-:W-:Y:S05]  /*49b0*/  BSYNC B1 ;  /* 0x0000000000017941 */ /* 0x000fea0003800000 */
.L_x_1392:
        /* <DEDUP_REMOVED lines=55> */
.L_x_1398:
[----:B------:R-:W-:Y:S05]  /*4d30*/  BSYNC B0 ;  /* 0x0000000000007941 */ /* 0x000fea0003800000 */
.L_x_1397:
        /* <DEDUP_REMOVED lines=56> */
.L_x_1381:
        /* <DEDUP_REMOVED lines=195> */
.L_x_1400:
[----:B---3--:R-:W-:Y:S05]  /*5cf0*/  BSYNC B0 ;  /* 0x0000000000007941 */ /* 0x008fea0003800000 */
.L_x_1399:
        /* <DEDUP_REMOVED lines=115> */
.L_x_1402:
[----:B------:R-:W-:Y:S05]  /*6430*/  BSYNC B0 ;  /* 0x0000000000007941 */ /* 0x000fea0003800000 */
.L_x_1401:
[----:B------:R-:W-:Y:S05]  /*6440*/  IADD3 R61, P1, R180, R64, RZ ;  /* 0x00000040b43d7210 */ /* 0x000fea0007f3e0ff */
[----:B------:R-:W-:Y:S01]  /*6450*/  IMAD.X R60, R68, 0x1, R126, P1 ;  /* 0x00000001443c7824 */ /* 0x000fe200008e067e */
[----:B------:R-:W-:Y:S11]  /*6460*/  ISETP.GE.OR P1, PT, R141, R66, P6 ;  /* 0x000000428d00720c */ /* 0x000ff60003726670 */
[----:B------:R-:W-:Y:S02]  /*6470*/  @!UPT UIADD3 URZ, URZ, URZ, URZ ;  /* 0x0000003f3f3ff290 */ /* 0x000fe4000fffe03f */
        /* <DEDUP_REMOVED lines=112> */
.L_x_1380:
        /* <DEDUP_REMOVED lines=11> */
.L_x_1404:
[----:B------:R-:W-:Y:S05]  /*6c30*/  BSYNC B0 ;  /* 0x0000000000007941 */ /* 0x000fea0003800000 */
.L_x_1403:
        /* <DEDUP_REMOVED lines=8> */
.L_x_1406:
[----:B------:R-:W-:Y:S05]  /*6cc0*/  BSYNC B0 ;  /* 0x0000000000007941 */ /* 0x000fea0003800000 */
.L_x_1405:
[----:B------:R-:W-:Y:S11]  /*6cd0*/  ISETP.GE.AND P0, PT, R141, R2, PT ;  /* 0x000000028d00720c */ /* 0x000ff60003f06270 */
[----:B------:R-:W-:Y:S02]  /*6ce0*/  @!UPT UIADD3 URZ, URZ, URZ, URZ ;  /* 0x0000003f3f3ff290 */ /* 0x000fe4000fffe03f */
[----:B------:R-:W-:-:S05]  /*6cf0*/  @P0 BRA `(.L_x_1396) ;  /* 0x0000004000000947 */ /* 0x000fca0003800000 */
[----:B-1----:R-:W1:Y:S04]  /*6d00*/  @!P6 LDS.128 R8, [R80+0x4800] ;  /* 0x004800005008e984 */ /* 0x002e680000000c00 */
[----:B------:R-:W2:Y:S04]  /*6d10*/  @!P1 LDS.128 R4, [R81+0x4800] ;  /* 0x0048000051049984 */ /* 0x000ea80000000c00 */
[----:B-1----:R1:W-:Y:S04]  /*6d20*/  @!P6 STG.E.128 [R62.64], R8 ;  /* 0x000000083e00e986 */ /* 0x0023e8000c101d08 */
[----:B--2---:R1:W-:Y:S02]  /*6d30*/  @!P1 STG.E.128 [R62.64+0x40], R4 ;  /* 0x000040043e009986 */ /* 0x0043e4000c101d08 */
.L_x_1396:
[----:B------:R-:W-:Y:S05]  /*6d40*/  BSYNC B2 ;  /* 0x0000000000027941 */ /* 0x000fea0003800000 */
.L_x_1379:
[----:B-12---:R-:W-:Y:S01]  /*6d50*/  IMAD R15, R33, -0x50, RZ ;  /* 0xffffffb0210f7824 */ /* 0x006fe200078e02ff */
[----:B------:R-:W-:Y:S01]  /*6d60*/  BSSY B0, `(.L_x_1407) ;  /* 0x000005e000007945 */ /* 0x000fe20003800000 */
[----:B------:R-:W-:Y:S02]  /*6d70*/  IMAD R2, R89, 0x50, RZ ;  /* 0x0000005059027824 */ /* 0x000fe400078e02ff */
[----:B-----5:R-:W-:Y:S02]  /*6d80*/  IMAD.IADD R4, R113, 0x1, R15 ;  /* 0x0000000171047824 */ /* 0x020fe400078e020f */
[----:B------:R-:W-:Y:S03]  /*6d90*/  IMAD.WIDE.U32 R16, R33, 0x50, RZ ;  /* 0x0000005021107825 */ /* 0x000fe600078e00ff */
[C---:B------:R-:W-:Y:S01]  /*6da0*/  ISETP.GE.AND P4, PT, R4.reuse, 0x11, PT ;  /* 0x000000110400780c */ /* 0x040fe20003f86270 */
[----:B------:R-:W-:Y:S01]  /*6db0*/  IMAD.IADD R17, R17, 0x1, R2 ;  /* 0x0000000111117824 */ /* 0x000fe200078e0202 */
[C---:B------:R-:W-:Y:S02]  /*6dc0*/  ISETP.GE.AND P3, PT, R4.reuse, 0x1, PT ;  /* 0x000000010400780c */ /* 0x040fe40003f66270 */
        /* <DEDUP_REMOVED lines=54> */
[----:B------:R-:W-:Y:S11]  /*7130*/  ISETP.NE.AND P5, PT, R133, RZ, PT ;  /* 0x000000ff8500720c */ /* 0x000ff60003fa5270 */
[----:B------:R-:W-:Y:S02]  /*7140*/  @!UPT UIADD3 URZ, URZ, URZ, URZ ;  /* 0x0000003f3f3ff290 */ /* 0x000fe4000fffe03f */
        /* <DEDUP_REMOVED lines=26> */
[----:B------:R-:W-:Y:S11]  /*72f0*/  ISETP.GE.AND P0, PT, R102, c[0x0][0x1d4], PT ;  /* 0x0000750066007a0c */ /* 0x000ff60003f06270 */
[----:B------:R-:W-:Y:S02]  /*7300*/  @!UPT UIADD3 URZ, URZ, URZ, URZ ;  /* 0x0000003f3f3ff290 */ /* 0x000fe4000fffe03f */
[----:B------:R-:W2:Y:S04]  /*7310*/  @!P0 LDS.128 R12, [R81] ;  /* 0x00000000510c8984 */ /* 0x000ea80000000c00 */
[----:B-1----:R1:W-:Y:S04]  /*7320*/  @!P1 STG.E.128 [R2.64], R16 ;  /* 0x0000001002009986 */ /* 0x0023e8000c101d08 */
[----:B--2---:R1:W-:Y:S02]  /*7330*/  @!P0 STG.E.128 [R2.64+0x40], R12 ;  /* 0x0000400c02008986 */ /* 0x0043e4000c101d08 */
.L_x_1408:
[----:B-1----:R-:W-:Y:S05]  /*7340*/  BSYNC B0 ;  /* 0x0000000000007941 */ /* 0x002fea0003800000 */
.L_x_1407:
[----:B------:R-:W-:Y:S01]  /*7350*/  ISETP.GE.AND P0, PT, R140, R7, PT ;  /* 0x000000078c00720c */ /* 0x000fe20003f06270 */
[----:B------:R-:W-:Y:S01]  /*7360*/  @!UPT UIADD3 URZ, URZ, URZ, URZ ;  /* 0x0000003f3f3ff290 */ /* 0x000fe2000fffe03f */
[----:B------:R-:W-:Y:S11]  /*7370*/  BSSY B0, `(.L_x_1409) ;  /* 0x0000013000007945 */ /* 0x000ff60003800000 */
        /* <DEDUP_REMOVED lines=13> */
[----:B------:R-:W-:Y:S11]  /*7450*/  ISETP.GE.AND P0, PT, R102, c[0x0][0x1d4], PT ;  /* 0x0000750066007a0c */ /* 0x000ff60003f06270 */
[----:B------:R-:W-:Y:S02]  /*7460*/  @!UPT UIADD3 URZ, URZ, URZ, URZ ;  /* 0x0000003f3f3ff290 */ /* 0x000fe4000fffe03f */
[----:B------:R-:W2:Y:S04]  /*7470*/  @!P0 LDS.128 R12, [R81+0x1000] ;  /* 0x00100000510c8984 */ /* 0x000ea80000000c00 */
[----:B-1----:R1:W-:Y:S04]  /*7480*/  @!P1 STG.E.128 [R2.64], R16 ;  /* 0x0000001002009986 */ /* 0x0023e8000c101d08 */
[----:B--2---:R1:W-:Y:S02]  /*7490*/  @!P0 STG.E.128 [R2.64+0x40], R12 ;  /* 0x0000400c02008986 */ /* 0x0043e4000c101d08 */
.L_x_1410:
[----:B------:R-:W-:Y:S05]  /*74a0*/  BSYNC B0 ;  /* 0x0000000000007941 */ /* 0x000fea0003800000 */
.L_x_1409:
[----:B------:R-:W-:Y:S01]  /*74b0*/  ISETP.GE.AND P0, PT, R141, R7, PT ;  /* 0x000000078d00720c */ /* 0x000fe20003f06270 */
[----:B------:R-:W-:Y:S01]  /*74c0*/  @!UPT UIADD3 URZ, URZ, URZ, URZ ;  /* 0x0000003f3f3ff290 */ /* 0x000fe2000fffe03f */
[----:B------:R-:W-:Y:S11]  /*74d0*/  BSSY B0, `(.L_x_1411) ;  /* 0x0000013000007945 */ /* 0x000ff60003800000 */
        /* <DEDUP_REMOVED lines=18> */
.L_x_1412:
[----:B------:R-:W-:Y:S05]  /*7600*/  BSYNC B0 ;  /* 0x0000000000007941 */ /* 0x000fea0003800000 */
.L_x_1411:
        /* <DEDUP_REMOVED lines=33> */
.L_x_1378:
[----:B-1----:R-:W2:Y:S01]  /*7820*/  LDL.LU R2, [R1+0x24] ;  /* 0x0000240001027983 */ /* 0x002ea20000300800 */
[----:B------:R-:W-:-:S03]  /*7830*/  IMAD.MOV.U32 R0, RZ, RZ, c[0x0][0x2c4] ;  /* 0x0000b100ff007624 */ /* 0x000fc600078e00ff */
[----:B------:R-:W3:Y:S02]  /*7840*/  LDL R16, [R1+0x44] ;  /* 0x0000440001107983 */ /* 0x000ee40000100800 */
[----:B------:R-:W-:Y:S01]  /*7850*/  ISETP.NE.AND P3, PT, R0, 0x1, PT ;  /* 0x000000010000780c */ /* 0x000fe20003f65270 */
[----:B------:R-:W-:Y:S01]  /*7860*/  BSSY B0, `(.L_x_1414) ;  /* 0x000002c000007945 */ /* 0x000fe20003800000 */
[----:B------:R-:W-:Y:S01]  /*7870*/  IMAD.IADD R10, R160, 0x1, R161 ;  /* 0x00000001a00a7824 */ /* 0x000fe200078e02a1 */
[----:B--2---:R-:W-:-:S10]  /*7880*/  LOP3.LUT R2, R2, 0xfffffffd, RZ, 0xc0, !PT ;  /* 0xfffffffd02027812 */ /* 0x004fd400078ec0ff */
[----:B------:R-:W-:Y:S02]  /*7890*/  @P3 LOP3.LUT R2, R2, 0x2, RZ, 0xfc, !PT ;  /* 0x0000000202023812 */ /* 0x000fe400078efcff */
[----:B---3--:R-:W-:-:S03]  /*78a0*/  IADD3 R0, R16, 0x7f, RZ ;  /* 0x0000007f10007810 */ /* 0x008fc60007ffe0ff */
[----:B------:R1:W-:Y:S02]  /*78b0*/  STL [R1+0x24], R2 ;  /* 0x0000240201007387 */ /* 0x0003e40000100800 */
[----:B-1----:R-:W-:-:S05]  /*78c0*/  @P3 IMAD.HI.U32 R2, R0, c[0x0][0x2c8], RZ ;  /* 0x0000b20000023a27 */ /* 0x002fca00078e00ff */
[----:B------:R-:W-:-:S05]  /*78d0*/  @P3 SHF.R.U32.HI R0, RZ, c[0x0][0x2cc], R2 ;  /* 0x0000b300ff003a19 */ /* 0x000fca0000011602 */
[----:B------:R-:W-:-:S04]  /*78e0*/  IMAD.IADD R0, R172, 0x1, R0 ;  /* 0x00000001ac007824 */ /* 0x000fc800078e0200 */
[----:B------:R-:W-:-:S05]  /*78f0*/  IMAD.HI R0, R0, 0x66666667, RZ ;  /* 0x6666666700007827 */ /* 0x000fca00078e02ff */
[----:B------:R-:W-:-:S04]  /*7900*/  SHF.R.U32.HI R2, RZ, 0x1f, R0 ;  /* 0x0000001fff027819 */ /* 0x000fc80000011600 */
[----:B------:R-:W-:-:S04]  /*7910*/  LEA.HI.SX32 R0, R0, R2, 0x1b ;  /* 0x0000000200007211 */ /* 0x000fc800078fdaff */
[----:B------:R-:W-:-:S04]  /*7920*/  IMNMX R6, R171, R0, PT ;  /* 0x00000000ab067217 */ /* 0x000fc80003800200 */
[----:B------:R-:W-:Y:S01]  /*7930*/  ISETP.GE.AND P0, PT, R6, 0x1, PT ;  /* 0x000000010600780c */ /* 0x000fe20003f06270 */
[----:B------:R-:W-:-:S12]  /*7940*/  IMAD.MOV.U32 R0, RZ, RZ, RZ ;  /* 0x000000ffff007224 */ /* 0x000fd800078e00ff */
        /* <DEDUP_REMOVED lines=29> */
.L_x_1415:
[----:B------:R-:W-:Y:S05]  /*7b20*/  BSYNC B0 ;  /* 0x0000000000007941 */ /* 0x000fea0003800000 */
.L_x_1414:
        /* <DEDUP_REMOVED lines=48> */
[----:B------:R-:W-:-:S04]  /*7e30*/  LEA R0, R165, R139, 0x4 ;  /* 0x0000008ba5007211 */ /* 0x000fc800078e20ff */
[----:B------:R-:W-:-:S05]  /*7e40*/  IADD3 R12, R0, R16, RZ ;  /* 0x00000010000c7210 */ /* 0x000fca0007ffe0ff */
[----:B------:R-:W-:-:S04]  /*7e50*/  @P3 IMAD.HI.U32 R5, R12, c[0x0][0x2c8], RZ ;  /* 0x0000b2000c053a27 */ /* 0x000fc800078e00ff */
[----:B-12---:R-:W-:-:S05]  /*7e60*/  @P1 IMAD.WIDE R2, R17, R2, c[0x0][0x340] ;  /* 0x0000d00011021625 */ /* 0x006fca00078e0202 */
[----:B------:R1:W2:Y:S01]  /*7e70*/  @P1 LDG.E R13, [R2.64] ;  /* 0x00000008020d1981 */ /* 0x0002a2000c1e1900 */
[----:B------:R-:W-:Y:S01]  /*7e80*/  IMAD.MOV.U32 R0, RZ, RZ, R12 ;  /* 0x000000ffff007224 */ /* 0x000fe200078e000c */
[----:B------:R-:W-:Y:S02]  /*7e90*/  @P3 SHF.R.U32.HI R0, RZ, c[0x0][0x2cc], R5 ;  /* 0x0000b300ff003a19 */ /* 0x000fe40000011605 */
[----:B------:R-:W-:Y:S02]  /*7ea0*/  MOV R6, R134 ;  /* 0x0000008600067202 */ /* 0x000fe40000000f00 */
[----:B------:R-:W-:Y:S02]  /*7eb0*/  MOV R7, R135 ;  /* 0x0000008700077202 */ /* 0x000fe40000000f00 */
[----:B-1----:R-:W-:Y:S02]  /*7ec0*/  SHF.R.S32.HI R3, RZ, 0x1f, R159 ;  /* 0x0000001fff037819 */ /* 0x002fe4000001149f */
[----:B------:R-:W-:-:S03]  /*7ed0*/  IADD3 R2, P0, R139, R10, RZ ;  /* 0x0000000a8b027210 */ /* 0x000fc60007f1e0ff */
[----:B------:R-:W-:Y:S01]  /*7ee0*/  IMAD R4, R3, c[0x0][0x178], RZ ;  /* 0x00005e0003047a24 */ /* 0x000fe200078e02ff */
[----:B------:R-:W-:-:S03]  /*7ef0*/  LEA.HI.X.SX32 R3, R10, R188, 0x1, P0 ;  /* 0x000000bc0a037211 */ /* 0x000fc600000f0eff */
[C---:B------:R-:W-:Y:S02]  /*7f00*/  IMAD R8, R159.reuse, c[0x0][0x17c], R4 ;  /* 0x00005f009f087a24 */ /* 0x040fe400078e0204 */
[----:B------:R-:W-:Y:S01]  /*7f10*/  IMAD.WIDE.U32 R4, R159, c[0x0][0x178], RZ ;  /* 0x00005e009f047a25 */ /* 0x000fe200078e00ff */
[----:B------:R-:W-:-:S03]  /*7f20*/  ISETP.NE.U32.AND P0, PT, RZ, c[0x0][0x348], PT ;  /* 0x0000d200ff007a0c */ /* 0x000fc60003f05070 */
[C---:B------:R-:W-:Y:S02]  /*7f30*/  IMAD R15, R3.reuse, c[0x0][0x1e0], RZ ;  /* 0x00007800030f7a24 */ /* 0x040fe400078e02ff */
[----:B------:R-:W-:Y:S02]  /*7f40*/  IMAD R14, R3, c[0x0][0x208], RZ ;  /* 0x00008200030e7a24 */ /* 0x000fe400078e02ff */
[----:B------:R-:W-:Y:S01]  /*7f50*/  IMAD.IADD R3, R5, 0x1, R8 ;  /* 0x0000000105037824 */ /* 0x000fe200078e0208 */
[----:B------:R-:W-:Y:S01]  /*7f60*/  ISETP.NE.AND.EX P0, PT, RZ, c[0x0][0x34c], PT, P0 ;  /* 0x0000d300ff007a0c */ /* 0x000fe20003f05300 */
[----:B------:R-:W-:-:S04]  /*7f70*/  IMAD.WIDE.U32 R10, R2, c[0x0][0x1e0], R6 ;  /* 0x00007800020a7a25 */ /* 0x000fc800078e0006 */
[----:B------:R-:W-:-:S04]  /*7f80*/  IMAD.WIDE.U32 R8, R2, c[0x0][0x208], R6 ;  /* 0x0000820002087a25 */ /* 0x000fc800078e0006 */
[C---:B------:R-:W-:Y:S02]  /*7f90*/  IMAD R6, R2.reuse, c[0x0][0x1e4], R15 ;  /* 0x0000790002067a24 */ /* 0x040fe400078e020f */
[----:B------:R-:W-:Y:S01]  /*7fa0*/  IMAD R5, R2, c[0x0][0x20c], R14 ;  /* 0x0000830002057a24 */ /* 0x000fe200078e020e */
[----:B------:R-:W-:Y:S02]  /*7fb0*/  MOV R2, R4 ;  /* 0x0000000400027202 */ /* 0x000fe40000000f00 */
[----:B------:R-:W-:Y:S01]  /*7fc0*/  SEL R4, R138, RZ, !P0 ;  /* 0x000000ff8a047207 */ /* 0x000fe20004000000 */
[----:B------:R-:W-:Y:S02]  /*7fd0*/  IMAD.IADD R5, R9, 0x1, R5 ;  /* 0x0000000109057824 */ /* 0x000fe400078e0205 */
[----:B---3--:R-:W-:Y:S01]  /*7fe0*/  IMAD.WIDE.U32 R2, R18, c[0x0][0x1b8], R2 ;  /* 0x00006e0012027a25 */ /* 0x008fe200078e0002 */
[----:B------:R-:W-:Y:S02]  /*7ff0*/  IADD3 R7, R11, R6, RZ ;  /* 0x000000060b077210 */ /* 0x000fe40007ffe0ff */
[----:B------:R-:W-:Y:S01]  /*8000*/  SEL R9, R17, RZ, !P0 ;  /* 0x000000ff11097207 */ /* 0x000fe20004000000 */
[----:B------:R-:W-:Y:S01]  /*8010*/  IMAD R11, R4, c[0x0][0x1c0], RZ ;  /* 0x00007000040b7a24 */ /* 0x000fe200078e02ff */
[----:B------:R-:W-:Y:S01]  /*8020*/  MOV R6, R10 ;  /* 0x0000000a00067202 */ /* 0x000fe20000000f00 */
[----:B------:R-:W-:Y:S01]  /*8030*/  IMAD R3, R18, c[0x0][0x1bc], R3 ;  /* 0x00006f0012037a24 */ /* 0x000fe200078e0203 */
[----:B------:R-:W-:Y:S01]  /*8040*/  MOV R4, R8 ;  /* 0x0000000800047202 */ /* 0x000fe20000000f00 */
[----:B------:R-:W-:-:S02]  /*8050*/  IMAD R14, R9, c[0x0][0x1c4], R11 ;  /* 0x00007100090e7a24 */ /* 0x000fc400078e020b */
[----:B------:R-:W-:Y:S01]  /*8060*/  IMAD.WIDE.U32 R8, R9, c[0x0][0x1c0], R2 ;  /* 0x0000700009087a25 */ /* 0x000fe200078e0002 */
[----:B------:R-:W-:-:S03]  /*8070*/  SHF.R.S32.HI R11, RZ, 0x1f, R0 ;  /* 0x0000001fff0b7819 */ /* 0x000fc60000011400 */
[----:B------:R-:W-:-:S04]  /*8080*/  IMAD.WIDE.U32 R2, R18, c[0x0][0x1e8], R6 ;  /* 0x00007a0012027a25 */ /* 0x000fc800078e0006 */
[----:B------:R-:W-:Y:S02]  /*8090*/  IMAD.MOV R10, RZ, RZ, -R0 ;  /* 0x000000ffff0a7224 */ /* 0x000fe400078e0a00 */
[C---:B------:R-:W-:Y:S01]  /*80a0*/  IMAD.WIDE.U32 R6, R18.reuse, c[0x0][0x210], R4 ;  /* 0x0000840012067a25 */ /* 0x040fe200078e0004 */
[----:B------:R-:W-:Y:S02]  /*80b0*/  MOV R4, R2 ;  /* 0x0000000200047202 */ /* 0x000fe40000000f00 */
[----:B------:R-:W-:Y:S01]  /*80c0*/  MOV R2, R8 ;  /* 0x0000000800027202 */ /* 0x000fe20000000f00 */
[----:B------:R-:W-:Y:S01]  /*80d0*/  IMAD R5, R18, c[0x0][0x1ec], R3 ;  /* 0x00007b0012057a24 */ /* 0x000fe200078e0203 */
[----:B------:R-:W-:Y:S01]  /*80e0*/  IADD3 R3, R9, R14, RZ ;  /* 0x0000000e09037210 */ /* 0x000fe20007ffe0ff */
[----:B------:R-:W-:Y:S02]  /*80f0*/  IMAD R10, R10, c[0x0][0x2c4], R12 ;  /* 0x0000b1000a0a7a24 */ /* 0x000fe400078e020c */
[----:B------:R-:W-:Y:S01]  /*8100*/  IMAD R11, R11, c[0x0][0x1b0], RZ ;  /* 0x00006c000b0b7a24 */ /* 0x000fe200078e02ff */
[----:B------:R-:W-:Y:S01]  /*8110*/  ISETP.NE.U32.AND P0, PT, RZ, c[0x0][0x350], PT ;  /* 0x0000d400ff007a0c */ /* 0x000fe20003f05070 */
[----:B------:R-:W-:-:S02]  /*8120*/  IMAD R9, R18, c[0x0][0x214], R7 ;  /* 0x0000850012097a24 */ /* 0x000fc400078e0207 */
[C---:B------:R-:W-:Y:S02]  /*8130*/  IMAD R7, R0.reuse, c[0x0][0x1b4], R11 ;  /* 0x00006d0000077a24 */ /* 0x040fe400078e020b */
[----:B------:R-:W-:Y:S01]  /*8140*/  IMAD.WIDE.U32 R2, R0, c[0x0][0x1b0], R2 ;  /* 0x00006c0000027a25 */ /* 0x000fe200078e0002 */
[----:B------:R-:W-:-:S03]  /*8150*/  ISETP.NE.AND.EX P0, PT, RZ, c[0x0][0x354], PT, P0 ;  /* 0x0000d500ff007a0c */ /* 0x000fc60003f05300 */
[----:B------:R-:W-:Y:S01]  /*8160*/  IMAD.MOV.U32 R8, RZ, RZ, R6 ;  /* 0x000000ffff087224 */ /* 0x000fe200078e0006 */
[----:B------:R-:W-:Y:S02]  /*8170*/  SHF.R.S32.HI R6, RZ, 0x1f, R10 ;  /* 0x0000001fff067819 */ /* 0x000fe4000001140a */
[----:B------:R-:W-:-:S03]  /*8180*/  IADD3 R3, R3, R7, RZ ;  /* 0x0000000703037210 */ /* 0x000fc60007ffe0ff */
[----:B------:R-:W-:Y:S02]  /*8190*/  IMAD R7, R6, c[0x0][0x1a8], RZ ;  /* 0x00006a0006077a24 */ /* 0x000fe400078e02ff */
[----:B------:R-:W-:-:S04]  /*81a0*/  IMAD.WIDE.U32 R2, R10, c[0x0][0x1a8], R2 ;  /* 0x00006a000a027a25 */ /* 0x000fc800078e0002 */
[----:B------:R-:W-:-:S04]  /*81b0*/  IMAD R7, R10, c[0x0][0x1ac], R7 ;  /* 0x00006b000a077a24 */ /* 0x000fc800078e0207 */
[----:B------:R-:W-:Y:S01]  /*81c0*/  IMAD.IADD R3, R3, 0x1, R7 ;  /* 0x0000000103037824 */ /* 0x000fe200078e0207 */
[----:B------:R-:W-:Y:S02]  /*81d0*/  ISETP.GE.AND P2, PT, R134, c[0x0][0x198], PT ;  /* 0x0000660086007a0c */ /* 0x000fe40003f46270 */
[----:B------:R-:W-:Y:S02]  /*81e0*/  IADD3 R116, R246, -0x1, RZ ;  /* 0xfffffffff6747810 */ /* 0x000fe40007ffe0ff */
[----:B--2---:R-:W-:Y:S02]  /*81f0*/  @P1 SHF.R.S32.HI R0, RZ, 0x1f, R13 ;  /* 0x0000001fff001819 */ /* 0x004fe4000001140d */
[----:B------:R-:W-:Y:S02]  /*8200*/  @!P1 MOV R0, R138 ;  /* 0x0000008a00009202 */ /* 0x000fe40000000f00 */
[----:B------:R-:W-:Y:S02]  /*8210*/  @!P1 MOV R13, R17 ;  /* 0x00000011000d9202 */ /* 0x000fe40000000f00 */
[----:B------:R-:W-:-:S02]  /*8220*/  SEL R6, R0, RZ, !P0 ;  /* 0x000000ff00067207 */ /* 0x000fc40004000000 */
[----:B------:R-:W-:-:S03]  /*8230*/  SEL R0, R13, RZ, !P0 ;  /* 0x000000ff0d007207 */ /* 0x000fc60004000000 */
[C---:B------:R-:W-:Y:S02]  /*8240*/  IMAD R11, R6.reuse, c[0x0][0x1f0], RZ ;  /* 0x00007c00060b7a24 */ /* 0x040fe400078e02ff */
[----:B------:R-:W-:Y:S02]  /*8250*/  IMAD R10, R6, c[0x0][0x218], RZ ;  /* 0x00008600060a7a24 */ /* 0x000fe400078e02ff */
[----:B------:R-:W-:Y:S01]  /*8260*/  IMAD.WIDE.U32 R14, R0, c[0x0][0x1f0], R4 ;  /* 0x00007c00000e7a25 */ /* 0x000fe200078e0004 */
[----:B------:R-:W-:-:S03]  /*8270*/  LEA R6, P0, R2, c[0x0][0x160], 0x1 ;  /* 0x0000580002067a11 */ /* 0x000fc600078008ff */
        /* <DEDUP_REMOVED lines=13> */
.L_x_1561:
[----:B------:R-:W-:Y:S05]  /*8350*/  BRA.DIV ~URZ, `(.L_x_1418) ;  /* 0x000165027f007947 */ /* 0x000fea000b800000 */
[----:B-1----:R1:W4:Y:S02]  /*8360*/  SHFL.IDX PT, R2, R6, RZ, 0x181f ;  /* 0x00181fff06027589 */ /* 0x00232400000e0000 */
.L_x_1562:
        /* <DEDUP_REMOVED lines=11> */
.L_x_1420:
[----:B------:R-:W-:Y:S05]  /*8420*/  BSYNC B0 ;  /* 0x0000000000007941 */ /* 0x000fea0003800000 */
.L_x_1419:
[----:B------:R-:W-:Y:S05]  /*8430*/  BRA.DIV ~URZ, `(.L_x_1421) ;  /* 0x000164927f007947 */ /* 0x000fea000b800000 */
[----:B---3--:R3:W1:Y:S04]  /*8440*/  SHFL.IDX PT, R7, R5, 0x1, 0x181f ;  /* 0x00381f0005077f89 */ /* 0x00866800000e0000 */
[----:B--2-4-:R3:W2:Y:S02]  /*8450*/  SHFL.IDX PT, R2, R6, 0x1, 0x181f ;  /* 0x00381f0006027f89 */ /* 0x0146a400000e0000 */
.L_x_1563:
        /* <DEDUP_REMOVED lines=10> */
.L_x_1423:
[----:B------:R-:W-:Y:S05]  /*8500*/  BSYNC B0 ;  /* 0x0000000000007941 */ /* 0x000fea0003800000 */
.L_x_1422:
[----:B------:R-:W-:Y:S05]  /*8510*/  BRA.DIV ~URZ, `(.L_x_1424) ;  /* 0x000164827f007947 */ /* 0x000fea000b800000 */
[----:B-1----:R1:W4:Y:S02]  /*8520*/  SHFL.IDX PT, R7, R5, 0x2, 0x181f ;  /* 0x00581f0005077f89 */ /* 0x00232400000e0000 */
.L_x_1564:
[----:B------:R-:W-:Y:S05]  /*8530*/  BRA.DIV ~URZ, `(.L_x_1425) ;  /* 0x000164d27f007947 */ /* 0x000fea000b800000 */
[----:B--2---:R2:W1:Y:S02]  /*8540*/  SHFL.IDX PT, R2, R6, 0x2, 0x181f ;  /* 0x00581f0006027f89 */ /* 0x00446400000e0000 */
.L_x_1565:
        /* <DEDUP_REMOVED lines=10> */
.L_x_1427:
[----:B------:R-:W-:Y:S05]  /*85f0*/  BSYNC B0 ;  /* 0x0000000000007941 */ /* 0x000fea0003800000 */
.L_x_1426:
[----:B------:R-:W-:Y:S05]  /*8600*/  BRA.DIV ~URZ, `(.L_x_1428) ;  /* 0x000164727f007947 */ /* 0x000fea000b800000 */
[----:B----4-:R4:W2:Y:S04]  /*8610*/  SHFL.IDX PT, R7, R5, 0x3, 0x181f ;  /* 0x00781f0005077f89 */ /* 0x0108a800000e0000 */
[----:B-1----:R4:W1:Y:S02]  /*8620*/  SHFL.IDX PT, R2, R6, 0x3, 0x181f ;  /* 0x00781f0006027f89 */ /* 0x00286400000e0000 */
.L_x_1566:
        /* <DEDUP_REMOVED lines=10> */
.L_x_1430:
[----:B------:R-:W-:Y:S05]  /*86d0*/  BSYNC B0 ;  /* 0x0000000000007941 */ /* 0x000fea0003800000 */
.L_x_1429:
[----:B------:R-:W-:Y:S05]  /*86e0*/  BRA.DIV ~URZ, `(.L_x_1431) ;  /* 0x000164627f007947 */ /* 0x000fea000b800000 */
[----:B--2---:R2:W3:Y:S02]  /*86f0*/  SHFL.IDX PT, R7, R5, 0x4, 0x181f ;  /* 0x00981f0005077f89 */ /* 0x0044e400000e0000 */
.L_x_1567:
[----:B------:R-:W-:Y:S05]  /*8700*/  BRA.DIV ~URZ, `(.L_x_1432) ;  /* 0x000164b27f007947 */ /* 0x000fea000b800000 */
[----:B-1----:R1:W2:Y:S02]  /*8710*/  SHFL.IDX PT, R2, R6, 0x4, 0x181f ;  /* 0x00981f0006027f89 */ /* 0x0022a400000e0000 */
.L_x_1568:
        /* <DEDUP_REMOVED lines=10> */
.L_x_1434:
[----:B------:R-:W-:Y:S05]  /*87c0*/  BSYNC B0 ;  /* 0x0000000000007941 */ /* 0x000fea0003800000 */
.L_x_1433:
[----:B------:R-:W-:Y:S05]  /*87d0*/  BRA.DIV ~URZ, `(.L_x_1435) ;  /* 0x000164527f007947 */ /* 0x000fea000b800000 */
[----:B---3--:R3:W1:Y:S04]  /*87e0*/  SHFL.IDX PT, R7, R5, 0x5, 0x181f ;  /* 0x00b81f0005077f89 */ /* 0x00866800000e0000 */
[----:B--2---:R3:W2:Y:S02]  /*87f0*/  SHFL.IDX PT, R2, R6, 0x5, 0x181f ;  /* 0x00b81f0006027f89 */ /* 0x0046a400000e0000 */
.L_x_1569:
        /* <DEDUP_REMOVED lines=10> */
.L_x_1437:
[----:B------:R-:W-:Y:S05]  /*88a0*/  BSYNC B0 ;  /* 0x0000000000007941 */ /* 0x000fea0003800000 */
.L_x_1436:
[----:B------:R-:W-:Y:S05]  /*88b0*/  BRA.DIV ~URZ, `(.L_x_1438) ;  /* 0x000164427f007947 */ /* 0x000fea000b800000 */
[----:B-1----:R1:W3:Y:S02]  /*88c0*/  SHFL.IDX PT, R7, R5, 0x6, 0x181f ;  /* 0x00d81f0005077f89 */ /* 0x0022e400000e0000 */
.L_x_1570:
[----:B------:R-:W-:Y:S05]  /*88d0*/  BRA.DIV ~URZ, `(.L_x_1439) ;  /* 0x000164927f007947 */ /* 0x000fea000b800000 */
[----:B--2---:R2:W1:Y:S02]  /*88e0*/  SHFL.IDX PT, R2, R6, 0x6, 0x181f ;  /* 0x00d81f0006027f89 */ /* 0x00446400000e0000 */
.L_x_1571:
        /* <DEDUP_REMOVED lines=10> */
.L_x_1441:
[----:B------:R-:W-:Y:S05]  /*8990*/  BSYNC B0 ;  /* 0x0000000000007941 */ /* 0x000fea0003800000 */
.L_x_1440:
[----:B------:R-:W-:Y:S05]  /*89a0*/  BRA.DIV ~URZ, `(.L_x_1442) ;  /* 0x000164327f007947 */ /* 0x000fea000b800000 */
[----:B-1-34-:R-:W1:Y:S04]  /*89b0*/  SHFL.IDX PT, R5, R5, 0x7, 0x181f ;  /* 0x00f81f0005057f89 */ /* 0x01ae6800000e0000 */
[----:B------:R3:W4:Y:S02]  /*89c0*/  SHFL.IDX PT, R3, R6, 0x7, 0x181f ;  /* 0x00f81f0006037f89 */ /* 0x00072400000e0000 */
.L_x_1572:
[----:B--2---:R-:W2:Y:S01]  /*89d0*/  LDL.LU R148, [R1+0x24] ;  /* 0x0000240001947983 */ /* 0x004ea20000300800 */
[----:B------:R-:W-:Y:S02]  /*89e0*/  ISETP.GE.AND P5, PT, R134, c[0x0][0x1d4], PT ;  /* 0x0000750086007a0c */ /* 0x000fe40003fa6270 */
[----:B------:R-:W-:-:S04]  /*89f0*/  IADD3 R2, R4, 0x70, RZ ;  /* 0x0000007004027810 */ /* 0x000fc80007ffe0ff */
        /* <DEDUP_REMOVED lines=8> */
[----:B------:R-:W-:Y:S01]  /*8a80*/  WARPSYNC 0xffffffff ;  /* 0xffffffff00007948 */ /* 0x000fe20003800000 */
[----:B--2---:R-:W-:-:S04]  /*8a90*/  LOP3.LUT R148, R148, 0xfffffffe, RZ, 0xc0, !PT ;  /* 0xfffffffe94947812 */ /* 0x004fc800078ec0ff */
[----:B------:R-:W-:-:S05]  /*8aa0*/  @P5 LOP3.LUT R148, R148, 0x1, RZ, 0xfc, !PT ;  /* 0x0000000194945812 */ /* 0x000fca00078efcff */
[----:B------:R1:W-:Y:S02]  /*8ab0*/  STL [R1+0x24], R148 ;  /* 0x0000249401007387 */ /* 0x0003e40000100800 */
[----:B------:R-:W2:Y:S04]  /*8ac0*/  LDL R250, [R1+0xc] ;  /* 0x00000c0001fa7983 */ /* 0x000ea80000100800 */
[----:B------:R-:W4:Y:S04]  /*8ad0*/  LDL R8, [R1+0x3c] ;  /* 0x00003c0001087983 */ /* 0x000f280000100800 */
        /* <DEDUP_REMOVED lines=8> */
[----:B------:R-:W-:Y:S01]  /*8b60*/  IMAD.MOV.U32 R145, RZ, RZ, c[0x0][0x1e4] ;  /* 0x00007900ff917624 */ /* 0x000fe200078e00ff */
[----:B------:R-:W-:Y:S01]  /*8b70*/  BSSY B0, `(.L_x_1443) ;  /* 0x000002d000007945 */ /* 0x000fe20003800000 */
[----:B------:R-:W-:Y:S01]  /*8b80*/  BAR.SYNC.DEFER_BLOCKING 0x0 ;  /* 0x0000000000007b1d */ /* 0x000fe20000010000 */
[----:B--2---:R-:W-:-:S04]  /*8b90*/  IADD3 R61, R142, R250, -R139 ;  /* 0x000000fa8e3d7210 */ /* 0x004fc80007ffe88b */
[C---:B------:R-:W-:Y:S01]  /*8ba0*/  ISETP.GE.AND P3, PT, R61.reuse, 0x1, PT ;  /* 0x000000013d00780c */ /* 0x040fe20003f66270 */
[----:B----4-:R-:W-:Y:S01]  /*8bb0*/  IMAD.MOV.U32 R147, RZ, RZ, R8 ;  /* 0x000000ffff937224 */ /* 0x010fe200078e0008 */
[----:B------:R-:W-:Y:S01]  /*8bc0*/  ISETP.GE.AND P2, PT, R61, 0x11, PT ;  /* 0x000000113d00780c */ /* 0x000fe20003f46270 */
[----:B---3--:R-:W-:-:S04]  /*8bd0*/  IMAD.MOV.U32 R146, RZ, RZ, R6 ;  /* 0x000000ffff927224 */ /* 0x008fc800078e0006 */
[----:B------:R-:W-:-:S04]  /*8be0*/  IMAD.WIDE.U32 R4, R2, 0x50, R146 ;  /* 0x0000005002047825 */ /* 0x000fc800078e0092 */
[----:B------:R-:W-:Y:S02]  /*8bf0*/  IMAD R2, R3, 0x50, RZ ;  /* 0x0000005003027824 */ /* 0x000fe400078e02ff */
[----:B------:R-:W-:Y:S01]  /*8c00*/  IMAD.MOV.U32 R139, RZ, RZ, c[0x0][0x1e0] ;  /* 0x00007800ff8b7624 */ /* 0x000fe200078e00ff */
[----:B------:R-:W-:Y:S01]  /*8c10*/  ISETP.GE.AND P1, PT, R61, 0x21, PT ;  /* 0x000000213d00780c */ /* 0x000fe20003f26270 */
[----:B------:R-:W-:Y:S01]  /*8c20*/  IMAD.IADD R3, R5, 0x1, R2 ;  /* 0x0000000105037824 */ /* 0x000fe200078e0202 */
[C---:B------:R-:W-:Y:S02]  /*8c30*/  @P3 LEA R8, P0, R4.reuse, c[0x0][0x1c8], 0x1 ;  /* 0x0000720004083a11 */ /* 0x040fe400078008ff */
[----:B------:R-:W-:Y:S02]  /*8c40*/  @P2 LEA R2, P4, R139, R4, 0x4 ;  /* 0x000000048b022211 */ /* 0x000fe400078820ff */
[----:B------:R-:W-:Y:S02]  /*8c50*/  @P3 LEA.HI.X R9, R4, c[0x0][0x1cc], R3, 0x1, P0 ;  /* 0x0000730004093a11 */ /* 0x000fe400000f0c03 */
[----:B------:R-:W-:-:S02]  /*8c60*/  ISETP.GE.AND P0, PT, R61, 0x31, PT ;  /* 0x000000313d00780c */ /* 0x000fc40003f06270 */
[C---:B------:R-:W-:Y:S01]  /*8c70*/  @P2 LEA.HI.X R6, R139.reuse, R3, R145, 0x4, P4 ;  /* 0x000000038b062211 */ /* 0x040fe200020f2491 */
[----:B------:R-:W-:Y:S01]  /*8c80*/  IMAD.WIDE.U32 R14, R139, 0x20, RZ ;  /* 0x000000208b0e7825 */ /* 0x000fe200078e00ff */
[C---:B------:R-:W-:Y:S01]  /*8c90*/  @P2 LEA R12, P4, R2.reuse, c[0x0][0x1c8], 0x1 ;  /* 0x00007200020c2a11 */ /* 0x040fe200078808ff */
[----:B------:R-:W-:Y:S01]  /*8ca0*/  @!PT LDS RZ, [RZ] ;  /* 0x00000000fffff984 */ /* 0x000fe20000000800 */
[----:B------:R-:W-:Y:S01]  /*8cb0*/  @!PT LDS RZ, [RZ] ;  /* 0x00000000fffff984 */ /* 0x000fe20000000800 */
[----:B------:R-:W-:Y:S01]  /*8cc0*/  @!PT LDS RZ, [RZ] ;  /* 0x00000000fffff984 */ /* 0x000fe20000000800 */
[----:B------:R1:W-:Y:S03]  /*8cd0*/  @P3 LDGSTS.E.BYPASS.LTC128B.128 [R218+0x2900], [R8.64], !P5 ;  /* 0x0290000008da3fae */ /* 0x0003e6000e901d48 */
[----:B------:R-:W-:Y:S01]  /*8ce0*/  @P2 LEA.HI.X R13, R2, c[0x0][0x1cc], R6, 0x1, P4 ;  /* 0x00007300020d2a11 */ /* 0x000fe200020f0c06 */
[----:B------:R-:W-:Y:S01]  /*8cf0*/  IMAD.SHL.U32 R2, R145, 0x20, RZ ;  /* 0x0000002091027824 */ /* 0x000fe200078e00ff */
[----:B------:R-:W-:-:S03]  /*8d00*/  @P1 IADD3 R11, P4, R4, R14, RZ ;  /* 0x0000000e040b1210 */ /* 0x000fc60007f9e0ff */
[----:B------:R2:W-:Y:S01]  /*8d10*/  @P2 LDGSTS.E.BYPASS.LTC128B.128 [R218+0x3100], [R12.64], !P5 ;  /* 0x031000000cda2fae */ /* 0x0005e2000e901d48 */
[----:B------:R-:W-:Y:S01]  /*8d20*/  @P1 IADD3.X R14, R3, R15, R2, P4, !PT ;  /* 0x0000000f030e1210 */ /* 0x000fe200027fe402 */
[----:B------:R-:W-:Y:S02]  /*8d30*/  @P0 IMAD.MOV.U32 R2, RZ, RZ, R4 ;  /* 0x000000ffff020224 */ /* 0x000fe400078e0004 */
[----:B------:R-:W-:Y:S02]  /*8d40*/  @P0 IMAD R15, R145, 0x30, RZ ;  /* 0x00000030910f0824 */ /* 0x000fe400078e02ff */
[----:B------:R-:W-:Y:S01]  /*8d50*/  @P0 IMAD.WIDE.U32 R6, R139, 0x30, R2 ;  /* 0x000000308b060825 */ /* 0x000fe200078e0002 */
[----:B------:R-:W-:-:S03]  /*8d60*/  @P1 LEA R10, P4, R11, c[0x0][0x1c8], 0x1 ;  /* 0x000072000b0a1a11 */ /* 0x000fc600078808ff */
[----:B------:R-:W-:Y:S01]  /*8d70*/  @P0 IMAD.IADD R7, R7, 0x1, R15 ;  /* 0x0000000107070824 */ /* 0x000fe200078e020f */
[----:B------:R-:W-:-:S05]  /*8d80*/  @P1 LEA.HI.X R11, R11, c[0x0][0x1cc], R14, 0x1, P4 ;  /* 0x000073000b0b1a11 */ /* 0x000fca00020f0c0e */
[----:B------:R2:W-:Y:S01]  /*8d90*/  @P1 LDGSTS.E.BYPASS.LTC128B.128 [R218+0x3900], [R10.64], !P5 ;  /* 0x039000000ada1fae */ /* 0x0005e2000e901d48 */
[----:B-1----:R-:W-:-:S04]  /*8da0*/  @P0 LEA R8, P3, R6, c[0x0][0x1c8], 0x1 ;  /* 0x0000720006080a11 */ /* 0x002fc800078608ff */
        /* <DEDUP_REMOVED lines=9> */
.L_x_1444:
[----:B------:R-:W-:Y:S05]  /*8e40*/  BSYNC B0 ;  /* 0x0000000000007941 */ /* 0x000fea0003800000 */
.L_x_1443:
[----:B------:R3:W5:Y:S01]  /*8e50*/  LDL R248, [R1+0x44] ;  /* 0x0000440001f87983 */ /* 0x0007620000100800 */
[----:B------:R-:W-:Y:S01]  /*8e60*/  ISETP.LT.AND P0, PT, RZ, c[0x0][0x27c], PT ;  /* 0x00009f00ff007a0c */ /* 0x000fe20003f01270 */
[----:B------:R-:W-:Y:S02]  /*8e70*/  IMAD.MOV.U32 R252, RZ, RZ, c[0x0][0x2c4] ;  /* 0x0000b100fffc7624 */ /* 0x000fe400078e00ff */
[----:B------:R-:W0:Y:S03]  /*8e80*/  LDGDEPBAR ;  /* 0x00000000000079af */ /* 0x000e260000000000 */
[----:B------:R-:W-:-:S07]  /*8e90*/  ISETP.NE.AND P6, PT, R252, 0x1, PT ;  /* 0x00000001fc00780c */ /* 0x000fce0003fc5270 */
[----:B------:R-:W-:Y:S05]  /*8ea0*/  @P0 BRA `(.L_x_1445) ;  /* 0x0000002000000947 */ /* 0x000fea0003800000 */
[----:B------:R-:W-:-:S04]  /*8eb0*/  DEPBAR.LE SB0, 0x1 ;  /* 0x000080400000791a */ /* 0x000fc80000000000 */
[----:B------:R-:W-:Y:S05]  /*8ec0*/  BRA `(.L_x_1446) ;  /* 0x00004bd000007947 */ /* 0x000fea0003800000 */
.L_x_1445:
[----:B------:R-:W-:Y:S01]  /*8ed0*/  ULDC.U8 UR4, c[0x0][0x298] ;  /* 0x0000a60000047ab9 */ /* 0x000fe20000000000 */
[----:B-1---5:R-:W-:Y:S01]  /*8ee0*/  SHF.R.S32.HI R2, RZ, 0x1f, R137 ;  /* 0x0000001fff027819 */ /* 0x022fe20000011489 */
[C---:B------:R-:W-:Y:S01]  /*8ef0*/  IMAD.WIDE.U32 R6, R137.reuse, c[0x0][0x280], RZ ;  /* 0x0000a00089067a25 */ /* 0x040fe200078e00ff */
[----:B------:R-:W-:Y:S01]  /*8f00*/  ISETP.NE.AND P0, PT, RZ, UR4, PT ;  /* 0x00000004ff007c0c */ /* 0x000fe2000bf05270 */
[----:B------:R-:W-:Y:S01]  /*8f10*/  BSSY B2, `(.L_x_1446) ;  /* 0x00004b8000027945 */ /* 0x000fe20003800000 */
[----:B------:R-:W-:Y:S01]  /*8f20*/  IADD3 R20, R82, R248, RZ ;  /* 0x000000f852147210 */ /* 0x000fe20007ffe0ff */
[----:B------:R-:W-:Y:S01]  /*8f30*/  IMAD R3, R2, c[0x0][0x280], RZ ;  /* 0x0000a00002037a24 */ /* 0x000fe200078e02ff */
[----:B------:R-:W-:Y:S01]  /*8f40*/  IADD3 R66, R82, 0x60, RZ ;  /* 0x0000006052427810 */ /* 0x000fe20007ffe0ff */
[----:B------:R-:W-:Y:S02]  /*8f50*/  IMAD R2, R2, c[0x0][0x290], RZ ;  /* 0x0000a40002027a24 */ /* 0x000fe400078e02ff */
[----:B--2---:R-:W-:-:S02]  /*8f60*/  IMAD R8, R137, c[0x0][0x284], R3 ;  /* 0x0000a10089087a24 */ /* 0x004fc400078e0203 */
[C---:B------:R-:W-:Y:S01]  /*8f70*/  IMAD R3, R137.reuse, c[0x0][0x294], R2 ;  /* 0x0000a50089037a24 */ /* 0x040fe200078e0202 */
        /* <DEDUP_REMOVED lines=37> */
[----:B------:R-:W-:-:S11]  /*91d0*/  ISETP.GE.AND P0, PT, R26, c[0x0][0x27c], PT ;  /* 0x00009f001a007a0c */ /* 0x000fd60003f06270 */
[C---:B------:R-:W-:Y:S01]  /*91e0*/  @!P1 IMAD.SHL.U32 R2, R24.reuse, 0x2, RZ ;  /* 0x0000000218029824 */ /* 0x040fe200078e00ff */
[----:B------:R-:W-:Y:S01]  /*91f0*/  @!P1 SHF.L.U64.HI R6, R24, 0x1, R25 ;  /* 0x0000000118069819 */ /* 0x000fe20000010219 */
[C---:B------:R-:W-:Y:S01]  /*9200*/  @!P0 IMAD.SHL.U32 R3, R26.reuse, 0x2, RZ ;  /* 0x000000021a038824 */ /* 0x040fe200078e00ff */
[----:B------:R-:W-:Y:S02]  /*9210*/  @!P0 SHF.L.U64.HI R7, R26, 0x1, R28 ;  /* 0x000000011a078819 */ /* 0x000fe4000001021c */
[CC--:B------:R-:W-:Y:S02]  /*9220*/  @!P1 IADD3 R14, P2, R10.reuse, R2.reuse, RZ ;  /* 0x000000020a0e9210 */ /* 0x0c0fe40007f5e0ff */
[-C--:B------:R-:W-:Y:S02]  /*9230*/  @!P0 IADD3 R4, P3, R10, R3.reuse, RZ ;  /* 0x000000030a048210 */ /* 0x080fe40007f7e0ff */
[----:B----4-:R-:W-:Y:S01]  /*9240*/  @!P1 IADD3 R12, P4, R11, R2, RZ ;  /* 0x000000020b0c9210 */ /* 0x010fe20007f9e0ff */
[--C-:B---3--:R-:W-:Y:S01]  /*9250*/  @!P1 IMAD.X R15, R13, 0x1, R6.reuse, P2 ;  /* 0x000000010d0f9824 */ /* 0x108fe200010e0606 */
[----:B------:R-:W-:Y:S01]  /*9260*/  @!P0 IADD3 R10, P2, R11, R3, RZ ;  /* 0x000000030b0a8210 */ /* 0x000fe20007f5e0ff */
[----:B------:R-:W-:Y:S01]  /*9270*/  @!P0 IMAD.X R5, R13, 0x1, R7, P3 ;  /* 0x000000010d058824 */ /* 0x000fe200018e0607 */
[----:B------:R-:W-:Y:S01]  /*9280*/  CS2R R2, SRZ ;  /* 0x0000000000027805 */ /* 0x000fe2000001ff00 */
[----:B-1----:R-:W-:-:S02]  /*9290*/  @!P1 IMAD.X R13, R16, 0x1, R6, P4 ;  /* 0x00000001100d9824 */ /* 0x002fc400020e0606 */
[----:B------:R-:W-:Y:S01]  /*92a0*/  @!P0 IMAD.X R11, R16, 0x1, R7, P2 ;  /* 0x00000001100b8824 */ /* 0x000fe200010e0607 */
[----:B------:R1:W5:Y:S01]  /*92b0*/  @!P0 LD.E.64 R8, [R4.64] ;  /* 0x0000000804088980 */ /* 0x000362000c101b00 */
[----:B------:R-:W-:-:S03]  /*92c0*/  CS2R R6, SRZ ;  /* 0x0000000000067805 */ /* 0x000fc6000001ff00 */
[----:B------:R2:W5:Y:S04]  /*92d0*/  @!P1 LD.E.64 R2, [R12.64] ;  /* 0x000000080c029980 */ /* 0x000568000c101b00 */
[----:B------:R2:W5:Y:S01]  /*92e0*/  @!P1 LD.E.64 R6, [R14.64] ;  /* 0x000000080e069980 */ /* 0x000562000c101b00 */
[----:B-1----:R-:W-:-:S06]  /*92f0*/  CS2R R4, SRZ ;  /* 0x0000000000047805 */ /* 0x002fcc000001ff00 */
[----:B------:R2:W5:Y:S02]  /*9300*/  @!P0 LD.E.64 R4, [R10.64] ;  /* 0x000000080a048980 */ /* 0x000564000c101b00 */
.L_x_1449:
[----:B--2---:R-:W-:Y:S05]  /*9310*/  BSYNC B0 ;  /* 0x0000000000007941 */ /* 0x004fea0003800000 */
.L_x_1448:
[----:B------:R-:W-:Y:S01]  /*9320*/  IADD3 R10, R20, 0x20, RZ ;  /* 0x00000020140a7810 */ /* 0x000fe20007ffe0ff */
[----:B-----5:R-:W-:Y:S01]  /*9330*/  IMAD.MOV.U32 R14, RZ, RZ, R8 ;  /* 0x000000ffff0e7224 */ /* 0x020fe200078e0008 */
[----:B------:R2:W4:Y:S01]  /*9340*/  SHFL.IDX PT, R22, R27, 0x1, 0x1c1f ;  /* 0x003c1f001b167f89 */ /* 0x00052200000e0000 */
[----:B---3--:R-:W-:Y:S01]  /*9350*/  IMAD.MOV.U32 R13, RZ, RZ, R9 ;  /* 0x000000ffff0d7224 */ /* 0x008fe200078e0009 */
[----:B------:R-:W-:Y:S01]  /*9360*/  ISETP.GE.AND P0, PT, R10, R0, PT ;  /* 0x000000000a00720c */ /* 0x000fe20003f06270 */
[----:B------:R-:W-:Y:S01]  /*9370*/  IMAD.MOV.U32 R12, RZ, RZ, R6 ;  /* 0x000000ffff0c7224 */ /* 0x000fe200078e0006 */
[----:B------:R2:W3:Y:S01]  /*9380*/  SHFL.IDX PT, R10, R29, 0x1, 0x1c1f ;  /* 0x003c1f001d0a7f89 */ /* 0x0004e200000e0000 */
[----:B----4-:R-:W-:Y:S01]  /*9390*/  IMAD.MOV.U32 R11, RZ, RZ, R7 ;  /* 0x000000ffff0b7224 */ /* 0x010fe200078e0007 */
[----:B------:R-:W-:Y:S01]  /*93a0*/  PRMT R55, R13, 0x5410, R14 ;  /* 0x000054100d377816 */ /* 0x000fe2000000000e */
[----:B------:R-:W-:Y:S01]  /*93b0*/  IMAD.MOV.U32 R13, RZ, RZ, R5 ;  /* 0x000000ffff0d7224 */ /* 0x000fe200078e0005 */
[----:B------:R-:W-:Y:S01]  /*93c0*/  MOV R14, R4 ;  /* 0x00000004000e7202 */ /* 0x000fe20000000f00 */
[----:B------:R2:W4:Y:S01]  /*93d0*/  SHFL.IDX PT, R21, R23, 0x1, 0x1c1f ;  /* 0x003c1f0017157f89 */ /* 0x00052200000e0000 */
        /* <DEDUP_REMOVED lines=19> */
[C---:B-1-3--:R-:W-:Y:S02]  /*9510*/  @!P1 IADD3 R16, P2, R10.reuse, R11, RZ ;  /* 0x0000000b0a109210 */ /* 0x04afe40007f5e0ff */
[----:B------:R-:W-:Y:S02]  /*9520*/  @!P0 IADD3 R12, P3, R10, R13, RZ ;  /* 0x0000000d0a0c8210 */ /* 0x000fe40007f7e0ff */
[C---:B------:R-:W-:Y:S01]  /*9530*/  @!P1 IADD3 R14, P4, R15.reuse, R11, RZ ;  /* 0x0000000b0f0e9210 */ /* 0x040fe20007f9e0ff */
[C-C-:B------:R-:W-:Y:S01]  /*9540*/  @!P1 IMAD.X R17, R22.reuse, 0x1, R19.reuse, P2 ;  /* 0x0000000116119824 */ /* 0x140fe200010e0613 */
[----:B------:R-:W-:Y:S01]  /*9550*/  @!P0 IADD3 R10, P2, R15, R13, RZ ;  /* 0x0000000d0f0a8210 */ /* 0x000fe20007f5e0ff */
[----:B------:R-:W-:Y:S01]  /*9560*/  CS2R R34, SRZ ;  /* 0x0000000000227805 */ /* 0x000fe2000001ff00 */
[----:B------:R-:W-:Y:S01]  /*9570*/  CS2R R36, SRZ ;  /* 0x0000000000247805 */ /* 0x000fe2000001ff00 */
[----:B------:R-:W-:Y:S01]  /*9580*/  @!P0 IMAD.X R13, R22, 0x1, R18, P3 ;  /* 0x00000001160d8824 */ /* 0x000fe200018e0612 */
[----:B------:R1:W5:Y:S01]  /*9590*/  @!P1 LD.E.64 R32, [R16.64] ;  /* 0x0000000810209980 */ /* 0x000362000c101b00 */
[----:B----4-:R-:W-:-:S02]  /*95a0*/  @!P1 IMAD.X R15, R21, 0x1, R19, P4 ;  /* 0x00000001150f9824 */ /* 0x010fc400020e0613 */
[----:B------:R-:W-:Y:S01]  /*95b0*/  @!P0 IMAD.X R11, R21, 0x1, R18, P2 ;  /* 0x00000001150b8824 */ /* 0x000fe200010e0612 */
[----:B------:R1:W5:Y:S04]  /*95c0*/  @!P0 LD.E.64 R42, [R12.64] ;  /* 0x000000080c2a8980 */ /* 0x000368000c101b00 */
[----:B------:R1:W5:Y:S04]  /*95d0*/  @!P1 LD.E.64 R34, [R14.64] ;  /* 0x000000080e229980 */ /* 0x000368000c101b00 */
[----:B------:R1:W5:Y:S02]  /*95e0*/  @!P0 LD.E.64 R36, [R10.64] ;  /* 0x000000080a248980 */ /* 0x000364000c101b00 */
.L_x_1451:
[----:B------:R-:W-:Y:S05]  /*95f0*/  BSYNC B0 ;  /* 0x0000000000007941 */ /* 0x000fea0003800000 */
.L_x_1450:
[----:B-1-3--:R-:W-:Y:S01]  /*9600*/  IADD3 R10, R20, 0x40, RZ ;  /* 0x00000040140a7810 */ /* 0x00afe20007ffe0ff */
[----:B-----5:R-:W-:Y:S01]  /*9610*/  IMAD.MOV.U32 R14, RZ, RZ, R42 ;  /* 0x000000ffff0e7224 */ /* 0x020fe200078e002a */
[----:B------:R1:W3:Y:S01]  /*9620*/  SHFL.IDX PT, R22, R27, 0x2, 0x1c1f ;  /* 0x005c1f001b167f89 */ /* 0x0002e200000e0000 */
[----:B------:R-:W-:Y:S01]  /*9630*/  IMAD.MOV.U32 R13, RZ, RZ, R43 ;  /* 0x000000ffff0d7224 */ /* 0x000fe200078e002b */
[----:B------:R-:W-:Y:S01]  /*9640*/  ISETP.GE.AND P0, PT, R10, R0, PT ;  /* 0x000000000a00720c */ /* 0x000fe20003f06270 */
[----:B------:R-:W-:Y:S01]  /*9650*/  IMAD.MOV.U32 R12, RZ, RZ, R32 ;  /* 0x000000ffff0c7224 */ /* 0x000fe200078e0020 */
[----:B------:R1:W2:Y:S01]  /*9660*/  SHFL.IDX PT, R10, R29, 0x2, 0x1c1f ;  /* 0x005c1f001d0a7f89 */ /* 0x0002a200000e0000 */
[----:B------:R-:W-:Y:S01]  /*9670*/  IMAD.MOV.U32 R11, RZ, RZ, R33 ;  /* 0x000000ffff0b7224 */ /* 0x000fe200078e0021 */
[----:B------:R-:W-:Y:S01]  /*9680*/  PRMT R59, R13, 0x5410, R14 ;  /* 0x000054100d3b7816 */ /* 0x000fe2000000000e */
[----:B------:R-:W-:Y:S01]  /*9690*/  IMAD.MOV.U32 R13, RZ, RZ, R37 ;  /* 0x000000ffff0d7224 */ /* 0x000fe200078e0025 */
[----:B------:R-:W-:Y:S01]  /*96a0*/  MOV R14, R36 ;  /* 0x00000024000e7202 */ /* 0x000fe20000000f00 */
[----:B----4-:R1:W4:Y:S01]  /*96b0*/  SHFL.IDX PT, R21, R23, 0x2, 0x1c1f ;  /* 0x005c1f0017157f89 */ /* 0x01032200000e0000 */
        /* <DEDUP_REMOVED lines=21> */
[C---:B--2---:R-:W-:Y:S02]  /*9810*/  @!P1 IADD3 R16, P2, R10.reuse, R11, RZ ;  /* 0x0000000b0a109210 */ /* 0x044fe40007f5e0ff */
[----:B------:R-:W-:Y:S02]  /*9820*/  @!P0 IADD3 R12, P3, R10, R13, RZ ;  /* 0x0000000d0a0c8210 */ /* 0x000fe40007f7e0ff */
[C---:B-1----:R-:W-:Y:S01]  /*9830*/  @!P1 IADD3 R14, P4, R15.reuse, R11, RZ ;  /* 0x0000000b0f0e9210 */ /* 0x042fe20007f9e0ff */
[C-C-:B---3--:R-:W-:Y:S01]  /*9840*/  @!P1 IMAD.X R17, R22.reuse, 0x1, R19.reuse, P2 ;  /* 0x0000000116119824 */ /* 0x148fe200010e0613 */
        /* <DEDUP_REMOVED lines=10> */
.L_x_1453:
[----:B------:R-:W-:Y:S05]  /*98f0*/  BSYNC B0 ;  /* 0x0000000000007941 */ /* 0x000fea0003800000 */
.L_x_1452:
[----:B-1----:R-:W-:Y:S01]  /*9900*/  IADD3 R11, R20, 0x60, RZ ;  /* 0x00000060140b7810 */ /* 0x002fe20007ffe0ff */
[----:B-----5:R-:W-:Y:S01]  /*9910*/  IMAD.MOV.U32 R14, RZ, RZ, R46 ;  /* 0x000000ffff0e7224 */ /* 0x020fe200078e002e */
[----:B----4-:R-:W1:Y:S01]  /*9920*/  SHFL.IDX PT, R21, R27, 0x3, 0x1c1f ;  /* 0x007c1f001b157f89 */ /* 0x010e6200000e0000 */
[----:B------:R-:W-:Y:S01]  /*9930*/  IMAD.MOV.U32 R13, RZ, RZ, R47 ;  /* 0x000000ffff0d7224 */ /* 0x000fe200078e002f */
[----:B------:R-:W-:Y:S01]  /*9940*/  ISETP.GE.AND P0, PT, R11, R0, PT ;  /* 0x000000000b00720c */ /* 0x000fe20003f06270 */
[----:B------:R-:W-:Y:S01]  /*9950*/  IMAD.MOV.U32 R12, RZ, RZ, R38 ;  /* 0x000000ffff0c7224 */ /* 0x000fe200078e0026 */
[----:B--2---:R2:W4:Y:S01]  /*9960*/  SHFL.IDX PT, R10, R29, 0x3, 0x1c1f ;  /* 0x007c1f001d0a7f89 */ /* 0x00452200000e0000 */
        /* <DEDUP_REMOVED lines=12> */
[----:B--2---:R-:W-:Y:S01]  /*9a30*/  PRMT R29, R11, 0x5410, R12 ;  /* 0x000054100b1d7816 */ /* 0x004fe2000000000c */
[----:B---3--:R-:W-:Y:S01]  /*9a40*/  CS2R R22, SRZ ;  /* 0x0000000000167805 */ /* 0x008fe2000001ff00 */
        /* <DEDUP_REMOVED lines=10> */
[C---:B------:R-:W-:Y:S02]  /*9af0*/  @!P1 IADD3 R16, P2, R10.reuse, R11, RZ ;  /* 0x0000000b0a109210 */ /* 0x040fe40007f5e0ff */
[----:B------:R-:W-:Y:S02]  /*9b00*/  @!P0 IADD3 R12, P3, R10, R13, RZ ;  /* 0x0000000d0a0c8210 */ /* 0x000fe40007f7e0ff */
[----:B------:R-:W-:Y:S01]  /*9b10*/  @!P1 IADD3 R14, P4, R15, R11, RZ ;  /* 0x0000000b0f0e9210 */ /* 0x000fe20007f9e0ff */
[--C-:B------:R-:W-:Y:S01]  /*9b20*/  @!P1 IMAD.X R17, R21, 0x1, R19.reuse, P2 ;  /* 0x0000000115119824 */ /* 0x100fe200010e0613 */
        /* <DEDUP_REMOVED lines=10> */
.L_x_1455:
[----:B----4-:R-:W-:Y:S05]  /*9bd0*/  BSYNC B0 ;  /* 0x0000000000007941 */ /* 0x010fea0003800000 */
.L_x_1454:
        /* <DEDUP_REMOVED lines=69> */
.L_x_1459:
[----:B------:R-:W-:Y:S05]  /*a030*/  BSYNC B0 ;  /* 0x0000000000007941 */ /* 0x000fea0003800000 */
.L_x_1458:
        /* <DEDUP_REMOVED lines=48> */
.L_x_1457:
[----:B------:R-:W-:Y:S05]  /*a340*/  BSYNC B1 ;  /* 0x0000000000017941 */ /* 0x000fea0003800000 */
.L_x_1456:
        /* <DEDUP_REMOVED lines=52> */
.L_x_1463:
[----:B------:R-:W-:Y:S05]  /*a690*/  BSYNC B0 ;  /* 0x0000000000007941 */ /* 0x000fea0003800000 */
.L_x_1462:
        /* <DEDUP_REMOVED lines=48> */
.L_x_1461:
[----:B------:R-:W-:Y:S05]  /*a9a0*/  BSYNC B1 ;  /* 0x0000000000017941 */ /* 0x000fea0003800000 */
.L_x_1460:
        /* <DEDUP_REMOVED lines=52> */
.L_x_1467:
[----:B------:R-:W-:Y:S05]  /*acf0*/  BSYNC B0 ;  /* 0x0000000000007941 */ /* 0x000fea0003800000 */
.L_x_1466:
        /* <DEDUP_REMOVED lines=48> */
.L_x_1465:
[----:B------:R-:W-:Y:S05]  /*b000*/  BSYNC B1 ;  /* 0x0000000000017941 */ /* 0x000fea0003800000 */
.L_x_1464:
        /* <DEDUP_REMOVED lines=51> */
.L_x_1470:
[----:B------:R-:W-:Y:S05]  /*b340*/  BSYNC B0 ;  /* 0x0000000000007941 */ /* 0x000fea0003800000 */
.L_x_1469:
        /* <DEDUP_REMOVED lines=49> */
.L_x_1447:
        /* <DEDUP_REMOVED lines=73> */
.L_x_1472:
[----:B---3--:R-:W-:Y:S05]  /*baf0*/  BSYNC B0 ;  /* 0x0000000000007941 */ /* 0x008fea0003800000 */
.L_x_1471:
        /* <DEDUP_REMOVED lines=66> */
.L_x_1474:
[----:B------:R-:W-:Y:S05]  /*bf20*/  BSYNC B0 ;  /* 0x0000000000007941 */ /* 0x000fea0003800000 */
.L_x_1473:
        /* <DEDUP_REMOVED lines=120> */
.L_x_1476:
[----:B------:R-:W-:Y:S05]  /*c6b0*/  BSYNC B0 ;  /* 0x0000000000007941 */ /* 0x000fea0003800000 */
.L_x_1475:
        /* <DEDUP_REMOVED lines=103> */
.L_x_1478:
[----:B------:R-:W-:Y:S05]  /*cd30*/  BSYNC B0 ;  /* 0x0000000000007941 */ /* 0x000fea0003800000 */
.L_x_1477:
        /* <DEDUP_REMOVED lines=103> */
.L_x_1480:
[----:B------:R-:W-:Y:S05]  /*d3b0*/  BSYNC B0 ;  /* 0x0000000000007941 */ /* 0x000fea0003800000 */
.L_x_1479:
[----:B------:R-:W-:-:S13]  /*d3c0*/  ISETP.GE.OR P0, PT, R66, R60, P2 ;  /* 0x0000003c4200720c */ /* 0x000fda0001706670 */
[----:B------:R-:W-:Y:S05]  /*d3d0*/  @P0 BRA `(.L_x_1468) ;  /* 0x000006b000000947 */ /* 0x000fea0003800000 */
[----:B------:R-:W-:Y:S01]  /*d3e0*/  SHF.R.S32.HI R2, RZ, 0x1f, R66 ;  /* 0x0000001fff027819 */ /* 0x000fe20000011442 */
[----:B------:R-:W-:Y:S01]  /*d3f0*/  IMAD.SHL.U32 R0, R66, 0x40, RZ ;  /* 0x0000004042007824 */ /* 0x000fe200078e00ff */
[----:B-1----:R-:W-:Y:S02]  /*d400*/  IADD3 R5, R28, c[0x0][0x27c], RZ ;  /* 0x00009f001c057a10 */ /* 0x002fe40007ffe0ff */
[----:B------:R-:W-:Y:S02]  /*d410*/  LEA.HI R2, R2, R66, RZ, 0x3 ;  /* 0x0000004202027211 */ /* 0x000fe400078f18ff */
[----:B------:R-:W-:Y:S02]  /*d420*/  LOP3.LUT R0, R0, 0x1c0, RZ, 0xc0, !PT ;  /* 0x000001c000007812 */ /* 0x000fe400078ec0ff */
[----:B------:R-:W-:Y:S01]  /*d430*/  SHF.R.U32.HI R12, RZ, 0x10, R59 ;  /* 0x00000010ff0c7819 */ /* 0x000fe2000001163b */
        /* <DEDUP_REMOVED lines=14> */
[----:B------:R-:W-:Y:S02]  /*d520*/  SHF.R.U64 R0, R56, 0x10, R57 ;  /* 0x0000001038007819 */ /* 0x000fe40000001239 */
[----:B------:R-:W-:Y:S02]  /*d530*/  PRMT R12, R71, 0x5432, R14 ;  /* 0x00005432470c7816 */ /* 0x000fe4000000000e */
[----:B------:R-:W2:Y:S01]  /*d540*/  LDS.128 R4, [R29+0x5100] ;  /* 0x005100001d047984 */ /* 0x000ea20000000c00 */
[----:B------:R-:W-:-:S02]  /*d550*/  SHF.R.U32.HI R18, RZ, 0x10, R55 ;  /* 0x00000010ff127819 */ /* 0x000fc40000011637 */
[----:B------:R-:W-:Y:S02]  /*d560*/  PRMT R23, R73, 0x5432, R16 ;  /* 0x0000543249177816 */ /* 0x000fe40000000010 */
[----:B------:R-:W-:Y:S02]  /*d570*/  PRMT R13, R72, 0x5432, R0 ;  /* 0x00005432480d7816 */ /* 0x000fe40000000000 */
[----:B------:R-:W-:Y:S02]  /*d580*/  SHF.L.U32 R31, R12, 0x10, RZ ;  /* 0x000000100c1f7819 */ /* 0x000fe400000006ff */
[----:B------:R-:W-:Y:S02]  /*d590*/  SHF.R.U32.HI R2, RZ, 0x10, R57 ;  /* 0x00000010ff027819 */ /* 0x000fe40000011639 */
[----:B------:R-:W-:Y:S02]  /*d5a0*/  SHF.R.U64 R3, R58, 0x10, R59 ;  /* 0x000000103a037819 */ /* 0x000fe4000000123b */
[----:B------:R-:W-:-:S02]  /*d5b0*/  SHF.R.U32.HI R15, RZ, 0x10, R53 ;  /* 0x00000010ff0f7819 */ /* 0x000fc40000011635 */
[----:B------:R-:W-:Y:S02]  /*d5c0*/  PRMT R22, R73, 0x5410, R18 ;  /* 0x0000541049167816 */ /* 0x000fe40000000012 */
[----:B------:R-:W-:Y:S02]  /*d5d0*/  PRMT R21, R72, 0x5410, R2 ;  /* 0x0000541048157816 */ /* 0x000fe40000000002 */
[----:B------:R-:W-:Y:S02]  /*d5e0*/  PRMT R27, R74, 0x5432, R3 ;  /* 0x000054324a1b7816 */ /* 0x000fe40000000003 */
[----:B------:R-:W-:Y:S02]  /*d5f0*/  PRMT R17, R71, 0x5410, R15 ;  /* 0x0000541047117816 */ /* 0x000fe4000000000f */
[----:B------:R-:W-:-:S03]  /*d600*/  LOP3.LUT R28, R12, 0xffff0000, RZ, 0xc0, !PT ;  /* 0xffff00000c1c7812 */ /* 0x000fc600078ec0ff */
[----:B------:R-:W-:Y:S02]  /*d610*/  IMAD.U32 R12, R17, 0x10000, RZ ;  /* 0x00010000110c7824 */ /* 0x000fe400078e00ff */
[C---:B-1----:R-:W-:Y:S01]  /*d620*/  IMAD.U32 R14, R8.reuse, 0x10000, RZ ;  /* 0x00010000080e7824 */ /* 0x042fe200078e00ff */
[----:B------:R-:W-:Y:S01]  /*d630*/  LOP3.LUT R16, R8, 0xffff0000, RZ, 0xc0, !PT ;  /* 0xffff000008107812 */ /* 0x000fe200078ec0ff */
[C---:B------:R-:W-:Y:S01]  /*d640*/  IMAD.U32 R18, R11.reuse, 0x10000, RZ ;  /* 0x000100000b127824 */ /* 0x040fe200078e00ff */
[C---:B------:R-:W-:Y:S01]  /*d650*/  LOP3.LUT R26, R10.reuse, 0xffff0000, RZ, 0xc0, !PT ;  /* 0xffff00000a1a7812 */ /* 0x040fe200078ec0ff */
[----:B------:R-:W-:Y:S01]  /*d660*/  IMAD.U32 R20, R10, 0x10000, RZ ;  /* 0x000100000a147824 */ /* 0x000fe200078e00ff */
[----:B------:R-:W-:Y:S01]  /*d670*/  LOP3.LUT R25, R11, 0xffff0000, RZ, 0xc0, !PT ;  /* 0xffff00000b197812 */ /* 0x000fe200078ec0ff */
[----:B------:R-:W-:Y:S01]  /*d680*/  IMAD.U32 R11, R13, 0x10000, RZ ;  /* 0x000100000d0b7824 */ /* 0x000fe200078e00ff */
[----:B------:R-:W-:Y:S01]  /*d690*/  LOP3.LUT R19, R9, 0xffff0000, RZ, 0xc0, !PT ;  /* 0xffff000009137812 */ /* 0x000fe200078ec0ff */
[----:B--2---:R-:W-:Y:S01]  /*d6a0*/  IMAD.U32 R8, R4, 0x10000, RZ ;  /* 0x0001000004087824 */ /* 0x004fe200078e00ff */
[----:B------:R-:W-:Y:S01]  /*d6b0*/  LOP3.LUT R2, R5, 0xffff0000, RZ, 0xc0, !PT ;  /* 0xffff000005027812 */ /* 0x000fe200078ec0ff */
[----:B------:R-:W-:Y:S01]  /*d6c0*/  IMAD.U32 R15, R9, 0x10000, RZ ;  /* 0x00010000090f7824 */ /* 0x000fe200078e00ff */
[----:B------:R-:W-:Y:S01]  /*d6d0*/  LOP3.LUT R9, R6, 0xffff0000, RZ, 0xc0, !PT ;  /* 0xffff000006097812 */ /* 0x000fe200078ec0ff */
[----:B------:R-:W-:Y:S01]  /*d6e0*/  FMUL.FTZ R10, R8, R31 ;  /* 0x0000001f080a7220 */ /* 0x000fe20000410000 */
[----:B------:R-:W-:Y:S01]  /*d6f0*/  LOP3.LUT R4, R4, 0xffff0000, RZ, 0xc0, !PT ;  /* 0xffff000004047812 */ /* 0x000fe200078ec0ff */
[----:B------:R-:W-:-:S02]  /*d700*/  IMAD.U32 R3, R5, 0x10000, RZ ;  /* 0x0001000005037824 */ /* 0x000fc400078e00ff */
[----:B------:R-:W-:Y:S01]  /*d710*/  IMAD.U32 R5, R6, 0x10000, RZ ;  /* 0x0001000006057824 */ /* 0x000fe200078e00ff */
[C---:B------:R-:W-:Y:S01]  /*d720*/  LOP3.LUT R6, R7.reuse, 0xffff0000, RZ, 0xc0, !PT ;  /* 0xffff000007067812 */ /* 0x040fe200078ec0ff */
[----:B------:R-:W-:Y:S02]  /*d730*/  IMAD.U32 R0, R7, 0x10000, RZ ;  /* 0x0001000007007824 */ /* 0x000fe400078e00ff */
[-C--:B------:R-:W-:Y:S01]  /*d740*/  FFMA.FTZ R32, R14, R11.reuse, -R10 ;  /* 0x0000000b0e207223 */ /* 0x080fe2000001080a */
[----:B------:R-:W-:Y:S01]  /*d750*/  LOP3.LUT R10, R13, 0xffff0000, RZ, 0xc0, !PT ;  /* 0xffff00000d0a7812 */ /* 0x000fe200078ec0ff */
[----:B------:R-:W-:Y:S01]  /*d760*/  FMUL.FTZ R7, R8, R11 ;  /* 0x0000000b08077220 */ /* 0x000fe20000410000 */
[----:B------:R-:W-:Y:S01]  /*d770*/  SHF.L.U32 R13, R22, 0x10, RZ ;  /* 0x00000010160d7819 */ /* 0x000fe200000006ff */
[----:B------:R-:W-:Y:S02]  /*d780*/  IMAD.U32 R11, R21, 0x10000, RZ ;  /* 0x00010000150b7824 */ /* 0x000fe400078e00ff */
[----:B------:R-:W-:-:S02]  /*d790*/  FFMA.FTZ R31, R14, R31, R7 ;  /* 0x0000001f0e1f7223 */ /* 0x000fc40000010007 */
[C---:B------:R-:W-:Y:S02]  /*d7a0*/  FMUL.FTZ R8, R4.reuse, R28 ;  /* 0x0000001c04087220 */ /* 0x040fe40000410000 */
[----:B------:R-:W-:Y:S02]  /*d7b0*/  FMUL.FTZ R7, R4, R10 ;  /* 0x0000000a04077220 */ /* 0x000fe40000410000 */
[C---:B------:R-:W-:Y:S02]  /*d7c0*/  FMUL.FTZ R4, R3.reuse, R12 ;  /* 0x0000000c03047220 */ /* 0x040fe40000410000 */
[----:B------:R-:W-:Y:S02]  /*d7d0*/  FMUL.FTZ R3, R3, R11 ;  /* 0x0000000b03037220 */ /* 0x000fe40000410000 */
[C---:B------:R-:W-:Y:S01]  /*d7e0*/  FFMA.FTZ R8, R16.reuse, R10, -R8 ;  /* 0x0000000a10087223 */ /* 0x040fe20000010808 */
[----:B------:R-:W-:Y:S01]  /*d7f0*/  LOP3.LUT R10, R21, 0xffff0000, RZ, 0xc0, !PT ;  /* 0xffff0000150a7812 */ /* 0x000fe200078ec0ff */
[----:B------:R-:W-:-:S02]  /*d800*/  FFMA.FTZ R28, R16, R28, R7 ;  /* 0x0000001c101c7223 */ /* 0x000fc40000010007 */
[----:B------:R-:W-:Y:S01]  /*d810*/  FFMA.FTZ R16, R15, R11, -R4 ;  /* 0x0000000b0f107223 */ /* 0x000fe20000010804 */
[----:B------:R-:W-:Y:S01]  /*d820*/  LOP3.LUT R11, R17, 0xffff0000, RZ, 0xc0, !PT ;  /* 0xffff0000110b7812 */ /* 0x000fe200078ec0ff */
[----:B------:R-:W-:Y:S01]  /*d830*/  FFMA.FTZ R15, R15, R12, R3 ;  /* 0x0000000c0f0f7223 */ /* 0x000fe20000010003 */
[----:B------:R-:W-:Y:S01]  /*d840*/  LOP3.LUT R17, R27, 0xffff0000, RZ, 0xc0, !PT ;  /* 0xffff00001b117812 */ /* 0x000fe200078ec0ff */
[----:B------:R-:W-:Y:S01]  /*d850*/  IMAD.U32 R4, R24, 0x10000, RZ ;  /* 0x0001000018047824 */ /* 0x000fe200078e00ff */
[----:B------:R-:W-:Y:S01]  /*d860*/  F2FP.BF16.PACK_AB R8, R8, R32 ;  /* 0x000000200808723e */ /* 0x000fe200000010ff */
[C---:B------:R-:W-:Y:S02]  /*d870*/  FMUL.FTZ R3, R0.reuse, R13 ;  /* 0x0000000d00037220 */ /* 0x040fe40000410000 */
[-C--:B------:R-:W-:Y:S02]  /*d880*/  FMUL.FTZ R0, R0, R4.reuse ;  /* 0x0000000400007220 */ /* 0x080fe40000410000 */
[----:B------:R-:W-:-:S02]  /*d890*/  FFMA.FTZ R14, R18, R4, -R3 ;  /* 0x00000004120e7223 */ /* 0x000fc40000010803 */
[CC--:B------:R-:W-:Y:S02]  /*d8a0*/  FMUL.FTZ R4, R2.reuse, R11.reuse ;  /* 0x0000000b02047220 */ /* 0x0c0fe40000410000 */
[-C--:B------:R-:W-:Y:S02]  /*d8b0*/  FMUL.FTZ R3, R2, R10.reuse ;  /* 0x0000000a02037220 */ /* 0x080fe40000410000 */
[----:B------:R-:W-:Y:S02]  /*d8c0*/  IMAD.U32 R21, R23, 0x10000, RZ ;  /* 0x0001000017157824 */ /* 0x000fe400078e00ff */
[----:B------:R-:W-:Y:S02]  /*d8d0*/  IMAD.U32 R7, R27, 0x10000, RZ ;  /* 0x000100001b077824 */ /* 0x000fe400078e00ff */
[C---:B------:R-:W-:Y:S02]  /*d8e0*/  FFMA.FTZ R12, R19.reuse, R10, -R4 ;  /* 0x0000000a130c7223 */ /* 0x040fe40000010804 */
[----:B------:R-:W-:Y:S01]  /*d8f0*/  FFMA.FTZ R11, R19, R11, R3 ;  /* 0x0000000b130b7223 */ /* 0x000fe20000010003 */
[----:B------:R-:W-:Y:S01]  /*d900*/  LOP3.LUT R19, R23, 0xffff0000, RZ, 0xc0, !PT ;  /* 0xffff000017137812 */ /* 0x000fe200078ec0ff */
[----:B------:R-:W-:Y:S01]  /*d910*/  FFMA.FTZ R13, R18, R13, R0 ;  /* 0x0000000d120d7223 */ /* 0x000fe20000010000 */
[----:B------:R-:W-:Y:S01]  /*d920*/  LOP3.LUT R18, R22, 0xffff0000, RZ, 0xc0, !PT ;  /* 0xffff000016127812 */ /* 0x000fe200078ec0ff */
[----:B------:R-:W-:-:S02]  /*d930*/  FMUL.FTZ R2, R5, R21 ;  /* 0x0000001505027220 */ /* 0x000fc40000410000 */
[-C--:B------:R-:W-:Y:S01]  /*d940*/  FMUL.FTZ R0, R5, R7.reuse ;  /* 0x0000000705007220 */ /* 0x080fe20000410000 */
[----:B------:R-:W-:Y:S01]  /*d950*/  LOP3.LUT R5, R24, 0xffff0000, RZ, 0xc0, !PT ;  /* 0xffff000018057812 */ /* 0x000fe200078ec0ff */
[C---:B------:R-:W-:Y:S02]  /*d960*/  FFMA.FTZ R10, R20.reuse, R7, -R2 ;  /* 0x00000007140a7223 */ /* 0x040fe40000010802 */
[C---:B------:R-:W-:Y:S02]  /*d970*/  FMUL.FTZ R4, R9.reuse, R19 ;  /* 0x0000001309047220 */ /* 0x040fe40000410000 */
[----:B------:R-:W-:Y:S02]  /*d980*/  FFMA.FTZ R7, R20, R21, R0 ;  /* 0x0000001514077223 */ /* 0x000fe40000010000 */
[----:B------:R-:W-:Y:S01]  /*d990*/  FMUL.FTZ R3, R9, R17 ;  /* 0x0000001109037220 */ /* 0x000fe20000410000 */
[----:B------:R-:W-:Y:S01]  /*d9a0*/  F2FP.BF16.PACK_AB R9, R12, R16 ;  /* 0x000000100c09723e */ /* 0x000fe200000010ff */
[----:B------:R-:W-:-:S02]  /*d9b0*/  FMUL.FTZ R2, R6, R18 ;  /* 0x0000001206027220 */ /* 0x000fc40000410000 */
[----:B------:R-:W-:Y:S02]  /*d9c0*/  FMUL.FTZ R0, R6, R5 ;  /* 0x0000000506007220 */ /* 0x000fe40000410000 */
[----:B------:R-:W-:Y:S01]  /*d9d0*/  FFMA.FTZ R6, R26, R17, -R4 ;  /* 0x000000111a067223 */ /* 0x000fe20000010804 */
[----:B------:R-:W-:Y:S01]  /*d9e0*/  F2FP.BF16.PACK_AB R4, R28, R31 ;  /* 0x0000001f1c04723e */ /* 0x000fe200000010ff */
[----:B------:R-:W-:Y:S02]  /*d9f0*/  FFMA.FTZ R3, R26, R19, R3 ;  /* 0x000000131a037223 */ /* 0x000fe40000010003 */
[----:B------:R-:W-:Y:S01]  /*da00*/  FFMA.FTZ R2, R25, R5, -R2 ;  /* 0x0000000519027223 */ /* 0x000fe20000010802 */
[----:B------:R-:W-:Y:S01]  /*da10*/  F2FP.BF16.PACK_AB R5, R11, R15 ;  /* 0x0000000f0b05723e */ /* 0x000fe200000010ff */
[----:B------:R-:W-:Y:S01]  /*da20*/  FFMA.FTZ R0, R25, R18, R0 ;  /* 0x0000001219007223 */ /* 0x000fe20000010000 */
[----:B------:R-:W-:Y:S02]  /*da30*/  F2FP.BF16.PACK_AB R10, R6, R10 ;  /* 0x0000000a060a723e */ /* 0x000fe400000010ff */
[----:B------:R-:W-:-:S02]  /*da40*/  F2FP.BF16.PACK_AB R6, R3, R7 ;  /* 0x000000070306723e */ /* 0x000fc400000010ff */
[----:B------:R-:W-:Y:S02]  /*da50*/  F2FP.BF16.PACK_AB R11, R2, R14 ;  /* 0x0000000e020b723e */ /* 0x000fe400000010ff */
[----:B------:R-:W-:-:S03]  /*da60*/  F2FP.BF16.PACK_AB R7, R0, R13 ;  /* 0x0000000d0007723e */ /* 0x000fc600000010ff */
[----:B------:R1:W-:Y:S04]  /*da70*/  STS.128 [R30], R8 ;  /* 0x000000081e007388 */ /* 0x0003e80000000c00 */
[----:B------:R1:W-:Y:S02]  /*da80*/  STS.128 [R29+0x5100], R4 ;  /* 0x005100041d007388 */ /* 0x0003e40000000c00 */
.L_x_1468:
[----:B------:R-:W-:Y:S05]  /*da90*/  BSYNC B2 ;  /* 0x0000000000027941 */ /* 0x000fea0003800000 */
.L_x_1446:
[----:B-1----:R-:W4:Y:S01]  /*daa0*/  LDL R6, [R1+0x38] ;  /* 0x0000380001067983 */ /* 0x002f220000100800 */
[----:B------:R-:W-:-:S04]  /*dab0*/  DEPBAR.LE SB0, 0x0 ;  /* 0x000080000000791a */ /* 0x000fc80000000000 */
[----:B------:R-:W4:Y:S01]  /*dac0*/  LDL.64 R2, [R1+0x28] ;  /* 0x0000280001027983 */ /* 0x000f220000100a00 */
[----:B------:R-:W-:Y:S01]  /*dad0*/  IMAD R0, R75, c[0x0][0x208], RZ ;  /* 0x000082004b007a24 */ /* 0x000fe200078e02ff */
[----:B------:R-:W-:Y:S01]  /*dae0*/  ULDC.64 UR4, c[0x0][0x208] ;  /* 0x0000820000047ab9 */ /* 0x000fe20000000a00 */
[C---:B------:R-:W-:Y:S01]  /*daf0*/  IMAD.WIDE.U32 R4, R116.reuse, c[0x0][0x208], RZ ;  /* 0x0000820074047a25 */ /* 0x040fe200078e00ff */
[----:B------:R-:W-:Y:S03]  /*db00*/  BAR.SYNC.DEFER_BLOCKING 0x0 ;  /* 0x0000000000007b1d */ /* 0x000fe60000010000 */
[----:B------:R-:W-:-:S03]  /*db10*/  IMAD R0, R116, c[0x0][0x20c], R0 ;  /* 0x0000830074007a24 */ /* 0x000fc600078e0200 */
[----:B--2---:R-:W2:Y:S02]  /*db20*/  LDL R249, [R1+0x20] ;  /* 0x0000200001f97983 */ /* 0x004ea40000100800 */
[----:B------:R-:W-:Y:S01]  /*db30*/  IADD3 R0, R5, R0, RZ ;  /* 0x0000000005007210 */ /* 0x000fe20007ffe0ff */
[----:B------:R-:W-:-:S04]  /*db40*/  USHF.L.U32 UR7, UR4, 0x5, URZ ;  /* 0x0000000504077899 */ /* 0x000fc8000800063f */
[----:B------:R-:W-:Y:S01]  /*db50*/  IMAD R0, R0, 0x50, RZ ;  /* 0x0000005000007824 */ /* 0x000fe200078e02ff */
[----:B------:R-:W-:Y:S04]  /*db60*/  LDSM.16.M88.4 R32, [R207] ;  /* 0x00000000cf20783b */ /* 0x000fe80000000200 */
[----:B------:R-:W1:Y:S01]  /*db70*/  LDSM.16.M88.4 R44, [R200] ;  /* 0x00000000c82c783b */ /* 0x000e620000000200 */
[----:B------:R-:W-:Y:S02]  /*db80*/  UMOV UR6, 0x5 ;  /* 0x0000000500067882 */ /* 0x000fe40000000000 */
[----:B------:R-:W-:Y:S01]  /*db90*/  USHF.L.U64.HI UR5, UR4, UR6, UR5 ;  /* 0x0000000604057299 */ /* 0x000fe20008010205 */
[----:B------:R-:W3:Y:S04]  /*dba0*/  LDSM.16.M88.4 R28, [R207+0x2000] ;  /* 0x00200000cf1c783b */ /* 0x000ee80000000200 */
[----:B------:R-:W-:Y:S04]  /*dbb0*/  LDSM.16.M88.4 R24, [R210] ;  /* 0x00000000d218783b */ /* 0x000fe80000000200 */
[----:B------:R-:W3:Y:S04]  /*dbc0*/  LDSM.16.M88.4 R48, [R211] ;  /* 0x00000000d330783b */ /* 0x000ee80000000200 */
[----:B------:R-:W-:Y:S04]  /*dbd0*/  LDSM.16.M88.4 R68, [R200+0x800] ;  /* 0x00080000c844783b */ /* 0x000fe80000000200 */
[----:B------:R-:W-:Y:S04]  /*dbe0*/  LDSM.16.M88.4 R84, [R200+0x1000] ;  /* 0x00100000c854783b */ /* 0x000fe80000000200 */
[----:B------:R-:W-:Y:S04]  /*dbf0*/  LDSM.16.M88.4 R92, [R200+0x1800] ;  /* 0x00180000c85c783b */ /* 0x000fe80000000200 */
[----:B------:R-:W-:Y:S04]  /*dc00*/  LDSM.16.M88.4 R100, [R200+0x2000] ;  /* 0x00200000c864783b */ /* 0x000fe80000000200 */
[----:B------:R-:W3:Y:S04]  /*dc10*/  LDSM.16.M88.4 R20, [R210+0x2000] ;  /* 0x00200000d214783b */ /* 0x000ee80000000200 */
[----:B------:R-:W-:Y:S04]  /*dc20*/  LDSM.16.M88.4 R80, [R215] ;  /* 0x00000000d750783b */ /* 0x000fe80000000200 */
[----:B------:R-:W-:Y:S01]  /*dc30*/  LDSM.16.M88.4 R88, [R214] ;  /* 0x00000000d658783b */ /* 0x000fe20000000200 */
[-C--:B-1----:R-:W-:Y:S03]  /*dc40*/  HMMA.16816.F32.BF16 R12, R32, R44.reuse, RZ ;  /* 0x0000002c200c723c */ /* 0x082fe600000418ff */
[----:B------:R-:W-:Y:S04]  /*dc50*/  LDSM.16.M88.4 R96, [R213] ;  /* 0x00000000d560783b */ /* 0x000fe80000000200 */
[----:B------:R-:W-:Y:S01]  /*dc60*/  LDSM.16.M88.4 R104, [R212] ;  /* 0x00000000d468783b */ /* 0x000fe20000000200 */
[----:B---3--:R-:W-:Y:S11]  /*dc70*/  HMMA.16816.F32.BF16 R52, R28, R44, RZ ;  /* 0x0000002c1c34723c */ /* 0x008ff600000418ff */
[----:B------:R-:W-:Y:S05]  /*dc80*/  @!UPT UIADD3 URZ, URZ, URZ, URZ ;  /* 0x0000003f3f3ff290 */ /* 0x000fea000fffe03f */
[-C--:B------:R-:W-:Y:S08]  /*dc90*/  HMMA.16816.F32.BF16 R56, R24, R48.reuse, R12 ;  /* 0x000000301838723c */ /* 0x080ff0000004180c */
[----:B------:R-:W-:Y:S08]  /*dca0*/  HMMA.16816.F32.BF16 R52, R20, R48, R52 ;  /* 0x000000301434723c */ /* 0x000ff00000041834 */
[----:B------:R-:W-:Y:S01]  /*dcb0*/  HMMA.16816.F32.BF16 R64, R32, R46, RZ ;  /* 0x0000002e2040723c */ /* 0x000fe200000418ff */
[----:B----4-:R-:W-:-:S05]  /*dcc0*/  MOV R3, R6 ;  /* 0x0000000600037202 */ /* 0x010fca0000000f00 */
[----:B------:R-:W-:-:S05]  /*dcd0*/  IMAD.WIDE.U32 R2, R4, 0x50, R2 ;  /* 0x0000005004027825 */ /* 0x000fca00078e0002 */
[----:B------:R-:W-:Y:S02]  /*dce0*/  LEA R8, P1, R2, c[0x0][0x1f8], 0x1 ;  /* 0x00007e0002087a11 */ /* 0x000fe400078208ff */
[----:B------:R-:W-:Y:S02]  /*dcf0*/  IADD3 R0, R3, R0, RZ ;  /* 0x0000000003007210 */ /* 0x000fe40007ffe0ff */
[----:B------:R-:W-:Y:S02]  /*dd00*/  IADD3 R6, P0, R8, UR7, RZ ;  /* 0x0000000708067c10 */ /* 0x000fe4000ff1e0ff */
[----:B------:R-:W-:-:S04]  /*dd10*/  LEA.HI.X R9, R2, c[0x0][0x1fc], R0, 0x1, P1 ;  /* 0x00007f0002097a11 */ /* 0x000fc800008f0c00 */
[----:B------:R-:W-:Y:S02]  /*dd20*/  IADD3.X R7, R9, UR5, RZ, P0, !PT ;  /* 0x0000000509077c10 */ /* 0x000fe400087fe4ff */
[----:B------:R-:W-:Y:S02]  /*dd30*/  ISETP.GE.AND P0, PT, R134, c[0x0][0x1d4], PT ;  /* 0x0000750086007a0c */ /* 0x000fe40003f06270 */
[----:B------:R-:W-:Y:S02]  /*dd40*/  IADD3 R4, P2, R6, UR7, RZ ;  /* 0x0000000706047c10 */ /* 0x000fe4000ff5e0ff */
[----:B------:R-:W-:Y:S02]  /*dd50*/  ISETP.LT.OR P3, PT, R61, 0x1, P0 ;  /* 0x000000013d00780c */ /* 0x000fe40000761670 */
[----:B------:R-:W-:Y:S02]  /*dd60*/  IADD3 R2, P1, R4, UR7, RZ ;  /* 0x0000000704027c10 */ /* 0x000fe4000ff3e0ff */
[----:B------:R-:W-:-:S02]  /*dd70*/  IADD3.X R5, R7, UR5, RZ, P2, !PT ;  /* 0x0000000507057c10 */ /* 0x000fc400097fe4ff */
[C---:B------:R-:W-:Y:S02]  /*dd80*/  ISETP.LT.OR P5, PT, R61.reuse, 0x11, P0 ;  /* 0x000000113d00780c */ /* 0x040fe400007a1670 */
[----:B------:R-:W-:Y:S02]  /*dd90*/  ISETP.LT.OR P4, PT, R61, 0x21, P0 ;  /* 0x000000213d00780c */ /* 0x000fe40000781670 */
[----:B------:R-:W-:Y:S02]  /*dda0*/  IADD3.X R3, R5, UR5, RZ, P1, !PT ;  /* 0x0000000505037c10 */ /* 0x000fe40008ffe4ff */
[C---:B------:R-:W-:Y:S01]  /*ddb0*/  ISETP.LT.OR P2, PT, R61.reuse, 0x31, P0 ;  /* 0x000000313d00780c */ /* 0x040fe20000741670 */
[----:B------:R-:W-:Y:S01]  /*ddc0*/  @!PT LDS RZ, [RZ] ;  /* 0x00000000fffff984 */ /* 0x000fe20000000800 */
[----:B------:R-:W-:Y:S01]  /*ddd0*/  @!PT LDS RZ, [RZ] ;  /* 0x00000000fffff984 */ /* 0x000fe20000000800 */
[----:B------:R-:W-:Y:S01]  /*dde0*/  @!PT LDS RZ, [RZ] ;  /* 0x00000000fffff984 */ /* 0x000fe20000000800 */
[----:B------:R1:W-:Y:S01]  /*ddf0*/  LDGSTS.E.BYPASS.LTC128B.128 [R218+0x100], [R8.64], !P3 ;  /* 0x0010000008da7fae */ /* 0x0003e2000d901d48 */
[----:B------:R-:W-:-:S05]  /*de00*/  ISETP.LT.OR P1, PT, R61, 0x41, P0 ;  /* 0x000000413d00780c */ /* 0x000fca0000721670 */
[----:B------:R3:W-:Y:S04]  /*de10*/  LDGSTS.E.BYPASS.LTC128B.128 [R218+0x900], [R6.64], !P5 ;  /* 0x0090000006da7fae */ /* 0x0007e8000e901d48 */
[----:B------:R3:W-:Y:S04]  /*de20*/  LDGSTS.E.BYPASS.LTC128B.128 [R218+0x1100], [R4.64], !P4 ;  /* 0x0110000004da7fae */ /* 0x0007e8000e101d48 */
[----:B------:R4:W-:Y:S01]  /*de30*/  LDGSTS.E.BYPASS.LTC128B.128 [R218+0x1900], [R2.64], !P2 ;  /* 0x0190000002da7fae */ /* 0x0009e2000d101d48 */
[----:B-1----:R-:W-:-:S04]  /*de40*/  IADD3 R8, P0, R2, UR7, RZ ;  /* 0x0000000702087c10 */ /* 0x002fc8000ff1e0ff */
[----:B------:R-:W-:-:S05]  /*de50*/  IADD3.X R9, R3, UR5, RZ, P0, !PT ;  /* 0x0000000503097c10 */ /* 0x000fca00087fe4ff */
[----:B------:R1:W-:Y:S04]  /*de60*/  LDGSTS.E.BYPASS.LTC128B.128 [R218+0x2100], [R8.64], !P1 ;  /* 0x0210000008da7fae */ /* 0x0003e8000c901d48 */
[----:B------:R-:W-:Y:S04]  /*de70*/  LDSM.16.M88.4 R36, [R206] ;  /* 0x00000000ce24783b */ /* 0x000fe80000000200 */
[----:B------:R-:W2:Y:S04]  /*de80*/  LDSM.16.M88.4 R16, [R208] ;  /* 0x00000000d010783b */ /* 0x000ea80000000200 */
[----:B------:R-:W4:Y:S04]  /*de90*/  LDSM.16.M88.4 R12, [R208+0x2000] ;  /* 0x00200000d00c783b */ /* 0x000f280000000200 */
[----:B------:R-:W-:Y:S04]  /*dea0*/  LDSM.16.M88.4 R40, [R203] ;  /* 0x00000000cb28783b */ /* 0x000fe80000000200 */
[----:B---3--:R-:W-:Y:S04]  /*deb0*/  LDSM.16.M88.4 R4, [R209+0x2000] ;  /* 0x00200000d104783b */ /* 0x008fe80000000200 */
[----:B------:R-:W0:Y:S04]  /*dec0*/  LDGDEPBAR ;  /* 0x00000000000079af */ /* 0x000e280000000000 */
[----:B-1----:R-:W1:Y:S01]  /*ded0*/  LDSM.16.M88.4 R8, [R209] ;  /* 0x00000000d108783b */ /* 0x002e620000000200 */
[----:B--2---:R-:W-:Y:S08]  /*dee0*/  HMMA.16816.F32.BF16 R60, R16, R36, R56 ;  /* 0x00000024103c723c */ /* 0x004ff00000041838 */
        /* <DEDUP_REMOVED lines=143> */
[----:B-----5:R2:W1:Y:S01]  /*e7e0*/  MUFU.TANH R137, R0 ;  /* 0x0000000000897308 */ /* 0x0204620000002400 */
        /* <DEDUP_REMOVED lines=106> */
[----:B------:R-:W-:-:S02]  /*ee90*/  SHF.R.S32.HI R2, RZ, 0x1f, R0 ;  /* 0x0000001fff027819 */ /* 0x000fc40000011400 */
[----:B------:R-:W-:-:S03]  /*eea0*/  LOP3.LUT P3, RZ, R148, 0x1, RZ, 0xc0, !PT ;  /* 0x0000000194ff7812 */ /* 0x000fc6000786c0ff */
        /* <DEDUP_REMOVED lines=10> */
[-C--:B------:R-:W-:Y:S02]  /*ef50*/  IADD3 R4, P0, R6, R10.reuse, RZ ;  /* 0x0000000a06047210 */ /* 0x080fe40007f1e0ff */
[----:B------:R-:W-:Y:S01]  /*ef60*/  IADD3.X R7, R11, R9, RZ, P1, !PT ;  /* 0x000000090b077210 */ /* 0x000fe20000ffe4ff */
[----:B------:R-:W-:Y:S01]  /*ef70*/  @!PT LDS RZ, [RZ] ;  /* 0x00000000fffff984 */ /* 0x000fe20000000800 */
[----:B------:R-:W-:Y:S01]  /*ef80*/  @!PT LDS RZ, [RZ] ;  /* 0x00000000fffff984 */ /* 0x000fe20000000800 */
[----:B------:R-:W-:Y:S01]  /*ef90*/  @!PT LDS RZ, [RZ] ;  /* 0x00000000fffff984 */ /* 0x000fe20000000800 */
[----:B------:R1:W-:Y:S01]  /*efa0*/  LDGSTS.E.BYPASS.LTC128B.128 [R218+0x2900], [R8.64], !P3 ;  /* 0x0290000008da7fae */ /* 0x0003e2000d901d48 */
[----:B------:R-:W-:-:S03]  /*efb0*/  IADD3 R2, P1, R4, R10, RZ ;  /* 0x0000000a04027210 */ /* 0x000fc60007f3e0ff */
[--C-:B------:R-:W-:Y:S01]  /*efc0*/  IMAD.X R5, R7, 0x1, R11.reuse, P0 ;  /* 0x0000000107057824 */ /* 0x100fe200000e060b */
[----:B------:R-:W-:Y:S01]  /*efd0*/  IADD3 R10, P0, R2, R10, RZ ;  /* 0x0000000a020a7210 */ /* 0x000fe20007f1e0ff */
[----:B------:R1:W-:Y:S02]  /*efe0*/  LDGSTS.E.BYPASS.LTC128B.128 [R218+0x3100], [R6.64], !P3 ;  /* 0x0310000006da7fae */ /* 0x0003e4000d901d48 */
[----:B------:R-:W-:Y:S02]  /*eff0*/  IMAD.X R3, R5, 0x1, R11, P1 ;  /* 0x0000000105037824 */ /* 0x000fe400008e060b */
[----:B------:R1:W-:Y:S03]  /*f000*/  LDGSTS.E.BYPASS.LTC128B.128 [R218+0x3900], [R4.64], !P3 ;  /* 0x0390000004da7fae */ /* 0x0003e6000d901d48 */
[----:B------:R-:W-:Y:S01]  /*f010*/  IADD3.X R11, R3, R11, RZ, P0, !PT ;  /* 0x0000000b030b7210 */ /* 0x000fe200007fe4ff */
[----:B------:R1:W-:Y:S04]  /*f020*/  LDGSTS.E.BYPASS.LTC128B.128 [R218+0x4100], [R2.64], !P3 ;  /* 0x0410000002da7fae */ /* 0x0003e8000d901d48 */
[----:B------:R1:W-:Y:S02]  /*f030*/  LDGSTS.E.BYPASS.LTC128B.128 [R218+0x4900], [R10.64], !P3 ;  /* 0x049000000ada7fae */ /* 0x0003e4000d901d48 */
.L_x_1482:
[----:B--234-:R-:W-:Y:S05]  /*f040*/  BSYNC B0 ;  /* 0x0000000000007941 */ /* 0x01cfea0003800000 */
.L_x_1481:
        /* <DEDUP_REMOVED lines=27> */
[----:B------:R-:W-:Y:S02]  /*f200*/  FSEL R139, R82, -INF , P5 ;  /* 0xff800000528b7808 */ /* 0x000fe40002800000 */
[C---:B------:R-:W-:Y:S02]  /*f210*/  ISETP.GT.AND P2, PT, R4.reuse, 0x8, PT ;  /* 0x000000080400780c */ /* 0x040fe40003f44270 */
[----:B------:R-:W-:-:S02]  /*f220*/  ISETP.GT.AND P3, PT, R4, 0x20, PT ;  /* 0x000000200400780c */ /* 0x000fc40003f64270 */
[C---:B------:R-:W-:Y:S02]  /*f230*/  ISETP.GT.AND P0, PT, R4.reuse, 0x28, PT ;  /* 0x000000280400780c */ /* 0x040fe40003f04270 */
[----:B------:R-:W-:Y:S02]  /*f240*/  ISETP.GT.AND P5, PT, R4, 0x38, PT ;  /* 0x000000380400780c */ /* 0x000fe40003fa4270 */
[----:B------:R-:W-:Y:S02]  /*f250*/  FSEL R24, R130, -INF , P1 ;  /* 0xff80000082187808 */ /* 0x000fe40000800000 */
[----:B------:R-:W-:Y:S02]  /*f260*/  FSEL R96, R112, -INF , P4 ;  /* 0xff80000070607808 */ /* 0x000fe40002000000 */
[----:B------:R-:W-:Y:S02]  /*f270*/  ISETP.GT.AND P1, PT, R4, 0x18, PT ;  /* 0x000000180400780c */ /* 0x000fe40003f24270 */
[----:B------:R-:W-:-:S02]  /*f280*/  FSEL R25, R122, -INF , P2 ;  /* 0xff8000007a197808 */ /* 0x000fc40001000000 */
[----:B------:R-:W-:Y:S02]  /*f290*/  FSEL R130, R85, -INF , P3 ;  /* 0xff80000055827808 */ /* 0x000fe40001800000 */
[----:B------:R-:W-:Y:S02]  /*f2a0*/  ISETP.GT.AND P4, PT, R4, 0x31, PT ;  /* 0x000000310400780c */ /* 0x000fe40003f84270 */
[----:B------:R-:W-:Y:S02]  /*f2b0*/  FSEL R140, R79, -INF , P0 ;  /* 0xff8000004f8c7808 */ /* 0x000fe40000000000 */
[----:B------:R-:W-:Y:S01]  /*f2c0*/  FSEL R149, R57, -INF , P5 ;  /* 0xff80000039957808 */ /* 0x000fe20002800000 */
[----:B-----5:R-:W-:Y:S01]  /*f2d0*/  IMAD.IADD R6, R0, 0x1, R6 ;  /* 0x0000000100067824 */ /* 0x020fe200078e0206 */
[C---:B------:R-:W-:Y:S02]  /*f2e0*/  ISETP.GT.AND P2, PT, R4.reuse, 0x19, PT ;  /* 0x000000190400780c */ /* 0x040fe40003f44270 */
[----:B------:R-:W-:-:S02]  /*f2f0*/  ISETP.GT.AND P0, PT, R4, 0x39, PT ;  /* 0x000000390400780c */ /* 0x000fc40003f04270 */
[C---:B------:R-:W-:Y:S02]  /*f300*/  ISETP.GT.AND P3, PT, R4.reuse, 0x41, PT ;  /* 0x000000410400780c */ /* 0x040fe40003f64270 */
[----:B------:R-:W-:Y:S02]  /*f310*/  ISETP.GT.AND P5, PT, R4, 0x49, PT ;  /* 0x000000490400780c */ /* 0x000fe40003fa4270 */
[----:B------:R-:W-:Y:S02]  /*f320*/  IMNMX R3, R5, R3, PT ;  /* 0x0000000305037217 */ /* 0x000fe40003800200 */
[----:B------:R-:W-:Y:S02]  /*f330*/  FSEL R98, R88, -INF , P1 ;  /* 0xff80000058627808 */ /* 0x000fe40000800000 */
[----:B------:R-:W-:Y:S02]  /*f340*/  FSEL R148, R70, -INF , P4 ;  /* 0xff80000046947808 */ /* 0x000fe40002000000 */
[----:B------:R-:W-:-:S02]  /*f350*/  ISETP.GT.AND P1, PT, R4, 0x29, PT ;  /* 0x000000290400780c */ /* 0x000fc40003f24270 */
[----:B------:R-:W-:Y:S02]  /*f360*/  FSEL R100, R87, -INF , P2 ;  /* 0xff80000057647808 */ /* 0x000fe40001000000 */
[----:B------:R-:W-:Y:S02]  /*f370*/  ISETP.GT.AND P4, PT, R4, 0x48, PT ;  /* 0x000000480400780c */ /* 0x000fe40003f84270 */
[----:B------:R-:W-:Y:S02]  /*f380*/  FSEL R182, R56, -INF , P0 ;  /* 0xff80000038b67808 */ /* 0x000fe40000000000 */
[----:B------:R-:W-:Y:S02]  /*f390*/  FSEL R190, R26, -INF , P3 ;  /* 0xff8000001abe7808 */ /* 0x000fe40001800000 */
[----:B------:R-:W-:Y:S02]  /*f3a0*/  FSEL R227, R12, -INF , P5 ;  /* 0xff8000000ce37808 */ /* 0x000fe40002800000 */
[----:B------:R-:W-:-:S02]  /*f3b0*/  ISETP.GT.AND P2, PT, R4, 0x30, PT ;  /* 0x000000300400780c */ /* 0x000fc40003f44270 */
[C---:B------:R-:W-:Y:S02]  /*f3c0*/  ISETP.GT.AND P0, PT, R3.reuse, RZ, PT ;  /* 0x000000ff0300720c */ /* 0x040fe40003f04270 */
[C---:B------:R-:W-:Y:S02]  /*f3d0*/  ISETP.GT.AND P3, PT, R3.reuse, 0x8, PT ;  /* 0x000000080300780c */ /* 0x040fe40003f64270 */
[----:B------:R-:W-:Y:S02]  /*f3e0*/  ISETP.GT.AND P5, PT, R3, 0x10, PT ;  /* 0x000000100300780c */ /* 0x000fe40003fa4270 */
[----:B------:R-:W-:Y:S02]  /*f3f0*/  IMNMX R2, R5, R6, PT ;  /* 0x0000000605027217 */ /* 0x000fe40003800200 */
[----:B------:R-:W-:Y:S02]  /*f400*/  FSEL R141, R76, -INF , P1 ;  /* 0xff8000004c8d7808 */ /* 0x000fe40000800000 */
[----:B------:R-:W-:-:S02]  /*f410*/  FSEL R194, R13, -INF , P4 ;  /* 0xff8000000dc27808 */ /* 0x000fc40002000000 */
[----:B------:R-:W-:Y:S02]  /*f420*/  ISETP.GT.AND P1, PT, R4, 0x40, PT ;  /* 0x000000400400780c */ /* 0x000fe40003f24270 */
[----:B------:R-:W-:Y:S02]  /*f430*/  FSEL R142, R71, -INF , P2 ;  /* 0xff800000478e7808 */ /* 0x000fe40001000000 */
[----:B------:R-:W-:Y:S02]  /*f440*/  ISETP.GT.AND P4, PT, R3, 0x9, PT ;  /* 0x000000090300780c */ /* 0x000fe40003f84270 */
[----:B------:R-:W-:Y:S02]  /*f450*/  FSEL R26, R135, -INF , P0 ;  /* 0xff800000871a7808 */ /* 0x000fe40000000000 */
[----:B------:R-:W-:Y:S02]  /*f460*/  FSEL R33, R125, -INF , P3 ;  /* 0xff8000007d217808 */ /* 0x000fe40001800000 */
[----:B------:R-:W-:-:S02]  /*f470*/  FSEL R99, R115, -INF , P5 ;  /* 0xff80000073637808 */ /* 0x000fc40002800000 */
[----:B------:R-:W-:Y:S02]  /*f480*/  ISETP.GT.AND P2, PT, R3, 0x1, PT ;  /* 0x000000010300780c */ /* 0x000fe40003f44270 */
[C---:B------:R-:W-:Y:S02]  /*f490*/  ISETP.GT.AND P0, PT, R2.reuse, RZ, PT ;  /* 0x000000ff0200720c */ /* 0x040fe40003f04270 */
[C---:B------:R-:W-:Y:S02]  /*f4a0*/  ISETP.GT.AND P3, PT, R2.reuse, 0x1, PT ;  /* 0x000000010200780c */ /* 0x040fe40003f64270 */
[----:B------:R-:W-:Y:S01]  /*f4b0*/  ISETP.GT.AND P5, PT, R2, 0x9, PT ;  /* 0x000000090200780c */ /* 0x000fe20003fa4270 */
[----:B------:R-:W-:Y:S01]  /*f4c0*/  IMAD.IADD R0, R0, 0x1, R7 ;  /* 0x0000000100007824 */ /* 0x000fe200078e0207 */
[----:B------:R-:W-:Y:S02]  /*f4d0*/  FSEL R183, R27, -INF , P1 ;  /* 0xff8000001bb77808 */ /* 0x000fe40000800000 */
[----:B------:R-:W-:-:S02]  /*f4e0*/  FSEL R37, R124, -INF , P4 ;  /* 0xff8000007c257808 */ /* 0x000fc40002000000 */
[----:B------:R-:W-:Y:S02]  /*f4f0*/  FSEL R27, R134, -INF , P2 ;  /* 0xff800000861b7808 */ /* 0x000fe40001000000 */
[----:B------:R-:W-:Y:S02]  /*f500*/  ISETP.GT.AND P4, PT, R2, 0x8, PT ;  /* 0x000000080200780c */ /* 0x000fe40003f84270 */
[----:B------:R-:W-:Y:S02]  /*f510*/  FSEL R12, R133, -INF , P0 ;  /* 0xff800000850c7808 */ /* 0x000fe40000000000 */
[----:B------:R-:W-:Y:S02]  /*f520*/  FSEL R13, R129, -INF , P3 ;  /* 0xff800000810d7808 */ /* 0x000fe40001800000 */
[----:B------:R-:W-:Y:S02]  /*f530*/  FSEL R18, R119, -INF , P5 ;  /* 0xff80000077127808 */ /* 0x000fe40002800000 */
[----:B------:R-:W-:-:S02]  /*f540*/  FMNMX.FTZ R4, R14, R24, !PT ;  /* 0x000000180e047209 */ /* 0x000fc40007810000 */
[----:B------:R-:W-:Y:S02]  /*f550*/  ISETP.GT.AND P1, PT, R3, 0x11, PT ;  /* 0x000000110300780c */ /* 0x000fe40003f24270 */
[C---:B------:R-:W-:Y:S02]  /*f560*/  ISETP.GT.AND P2, PT, R2.reuse, 0x10, PT ;  /* 0x000000100200780c */ /* 0x040fe40003f44270 */
[C---:B------:R-:W-:Y:S02]  /*f570*/  ISETP.GT.AND P0, PT, R2.reuse, 0x18, PT ;  /* 0x000000180200780c */ /* 0x040fe40003f04270 */
[----:B------:R-:W-:Y:S02]  /*f580*/  ISETP.GT.AND P5, PT, R2, 0x20, PT ;  /* 0x000000200200780c */ /* 0x000fe40003fa4270 */
[----:B------:R-:W-:Y:S02]  /*f590*/  IMNMX R0, R5, R0, PT ;  /* 0x0000000005007217 */ /* 0x000fe40003800200 */
[----:B------:R-:W-:-:S02]  /*f5a0*/  FSEL R17, R123, -INF , P4 ;  /* 0xff8000007b117808 */ /* 0x000fc40002000000 */
[----:B------:R-:W-:Y:S02]  /*f5b0*/  FMNMX.FTZ R5, R12, R13, !PT ;  /* 0x0000000d0c057209 */ /* 0x000fe40007810000 */
[----:B------:R-:W-:Y:S02]  /*f5c0*/  FMNMX.FTZ R4, R25, R4, !PT ;  /* 0x0000000419047209 */ /* 0x000fe40007810000 */
        /* <DEDUP_REMOVED lines=8> */
[C---:B------:R-:W-:Y:S02]  /*f650*/  ISETP.GT.AND P0, PT, R2.reuse, 0x29, PT ;  /* 0x000000290200780c */ /* 0x040fe40003f04270 */
[----:B------:R-:W-:-:S02]  /*f660*/  ISETP.GT.AND P5, PT, R2, 0x38, PT ;  /* 0x000000380200780c */ /* 0x000fc40003fa4270 */
        /* <DEDUP_REMOVED lines=8> */
[C---:B------:R-:W-:Y:S02]  /*f6f0*/  ISETP.GT.AND P1, PT, R2.reuse, 0x30, PT ;  /* 0x000000300200780c */ /* 0x040fe40003f24270 */
        /* <DEDUP_REMOVED lines=22> */
[----:B------:R-:W-:Y:S02]  /*f860*/  FSEL R150, R69, -INF , P1 ;  /* 0xff80000045967808 */ /* 0x000fe40000800000 */
[----:B------:R-:W-:Y:S02]  /*f870*/  FMNMX.FTZ R2, R134, R2, !PT ;  /* 0x0000000286027209 */ /* 0x000fe40007810000 */
[----:B------:R-:W-:Y:S02]  /*f880*/  FMNMX.FTZ R4, R142, R4, !PT ;  /* 0x000000048e047209 */ /* 0x000fe40007810000 */
[----:B------:R-:W-:Y:S02]  /*f890*/  FSEL R219, R20, -INF , P0 ;  /* 0xff80000014db7808 */ /* 0x000fe40000000000 */
[----:B------:R-:W-:-:S02]  /*f8a0*/  FSEL R152, R68, -INF , P6 ;  /* 0xff80000044987808 */ /* 0x000fc40003000000 */
[C---:B------:R-:W-:Y:S02]  /*f8b0*/  ISETP.GT.AND P1, PT, R0.reuse, RZ, PT ;  /* 0x000000ff0000720c */ /* 0x040fe40003f24270 */
[----:B------:R-:W-:Y:S02]  /*f8c0*/  ISETP.GT.AND P0, PT, R0, 0x1, PT ;  /* 0x000000010000780c */ /* 0x000fe40003f04270 */
[----:B------:R-:W-:Y:S02]  /*f8d0*/  FMNMX.FTZ R2, R150, R2, !PT ;  /* 0x0000000296027209 */ /* 0x000fe40007810000 */
[----:B------:R-:W-:Y:S02]  /*f8e0*/  FMNMX.FTZ R4, R148, R4, !PT ;  /* 0x0000000494047209 */ /* 0x000fe40007810000 */
[----:B------:R-:W-:Y:S02]  /*f8f0*/  FSEL R226, R16, -INF , P3 ;  /* 0xff80000010e27808 */ /* 0x000fe40001800000 */
[----:B------:R-:W-:-:S02]  /*f900*/  ISETP.GT.AND P3, PT, R0, 0x8, PT ;  /* 0x000000080000780c */ /* 0x000fc40003f64270 */
[----:B------:R-:W-:Y:S02]  /*f910*/  FSEL R10, R143, -INF , P1 ;  /* 0xff8000008f0a7808 */ /* 0x000fe40000800000 */
[----:B------:R-:W-:Y:S02]  /*f920*/  FSEL R9, R144, -INF , P0 ;  /* 0xff80000090097808 */ /* 0x000fe40000000000 */
[----:B------:R-:W-:Y:S02]  /*f930*/  FMNMX.FTZ R2, R152, R2, !PT ;  /* 0x0000000298027209 */ /* 0x000fe40007810000 */
[----:B------:R-:W-:Y:S02]  /*f940*/  FMNMX.FTZ R4, R149, R4, !PT ;  /* 0x0000000495047209 */ /* 0x000fe40007810000 */
[----:B------:R-:W-:Y:S02]  /*f950*/  FSEL R154, R40, -INF , P4 ;  /* 0xff800000289a7808 */ /* 0x000fe40002000000 */
[----:B------:R-:W-:Y:S01]  /*f960*/  ISETP.GT.AND P4, PT, R0, 0x9, PT ;  /* 0x000000090000780c */ /* 0x000fe20003f84270 */
[----:B------:R-:W-:Y:S01]  /*f970*/  LDSM.16.MT88.4 R40, [R204] ;  /* 0x00000000cc28783b */ /* 0x000fe20000004200 */
[----:B------:R-:W-:-:S02]  /*f980*/  FSEL R11, R127, -INF , P3 ;  /* 0xff8000007f0b7808 */ /* 0x000fc40001800000 */
[----:B------:R-:W-:Y:S02]  /*f990*/  FMNMX.FTZ R5, R10, R9, !PT ;  /* 0x000000090a057209 */ /* 0x000fe40007810000 */
[----:B------:R-:W-:Y:S02]  /*f9a0*/  FMNMX.FTZ R2, R153, R2, !PT ;  /* 0x0000000299027209 */ /* 0x000fe40007810000 */
[----:B------:R-:W-:Y:S02]  /*f9b0*/  FMNMX.FTZ R4, R182, R4, !PT ;  /* 0x00000004b6047209 */ /* 0x000fe40007810000 */
[----:B------:R-:W-:Y:S02]  /*f9c0*/  FSEL R222, R19, -INF , P2 ;  /* 0xff80000013de7808 */ /* 0x000fe40001000000 */
[----:B------:R-:W-:Y:S02]  /*f9d0*/  FSEL R228, R15, -INF , P5 ;  /* 0xff8000000fe47808 */ /* 0x000fe40002800000 */
        /* <DEDUP_REMOVED lines=21> */
[----:B------:R-:W-:Y:S01]  /*fb30*/  FSEL R69, R91, -INF , P4 ;  /* 0xff8000005b457808 */ /* 0x000fe20002000000 */
[----:B------:R-:W1:Y:S01]  /*fb40*/  SHFL.BFLY PT, R7, R4, 0x2, 0x1f ;  /* 0x0c401f0004077f89 */ /* 0x000e6200000e0000 */
[----:B------:R-:W-:Y:S02]  /*fb50*/  FMNMX.FTZ R5, R35, R5, !PT ;  /* 0x0000000523057209 */ /* 0x000fe40007810000 */
[----:B------:R-:W-:Y:S02]  /*fb60*/  FMNMX.FTZ R2, R228, R2, !PT ;  /* 0x00000002e4027209 */ /* 0x000fe40007810000 */
[----:B------:R-:W-:-:S02]  /*fb70*/  ISETP.GT.AND P2, PT, R0, 0x21, PT ;  /* 0x000000210000780c */ /* 0x000fc40003f44270 */
[----:B------:R-:W-:Y:S01]  /*fb80*/  FSEL R109, R109, -INF , P3 ;  /* 0xff8000006d6d7808 */ /* 0x000fe20001800000 */
[----:B------:R-:W2:Y:S01]  /*fb90*/  SHFL.BFLY PT, R8, R2, 0x2, 0x1f ;  /* 0x0c401f0002087f89 */ /* 0x000ea200000e0000 */
        /* <DEDUP_REMOVED lines=14> */
[----:B------:R-:W-:Y:S02]  /*fc80*/  FMNMX.FTZ R6, R26, R27, !PT ;  /* 0x0000001b1a067209 */ /* 0x000fe40007810000 */
[----:B------:R-:W-:Y:S02]  /*fc90*/  FSEL R146, R72, -INF , P3 ;  /* 0xff80000048927808 */ /* 0x000fe40001800000 */
[----:B------:R-:W-:-:S02]  /*fca0*/  FMNMX.FTZ R5, R144, R5, !PT ;  /* 0x0000000590057209 */ /* 0x000fc40007810000 */
[----:B-1----:R-:W-:Y:S02]  /*fcb0*/  FMNMX.FTZ R7, R4, R7, !PT ;  /* 0x0000000704077209 */ /* 0x002fe40007810000 */
[----:B------:R-:W-:Y:S02]  /*fcc0*/  FSEL R145, R49, -INF , P2 ;  /* 0xff80000031917808 */ /* 0x000fe40001000000 */
[----:B------:R-:W-:Y:S02]  /*fcd0*/  FMNMX.FTZ R4, R33, R6, !PT ;  /* 0x0000000621047209 */ /* 0x000fe40007810000 */
[C---:B------:R-:W-:Y:S02]  /*fce0*/  ISETP.GT.AND P1, PT, R0.reuse, 0x39, PT ;  /* 0x000000390000780c */ /* 0x040fe40003f24270 */
[C---:B------:R-:W-:Y:S02]  /*fcf0*/  ISETP.GT.AND P0, PT, R0.reuse, 0x40, PT ;  /* 0x000000400000780c */ /* 0x040fe40003f04270 */
[----:B------:R-:W-:-:S02]  /*fd00*/  ISETP.GT.AND P4, PT, R0, 0x41, PT ;  /* 0x000000410000780c */ /* 0x000fc40003f84270 */
[C---:B------:R-:W-:Y:S02]  /*fd10*/  ISETP.GT.AND P3, PT, R0.reuse, 0x48, PT ;  /* 0x000000480000780c */ /* 0x040fe40003f64270 */
[----:B------:R-:W-:Y:S02]  /*fd20*/  ISETP.GT.AND P2, PT, R0, 0x49, PT ;  /* 0x000000490000780c */ /* 0x000fe40003f44270 */
[----:B------:R-:W-:Y:S02]  /*fd30*/  FMNMX.FTZ R0, R146, R5, !PT ;  /* 0x0000000592007209 */ /* 0x000fe40007810000 */
[----:B--2---:R-:W-:Y:S02]  /*fd40*/  FMNMX.FTZ R5, R2, R8, !PT ;  /* 0x0000000802057209 */ /* 0x004fe40007810000 */
[----:B------:R-:W-:Y:S02]  /*fd50*/  FMNMX.FTZ R2, R37, R4, !PT ;  /* 0x0000000425027209 */ /* 0x000fe40007810000 */
[----:B------:R-:W-:-:S02]  /*fd60*/  ISETP.GT.AND P6, PT, R3, 0x18, PT ;  /* 0x000000180300780c */ /* 0x000fc40003fc4270 */
[----:B------:R-:W-:Y:S02]  /*fd70*/  FMNMX.FTZ R2, R99, R2, !PT ;  /* 0x0000000263027209 */ /* 0x000fe40007810000 */
[----:B------:R-:W-:Y:S02]  /*fd80*/  FSEL R147, R48, -INF , P1 ;  /* 0xff80000030937808 */ /* 0x000fe40000800000 */
[----:B------:R-:W-:Y:S02]  /*fd90*/  FMNMX.FTZ R0, R145, R0, !PT ;  /* 0x0000000091007209 */ /* 0x000fe40007810000 */
[----:B------:R-:W-:Y:S02]  /*fda0*/  FSEL R74, R120, -INF , P6 ;  /* 0xff800000784a7808 */ /* 0x000fe40003000000 */
[----:B------:R-:W-:Y:S02]  /*fdb0*/  ISETP.GT.AND P1, PT, R3, 0x19, PT ;  /* 0x000000190300780c */ /* 0x000fe40003f24270 */
[----:B------:R-:W-:-:S02]  /*fdc0*/  FMNMX.FTZ R2, R110, R2, !PT ;  /* 0x000000026e027209 */ /* 0x000fc40007810000 */
[----:B------:R-:W-:Y:S02]  /*fdd0*/  FSEL R188, R28, -INF , P0 ;  /* 0xff8000001cbc7808 */ /* 0x000fe40000000000 */
[----:B------:R-:W-:Y:S02]  /*fde0*/  FMNMX.FTZ R0, R147, R0, !PT ;  /* 0x0000000093007209 */ /* 0x000fe40007810000 */
[----:B------:R-:W-:Y:S02]  /*fdf0*/  ISETP.GT.AND P0, PT, R3, 0x20, PT ;  /* 0x000000200300780c */ /* 0x000fe40003f04270 */
[----:B------:R-:W-:Y:S02]  /*fe00*/  FSEL R68, R126, -INF , P1 ;  /* 0xff8000007e447808 */ /* 0x000fe40000800000 */
[----:B------:R-:W-:Y:S02]  /*fe10*/  FMNMX.FTZ R2, R74, R2, !PT ;  /* 0x000000024a027209 */ /* 0x000fe40007810000 */
[----:B------:R-:W-:-:S02]  /*fe20*/  FSEL R189, R23, -INF , P4 ;  /* 0xff80000017bd7808 */ /* 0x000fc40002000000 */
[----:B------:R-:W-:Y:S02]  /*fe30*/  FMNMX.FTZ R0, R188, R0, !PT ;  /* 0x00000000bc007209 */ /* 0x000fe40007810000 */
[----:B------:R-:W-:Y:S02]  /*fe40*/  ISETP.GT.AND P1, PT, R3, 0x21, PT ;  /* 0x000000210300780c */ /* 0x000fe40003f24270 */
[----:B------:R-:W-:Y:S02]  /*fe50*/  FSEL R131, R131, -INF , P0 ;  /* 0xff80000083837808 */ /* 0x000fe40000000000 */
[----:B------:R-:W-:Y:S02]  /*fe60*/  FMNMX.FTZ R2, R68, R2, !PT ;  /* 0x0000000244027209 */ /* 0x000fe40007810000 */
[----:B------:R-:W-:Y:S02]  /*fe70*/  FSEL R192, R21, -INF , P3 ;  /* 0xff80000015c07808 */ /* 0x000fe40001800000 */
[----:B------:R-:W-:-:S02]  /*fe80*/  FMNMX.FTZ R0, R189, R0, !PT ;  /* 0x00000000bd007209 */ /* 0x000fc40007810000 */
[----:B------:R-:W-:Y:S02]  /*fe90*/  ISETP.GT.AND P0, PT, R3, 0x28, PT ;  /* 0x000000280300780c */ /* 0x000fe40003f04270 */
[----:B------:R-:W-:Y:S02]  /*fea0*/  FSEL R136, R136, -INF , P1 ;  /* 0xff80000088887808 */ /* 0x000fe40000800000 */
[----:B------:R-:W-:Y:S02]  /*feb0*/  FMNMX.FTZ R2, R131, R2, !PT ;  /* 0x0000000283027209 */ /* 0x000fe40007810000 */
[----:B------:R-:W-:Y:S02]  /*fec0*/  FSEL R195, R22, -INF , P2 ;  /* 0xff80000016c37808 */ /* 0x000fe40001000000 */
[----:B------:R-:W-:Y:S01]  /*fed0*/  FMNMX.FTZ R0, R192, R0, !PT ;  /* 0x00000000c0007209 */ /* 0x000fe20007810000 */
[----:B------:R-:W-:Y:S01]  /*fee0*/  SHFL.BFLY PT, R6, R7, 0x1, 0x1f ;  /* 0x0c201f0007067f89 */ /* 0x000fe200000e0000 */
[----:B------:R-:W-:-:S02]  /*fef0*/  ISETP.GT.AND P2, PT, R3, 0x29, PT ;  /* 0x000000290300780c */ /* 0x000fc40003f44270 */
[----:B------:R-:W-:Y:S01]  /*ff00*/  FSEL R137, R137, -INF , P0 ;  /* 0xff80000089897808 */ /* 0x000fe20000000000 */
[----:B------:R-:W-:Y:S01]  /*ff10*/  SHFL.BFLY PT, R8, R5, 0x1, 0x1f ;  /* 0x0c201f0005087f89 */ /* 0x000fe200000e0000 */
[----:B------:R-:W-:Y:S02]  /*ff20*/  FMNMX.FTZ R2, R136, R2, !PT ;  /* 0x0000000288027209 */ /* 0x000fe40007810000 */
[----:B------:R-:W-:Y:S01]  /*ff30*/  FMNMX.FTZ R0, R195, R0, !PT ;  /* 0x00000000c3007209 */ /* 0x000fe20007810000 */
[----:B------:R-:W-:Y:S01]  /*ff40*/  LDSM.16.MT88.4 R20, [R205] ;  /* 0x00000000cd14783b */ /* 0x000fe20000004200 */
        /* <DEDUP_REMOVED lines=229> */
[----:B------:R-:W-:Y:S01]  /*10da0*/  ISETP.NE.AND P5, PT, R252, 0x1, PT ;  /* 0x00000001fc00780c */ /* 0x000fe20003fa5270 */
[----:B------:R-:W-:Y:S06]  /*10db0*/  LDSM.16.MT88.4 R116, [R205+0x2000] ;  /* 0x00200000cd74783b */ /* 0x000fec0000004200 */
        /* <DEDUP_REMOVED lines=177> */
[----:B------:R1:W-:Y:S04]  /*118d0*/  STL [R1], R13 ;  /* 0x0000000d01007387 */ /* 0x0003e80000100800 */
        /* <DEDUP_REMOVED lines=35> */
[----:B------:R-:W-:Y:S01]  /*11b10*/  @P5 IMAD.HI.U32 R0, R0, c[0x0][0x2c8], RZ ;  /* 0x0000b20000005a27 */ /* 0x000fe200078e00ff */
[----:B------:R-:W-:-:S03]  /*11b20*/  MOV R216, R217 ;  /* 0x000000d900d87202 */ /* 0x000fc60000000f00 */
[----:B------:R-:W-:Y:S01]  /*11b30*/  IMAD.MOV.U32 R86, RZ, RZ, R70 ;  /* 0x000000ffff567224 */ /* 0x000fe200078e0046 */
[----:B------:R-:W-:-:S05]  /*11b40*/  @P5 SHF.R.U32.HI R0, RZ, c[0x0][0x2cc], R0 ;  /* 0x0000b300ff005a19 */ /* 0x000fca0000011600 */
[----:B------:R1:W-:Y:S02]  /*11b50*/  @P5 STL [R1+0x4], R0 ;  /* 0x0000040001005387 */ /* 0x0003e40000100800 */
.L_x_1484:
[----:B--2---:R-:W2:Y:S01]  /*11b60*/  LDL R217, [R1+0x20] ;  /* 0x0000200001d97983 */ /* 0x004ea20000100800 */
[----:B------:R-:W-:Y:S04]  /*11b70*/  DEPBAR.LE SB0, 0x0 ;  /* 0x000080000000791a */ /* 0x000fe80000000000 */
[----:B------:R-:W3:Y:S01]  /*11b80*/  LDL R2, [R1+0x38] ;  /* 0x0000380001027983 */ /* 0x000ee20000100800 */
[----:B------:R-:W-:Y:S01]  /*11b90*/  WARPSYNC 0xffffffff ;  /* 0xffffffff00007948 */ /* 0x000fe20003800000 */
[----:B------:R-:W-:Y:S02]  /*11ba0*/  MOV R226, c[0x0][0x2c4] ;  /* 0x0000b10000e27a02 */ /* 0x000fe40000000f00 */
[----:B------:R-:W3:Y:S06]  /*11bb0*/  LDL.64 R172, [R1+0x28] ;  /* 0x0000280001ac7983 */ /* 0x000eec0000100a00 */
[----:B------:R-:W3:Y:S04]  /*11bc0*/  LDL R220, [R1+0x24] ;  /* 0x0000240001dc7983 */ /* 0x000ee80000100800 */
        /* <DEDUP_REMOVED lines=12> */
[----:B------:R-:W4:Y:S04]  /*11c90*/  LDL R224, [R1+0x60] ;  /* 0x0000600001e07983 */ /* 0x000f280000100800 */
[----:B------:R-:W4:Y:S04]  /*11ca0*/  LDL R225, [R1+0x44] ;  /* 0x0000440001e17983 */ /* 0x000f280000100800 */
        /* <DEDUP_REMOVED lines=22> */
[-C--:B------:R-:W-:Y:S01]  /*11e10*/  HMMA.16816.F32.BF16 R76, R76, R154.reuse, RZ ;  /* 0x0000009a4c4c723c */ /* 0x080fe200000418ff */
[----:B--2---:R-:W-:Y:S07]  /*11e20*/  ISETP.GT.AND P0, PT, R217, R216, PT ;  /* 0x000000d8d900720c */ /* 0x004fee0003f04270 */
[----:B------:R-:W-:Y:S01]  /*11e30*/  HMMA.16816.F32.BF16 R80, R80, R154, RZ ;  /* 0x0000009a5050723c */ /* 0x000fe200000418ff */
[----:B------:R-:W1:Y:S07]  /*11e40*/  LDSM.16.M88.4 R152, [R214] ;  /* 0x00000000d698783b */ /* 0x000e6e0000000200 */
[-C--:B------:R-:W-:Y:S01]  /*11e50*/  HMMA.16816.F32.BF16 R4, R156, R160.reuse, R4 ;  /* 0x000000a09c04723c */ /* 0x080fe20000041804 */
[----:B------:R-:W-:Y:S04]  /*11e60*/  @!P0 MOV R174, c[0x0][0x208] ;  /* 0x0000820000ae8a02 */ /* 0x000fe80000000f00 */
[----:B------:R-:W-:Y:S01]  /*11e70*/  @!P0 SHF.R.S32.HI R0, RZ, 0x1f, R216 ;  /* 0x0000001fff008819 */ /* 0x000fe200000114d8 */
[----:B---3--:R-:W-:Y:S01]  /*11e80*/  @!P0 IMAD.MOV.U32 R173, RZ, RZ, R2 ;  /* 0x000000ffffad8224 */ /* 0x008fe200078e0002 */
[----:B------:R-:W-:Y:S01]  /*11e90*/  LOP3.LUT P3, RZ, R220, 0x1, RZ, 0xc0, !PT ;  /* 0x00000001dcff7812 */ /* 0x000fe2000786c0ff */
[C---:B------:R-:W-:Y:S04]  /*11ea0*/  HMMA.16816.F32.BF16 R8, R164.reuse, R160, R8 ;  /* 0x000000a0a408723c */ /* 0x040fe80000041808 */
[----:B------:R-:W-:Y:S02]  /*11eb0*/  @!P0 IMAD R0, R0, c[0x0][0x208], RZ ;  /* 0x0000820000008a24 */ /* 0x000fe400078e02ff */
[----:B------:R-:W-:Y:S02]  /*11ec0*/  @!P0 IMAD.SHL.U32 R2, R174, 0x20, RZ ;  /* 0x00000020ae028824 */ /* 0x000fe400078e00ff */
[-C--:B------:R-:W-:Y:S04]  /*11ed0*/  HMMA.16816.F32.BF16 R12, R164, R162.reuse, R12 ;  /* 0x000000a2a40c723c */ /* 0x080fe8000004180c */
[C---:B------:R-:W-:Y:S04]  /*11ee0*/  @!P0 IMAD.WIDE.U32 R160, R216.reuse, c[0x0][0x208], RZ ;  /* 0x00008200d8a08a25 */ /* 0x040fe800078e00ff */
[C---:B------:R-:W-:Y:S04]  /*11ef0*/  HMMA.16816.F32.BF16 R16, R156.reuse, R162, R16 ;  /* 0x000000a29c10723c */ /* 0x040fe80000041810 */
[----:B------:R-:W-:Y:S02]  /*11f00*/  @!P0 IMAD R0, R216, c[0x0][0x20c], R0 ;  /* 0x00008300d8008a24 */ /* 0x000fe400078e0200 */
[----:B------:R-:W-:Y:S02]  /*11f10*/  @!P0 IMAD.WIDE.U32 R172, R160, 0x50, R172 ;  /* 0x00000050a0ac8825 */ /* 0x000fe400078e00ac */
[-C--:B------:R-:W-:Y:S04]  /*11f20*/  HMMA.16816.F32.BF16 R20, R156, R168.reuse, R20 ;  /* 0x000000a89c14723c */ /* 0x080fe80000041814 */
[----:B------:R-:W-:Y:S02]  /*11f30*/  @!P0 IADD3 R0, R161, R0, RZ ;  /* 0x00000000a1008210 */ /* 0x000fe40007ffe0ff */
[----:B------:R-:W2:Y:S02]  /*11f40*/  LDSM.16.M88.4 R160, [R213] ;  /* 0x00000000d5a0783b */ /* 0x000ea40000000200 */
[C---:B------:R-:W-:Y:S04]  /*11f50*/  HMMA.16816.F32.BF16 R24, R164.reuse, R168, R24 ;  /* 0x000000a8a418723c */ /* 0x040fe80000041818 */
[----:B------:R-:W-:Y:S03]  /*11f60*/  @!P0 IMAD R0, R0, 0x50, RZ ;  /* 0x0000005000008824 */ /* 0x000fe600078e02ff */
[----:B------:R-:W-:Y:S01]  /*11f70*/  @!P0 LEA R168, P1, R172, c[0x0][0x1f8], 0x1 ;  /* 0x00007e00aca88a11 */ /* 0x000fe200078208ff */
[----:B------:R-:W-:Y:S01]  /*11f80*/  @!P0 IMAD.IADD R87, R173, 0x1, R0 ;  /* 0x00000001ad578824 */ /* 0x000fe200078e0200 */
[----:B------:R-:W-:Y:S01]  /*11f90*/  @!P0 MOV R169, 0x5 ;  /* 0x0000000500a98802 */ /* 0x000fe20000000f00 */
[-C--:B------:R-:W-:Y:S03]  /*11fa0*/  HMMA.16816.F32.BF16 R28, R164, R170.reuse, R28 ;  /* 0x000000aaa41c723c */ /* 0x080fe6000004181c */
[----:B------:R-:W-:Y:S02]  /*11fb0*/  @!P0 SHF.L.U64.HI R0, R174, R169, c[0x0][0x20c] ;  /* 0x00008300ae008619 */ /* 0x000fe400000102a9 */
[----:B------:R-:W-:Y:S02]  /*11fc0*/  @!P0 LEA.HI.X R169, R172, c[0x0][0x1fc], R87, 0x1, P1 ;  /* 0x00007f00aca98a11 */ /* 0x000fe400008f0c57 */
[----:B------:R-:W3:Y:S01]  /*11fd0*/  LDSM.16.M88.4 R172, [R212] ;  /* 0x00000000d4ac783b */ /* 0x000ee20000000200 */
[C---:B------:R-:W-:Y:S04]  /*11fe0*/  HMMA.16816.F32.BF16 R32, R156.reuse, R170, R32 ;  /* 0x000000aa9c20723c */ /* 0x040fe80000041820 */
[----:B------:R-:W-:Y:S03]  /*11ff0*/  @!P0 IADD3 R180, P2, R168, R2, RZ ;  /* 0x00000002a8b48210 */ /* 0x000fe60007f5e0ff */
[----:B------:R-:W-:Y:S01]  /*12000*/  @!PT LDS RZ, [RZ] ;  /* 0x00000000fffff984 */ /* 0x000fe20000000800 */
[----:B------:R-:W-:Y:S01]  /*12010*/  @!PT LDS RZ, [RZ] ;  /* 0x00000000fffff984 */ /* 0x000fe20000000800 */
[----:B------:R-:W-:Y:S01]  /*12020*/  @!PT LDS RZ, [RZ] ;  /* 0x00000000fffff984 */ /* 0x000fe20000000800 */
[----:B------:R5:W-:Y:S01]  /*12030*/  @!P0 LDGSTS.E.BYPASS.LTC128B.128 [R218+0x100], [R168.64], !P3 ;  /* 0x00100000a8da8fae */ /* 0x000be2000d901d48 */
[----:B------:R-:W-:Y:S01]  /*12040*/  @!P0 IADD3.X R181, R169, R0, RZ, P2, !PT ;  /* 0x00000000a9b58210 */ /* 0x000fe200017fe4ff */
[-C--:B-1----:R-:W-:Y:S03]  /*12050*/  HMMA.16816.F32.BF16 R36, R156, R152.reuse, R36 ;  /* 0x000000989c24723c */ /* 0x082fe60000041824 */
[-C--:B------:R-:W-:Y:S03]  /*12060*/  @!P0 IADD3 R178, P1, R180, R2.reuse, RZ ;  /* 0x00000002b4b28210 */ /* 0x080fe60007f3e0ff */
[----:B------:R1:W-:Y:S01]  /*12070*/  @!P0 LDGSTS.E.BYPASS.LTC128B.128 [R218+0x900], [R180.64], !P3 ;  /* 0x00900000b4da8fae */ /* 0x0003e2000d901d48 */
[----:B------:R-:W-:Y:S01]  /*12080*/  @!P0 IADD3 R176, P2, R178, R2, RZ ;  /* 0x00000002b2b08210 */ /* 0x000fe20007f5e0ff */
[--C-:B------:R-:W-:Y:S01]  /*12090*/  @!P0 IMAD.X R179, R181, 0x1, R0.reuse, P1 ;  /* 0x00000001b5b38824 */ /* 0x100fe200008e0600 */
[C---:B------:R-:W-:Y:S04]  /*120a0*/  HMMA.16816.F32.BF16 R40, R164.reuse, R152, R40 ;  /* 0x00000098a428723c */ /* 0x040fe80000041828 */
[----:B------:R-:W-:Y:S01]  /*120b0*/  @!P0 IADD3.X R177, R179, R0, RZ, P2, !PT ;  /* 0x00000000b3b18210 */ /* 0x000fe200017fe4ff */
[----:B------:R1:W-:Y:S03]  /*120c0*/  @!P0 LDGSTS.E.BYPASS.LTC128B.128 [R218+0x1100], [R178.64], !P3 ;  /* 0x01100000b2da8fae */ /* 0x0003e6000d901d48 */
[-C--:B------:R-:W-:Y:S05]  /*120d0*/  HMMA.16816.F32.BF16 R44, R164, R154.reuse, R44 ;  /* 0x0000009aa42c723c */ /* 0x080fea000004182c */
[----:B------:R3:W-:Y:S01]  /*120e0*/  @!P0 LDGSTS.E.BYPASS.LTC128B.128 [R218+0x1900], [R176.64], !P3 ;  /* 0x01900000b0da8fae */ /* 0x0007e2000d901d48 */
[----:B-----5:R-:W-:Y:S02]  /*120f0*/  @!P0 IADD3 R168, P1, R176, R2, RZ ;  /* 0x00000002b0a88210 */ /* 0x020fe40007f3e0ff */
[C---:B------:R-:W-:Y:S04]  /*12100*/  HMMA.16816.F32.BF16 R48, R156.reuse, R154, R48 ;  /* 0x0000009a9c30723c */ /* 0x040fe80000041830 */
[----:B------:R-:W-:Y:S01]  /*12110*/  @!P0 IMAD.X R169, R177, 0x1, R0, P1 ;  /* 0x00000001b1a98824 */ /* 0x000fe200008e0600 */
[----:B------:R-:W-:Y:S03]  /*12120*/  ISETP.NE.AND P1, PT, R226, 0x1, PT ;  /* 0x00000001e200780c */ /* 0x000fe60003f25270 */
[-C--:B--2---:R-:W-:Y:S01]  /*12130*/  HMMA.16816.F32.BF16 R52, R156, R160.reuse, R52 ;  /* 0x000000a09c34723c */ /* 0x084fe20000041834 */
[----:B------:R2:W-:Y:S07]  /*12140*/  @!P0 LDGSTS.E.BYPASS.LTC128B.128 [R218+0x2100], [R168.64], !P3 ;  /* 0x02100000a8da8fae */ /* 0x0005ee000d901d48 */
[C---:B------:R-:W-:Y:S01]  /*12150*/  HMMA.16816.F32.BF16 R56, R164.reuse, R160, R56 ;  /* 0x000000a0a438723c */ /* 0x040fe20000041838 */
[----:B-1----:R-:W-:Y:S07]  /*12160*/  LDSM.16.M88.4 R180, [R208+0x2000] ;  /* 0x00200000d0b4783b */ /* 0x002fee0000000200 */
[-C--:B------:R-:W-:Y:S01]  /*12170*/  HMMA.16816.F32.BF16 R60, R164, R162.reuse, R60 ;  /* 0x000000a2a43c723c */ /* 0x080fe2000004183c */
[----:B---3--:R-:W-:Y:S07]  /*12180*/  LDSM.16.M88.4 R176, [R206] ;  /* 0x00000000ceb0783b */ /* 0x008fee0000000200 */
[C---:B------:R-:W-:Y:S01]  /*12190*/  HMMA.16816.F32.BF16 R64, R156.reuse, R162, R64 ;  /* 0x000000a29c40723c */ /* 0x040fe20000041840 */
[----:B------:R-:W-:Y:S07]  /*121a0*/  LDSM.16.M88.4 R184, [R206+0x800] ;  /* 0x00080000ceb8783b */ /* 0x000fee0000000200 */
[-C--:B------:R-:W-:Y:S01]  /*121b0*/  HMMA.16816.F32.BF16 R68, R156, R172.reuse, R68 ;  /* 0x000000ac9c44723c */ /* 0x080fe20000041844 */
[----:B--2---:R-:W1:Y:S07]  /*121c0*/  LDSM.16.M88.4 R168, [R208] ;  /* 0x00000000d0a8783b */ /* 0x004e6e0000000200 */
[C---:B------:R-:W-:Y:S01]  /*121d0*/  HMMA.16816.F32.BF16 R72, R164.reuse, R172, R72 ;  /* 0x000000aca448723c */ /* 0x040fe20000041848 */
[----:B------:R-:W2:Y:S07]  /*121e0*/  LDSM.16.M88.4 R152, [R206+0x1000] ;  /* 0x00100000ce98783b */ /* 0x000eae0000000200 */
[-C--:B------:R-:W-:Y:S01]  /*121f0*/  HMMA.16816.F32.BF16 R76, R164, R174.reuse, R76 ;  /* 0x000000aea44c723c */ /* 0x080fe2000004184c */
[----:B------:R-:W3:Y:S07]  /*12200*/  LDSM.16.M88.4 R188, [R206+0x1800] ;  /* 0x00180000cebc783b */ /* 0x000eee0000000200 */
[----:B------:R-:W-:Y:S01]  /*12210*/  HMMA.16816.F32.BF16 R80, R156, R174, R80 ;  /* 0x000000ae9c50723c */ /* 0x000fe20000041850 */
        /* <DEDUP_REMOVED lines=49> */
[----:B------:R2:W-:Y:S07]  /*12530*/  MUFU.TANH R190, R0 ;  /* 0x0000000000be7308 */ /* 0x0005ee0000002400 */
[C---:B------:R-:W-:Y:S08]  /*12540*/  HMMA.16816.F32.BF16 R32, R160.reuse, R6, R32 ;  /* 0x00000006a020723c */ /* 0x040ff00000041820 */
[----:B------:R-:W-:Y:S04]  /*12550*/  FMUL.FTZ R2, R26, c[0x0][0x320] ;  /* 0x0000c8001a027a20 */ /* 0x000fe80000410000 */
[----:B------:R-:W-:Y:S01]  /*12560*/  FMUL.FTZ R4, R25, c[0x0][0x320] ;  /* 0x0000c80019047a20 */ /* 0x000fe20000410000 */
[----:B------:R-:W-:Y:S01]  /*12570*/  MUFU.TANH R173, R2 ;  /* 0x0000000200ad7308 */ /* 0x000fe20000002400 */
[----:B--2---:R-:W-:Y:S09]  /*12580*/  FMUL.FTZ R0, R12, c[0x0][0x320] ;  /* 0x0000c8000c007a20 */ /* 0x004ff20000410000 */
[----:B------:R2:W-:Y:S10]  /*12590*/  MUFU.TANH R187, R0 ;  /* 0x0000000000bb7308 */ /* 0x0005f40000002400 */
[----:B------:R5:W-:Y:S01]  /*125a0*/  MUFU.TANH R174, R4 ;  /* 0x0000000400ae7308 */ /* 0x000be20000002400 */
[-C--:B-1----:R-:W-:Y:S08]  /*125b0*/  HMMA.16816.F32.BF16 R36, R160, R8.reuse, R36 ;  /* 0x00000008a024723c */ /* 0x082ff00000041824 */
[C---:B------:R-:W-:Y:S04]  /*125c0*/  HMMA.16816.F32.BF16 R40, R156.reuse, R8, R40 ;  /* 0x000000089c28723c */ /* 0x040fe80000041828 */
[----:B--2---:R-:W-:Y:S04]  /*125d0*/  FMUL.FTZ R0, R13, c[0x0][0x320] ;  /* 0x0000c8000d007a20 */ /* 0x004fe80000410000 */
[-C--:B------:R-:W-:Y:S01]  /*125e0*/  HMMA.16816.F32.BF16 R44, R156, R10.reuse, R44 ;  /* 0x0000000a9c2c723c */ /* 0x080fe2000004182c */
[----:B------:R1:W-:Y:S01]  /*125f0*/  MUFU.TANH R185, R0 ;  /* 0x0000000000b97308 */ /* 0x0003e20000002400 */
[----:B-----5:R-:W2:Y:S06]  /*12600*/  LDSM.16.M88.4 R4, [R203+0x1800] ;  /* 0x00180000cb04783b */ /* 0x020eac0000000200 */
[C---:B------:R-:W-:Y:S02]  /*12610*/  HMMA.16816.F32.BF16 R48, R160.reuse, R10, R48 ;  /* 0x0000000aa030723c */ /* 0x040fe40000041830 */
[----:B------:R-:W5:Y:S06]  /*12620*/  LDSM.16.M88.4 R8, [R203+0x2000] ;  /* 0x00200000cb08783b */ /* 0x000f6c0000000200 */
[----:B------:R-:W-:Y:S01]  /*12630*/  FMUL.FTZ R12, R43, c[0x0][0x320] ;  /* 0x0000c8002b0c7a20 */ /* 0x000fe20000410000 */
[----:B------:R-:W-:Y:S04]  /*12640*/  DEPBAR.LE SB0, 0x0 ;  /* 0x000080000000791a */ /* 0x000fe80000000000 */
[----:B------:R3:W-:Y:S01]  /*12650*/  MUFU.TANH R182, R12 ;  /* 0x0000000c00b67308 */ /* 0x0007e20000002400 */
[----:B------:R-:W-:Y:S02]  /*12660*/  BAR.SYNC.DEFER_BLOCKING 0x0 ;  /* 0x0000000000007b1d */ /* 0x000fe40000010000 */
[----:B------:R-:W-:Y:S02]  /*12670*/  FMUL.FTZ R2, R44, c[0x0][0x320] ;  /* 0x0000c8002c027a20 */ /* 0x000fe40000410000 */
[----:B-1----:R-:W-:Y:S05]  /*12680*/  FMUL.FTZ R0, R14, c[0x0][0x320] ;  /* 0x0000c8000e007a20 */ /* 0x002fea0000410000 */
[----:B------:R1:W1:Y:S10]  /*12690*/  MUFU.TANH R186, R0 ;  /* 0x0000000000ba7308 */ /* 0x0002740000002400 */
[----:B------:R4:W-:Y:S01]  /*126a0*/  MUFU.TANH R184, R2 ;  /* 0x0000000200b87308 */ /* 0x0009e20000002400 */
[----:B---3--:R-:W-:Y:S01]  /*126b0*/  FMUL.FTZ R12, R48, c[0x0][0x320] ;  /* 0x0000c800300c7a20 */ /* 0x008fe20000410000 */
[-C--:B--2---:R-:W-:Y:S05]  /*126c0*/  HMMA.16816.F32.BF16 R52, R160, R4.reuse, R52 ;  /* 0x00000004a034723c */ /* 0x084fea0000041834 */
[----:B-1----:R-:W-:Y:S03]  /*126d0*/  FMUL.FTZ R0, R15, c[0x0][0x320] ;  /* 0x0000c8000f007a20 */ /* 0x002fe60000410000 */
[C---:B------:R-:W-:Y:S01]  /*126e0*/  HMMA.16816.F32.BF16 R56, R156.reuse, R4, R56 ;  /* 0x000000049c38723c */ /* 0x040fe20000041838 */
[----:B------:R1:W-:Y:S07]  /*126f0*/  MUFU.TANH R183, R0 ;  /* 0x0000000000b77308 */ /* 0x0003ee0000002400 */
[-C--:B------:R-:W-:Y:S04]  /*12700*/  HMMA.16816.F32.BF16 R60, R156, R6.reuse, R60 ;  /* 0x000000069c3c723c */ /* 0x080fe8000004183c */
[----:B----4-:R-:W-:Y:S04]  /*12710*/  FMUL.FTZ R2, R51, c[0x0][0x320] ;  /* 0x0000c80033027a20 */ /* 0x010fe80000410000 */
[----:B------:R-:W-:Y:S01]  /*12720*/  FMUL.FTZ R4, R53, c[0x0][0x320] ;  /* 0x0000c80035047a20 */ /* 0x000fe20000410000 */
[----:B------:R-:W-:Y:S01]  /*12730*/  MUFU.TANH R167, R2 ;  /* 0x0000000200a77308 */ /* 0x000fe20000002400 */
[C---:B------:R-:W-:Y:S08]  /*12740*/  HMMA.16816.F32.BF16 R64, R160.reuse, R6, R64 ;  /* 0x00000006a040723c */ /* 0x040ff00000041840 */
[-C--:B-----5:R-:W-:Y:S04]  /*12750*/  HMMA.16816.F32.BF16 R68, R160, R8.reuse, R68 ;  /* 0x00000008a044723c */ /* 0x0a0fe80000041844 */
        /* <DEDUP_REMOVED lines=9> */
[----:B------:R1:W-:Y:S01]  /*127f0*/  MUFU.TANH R13, R0 ;  /* 0x00000000000d7308 */ /* 0x0003e20000002400 */
[----:B--2---:R-:W-:Y:S11]  /*12800*/  FMUL.FTZ R8, R58, c[0x0][0x320] ;  /* 0x0000c8003a087a20 */ /* 0x004ff60000410000 */
[----:B------:R-:W-:Y:S04]  /*12810*/  @!UPT UIADD3 URZ, URZ, URZ, URZ ;  /* 0x0000003f3f3ff290 */ /* 0x000fe8000fffe03f */
        /* <DEDUP_REMOVED lines=12> */
[----:B------:R1:W3:Y:S02]  /*128e0*/  MUFU.TANH R176, R0 ;  /* 0x0000000000b07308 */ /* 0x0002e40000002400 */
[----:B-1----:R-:W-:Y:S08]  /*128f0*/  FMUL.FTZ R0, R24, c[0x0][0x320] ;  /* 0x0000c80018007a20 */ /* 0x002ff00000410000 */
[----:B------:R1:W-:Y:S02]  /*12900*/  MUFU.TANH R175, R0 ;  /* 0x0000000000af7308 */ /* 0x0003e40000002400 */
[----:B-1----:R-:W-:Y:S08]  /*12910*/  FMUL.FTZ R0, R27, c[0x0][0x320] ;  /* 0x0000c8001b007a20 */ /* 0x002ff00000410000 */
[----:B------:R1:W4:Y:S02]  /*12920*/  MUFU.TANH R172, R0 ;  /* 0x0000000000ac7308 */ /* 0x0003240000002400 */
[----:B-1----:R-:W-:Y:S08]  /*12930*/  FMUL.FTZ R0, R28, c[0x0][0x320] ;  /* 0x0000c8001c007a20 */ /* 0x002ff00000410000 */
[----:B------:R1:W-:Y:S02]  /*12940*/  MUFU.TANH R170, R0 ;  /* 0x0000000000aa7308 */ /* 0x0003e40000002400 */
[----:B-1----:R-:W-:Y:S08]  /*12950*/  FMUL.FTZ R0, R29, c[0x0][0x320] ;  /* 0x0000c8001d007a20 */ /* 0x002ff00000410000 */
[----:B------:R1:W5:Y:S02]  /*12960*/  MUFU.TANH R169, R0 ;  /* 0x0000000000a97308 */ /* 0x0003640000002400 */
[----:B-1----:R-:W-:Y:S08]  /*12970*/  FMUL.FTZ R0, R30, c[0x0][0x320] ;  /* 0x0000c8001e007a20 */ /* 0x002ff00000410000 */
[----:B------:R1:W-:Y:S02]  /*12980*/  MUFU.TANH R168, R0 ;  /* 0x0000000000a87308 */ /* 0x0003e40000002400 */
        /* <DEDUP_REMOVED lines=19> */
[----:B--2---:R-:W-:Y:S09]  /*12ac0*/  FMUL.FTZ R0, R39, c[0x0][0x320] ;  /* 0x0000c80027007a20 */ /* 0x004ff20000410000 */
        /* <DEDUP_REMOVED lines=12> */
[----:B------:R-:W-:Y:S10]  /*12b90*/  MUFU.TANH R47, R12 ;  /* 0x0000000c002f7308 */ /* 0x000ff40000002400 */
[----:B------:R1:W-:Y:S02]  /*12ba0*/  MUFU.TANH R196, R0 ;  /* 0x0000000000c47308 */ /* 0x0003e40000002400 */
[----:B-1----:R-:W-:Y:S08]  /*12bb0*/  FMUL.FTZ R0, R49, c[0x0][0x320] ;  /* 0x0000c80031007a20 */ /* 0x002ff00000410000 */
[----:B------:R1:W-:Y:S02]  /*12bc0*/  MUFU.TANH R45, R0 ;  /* 0x00000000002d7308 */ /* 0x0003e40000002400 */
[----:B-1----:R-:W-:Y:S08]  /*12bd0*/  FMUL.FTZ R0, R50, c[0x0][0x320] ;  /* 0x0000c80032007a20 */ /* 0x002ff00000410000 */
[----:B------:R1:W-:Y:S02]  /*12be0*/  MUFU.TANH R171, R0 ;  /* 0x0000000000ab7308 */ /* 0x0003e40000002400 */
[----:B-1----:R-:W-:Y:S01]  /*12bf0*/  IMAD.IADD R0, R224, 0x1, R225 ;  /* 0x00000001e0007824 */ /* 0x002fe200078e02e1 */
[----:B------:R-:W-:Y:S05]  /*12c00*/  @P1 MOV R0, R223 ;  /* 0x000000df00001202 */ /* 0x000fea0000000f00 */
[----:B------:R-:W-:Y:S08]  /*12c10*/  SHFL.IDX PT, R6, R0, 0x1, 0x1c1f ;  /* 0x003c1f0000067f89 */ /* 0x000ff000000e0000 */
[----:B------:R-:W1:Y:S08]  /*12c20*/  SHFL.IDX PT, R12, R0, 0x2, 0x1c1f ;  /* 0x005c1f00000c7f89 */ /* 0x000e7000000e0000 */
[----:B------:R-:W1:Y:S08]  /*12c30*/  SHFL.IDX PT, R2, R0, RZ, 0x1c1f ;  /* 0x001c1fff00027589 */ /* 0x000e7000000e0000 */
[----:B------:R1:W2:Y:S02]  /*12c40*/  SHFL.IDX PT, R7, R0, 0x3, 0x1c1f ;  /* 0x007c1f0000077f89 */ /* 0x0002a400000e0000 */
[----:B-1----:R-:W-:Y:S04]  /*12c50*/  FMUL.FTZ R0, R52, c[0x0][0x320] ;  /* 0x0000c80034007a20 */ /* 0x002fe80000410000 */
[----:B------:R1:W-:Y:S02]  /*12c60*/  MUFU.TANH R43, R0 ;  /* 0x00000000002b7308 */ /* 0x0003e40000002400 */
[----:B-1----:R-:W-:Y:S05]  /*12c70*/  IMAD R0, R216, -0x50, RZ ;  /* 0xffffffb0d8007824 */ /* 0x002fea00078e02ff */
[----:B------:R-:W-:Y:S04]  /*12c80*/  IADD3 R0, -R222, 0x1, R0 ;  /* 0x00000001de007810 */ /* 0x000fe80007ffe100 */
[----:B------:R-:W-:Y:S05]  /*12c90*/  IADD3 R5, -R219, R0, R221 ;  /* 0x00000000db057210 */ /* 0x000fea0007ffe1dd */
[C---:B------:R-:W-:Y:S02]  /*12ca0*/  IMAD.IADD R0, R5.reuse, 0x1, R12 ;  /* 0x0000000105007824 */ /* 0x040fe400078e020c */
[C---:B------:R-:W-:Y:S01]  /*12cb0*/  IMAD.IADD R4, R5.reuse, 0x1, R2 ;  /* 0x0000000105047824 */ /* 0x040fe200078e0202 */
[C---:B------:R-:W-:Y:S01]  /*12cc0*/  IADD3 R2, R5.reuse, R6, RZ ;  /* 0x0000000605027210 */ /* 0x040fe20007ffe0ff */
[----:B------:R-:W-:Y:S01]  /*12cd0*/  FMUL.FTZ R6, R56, c[0x0][0x320] ;  /* 0x0000c80038067a20 */ /* 0x000fe20000410000 */
[----:B------:R-:W-:Y:S02]  /*12ce0*/  ISETP.GT.AND P5, PT, R0, RZ, PT ;  /* 0x000000ff0000720c */ /* 0x000fe40003fa4270 */
[----:B--2---:R-:W-:Y:S01]  /*12cf0*/  IADD3 R5, R5, R7, RZ ;  /* 0x0000000705057210 */ /* 0x004fe20007ffe0ff */
[----:B------:R1:W-:Y:S01]  /*12d00*/  MUFU.TANH R55, R6 ;  /* 0x0000000600377308 */ /* 0x0003e20000002400 */
[----:B------:R-:W-:Y:S01]  /*12d10*/  FMUL.FTZ R7, R57, c[0x0][0x320] ;  /* 0x0000c80039077a20 */ /* 0x000fe20000410000 */
[----:B------:R-:W-:Y:S02]  /*12d20*/  FSEL R18, R152, -INF , P5 ;  /* 0xff80000098127808 */ /* 0x000fe40002800000 */
[----:B------:R-:W-:Y:S02]  /*12d30*/  ISETP.GT.AND P5, PT, R5, 0x8, PT ;  /* 0x000000080500780c */ /* 0x000fe40003fa4270 */
[----:B------:R-:W-:Y:S02]  /*12d40*/  ISETP.GT.AND P1, PT, R4, RZ, PT ;  /* 0x000000ff0400720c */ /* 0x000fe40003f24270 */
[----:B------:R-:W-:Y:S02]  /*12d50*/  FSEL R24, R186, -INF , P5 ;  /* 0xff800000ba187808 */ /* 0x000fe40002800000 */
[----:B------:R2:W-:Y:S01]  /*12d60*/  MUFU.TANH R152, R7 ;  /* 0x0000000700987308 */ /* 0x0005e20000002400 */
[----:B------:R-:W-:Y:S02]  /*12d70*/  ISETP.GT.AND P5, PT, R4, 0x11, PT ;  /* 0x000000110400780c */ /* 0x000fe40003fa4270 */
[----:B------:R-:W-:Y:S02]  /*12d80*/  ISETP.GT.AND P2, PT, R2, RZ, PT ;  /* 0x000000ff0200720c */ /* 0x000fe40003f44270 */
[----:B------:R-:W-:Y:S02]  /*12d90*/  FSEL R29, R87, -INF , P5 ;  /* 0xff800000571d7808 */ /* 0x000fe40002800000 */
[----:B------:R-:W-:Y:S02]  /*12da0*/  FSEL R10, R194, -INF , P1 ;  /* 0xff800000c20a7808 */ /* 0x000fe40000800000 */
[----:B------:R-:W-:Y:S02]  /*12db0*/  ISETP.GT.AND P1, PT, R5, RZ, PT ;  /* 0x000000ff0500720c */ /* 0x000fe40003f24270 */
        /* <DEDUP_REMOVED lines=8> */
[----:B------:R-:W-:Y:S01]  /*12e40*/  ISETP.GT.AND P4, PT, R5, 0x9, PT ;  /* 0x000000090500780c */ /* 0x000fe20003f84270 */
[----:B--2---:R-:W-:Y:S01]  /*12e50*/  FMUL.FTZ R7, R65, c[0x0][0x320] ;  /* 0x0000c80041077a20 */ /* 0x004fe20000410000 */
[----:B------:R-:W-:Y:S02]  /*12e60*/  FSEL R20, R187, -INF , P2 ;  /* 0xff800000bb147808 */ /* 0x000fe40001000000 */
[----:B------:R-:W-:Y:S01]  /*12e70*/  ISETP.GT.AND P5, PT, R5, 0x10, PT ;  /* 0x000000100500780c */ /* 0x000fe20003fa4270 */
[----:B------:R2:W2:Y:S01]  /*12e80*/  MUFU.TANH R41, R7 ;  /* 0x0000000700297308 */ /* 0x0004a20000002400 */
[----:B------:R-:W-:Y:S02]  /*12e90*/  ISETP.GT.AND P2, PT, R2, 0x9, PT ;  /* 0x000000090200780c */ /* 0x000fe40003f44270 */
[----:B------:R-:W-:Y:S02]  /*12ea0*/  FSEL R25, R183, -INF , P4 ;  /* 0xff800000b7197808 */ /* 0x000fe40002000000 */
[----:B------:R-:W-:Y:S02]  /*12eb0*/  ISETP.GT.AND P4, PT, R4, 0x10, PT ;  /* 0x000000100400780c */ /* 0x000fe40003f84270 */
[----:B------:R-:W-:Y:S02]  /*12ec0*/  FSEL R13, R13, -INF , P1 ;  /* 0xff8000000d0d7808 */ /* 0x000fe40000800000 */
[----:B------:R-:W-:Y:S02]  /*12ed0*/  ISETP.GT.AND P1, PT, R2, 0x11, PT ;  /* 0x000000110200780c */ /* 0x000fe40003f24270 */
[----:B------:R-:W-:Y:S02]  /*12ee0*/  FSEL R17, R17, -INF , P2 ;  /* 0xff80000011117808 */ /* 0x000fe40001000000 */
[----:B------:R-:W-:Y:S01]  /*12ef0*/  FSEL R30, R178, -INF , P4 ;  /* 0xff800000b21e7808 */ /* 0x000fe20002000000 */
[----:B-1----:R-:W-:Y:S01]  /*12f00*/  FMUL.FTZ R6, R61, c[0x0][0x320] ;  /* 0x0000c8003d067a20 */ /* 0x002fe20000410000 */
[----:B------:R-:W-:Y:S02]  /*12f10*/  FSEL R36, R173, -INF , P5 ;  /* 0xff800000ad247808 */ /* 0x000fe40002800000 */
[----:B---3--:R-:W-:Y:S01]  /*12f20*/  FSEL R33, R176, -INF , P1 ;  /* 0xff800000b0217808 */ /* 0x008fe20000800000 */
[----:B------:R1:W-:Y:S01]  /*12f30*/  MUFU.TANH R163, R6 ;  /* 0x0000000600a37308 */ /* 0x0003e20000002400 */
[C---:B------:R-:W-:Y:S02]  /*12f40*/  ISETP.GT.AND P2, PT, R0.reuse, 0x11, PT ;  /* 0x000000110000780c */ /* 0x040fe40003f44270 */
[C---:B------:R-:W-:Y:S02]  /*12f50*/  ISETP.GT.AND P4, PT, R5.reuse, 0x11, PT ;  /* 0x000000110500780c */ /* 0x040fe40003f84270 */
[----:B------:R-:W-:Y:S01]  /*12f60*/  ISETP.GT.AND P1, PT, R0, 0x19, PT ;  /* 0x000000190000780c */ /* 0x000fe20003f24270 */
[----:B--2---:R-:W-:Y:S01]  /*12f70*/  FMUL.FTZ R7, R66, c[0x0][0x320] ;  /* 0x0000c80042077a20 */ /* 0x004fe20000410000 */
[----:B------:R-:W-:Y:S02]  /*12f80*/  FSEL R35, R174, -INF , P2 ;  /* 0xff800000ae237808 */ /* 0x000fe40001000000 */
[----:B----4-:R-:W-:Y:S01]  /*12f90*/  FSEL R40, R172, -INF , P4 ;  /* 0xff800000ac287808 */ /* 0x010fe20002000000 */
[----:B------:R2:W-:Y:S01]  /*12fa0*/  MUFU.TANH R52, R7 ;  /* 0x0000000700347308 */ /* 0x0005e20000002400 */
[----:B------:R-:W-:Y:S02]  /*12fb0*/  ISETP.GT.AND P2, PT, R5, 0x19, PT ;  /* 0x000000190500780c */ /* 0x000fe40003f44270 */
[C---:B------:R-:W-:Y:S02]  /*12fc0*/  ISETP.GT.AND P5, PT, R4.reuse, 0x18, PT ;  /* 0x000000180400780c */ /* 0x040fe40003fa4270 */
[----:B------:R-:W-:Y:S02]  /*12fd0*/  ISETP.GT.AND P4, PT, R4, 0x19, PT ;  /* 0x000000190400780c */ /* 0x000fe40003f84270 */
[----:B-----5:R-:W-:Y:S02]  /*12fe0*/  FSEL R44, R169, -INF , P1 ;  /* 0xff800000a92c7808 */ /* 0x020fe40000800000 */
[----:B------:R-:W-:Y:S02]  /*12ff0*/  ISETP.GT.AND P1, PT, R2, 0x18, PT ;  /* 0x000000180200780c */ /* 0x000fe40003f24270 */
[----:B------:R-:W-:Y:S02]  /*13000*/  FSEL R50, R28, -INF , P2 ;  /* 0xff8000001c327808 */ /* 0x000fe40001000000 */
[----:B------:R-:W-:Y:S01]  /*13010*/  FSEL R28, R27, -INF , P5 ;  /* 0xff8000001b1c7808 */ /* 0x000fe20002800000 */
[----:B-1----:R-:W-:Y:S01]  /*13020*/  FMUL.FTZ R6, R64, c[0x0][0x320] ;  /* 0x0000c80040067a20 */ /* 0x002fe20000410000 */
[----:B------:R-:W-:Y:S01]  /*13030*/  ISETP.GT.AND P3, PT, R2, 0x1, PT ;  /* 0x000000010200780c */ /* 0x000fe20003f64270 */
[----:B------:R-:W3:Y:S01]  /*13040*/  LDL R64, [R1+0x3c] ;  /* 0x00003c0001407983 */ /* 0x000ee20000100800 */
[----:B------:R-:W-:Y:S02]  /*13050*/  FSEL R27, R31, -INF , P4 ;  /* 0xff8000001f1b7808 */ /* 0x000fe40002000000 */
[----:B------:R-:W-:Y:S02]  /*13060*/  FSEL R31, R26, -INF , P1 ;  /* 0xff8000001a1f7808 */ /* 0x000fe40000800000 */
[----:B------:R-:W-:Y:S02]  /*13070*/  ISETP.GT.AND P1, PT, R0, 0x20, PT ;  /* 0x000000200000780c */ /* 0x000fe40003f24270 */
[----:B------:R-:W-:Y:S01]  /*13080*/  FSEL R15, R191, -INF , P3 ;  /* 0xff800000bf0f7808 */ /* 0x000fe20001800000 */
[----:B--2---:R-:W-:Y:S01]  /*13090*/  FMUL.FTZ R7, R68, c[0x0][0x320] ;  /* 0x0000c80044077a20 */ /* 0x004fe20000410000 */
[----:B------:R-:W-:Y:S02]  /*130a0*/  ISETP.GT.AND P3, PT, R0, 0x9, PT ;  /* 0x000000090000780c */ /* 0x000fe40003f64270 */
[----:B------:R-:W-:Y:S01]  /*130b0*/  FSEL R160, R37, -INF , P1 ;  /* 0xff80000025a07808 */ /* 0x000fe20000800000 */
[----:B------:R1:W-:Y:S01]  /*130c0*/  MUFU.TANH R39, R7 ;  /* 0x0000000700277308 */ /* 0x0003e20000002400 */
[----:B------:R-:W-:Y:S02]  /*130d0*/  FSEL R21, R185, -INF , P3 ;  /* 0xff800000b9157808 */ /* 0x000fe40001800000 */
[C---:B------:R-:W-:Y:S02]  /*130e0*/  ISETP.GT.AND P0, PT, R4.reuse, 0x1, PT ;  /* 0x000000010400780c */ /* 0x040fe40003f04270 */
[----:B------:R-:W-:Y:S02]  /*130f0*/  ISETP.GT.AND P6, PT, R4, 0x8, PT ;  /* 0x000000080400780c */ /* 0x000fe40003fc4270 */
[----:B------:R-:W-:Y:S02]  /*13100*/  FSEL R11, R193, -INF , P0 ;  /* 0xff800000c10b7808 */ /* 0x000fe40000000000 */
[----:B------:R-:W-:Y:S01]  /*13110*/  ISETP.GT.AND P0, PT, R5, 0x1, PT ;  /* 0x000000010500780c */ /* 0x000fe20003f04270 */
[----:B------:R-:W-:Y:S01]  /*13120*/  MUFU.TANH R185, R8 ;  /* 0x0000000800b97308 */ /* 0x000fe20000002400 */
[----:B------:R-:W-:Y:S02]  /*13130*/  FSEL R12, R181, -INF , P6 ;  /* 0xff800000b50c7808 */ /* 0x000fe40003000000 */
[----:B------:R-:W-:Y:S02]  /*13140*/  FSEL R23, R188, -INF , P0 ;  /* 0xff800000bc177808 */ /* 0x000fe40000000000 */
[----:B------:R-:W-:Y:S02]  /*13150*/  ISETP.GT.AND P6, PT, R4, 0x39, PT ;  /* 0x000000390400780c */ /* 0x000fe40003fc4270 */
[----:B------:R-:W-:Y:S02]  /*13160*/  ISETP.GT.AND P0, PT, R2, 0x8, PT ;  /* 0x000000080200780c */ /* 0x000fe40003f04270 */
[----:B------:R-:W-:Y:S01]  /*13170*/  FSEL R187, R41, -INF , P6 ;  /* 0xff80000029bb7808 */ /* 0x000fe20003000000 */
[----:B------:R2:W4:Y:S01]  /*13180*/  MUFU.TANH R8, R6 ;  /* 0x0000000600087308 */ /* 0x0005220000002400 */
[----:B------:R-:W-:Y:S02]  /*13190*/  FSEL R16, R16, -INF , P0 ;  /* 0xff80000010107808 */ /* 0x000fe40000000000 */
[C---:B------:R-:W-:Y:S01]  /*131a0*/  ISETP.GT.AND P6, PT, R0.reuse, 0x41, PT ;  /* 0x000000410000780c */ /* 0x040fe20003fc4270 */
[----:B-1----:R-:W-:Y:S01]  /*131b0*/  FMUL.FTZ R7, R69, c[0x0][0x320] ;  /* 0x0000c80045077a20 */ /* 0x002fe20000410000 */
[----:B------:R-:W-:Y:S02]  /*131c0*/  ISETP.GT.AND P0, PT, R0, 0x10, PT ;  /* 0x000000100000780c */ /* 0x000fe40003f04270 */
[----:B------:R-:W-:Y:S02]  /*131d0*/  ISETP.GT.AND P3, PT, R2, 0x10, PT ;  /* 0x000000100200780c */ /* 0x000fe40003f64270 */
[----:B------:R-:W-:Y:S01]  /*131e0*/  FSEL R34, R175, -INF , P0 ;  /* 0xff800000af227808 */ /* 0x000fe20000000000 */
[----:B------:R1:W-:Y:S01]  /*131f0*/  MUFU.TANH R37, R7 ;  /* 0x0000000700257308 */ /* 0x0003e20000002400 */
[----:B------:R-:W-:Y:S02]  /*13200*/  FSEL R32, R177, -INF , P3 ;  /* 0xff800000b1207808 */ /* 0x000fe40001800000 */
[----:B------:R-:W-:Y:S02]  /*13210*/  ISETP.GT.AND P0, PT, R5, 0x18, PT ;  /* 0x000000180500780c */ /* 0x000fe40003f04270 */
[----:B------:R-:W-:Y:S02]  /*13220*/  ISETP.GT.AND P3, PT, R0, 0x18, PT ;  /* 0x000000180000780c */ /* 0x000fe40003f64270 */
[----:B------:R-:W-:Y:S02]  /*13230*/  FSEL R46, R168, -INF , P0 ;  /* 0xff800000a82e7808 */ /* 0x000fe40000000000 */
[----:B------:R-:W-:Y:S01]  /*13240*/  ISETP.GT.AND P0, PT, R2, 0x19, PT ;  /* 0x000000190200780c */ /* 0x000fe20003f04270 */
[----:B------:R-:W-:Y:S01]  /*13250*/  MUFU.TANH R181, R9 ;  /* 0x0000000900b57308 */ /* 0x000fe20000002400 */
[----:B------:R-:W-:Y:S02]  /*13260*/  FSEL R42, R170, -INF , P3 ;  /* 0xff800000aa2a7808 */ /* 0x000fe40001800000 */
[----:B------:R-:W-:Y:S02]  /*13270*/  FSEL R26, R166, -INF , P0 ;  /* 0xff800000a61a7808 */ /* 0x000fe40000000000 */
[----:B--2---:R-:W-:Y:S02]  /*13280*/  FMNMX.FTZ R6, R10, R3, !PT ;  /* 0x000000030a067209 */ /* 0x004fe40007810000 */
[----:B------:R-:W-:Y:S02]  /*13290*/  ISETP.GT.AND P0, PT, R0, 0x21, PT ;  /* 0x000000210000780c */ /* 0x000fe40003f04270 */
[----:B------:R-:W-:Y:S02]  /*132a0*/  FMNMX.FTZ R6, R11, R6, !PT ;  /* 0x000000060b067209 */ /* 0x000fe40007810000 */
[----:B------:R-:W-:Y:S02]  /*132b0*/  ISETP.GT.AND P3, PT, R4, 0x20, PT ;  /* 0x000000200400780c */ /* 0x000fe40003f64270 */
[----:B------:R-:W-:Y:S01]  /*132c0*/  FMNMX.FTZ R6, R12, R6, !PT ;  /* 0x000000060c067209 */ /* 0x000fe20007810000 */
[----:B-1----:R-:W-:Y:S01]  /*132d0*/  FMUL.FTZ R7, R80, c[0x0][0x320] ;  /* 0x0000c80050077a20 */ /* 0x002fe20000410000 */
[----:B------:R-:W-:Y:S02]  /*132e0*/  FSEL R49, R164, -INF , P3 ;  /* 0xff800000a4317808 */ /* 0x000fe40001800000 */
[----:B------:R-:W-:Y:S01]  /*132f0*/  FMNMX.FTZ R6, R13, R6, !PT ;  /* 0x000000060d067209 */ /* 0x000fe20007810000 */
[----:B------:R1:W-:Y:S01]  /*13300*/  MUFU.TANH R9, R7 ;  /* 0x0000000700097308 */ /* 0x0003e20000002400 */
[----:B------:R-:W-:Y:S02]  /*13310*/  FSEL R162, R153, -INF , P0 ;  /* 0xff80000099a27808 */ /* 0x000fe40000000000 */
[----:B------:R-:W-:Y:S02]  /*13320*/  FMNMX.FTZ R6, R30, R6, !PT ;  /* 0x000000061e067209 */ /* 0x000fe40007810000 */
[C---:B------:R-:W-:Y:S02]  /*13330*/  ISETP.GT.AND P0, PT, R4.reuse, 0x38, PT ;  /* 0x000000380400780c */ /* 0x040fe40003f04270 */
[----:B------:R-:W-:Y:S02]  /*13340*/  FMNMX.FTZ R6, R29, R6, !PT ;  /* 0x000000061d067209 */ /* 0x000fe40007810000 */
[----:B------:R-:W-:Y:S02]  /*13350*/  ISETP.GT.AND P3, PT, R4, 0x29, PT ;  /* 0x000000290400780c */ /* 0x000fe40003f64270 */
[----:B------:R-:W-:Y:S02]  /*13360*/  FMNMX.FTZ R6, R28, R6, !PT ;  /* 0x000000061c067209 */ /* 0x000fe40007810000 */
[----:B----4-:R-:W-:Y:S01]  /*13370*/  FSEL R174, R8, -INF , P0 ;  /* 0xff80000008ae7808 */ /* 0x010fe20000000000 */
[----:B------:R-:W-:Y:S01]  /*13380*/  FMUL.FTZ R8, R67, c[0x0][0x320] ;  /* 0x0000c80043087a20 */ /* 0x000fe20000410000 */
[----:B------:R-:W-:Y:S02]  /*13390*/  ISETP.GT.AND P5, PT, R4, 0x21, PT ;  /* 0x000000210400780c */ /* 0x000fe40003fa4270 */
[----:B------:R-:W-:Y:S02]  /*133a0*/  FMNMX.FTZ R6, R27, R6, !PT ;  /* 0x000000061b067209 */ /* 0x000fe40007810000 */
[----:B------:R-:W-:Y:S02]  /*133b0*/  FSEL R61, R45, -INF , P3 ;  /* 0xff8000002d3d7808 */ /* 0x000fe40001800000 */
[----:B------:R2:W4:Y:S01]  /*133c0*/  MUFU.TANH R45, R8 ;  /* 0x00000008002d7308 */ /* 0x0005220000002400 */
[----:B------:R-:W-:Y:S01]  /*133d0*/  FSEL R51, R154, -INF , P5 ;  /* 0xff8000009a337808 */ /* 0x000fe20002800000 */
[----:B-1----:R-:W-:Y:S01]  /*133e0*/  FMUL.FTZ R7, R81, c[0x0][0x320] ;  /* 0x0000c80051077a20 */ /* 0x002fe20000410000 */
[----:B------:R-:W-:Y:S02]  /*133f0*/  FMNMX.FTZ R6, R49, R6, !PT ;  /* 0x0000000631067209 */ /* 0x000fe40007810000 */
[----:B------:R-:W-:Y:S02]  /*13400*/  ISETP.GT.AND P5, PT, R4, 0x28, PT ;  /* 0x000000280400780c */ /* 0x000fe40003fa4270 */
[----:B------:R-:W-:Y:S03]  /*13410*/  FMNMX.FTZ R6, R51, R6, !PT ;  /* 0x0000000633067209 */ /* 0x000fe60007810000 */
[----:B------:R-:W1:Y:S01]  /*13420*/  MUFU.TANH R7, R7 ;  /* 0x0000000700077308 */ /* 0x000e620000002400 */
[----:B------:R-:W-:Y:S01]  /*13430*/  FSEL R59, R47, -INF , P5 ;  /* 0xff8000002f3b7808 */ /* 0x000fe20002800000 */
[----:B------:R-:W-:Y:S01]  /*13440*/  FMUL.FTZ R47, R82, c[0x0][0x320] ;  /* 0x0000c800522f7a20 */ /* 0x000fe20000410000 */
[C---:B------:R-:W-:Y:S02]  /*13450*/  ISETP.GT.AND P2, PT, R2.reuse, 0x21, PT ;  /* 0x000000210200780c */ /* 0x040fe40003f44270 */
[----:B------:R-:W-:Y:S02]  /*13460*/  FMNMX.FTZ R6, R59, R6, !PT ;  /* 0x000000063b067209 */ /* 0x000fe40007810000 */
[----:B------:R-:W-:Y:S02]  /*13470*/  FSEL R58, R165, -INF , P2 ;  /* 0xff800000a53a7808 */ /* 0x000fe40001000000 */
[----:B------:R-:W-:Y:S02]  /*13480*/  ISETP.GT.AND P4, PT, R2, 0x20, PT ;  /* 0x000000200200780c */ /* 0x000fe40003f84270 */
[C---:B------:R-:W-:Y:S02]  /*13490*/  ISETP.GT.AND P2, PT, R4.reuse, 0x30, PT ;  /* 0x000000300400780c */ /* 0x040fe40003f44270 */
[----:B------:R-:W-:Y:S01]  /*134a0*/  ISETP.GT.AND P5, PT, R4, 0x40, PT ;  /* 0x000000400400780c */ /* 0x000fe20003fa4270 */
[----:B--2---:R-:W-:Y:S01]  /*134b0*/  FMUL.FTZ R8, R62, c[0x0][0x320] ;  /* 0x0000c8003e087a20 */ /* 0x004fe20000410000 */
[----:B------:R-:W-:Y:S01]  /*134c0*/  FSEL R172, R43, -INF , P2 ;  /* 0xff8000002bac7808 */ /* 0x000fe20001000000 */
[----:B------:R-:W-:Y:S01]  /*134d0*/  FMUL.FTZ R43, R71, c[0x0][0x320] ;  /* 0x0000c800472b7a20 */ /* 0x000fe20000410000 */
[C---:B------:R-:W-:Y:S02]  /*134e0*/  ISETP.GT.AND P1, PT, R4.reuse, 0x31, PT ;  /* 0x000000310400780c */ /* 0x040fe40003f24270 */
[C---:B------:R-:W-:Y:S02]  /*134f0*/  ISETP.GT.AND P3, PT, R4.reuse, 0x48, PT ;  /* 0x000000480400780c */ /* 0x040fe40003f64270 */
[C---:B------:R-:W-:Y:S02]  /*13500*/  ISETP.GT.AND P2, PT, R4.reuse, 0x49, PT ;  /* 0x000000490400780c */ /* 0x040fe40003f44270 */
[----:B------:R-:W-:Y:S02]  /*13510*/  FSEL R57, R155, -INF , P4 ;  /* 0xff8000009b397808 */ /* 0x000fe40002000000 */
[----:B------:R-:W-:Y:S02]  /*13520*/  ISETP.GT.AND P4, PT, R4, 0x41, PT ;  /* 0x000000410400780c */ /* 0x000fe40003f84270 */
[----:B------:R-:W-:Y:S02]  /*13530*/  FMNMX.FTZ R4, R61, R6, !PT ;  /* 0x000000063d047209 */ /* 0x000fe40007810000 */
[----:B------:R-:W-:Y:S02]  /*13540*/  FSEL R226, R39, -INF , P5 ;  /* 0xff80000027e27808 */ /* 0x000fe40002800000 */
[----:B------:R2:W-:Y:S01]  /*13550*/  MUFU.TANH R39, R47 ;  /* 0x0000002f00277308 */ /* 0x0005e20000002400 */
[----:B------:R-:W-:Y:S02]  /*13560*/  ISETP.GT.AND P5, PT, R2, 0x28, PT ;  /* 0x000000280200780c */ /* 0x000fe40003fa4270 */
[----:B------:R-:W-:Y:S01]  /*13570*/  FSEL R173, R38, -INF , P1 ;  /* 0xff80000026ad7808 */ /* 0x000fe20000800000 */
[----:B------:R-:W-:Y:S01]  /*13580*/  FMUL.FTZ R38, R70, c[0x0][0x320] ;  /* 0x0000c80046267a20 */ /* 0x000fe20000410000 */
[----:B------:R-:W-:Y:S02]  /*13590*/  FMNMX.FTZ R4, R172, R4, !PT ;  /* 0x00000004ac047209 */ /* 0x000fe40007810000 */
[----:B------:R-:W-:Y:S02]  /*135a0*/  ISETP.GT.AND P1, PT, R5, 0x20, PT ;  /* 0x000000200500780c */ /* 0x000fe40003f24270 */
[----:B------:R-:W-:Y:S01]  /*135b0*/  FSEL R56, R171, -INF , P5 ;  /* 0xff800000ab387808 */ /* 0x000fe20002800000 */
[----:B------:R-:W-:Y:S01]  /*135c0*/  MUFU.TANH R41, R38 ;  /* 0x0000002600297308 */ /* 0x000fe20000002400 */
[----:B------:R-:W-:Y:S02]  /*135d0*/  ISETP.GT.AND P5, PT, R2, 0x39, PT ;  /* 0x000000390200780c */ /* 0x000fe40003fa4270 */
[----:B------:R-:W-:Y:S02]  /*135e0*/  FMNMX.FTZ R4, R173, R4, !PT ;  /* 0x00000004ad047209 */ /* 0x000fe40007810000 */
[----:B------:R-:W-:Y:S02]  /*135f0*/  FSEL R157, R180, -INF , P1 ;  /* 0xff800000b49d7808 */ /* 0x000fe40000800000 */
[----:B------:R-:W-:Y:S02]  /*13600*/  ISETP.GT.AND P1, PT, R2, 0x30, PT ;  /* 0x000000300200780c */ /* 0x000fe40003f24270 */
[----:B----4-:R-:W-:Y:S01]  /*13610*/  FSEL R170, R45, -INF , P5 ;  /* 0xff8000002daa7808 */ /* 0x010fe20002800000 */
[----:B------:R-:W-:Y:S01]  /*13620*/  MUFU.TANH R38, R48 ;  /* 0x0000003000267308 */ /* 0x000fe20000002400 */
[----:B------:R-:W-:Y:S02]  /*13630*/  ISETP.GT.AND P5, PT, R0, 0x30, PT ;  /* 0x000000300000780c */ /* 0x000fe40003fa4270 */
[----:B-1----:R-:W-:Y:S01]  /*13640*/  FSEL R251, R7, -INF , P2 ;  /* 0xff80000007fb7808 */ /* 0x002fe20001000000 */
[----:B--2---:R-:W-:Y:S01]  /*13650*/  FMUL.FTZ R47, R79, c[0x0][0x320] ;  /* 0x0000c8004f2f7a20 */ /* 0x004fe20000410000 */
[----:B------:R-:W-:Y:S02]  /*13660*/  ISETP.GT.AND P2, PT, R2, 0x29, PT ;  /* 0x000000290200780c */ /* 0x000fe40003f44270 */
[----:B------:R-:W-:Y:S02]  /*13670*/  FMNMX.FTZ R4, R174, R4, !PT ;  /* 0x00000004ae047209 */ /* 0x000fe40007810000 */
[----:B------:R-:W-:Y:S02]  /*13680*/  FSEL R165, R54, -INF , P1 ;  /* 0xff80000036a57808 */ /* 0x000fe40000800000 */
[----:B------:R-:W-:Y:S02]  /*13690*/  FSEL R60, R167, -INF , P2 ;  /* 0xff800000a73c7808 */ /* 0x000fe40001000000 */
[----:B------:R-:W-:Y:S02]  /*136a0*/  FSEL R167, R55, -INF , P5 ;  /* 0xff80000037a77808 */ /* 0x000fe40002800000 */
[----:B------:R-:W2:Y:S01]  /*136b0*/  LDL.64 R54, [R1+0x30] ;  /* 0x0000300001367983 */ /* 0x000ea20000100a00 */
[----:B------:R-:W-:Y:S02]  /*136c0*/  FMNMX.FTZ R4, R187, R4, !PT ;  /* 0x00000004bb047209 */ /* 0x000fe40007810000 */
[----:B------:R-:W-:Y:S02]  /*136d0*/  FSEL R229, R37, -INF , P4 ;  /* 0xff80000025e57808 */ /* 0x000fe40002000000 */
[----:B------:R-:W1:Y:S01]  /*136e0*/  MUFU.TANH R37, R43 ;  /* 0x0000002b00257308 */ /* 0x000e620000002400 */
[----:B------:R-:W-:Y:S02]  /*136f0*/  FMNMX.FTZ R4, R226, R4, !PT ;  /* 0x00000004e2047209 */ /* 0x000fe40007810000 */
[----:B------:R-:W-:Y:S01]  /*13700*/  FSEL R250, R9, -INF , P3 ;  /* 0xff80000009fa7808 */ /* 0x000fe20001800000 */
[----:B------:R-:W-:Y:S01]  /*13710*/  FMUL.FTZ R9, R63, c[0x0][0x320] ;  /* 0x0000c8003f097a20 */ /* 0x000fe20000410000 */
[----:B------:R-:W-:Y:S02]  /*13720*/  FMNMX.FTZ R4, R229, R4, !PT ;  /* 0x00000004e5047209 */ /* 0x000fe40007810000 */
[----:B------:R-:W-:Y:S02]  /*13730*/  FMNMX.FTZ R6, R14, R84, !PT ;  /* 0x000000540e067209 */ /* 0x000fe40007810000 */
[----:B------:R-:W-:Y:S02]  /*13740*/  FMNMX.FTZ R4, R250, R4, !PT ;  /* 0x00000004fa047209 */ /* 0x000fe40007810000 */
[----:B------:R-:W-:Y:S02]  /*13750*/  FMNMX.FTZ R6, R15, R6, !PT ;  /* 0x000000060f067209 */ /* 0x000fe40007810000 */
[----:B------:R-:W-:Y:S02]  /*13760*/  FMNMX.FTZ R4, R251, R4, !PT ;  /* 0x00000004fb047209 */ /* 0x000fe40007810000 */
[----:B------:R-:W-:Y:S02]  /*13770*/  FMNMX.FTZ R6, R16, R6, !PT ;  /* 0x0000000610067209 */ /* 0x000fe40007810000 */
[----:B------:R-:W-:Y:S01]  /*13780*/  ISETP.GT.AND P0, PT, R5, 0x21, PT ;  /* 0x000000210500780c */ /* 0x000fe20003f04270 */
[----:B------:R-:W4:Y:S01]  /*13790*/  SHFL.BFLY PT, R7, R4, 0x2, 0x1f ;  /* 0x0c401f0004077f89 */ /* 0x000f2200000e0000 */
[----:B------:R-:W-:Y:S02]  /*137a0*/  FMNMX.FTZ R6, R17, R6, !PT ;  /* 0x0000000611067209 */ /* 0x000fe40007810000 */
[----:B------:R-:W-:Y:S02]  /*137b0*/  ISETP.GT.AND P3, PT, R0, 0x29, PT ;  /* 0x000000290000780c */ /* 0x000fe40003f64270 */
[----:B------:R-:W-:Y:S02]  /*137c0*/  FMNMX.FTZ R6, R32, R6, !PT ;  /* 0x0000000620067209 */ /* 0x000fe40007810000 */
[----:B------:R-:W-:Y:S02]  /*137d0*/  FSEL R158, R182, -INF , P0 ;  /* 0xff800000b69e7808 */ /* 0x000fe40000000000 */
        /* <DEDUP_REMOVED lines=8> */
[----:B----4-:R-:W-:Y:S01]  /*13860*/  FMNMX.FTZ R4, R4, R7, !PT ;  /* 0x0000000704047209 */ /* 0x010fe20007810000 */
[----:B------:R-:W-:Y:S01]  /*13870*/  FMUL.FTZ R7, R72, c[0x0][0x320] ;  /* 0x0000c80048077a20 */ /* 0x000fe20000410000 */
[----:B------:R-:W-:Y:S02]  /*13880*/  FSEL R166, R53, -INF , P0 ;  /* 0xff80000035a67808 */ /* 0x000fe40000000000 */
[----:B------:R-:W-:Y:S01]  /*13890*/  MUFU.TANH R53, R8 ;  /* 0x0000000800357308 */ /* 0x000fe20000002400 */
[----:B------:R-:W-:Y:S02]  /*138a0*/  ISETP.GT.AND P5, PT, R0, 0x48, PT ;  /* 0x000000480000780c */ /* 0x000fe40003fa4270 */
[----:B------:R-:W-:Y:S02]  /*138b0*/  FSEL R171, R52, -INF , P3 ;  /* 0xff80000034ab7808 */ /* 0x000fe40001800000 */
[----:B------:R-:W-:Y:S02]  /*138c0*/  FMNMX.FTZ R6, R58, R6, !PT ;  /* 0x000000063a067209 */ /* 0x000fe40007810000 */
[----:B------:R-:W-:Y:S02]  /*138d0*/  FSEL R159, R184, -INF , P4 ;  /* 0xff800000b89f7808 */ /* 0x000fe40002000000 */
[----:B------:R-:W-:Y:S01]  /*138e0*/  FMNMX.FTZ R6, R56, R6, !PT ;  /* 0x0000000638067209 */ /* 0x000fe20007810000 */
[----:B------:R4:W5:Y:S01]  /*138f0*/  MUFU.TANH R48, R7 ;  /* 0x0000000700307308 */ /* 0x0009620000002400 */
[C---:B------:R-:W-:Y:S02]  /*13900*/  ISETP.GT.AND P4, PT, R2.reuse, 0x40, PT ;  /* 0x000000400200780c */ /* 0x040fe40003f84270 */
[C---:B------:R-:W-:Y:S02]  /*13910*/  ISETP.GT.AND P2, PT, R2.reuse, 0x41, PT ;  /* 0x000000410200780c */ /* 0x040fe40003f44270 */
[C---:B------:R-:W-:Y:S02]  /*13920*/  ISETP.GT.AND P1, PT, R2.reuse, 0x48, PT ;  /* 0x000000480200780c */ /* 0x040fe40003f24270 */
[----:B------:R-:W-:Y:S02]  /*13930*/  ISETP.GT.AND P0, PT, R2, 0x49, PT ;  /* 0x000000490200780c */ /* 0x000fe40003f04270 */
[----:B------:R-:W-:Y:S01]  /*13940*/  FMNMX.FTZ R2, R60, R6, !PT ;  /* 0x000000063c027209 */ /* 0x000fe20007810000 */
[----:B------:R5:W-:Y:S01]  /*13950*/  MUFU.TANH R52, R9 ;  /* 0x0000000900347308 */ /* 0x000be20000002400 */
[----:B------:R-:W-:Y:S02]  /*13960*/  FMNMX.FTZ R6, R18, R85, !PT ;  /* 0x0000005512067209 */ /* 0x000fe40007810000 */
[----:B------:R-:W-:Y:S02]  /*13970*/  FMNMX.FTZ R2, R165, R2, !PT ;  /* 0x00000002a5027209 */ /* 0x000fe40007810000 */
[----:B------:R-:W-:Y:S02]  /*13980*/  FMNMX.FTZ R6, R19, R6, !PT ;  /* 0x0000000613067209 */ /* 0x000fe40007810000 */
[----:B-1----:R-:W-:Y:S01]  /*13990*/  FSEL R222, R37, -INF , P2 ;  /* 0xff80000025de7808 */ /* 0x002fe20001000000 */
[----:B------:R-:W-:Y:S01]  /*139a0*/  FMUL.FTZ R37, R76, c[0x0][0x320] ;  /* 0x0000c8004c257a20 */ /* 0x000fe20000410000 */
[----:B------:R-:W-:Y:S02]  /*139b0*/  FMNMX.FTZ R6, R20, R6, !PT ;  /* 0x0000000614067209 */ /* 0x000fe40007810000 */
[----:B------:R-:W-:Y:S01]  /*139c0*/  FMNMX.FTZ R2, R166, R2, !PT ;  /* 0x00000002a6027209 */ /* 0x000fe20007810000 */
[----:B------:R1:W-:Y:S01]  /*139d0*/  MUFU.TANH R43, R37 ;  /* 0x00000025002b7308 */ /* 0x0003e20000002400 */
[----:B------:R-:W-:Y:S01]  /*139e0*/  FMNMX.FTZ R6, R21, R6, !PT ;  /* 0x0000000615067209 */ /* 0x000fe20007810000 */
[----:B----4-:R-:W-:Y:S01]  /*139f0*/  FMUL.FTZ R7, R73, c[0x0][0x320] ;  /* 0x0000c80049077a20 */ /* 0x010fe20000410000 */
[----:B------:R-:W-:Y:S02]  /*13a00*/  FSEL R225, R39, -INF , P1 ;  /* 0xff80000027e17808 */ /* 0x000fe40000800000 */
[----:B------:R-:W-:Y:S02]  /*13a10*/  FMNMX.FTZ R6, R34, R6, !PT ;  /* 0x0000000622067209 */ /* 0x000fe40007810000 */
[----:B------:R-:W-:Y:S02]  /*13a20*/  ISETP.GT.AND P2, PT, R0, 0x38, PT ;  /* 0x000000380000780c */ /* 0x000fe40003f44270 */
[----:B------:R-:W-:Y:S01]  /*13a30*/  FMNMX.FTZ R6, R35, R6, !PT ;  /* 0x0000000623067209 */ /* 0x000fe20007810000 */
[----:B------:R4:W3:Y:S01]  /*13a40*/  MUFU.TANH R45, R7 ;  /* 0x00000007002d7308 */ /* 0x0008e20000002400 */
[----:B------:R-:W-:Y:S01]  /*13a50*/  FMNMX.FTZ R2, R171, R2, !PT ;  /* 0x00000002ab027209 */ /* 0x000fe20007810000 */
[----:B-----5:R-:W5:Y:S01]  /*13a60*/  SHFL.BFLY PT, R9, R4, 0x1, 0x1f ;  /* 0x0c201f0004097f89 */ /* 0x020f6200000e0000 */
[----:B------:R-:W-:Y:S02]  /*13a70*/  FMNMX.FTZ R6, R42, R6, !PT ;  /* 0x000000062a067209 */ /* 0x000fe40007810000 */
[----:B------:R-:W-:Y:S02]  /*13a80*/  FSEL R221, R41, -INF , P4 ;  /* 0xff80000029dd7808 */ /* 0x000fe40002000000 */
[----:B------:R-:W-:Y:S02]  /*13a90*/  FMNMX.FTZ R2, R170, R2, !PT ;  /* 0x00000002aa027209 */ /* 0x000fe40007810000 */
[----:B------:R-:W-:Y:S02]  /*13aa0*/  FMNMX.FTZ R6, R44, R6, !PT ;  /* 0x000000062c067209 */ /* 0x000fe40007810000 */
[----:B------:R-:W-:Y:S02]  /*13ab0*/  FMNMX.FTZ R2, R221, R2, !PT ;  /* 0x00000002dd027209 */ /* 0x000fe40007810000 */
[----:B------:R-:W-:Y:S01]  /*13ac0*/  FMNMX.FTZ R6, R160, R6, !PT ;  /* 0x00000006a0067209 */ /* 0x000fe20007810000 */
[----:B-1----:R-:W-:Y:S01]  /*13ad0*/  FMUL.FTZ R37, R77, c[0x0][0x320] ;  /* 0x0000c8004d257a20 */ /* 0x002fe20000410000 */
[----:B------:R-:W-:Y:S02]  /*13ae0*/  FMNMX.FTZ R2, R222, R2, !PT ;  /* 0x00000002de027209 */ /* 0x000fe40007810000 */
[----:B------:R-:W-:Y:S01]  /*13af0*/  ISETP.GT.AND P4, PT, R0, 0x31, PT ;  /* 0x000000310000780c */ /* 0x000fe20003f84270 */
[----:B------:R1:W1:Y:S01]  /*13b00*/  MUFU.TANH R39, R37 ;  /* 0x0000002500277308 */ /* 0x0002620000002400 */
[----:B------:R-:W-:Y:S02]  /*13b10*/  FMNMX.FTZ R6, R162, R6, !PT ;  /* 0x00000006a2067209 */ /* 0x000fe40007810000 */
[----:B------:R-:W-:Y:S01]  /*13b20*/  FSEL R227, R38, -INF , P0 ;  /* 0xff80000026e37808 */ /* 0x000fe20000000000 */
[----:B------:R-:W-:Y:S01]  /*13b30*/  FMUL.FTZ R38, R75, c[0x0][0x320] ;  /* 0x0000c8004b267a20 */ /* 0x000fe20000410000 */
[----:B------:R-:W-:Y:S02]  /*13b40*/  FMNMX.FTZ R2, R225, R2, !PT ;  /* 0x00000002e1027209 */ /* 0x000fe40007810000 */
[----:B----4-:R-:W-:Y:S02]  /*13b50*/  FMNMX.FTZ R7, R22, R86, !PT ;  /* 0x0000005616077209 */ /* 0x010fe40007810000 */
[----:B------:R-:W-:Y:S01]  /*13b60*/  FSEL R169, R152, -INF , P4 ;  /* 0xff80000098a97808 */ /* 0x000fe20002000000 */
[----:B------:R-:W-:Y:S01]  /*13b70*/  MUFU.TANH R38, R38 ;  /* 0x0000002600267308 */ /* 0x000fe20000002400 */
[----:B------:R-:W-:Y:S02]  /*13b80*/  FMNMX.FTZ R7, R23, R7, !PT ;  /* 0x0000000717077209 */ /* 0x000fe40007810000 */
[C---:B------:R-:W-:Y:S02]  /*13b90*/  ISETP.GT.AND P4, PT, R0.reuse, 0x49, PT ;  /* 0x000000490000780c */ /* 0x040fe40003f84270 */
[C---:B------:R-:W-:Y:S02]  /*13ba0*/  ISETP.GT.AND P1, PT, R0.reuse, 0x39, PT ;  /* 0x000000390000780c */ /* 0x040fe40003f24270 */
[----:B------:R-:W-:Y:S02]  /*13bb0*/  ISETP.GT.AND P0, PT, R0, 0x40, PT ;  /* 0x000000400000780c */ /* 0x000fe40003f04270 */
[----:B------:R-:W-:Y:S01]  /*13bc0*/  FMNMX.FTZ R0, R24, R7, !PT ;  /* 0x0000000718007209 */ /* 0x000fe20007810000 */
[----:B------:R-:W-:Y:S01]  /*13bd0*/  FMUL.FTZ R7, R74, c[0x0][0x320] ;  /* 0x0000c8004a077a20 */ /* 0x000fe20000410000 */
[----:B------:R-:W-:Y:S02]  /*13be0*/  FMNMX.FTZ R6, R159, R6, !PT ;  /* 0x000000069f067209 */ /* 0x000fe40007810000 */
[----:B------:R-:W-:Y:S01]  /*13bf0*/  FMNMX.FTZ R2, R227, R2, !PT ;  /* 0x00000002e3027209 */ /* 0x000fe20007810000 */
[----:B------:R4:W3:Y:S01]  /*13c00*/  MUFU.TANH R41, R7 ;  /* 0x0000000700297308 */ /* 0x0008e20000002400 */
[----:B------:R-:W-:Y:S01]  /*13c10*/  FMNMX.FTZ R0, R25, R0, !PT ;  /* 0x0000000019007209 */ /* 0x000fe20007810000 */
[----:B-1----:R-:W-:Y:S01]  /*13c20*/  FMUL.FTZ R37, R78, c[0x0][0x320] ;  /* 0x0000c8004e257a20 */ /* 0x002fe20000410000 */
[----:B------:R-:W-:Y:S01]  /*13c30*/  FMNMX.FTZ R6, R161, R6, !PT ;  /* 0x00000006a1067209 */ /* 0x000fe20007810000 */
[----:B------:R-:W1:Y:S01]  /*13c40*/  SHFL.BFLY PT, R8, R2, 0x2, 0x1f ;  /* 0x0c401f0002087f89 */ /* 0x000e6200000e0000 */
[----:B------:R-:W-:Y:S02]  /*13c50*/  FMNMX.FTZ R0, R36, R0, !PT ;  /* 0x0000000024007209 */ /* 0x000fe40007810000 */
[----:B------:R-:W-:Y:S02]  /*13c60*/  FMNMX.FTZ R6, R167, R6, !PT ;  /* 0x00000006a7067209 */ /* 0x000fe40007810000 */
[----:B------:R-:W-:Y:S01]  /*13c70*/  FSEL R186, R87, -INF , P2 ;  /* 0xff80000057ba7808 */ /* 0x000fe20001000000 */
[----:B------:R-:W1:Y:S01]  /*13c80*/  MUFU.TANH R37, R37 ;  /* 0x0000002500257308 */ /* 0x000e620000002400 */
[----:B-----5:R-:W-:Y:S02]  /*13c90*/  FMNMX.FTZ R73, R4, R9, !PT ;  /* 0x0000000904497209 */ /* 0x020fe40007810000 */
[----:B------:R-:W-:Y:S02]  /*13ca0*/  FMNMX.FTZ R4, R40, R0, !PT ;  /* 0x0000000028047209 */ /* 0x000fe40007810000 */
[----:B------:R-:W-:Y:S02]  /*13cb0*/  FMNMX.FTZ R0, R169, R6, !PT ;  /* 0x00000006a9007209 */ /* 0x000fe40007810000 */
[----:B------:R-:W-:Y:S02]  /*13cc0*/  FSEL R184, R163, -INF , P1 ;  /* 0xff800000a3b87808 */ /* 0x000fe40000800000 */
[----:B------:R-:W-:Y:S01]  /*13cd0*/  FMNMX.FTZ R0, R186, R0, !PT ;  /* 0x00000000ba007209 */ /* 0x000fe20007810000 */
[----:B------:R-:W5:Y:S01]  /*13ce0*/  MUFU.TANH R9, R47 ;  /* 0x0000002f00097308 */ /* 0x000f620000002400 */
[----:B------:R-:W-:Y:S02]  /*13cf0*/  FMNMX.FTZ R4, R46, R4, !PT ;  /* 0x000000042e047209 */ /* 0x000fe40007810000 */
[----:B------:R-:W-:Y:S02]  /*13d00*/  FSEL R219, R48, -INF , P0 ;  /* 0xff80000030db7808 */ /* 0x000fe40000000000 */
[----:B------:R-:W-:Y:S02]  /*13d10*/  FMNMX.FTZ R0, R184, R0, !PT ;  /* 0x00000000b8007209 */ /* 0x000fe40007810000 */
[----:B------:R-:W-:Y:S02]  /*13d20*/  FMNMX.FTZ R4, R50, R4, !PT ;  /* 0x0000000432047209 */ /* 0x000fe40007810000 */
[----:B---3--:R-:W-:Y:S02]  /*13d30*/  FSEL R224, R45, -INF , P6 ;  /* 0xff8000002de07808 */ /* 0x008fe40003000000 */
[----:B------:R-:W-:Y:S02]  /*13d40*/  FMNMX.FTZ R0, R219, R0, !PT ;  /* 0x00000000db007209 */ /* 0x000fe40007810000 */
[----:B------:R-:W-:Y:S02]  /*13d50*/  ISETP.GT.AND P3, PT, R5, 0x28, PT ;  /* 0x000000280500780c */ /* 0x000fe40003f64270 */
[----:B------:R-:W-:Y:S02]  /*13d60*/  FMNMX.FTZ R4, R157, R4, !PT ;  /* 0x000000049d047209 */ /* 0x000fe40007810000 */
[----:B------:R-:W-:Y:S02]  /*13d70*/  FSEL R234, R43, -INF , P5 ;  /* 0xff8000002bea7808 */ /* 0x000fe40002800000 */
[----:B------:R-:W-:Y:S02]  /*13d80*/  FMNMX.FTZ R0, R224, R0, !PT ;  /* 0x00000000e0007209 */ /* 0x000fe40007810000 */
[----:B------:R-:W-:Y:S02]  /*13d90*/  FSEL R156, R195, -INF , P3 ;  /* 0xff800000c39c7808 */ /* 0x000fe40001800000 */
[----:B------:R-:W-:Y:S02]  /*13da0*/  ISETP.GT.AND P3, PT, R5, 0x29, PT ;  /* 0x000000290500780c */ /* 0x000fe40003f64270 */
[----:B------:R-:W-:Y:S02]  /*13db0*/  FMNMX.FTZ R4, R158, R4, !PT ;  /* 0x000000049e047209 */ /* 0x000fe40007810000 */
[----:B-1----:R-:W-:Y:S02]  /*13dc0*/  FMNMX.FTZ R2, R2, R8, !PT ;  /* 0x0000000802027209 */ /* 0x002fe40007810000 */
[----:B------:R-:W-:Y:S02]  /*13dd0*/  FSEL R236, R39, -INF , P4 ;  /* 0xff80000027ec7808 */ /* 0x000fe40002000000 */
[----:B------:R-:W-:Y:S01]  /*13de0*/  FMNMX.FTZ R0, R234, R0, !PT ;  /* 0x00000000ea007209 */ /* 0x000fe20007810000 */
[----:B------:R-:W1:Y:S01]  /*13df0*/  SHFL.BFLY PT, R8, R2, 0x1, 0x1f ;  /* 0x0c201f0002087f89 */ /* 0x000e6200000e0000 */
[----:B------:R-:W-:Y:S02]  /*13e00*/  FSEL R155, R196, -INF , P3 ;  /* 0xff800000c49b7808 */ /* 0x000fe40001800000 */
[----:B------:R-:W-:Y:S02]  /*13e10*/  ISETP.GT.AND P0, PT, R5, 0x30, PT ;  /* 0x000000300500780c */ /* 0x000fe40003f04270 */
[----:B------:R-:W-:Y:S01]  /*13e20*/  FMNMX.FTZ R6, R156, R4, !PT ;  /* 0x000000049c067209 */ /* 0x000fe20007810000 */
[C---:B------:R-:W-:Y:S01]  /*13e30*/  FMUL.FTZ R4, R73.reuse, c[0x0][0x2d0] ;  /* 0x0000b40049047a20 */ /* 0x040fe20000410000 */
[----:B------:R-:W-:Y:S02]  /*13e40*/  FMNMX.FTZ R0, R236, R0, !PT ;  /* 0x00000000ec007209 */ /* 0x000fe40007810000 */
[----:B------:R-:W-:Y:S02]  /*13e50*/  FSETP.NEU.FTZ.AND P3, PT, R73, -INF , PT ;  /* 0xff8000004900780b */ /* 0x000fe40003f7d000 */
[----:B------:R-:W-:Y:S01]  /*13e60*/  ISETP.GT.AND P2, PT, R5, 0x31, PT ;  /* 0x000000310500780c */ /* 0x000fe20003f44270 */
[----:B----4-:R-:W3:Y:S01]  /*13e70*/  SHFL.BFLY PT, R7, R0, 0x2, 0x1f ;  /* 0x0c401f0000077f89 */ /* 0x010ee200000e0000 */
[----:B------:R-:W-:Y:S02]  /*13e80*/  FSEL R163, R185, -INF , P0 ;  /* 0xff800000b9a37808 */ /* 0x000fe40000000000 */
[----:B------:R-:W-:Y:S02]  /*13e90*/  FMNMX.FTZ R6, R155, R6, !PT ;  /* 0x000000069b067209 */ /* 0x000fe40007810000 */
[----:B------:R-:W-:Y:S02]  /*13ea0*/  ISETP.GT.AND P1, PT, R5, 0x38, PT ;  /* 0x000000380500780c */ /* 0x000fe40003f24270 */
[----:B------:R-:W-:Y:S02]  /*13eb0*/  FSEL R75, R4, RZ, P3 ;  /* 0x000000ff044b7208 */ /* 0x000fe40001800000 */
[----:B------:R-:W-:Y:S02]  /*13ec0*/  FSEL R164, R181, -INF , P2 ;  /* 0xff800000b5a47808 */ /* 0x000fe40001000000 */
[----:B------:R-:W-:Y:S01]  /*13ed0*/  FMNMX.FTZ R4, R163, R6, !PT ;  /* 0x00000006a3047209 */ /* 0x000fe20007810000 */
[--C-:B------:R-:W-:Y:S01]  /*13ee0*/  FFMA.FTZ R6, R10, c[0x0][0x2d0], -R75.reuse ;  /* 0x0000b4000a067a23 */ /* 0x100fe2000001084b */
[----:B------:R-:W-:Y:S02]  /*13ef0*/  FSEL R168, R53, -INF , P1 ;  /* 0xff80000035a87808 */ /* 0x000fe40000800000 */
[C---:B------:R-:W-:Y:S01]  /*13f00*/  ISETP.GT.AND P4, PT, R5.reuse, 0x39, PT ;  /* 0x000000390500780c */ /* 0x040fe20003f84270 */
[----:B------:R4:W-:Y:S01]  /*13f10*/  MUFU.EX2 R45, R6 ;  /* 0x00000006002d7308 */ /* 0x0009e20000000800 */
[----:B------:R-:W-:Y:S02]  /*13f20*/  FMNMX.FTZ R4, R164, R4, !PT ;  /* 0x00000004a4047209 */ /* 0x000fe40007810000 */
[----:B------:R-:W-:Y:S02]  /*13f30*/  FSEL R182, R52, -INF , P4 ;  /* 0xff80000034b67808 */ /* 0x000fe40002000000 */
[C---:B------:R-:W-:Y:S02]  /*13f40*/  ISETP.GT.AND P0, PT, R5.reuse, 0x40, PT ;  /* 0x000000400500780c */ /* 0x040fe40003f04270 */
[----:B------:R-:W-:Y:S02]  /*13f50*/  FMNMX.FTZ R4, R168, R4, !PT ;  /* 0x00000004a8047209 */ /* 0x000fe40007810000 */
[----:B------:R-:W-:Y:S02]  /*13f60*/  LOP3.LUT P6, RZ, R220, 0x1, RZ, 0xc0, !PT ;  /* 0x00000001dcff7812 */ /* 0x000fe400078cc0ff */
[----:B------:R-:W-:Y:S02]  /*13f70*/  ISETP.GT.AND P2, PT, R5, 0x41, PT ;  /* 0x000000410500780c */ /* 0x000fe40003f44270 */
[----:B------:R-:W-:Y:S02]  /*13f80*/  FSEL R220, R41, -INF , P0 ;  /* 0xff80000029dc7808 */ /* 0x000fe40000000000 */
[----:B------:R-:W-:Y:S02]  /*13f90*/  FMNMX.FTZ R4, R182, R4, !PT ;  /* 0x00000004b6047209 */ /* 0x000fe40007810000 */
[----:B------:R-:W-:Y:S02]  /*13fa0*/  FSEL R223, R38, -INF , P2 ;  /* 0xff80000026df7808 */ /* 0x000fe40001000000 */
[----:B------:R-:W-:Y:S02]  /*13fb0*/  ISETP.GT.AND P1, PT, R5, 0x48, PT ;  /* 0x000000480500780c */ /* 0x000fe40003f24270 */
[----:B------:R-:W-:Y:S02]  /*13fc0*/  FMNMX.FTZ R4, R220, R4, !PT ;  /* 0x00000004dc047209 */ /* 0x000fe40007810000 */
[----:B-1----:R-:W-:Y:S01]  /*13fd0*/  FMNMX.FTZ R72, R2, R8, !PT ;  /* 0x0000000802487209 */ /* 0x002fe20007810000 */
[--C-:B----4-:R-:W-:Y:S01]  /*13fe0*/  FFMA.FTZ R6, R11, c[0x0][0x2d0], -R75.reuse ;  /* 0x0000b4000b067a23 */ /* 0x110fe2000001084b */
[----:B------:R-:W-:Y:S02]  /*13ff0*/  FSEL R231, R37, -INF , P1 ;  /* 0xff80000025e77808 */ /* 0x000fe40000800000 */
[----:B------:R-:W-:Y:S01]  /*14000*/  ISETP.GT.AND P0, PT, R5, 0x49, PT ;  /* 0x000000490500780c */ /* 0x000fe20003f04270 */
[----:B------:R1:W4:Y:S01]  /*14010*/  MUFU.EX2 R48, R6 ;  /* 0x0000000600307308 */ /* 0x0003220000000800 */
[----:B------:R-:W-:Y:S02]  /*14020*/  FMNMX.FTZ R5, R223, R4, !PT ;  /* 0x00000004df057209 */ /* 0x000fe40007810000 */
[----:B---3--:R-:W-:Y:S02]  /*14030*/  FMNMX.FTZ R4, R0, R7, !PT ;  /* 0x0000000700047209 */ /* 0x008fe40007810000 */
[----:B------:R-:W-:Y:S01]  /*14040*/  FMNMX.FTZ R0, R231, R5, !PT ;  /* 0x00000005e7007209 */ /* 0x000fe20007810000 */
[C---:B------:R-:W-:Y:S01]  /*14050*/  FMUL.FTZ R5, R72.reuse, c[0x0][0x2d0] ;  /* 0x0000b40048057a20 */ /* 0x040fe20000410000 */
[----:B------:R-:W-:Y:S01]  /*14060*/  FSETP.NEU.FTZ.AND P2, PT, R72, -INF , PT ;  /* 0xff8000004800780b */ /* 0x000fe20003f5d000 */
[----:B------:R-:W3:Y:S01]  /*14070*/  SHFL.BFLY PT, R7, R4, 0x1, 0x1f ;  /* 0x0c201f0004077f89 */ /* 0x000ee200000e0000 */
[----:B-----5:R-:W-:Y:S01]  /*14080*/  FSEL R74, R9, -INF , P0 ;  /* 0xff800000094a7808 */ /* 0x020fe20000000000 */
[--C-:B------:R-:W-:Y:S01]  /*14090*/  FFMA.FTZ R9, R29, c[0x0][0x2d0], -R75.reuse ;  /* 0x0000b4001d097a23 */ /* 0x100fe2000001084b */
[----:B------:R-:W-:Y:S02]  /*140a0*/  FSEL R152, R5, RZ, P2 ;  /* 0x000000ff05987208 */ /* 0x000fe40001000000 */
[----:B------:R-:W-:Y:S01]  /*140b0*/  FMNMX.FTZ R0, R74, R0, !PT ;  /* 0x000000004a007209 */ /* 0x000fe20007810000 */
[----:B------:R-:W-:Y:S01]  /*140c0*/  MUFU.EX2 R245, R9 ;  /* 0x0000000900f57308 */ /* 0x000fe20000000800 */
[----:B------:R-:W-:Y:S01]  /*140d0*/  ISETP.GT.AND P4, PT, R216, R217, PT ;  /* 0x000000d9d800720c */ /* 0x000fe20003f84270 */
[----:B------:R-:W-:Y:S01]  /*140e0*/  FFMA.FTZ R5, R14, c[0x0][0x2d0], -R152 ;  /* 0x0000b4000e057a23 */ /* 0x000fe20000010898 */
[----:B------:R-:W-:Y:S01]  /*140f0*/  IADD3 R217, R216, -0x1, RZ ;  /* 0xffffffffd8d97810 */ /* 0x000fe20007ffe0ff */
[----:B------:R-:W5:Y:S06]  /*14100*/  SHFL.BFLY PT, R2, R0, 0x2, 0x1f ;  /* 0x0c401f0000027f89 */ /* 0x000f6c00000e0000 */
[----:B------:R5:W-:Y:S01]  /*14110*/  MUFU.EX2 R252, R5 ;  /* 0x0000000500fc7308 */ /* 0x000be20000000800 */
[--C-:B-1----:R-:W-:Y:S01]  /*14120*/  FFMA.FTZ R6, R12, c[0x0][0x2d0], -R75.reuse ;  /* 0x0000b4000c067a23 */ /* 0x102fe2000001084b */
[----:B----4-:R-:W-:Y:S01]  /*14130*/  F2FP.BF16.PACK_AB R76, R48, R45 ;  /* 0x0000002d304c723e */ /* 0x010fe200000010ff */
[----:B------:R-:W-:Y:S01]  /*14140*/  FFMA.FTZ R12, R30, c[0x0][0x2d0], -R75 ;  /* 0x0000b4001e0c7a23 */ /* 0x000fe2000001084b */
[----:B------:R-:W-:Y:S01]  /*14150*/  @P4 MOV R11, c[0x0][0x1e0] ;  /* 0x00007800000b4a02 */ /* 0x000fe20000000f00 */
[----:B------:R-:W-:Y:S01]  /*14160*/  @P4 IMAD.MOV.U32 R10, RZ, RZ, c[0x0][0x1e4] ;  /* 0x00007900ff0a4624 */ /* 0x000fe200078e00ff */
[----:B---3--:R-:W-:Y:S04]  /*14170*/  FMNMX.FTZ R71, R4, R7, !PT ;  /* 0x0000000704477209 */ /* 0x008fe80007810000 */
[----:B------:R1:W-:Y:S01]  /*14180*/  MUFU.EX2 R62, R6 ;  /* 0x00000006003e7308 */ /* 0x0003e20000000800 */
[C---:B------:R-:W-:Y:S01]  /*14190*/  @P4 SHF.L.U64.HI R10, R11.reuse, 0x5, R10 ;  /* 0x000000050b0a4819 */ /* 0x040fe2000001020a */
[----:B------:R-:W-:Y:S01]  /*141a0*/  @P4 IMAD.SHL.U32 R11, R11, 0x20, RZ ;  /* 0x000000200b0b4824 */ /* 0x000fe200078e00ff */
[C---:B------:R-:W-:Y:S01]  /*141b0*/  FSETP.NEU.FTZ.AND P1, PT, R71.reuse, -INF , PT ;  /* 0xff8000004700780b */ /* 0x040fe20003f3d000 */
[----:B------:R-:W-:Y:S01]  /*141c0*/  FMUL.FTZ R4, R71, c[0x0][0x2d0] ;  /* 0x0000b40047047a20 */ /* 0x000fe20000410000 */
[----:B-----5:R-:W-:Y:S05]  /*141d0*/  FMNMX.FTZ R0, R0, R2, !PT ;  /* 0x0000000200007209 */ /* 0x020fea0007810000 */
[----:B------:R-:W-:Y:S01]  /*141e0*/  MUFU.EX2 R242, R12 ;  /* 0x0000000c00f27308 */ /* 0x000fe20000000800 */
[----:B------:R-:W-:Y:S01]  /*141f0*/  FSEL R153, R4, RZ, P1 ;  /* 0x000000ff04997208 */ /* 0x000fe20000800000 */
[----:B------:R-:W3:Y:S01]  /*14200*/  SHFL.BFLY PT, R2, R0, 0x1, 0x1f ;  /* 0x0c201f0000027f89 */ /* 0x000ee200000e0000 */
[--C-:B------:R-:W-:Y:S03]  /*14210*/  FFMA.FTZ R5, R15, c[0x0][0x2d0], -R152.reuse ;  /* 0x0000b4000f057a23 */ /* 0x100fe60000010898 */
[--C-:B------:R-:W-:Y:S02]  /*14220*/  FFMA.FTZ R7, R18, c[0x0][0x2d0], -R153.reuse ;  /* 0x0000b40012077a23 */ /* 0x100fe40000010899 */
[----:B------:R-:W-:Y:S02]  /*14230*/  FFMA.FTZ R8, R19, c[0x0][0x2d0], -R153 ;  /* 0x0000b40013087a23 */ /* 0x000fe40000010899 */
[----:B------:R4:W5:Y:S01]  /*14240*/  MUFU.EX2 R41, R5 ;  /* 0x0000000500297308 */ /* 0x0009620000000800 */
[----:B-1----:R-:W-:Y:S09]  /*14250*/  FFMA.FTZ R6, R13, c[0x0][0x2d0], -R75 ;  /* 0x0000b4000d067a23 */ /* 0x002ff2000001084b */
[----:B------:R1:W1:Y:S01]  /*14260*/  MUFU.EX2 R63, R6 ;  /* 0x00000006003f7308 */ /* 0x0002620000000800 */
[----:B---3--:R-:W-:Y:S01]  /*14270*/  FMNMX.FTZ R70, R0, R2, !PT ;  /* 0x0000000200467209 */ /* 0x008fe20007810000 */
[--C-:B------:R-:W-:Y:S08]  /*14280*/  FFMA.FTZ R0, R20, c[0x0][0x2d0], -R153.reuse ;  /* 0x0000b40014007a23 */ /* 0x100ff00000010899 */
[----:B------:R3:W-:Y:S01]  /*14290*/  MUFU.EX2 R249, R7 ;  /* 0x0000000700f97308 */ /* 0x0007e20000000800 */
[----:B------:R-:W-:Y:S02]  /*142a0*/  FFMA.FTZ R2, R21, c[0x0][0x2d0], -R153 ;  /* 0x0000b40015027a23 */ /* 0x000fe40000010899 */
[----:B----4-:R-:W-:Y:S01]  /*142b0*/  FFMA.FTZ R5, R16, c[0x0][0x2d0], -R152 ;  /* 0x0000b40010057a23 */ /* 0x010fe20000010898 */
[----:B-----5:R-:W-:Y:S06]  /*142c0*/  F2FP.BF16.PACK_AB R77, R41, R252 ;  /* 0x000000fc294d723e */ /* 0x020fec00000010ff */
[----:B------:R4:W-:Y:S01]  /*142d0*/  MUFU.EX2 R43, R5 ;  /* 0x00000005002b7308 */ /* 0x0009e20000000800 */
[----:B-1----:R-:W-:Y:S02]  /*142e0*/  @P4 SHF.R.S32.HI R6, RZ, 0x1f, R217 ;  /* 0x0000001fff064819 */ /* 0x002fe400000114d9 */
[----:B------:R-:W-:Y:S03]  /*142f0*/  F2FP.BF16.PACK_AB R78, R63, R62 ;  /* 0x0000003e3f4e723e */ /* 0x000fe600000010ff */
[----:B------:R-:W-:Y:S04]  /*14300*/  @P4 IMAD R6, R6, c[0x0][0x1e0], RZ ;  /* 0x0000780006064a24 */ /* 0x000fe800078e02ff */
[----:B------:R1:W-:Y:S01]  /*14310*/  MUFU.EX2 R246, R0 ;  /* 0x0000000000f67308 */ /* 0x0003e20000000800 */
[----:B------:R-:W-:Y:S02]  /*14320*/  @P4 IMAD R6, R217, c[0x0][0x1e4], R6 ;  /* 0x00007900d9064a24 */ /* 0x000fe400078e0206 */
[----:B---3--:R-:W-:Y:S07]  /*14330*/  @P4 IMAD.MOV.U32 R7, RZ, RZ, R64 ;  /* 0x000000ffff074224 */ /* 0x008fee00078e0040 */
[----:B------:R3:W5:Y:S01]  /*14340*/  MUFU.EX2 R248, R2 ;  /* 0x0000000200f87308 */ /* 0x0007620000000800 */
[--C-:B----4-:R-:W-:Y:S09]  /*14350*/  FFMA.FTZ R5, R17, c[0x0][0x2d0], -R152.reuse ;  /* 0x0000b40011057a23 */ /* 0x110ff20000010898 */
[----:B------:R4:W2:Y:S01]  /*14360*/  MUFU.EX2 R47, R5 ;  /* 0x00000005002f7308 */ /* 0x0008a20000000800 */
[----:B-1----:R-:W-:Y:S09]  /*14370*/  FMUL.FTZ R0, R70, c[0x0][0x2d0] ;  /* 0x0000b40046007a20 */ /* 0x002ff20000410000 */
[----:B------:R-:W1:Y:S01]  /*14380*/  MUFU.EX2 R247, R8 ;  /* 0x0000000800f77308 */ /* 0x000e620000000800 */
[----:B---3--:R-:W-:Y:S01]  /*14390*/  FFMA.FTZ R2, R32, c[0x0][0x2d0], -R152 ;  /* 0x0000b40020027a23 */ /* 0x008fe20000010898 */
[----:B-----5:R-:W-:Y:S08]  /*143a0*/  F2FP.BF16.PACK_AB R66, R248, R246 ;  /* 0x000000f6f842723e */ /* 0x020ff000000010ff */
[----:B------:R3:W-:Y:S01]  /*143b0*/  MUFU.EX2 R238, R2 ;  /* 0x0000000200ee7308 */ /* 0x0007e20000000800 */
[----:B----4-:R-:W-:Y:S01]  /*143c0*/  @P4 IMAD.WIDE.U32 R4, R217, c[0x0][0x1e0], RZ ;  /* 0x00007800d9044a25 */ /* 0x010fe200078e00ff */
[----:B--2---:R-:W-:Y:S03]  /*143d0*/  F2FP.BF16.PACK_AB R79, R47, R43 ;  /* 0x0000002b2f4f723e */ /* 0x004fe600000010ff */
[----:B------:R-:W-:Y:S01]  /*143e0*/  @P4 IMAD.IADD R5, R5, 0x1, R6 ;  /* 0x0000000105054824 */ /* 0x000fe200078e0206 */
[----:B------:R-:W-:Y:S03]  /*143f0*/  @P4 MOV R6, R54 ;  /* 0x0000003600064202 */ /* 0x000fe60000000f00 */
[----:B------:R-:W-:Y:S02]  /*14400*/  @P4 IMAD R5, R5, 0x50, RZ ;  /* 0x0000005005054824 */ /* 0x000fe400078e02ff */
[----:B------:R-:W-:Y:S01]  /*14410*/  @P4 IMAD.WIDE.U32 R6, R4, 0x50, R6 ;  /* 0x0000005004064825 */ /* 0x000fe200078e0006 */
[----:B-1----:R-:W-:Y:S03]  /*14420*/  F2FP.BF16.PACK_AB R64, R247, R249 ;  /* 0x000000f9f740723e */ /* 0x002fe600000010ff */
[----:B------:R-:W-:Y:S01]  /*14430*/  FFMA.FTZ R8, R28, c[0x0][0x2d0], -R75 ;  /* 0x0000b4001c087a23 */ /* 0x000fe2000001084b */
[C---:B------:R-:W-:Y:S02]  /*14440*/  @P4 LEA R4, P0, R6.reuse, c[0x0][0x1c8], 0x1 ;  /* 0x0000720006044a11 */ /* 0x040fe400078008ff */
[----:B------:R-:W-:Y:S01]  /*14450*/  @P4 IADD3 R5, R7, R5, RZ ;  /* 0x0000000507054210 */ /* 0x000fe20007ffe0ff */
[----:B------:R1:W-:Y:S01]  /*14460*/  MUFU.EX2 R241, R8 ;  /* 0x0000000800f17308 */ /* 0x0003e20000000800 */
[----:B---3--:R-:W-:Y:S02]  /*14470*/  FFMA.FTZ R2, R35, c[0x0][0x2d0], -R153 ;  /* 0x0000b40023027a23 */ /* 0x008fe40000010899 */
[----:B------:R-:W-:Y:S02]  /*14480*/  @P4 LEA.HI.X R5, R6, c[0x0][0x1cc], R5, 0x1, P0 ;  /* 0x0000730006054a11 */ /* 0x000fe400000f0c05 */
[-C--:B------:R-:W-:Y:S03]  /*14490*/  @P4 IADD3 R6, P0, R4, R11.reuse, RZ ;  /* 0x0000000b04064210 */ /* 0x080fe60007f1e0ff */
[----:B------:R2:W-:Y:S01]  /*144a0*/  @P4 LDGSTS.E.BYPASS.LTC128B.128 [R218+0x2900], [R4.64], !P6 ;  /* 0x0290000004da4fae */ /* 0x0005e2000f101d48 */
[----:B------:R-:W-:Y:S01]  /*144b0*/  @P4 IADD3.X R7, R5, R10, RZ, P0, !PT ;  /* 0x0000000a05074210 */ /* 0x000fe200007fe4ff */
[----:B------:R-:W-:Y:S01]  /*144c0*/  MUFU.EX2 R230, R2 ;  /* 0x0000000200e67308 */ /* 0x000fe20000000800 */
[----:B------:R-:W-:Y:S04]  /*144d0*/  FSETP.NEU.FTZ.AND P0, PT, R70, -INF , PT ;  /* 0xff8000004600780b */ /* 0x000fe80003f1d000 */
[----:B------:R-:W-:Y:S01]  /*144e0*/  FSEL R154, R0, RZ, P0 ;  /* 0x000000ff009a7208 */ /* 0x000fe20000000000 */
[----:B------:R3:W-:Y:S04]  /*144f0*/  @P4 LDGSTS.E.BYPASS.LTC128B.128 [R218+0x3100], [R6.64], !P6 ;  /* 0x0310000006da4fae */ /* 0x0007e8000f101d48 */
[----:B------:R-:W-:Y:S04]  /*14500*/  FFMA.FTZ R0, R22, c[0x0][0x2d0], -R154 ;  /* 0x0000b40016007a23 */ /* 0x000fe8000001089a */
[----:B------:R4:W-:Y:S01]  /*14510*/  MUFU.EX2 R232, R0 ;  /* 0x0000000000e87308 */ /* 0x0009e20000000800 */
[----:B-1----:R-:W-:Y:S05]  /*14520*/  @P4 IADD3 R8, P5, R6, R11, RZ ;  /* 0x0000000b06084210 */ /* 0x002fea0007fbe0ff */
[----:B------:R-:W-:Y:S05]  /*14530*/  @P4 IMAD.X R9, R7, 0x1, R10, P5 ;  /* 0x0000000107094824 */ /* 0x000fea00028e060a */
[----:B------:R1:W-:Y:S01]  /*14540*/  @P4 LDGSTS.E.BYPASS.LTC128B.128 [R218+0x3900], [R8.64], !P6 ;  /* 0x0390000008da4fae */ /* 0x0003e2000f101d48 */
[--C-:B----4-:R-:W-:Y:S04]  /*14550*/  FFMA.FTZ R0, R23, c[0x0][0x2d0], -R154.reuse ;  /* 0x0000b40017007a23 */ /* 0x110fe8000001089a */
[----:B------:R4:W5:Y:S02]  /*14560*/  MUFU.EX2 R233, R0 ;  /* 0x0000000000e97308 */ /* 0x0009640000000800 */
[--C-:B----4-:R-:W-:Y:S01]  /*14570*/  FFMA.FTZ R0, R24, c[0x0][0x2d0], -R154.reuse ;  /* 0x0000b40018007a23 */ /* 0x110fe2000001089a */
[----:B-----5:R-:W-:Y:S07]  /*14580*/  F2FP.BF16.PACK_AB R65, R233, R232 ;  /* 0x000000e8e941723e */ /* 0x020fee00000010ff */
[----:B------:R4:W-:Y:S02]  /*14590*/  MUFU.EX2 R235, R0 ;  /* 0x0000000000eb7308 */ /* 0x0009e40000000800 */
[----:B----4-:R-:W-:Y:S08]  /*145a0*/  FFMA.FTZ R0, R25, c[0x0][0x2d0], -R154 ;  /* 0x0000b40019007a23 */ /* 0x010ff0000001089a */
[----:B------:R4:W5:Y:S02]  /*145b0*/  MUFU.EX2 R243, R0 ;  /* 0x0000000000f37308 */ /* 0x0009640000000800 */
[--C-:B----4-:R-:W-:Y:S01]  /*145c0*/  FFMA.FTZ R0, R33, c[0x0][0x2d0], -R152.reuse ;  /* 0x0000b40021007a23 */ /* 0x110fe20000010898 */
[----:B-----5:R-:W-:Y:S07]  /*145d0*/  F2FP.BF16.PACK_AB R67, R243, R235 ;  /* 0x000000ebf343723e */ /* 0x020fee00000010ff */
[----:B------:R4:W-:Y:S02]  /*145e0*/  MUFU.EX2 R240, R0 ;  /* 0x0000000000f07308 */ /* 0x0009e40000000800 */
[----:B----4-:R-:W-:Y:S08]  /*145f0*/  FFMA.FTZ R0, R27, c[0x0][0x2d0], -R75 ;  /* 0x0000b4001b007a23 */ /* 0x010ff0000001084b */
[----:B------:R4:W-:Y:S02]  /*14600*/  MUFU.EX2 R244, R0 ;  /* 0x0000000000f47308 */ /* 0x0009e40000000800 */
[--C-:B----4-:R-:W-:Y:S08]  /*14610*/  FFMA.FTZ R0, R31, c[0x0][0x2d0], -R152.reuse ;  /* 0x0000b4001f007a23 */ /* 0x110ff00000010898 */
[----:B------:R4:W-:Y:S02]  /*14620*/  MUFU.EX2 R237, R0 ;  /* 0x0000000000ed7308 */ /* 0x0009e40000000800 */
[----:B----4-:R-:W-:Y:S08]  /*14630*/  FFMA.FTZ R0, R26, c[0x0][0x2d0], -R152 ;  /* 0x0000b4001a007a23 */ /* 0x010ff00000010898 */
[----:B------:R4:W-:Y:S02]  /*14640*/  MUFU.EX2 R239, R0 ;  /* 0x0000000000ef7308 */ /* 0x0009e40000000800 */
[----:B----4-:R-:W-:Y:S08]  /*14650*/  FFMA.FTZ R0, R34, c[0x0][0x2d0], -R153 ;  /* 0x0000b40022007a23 */ /* 0x010ff00000010899 */
[----:B------:R4:W-:Y:S02]  /*14660*/  MUFU.EX2 R228, R0 ;  /* 0x0000000000e47308 */ /* 0x0009e40000000800 */
[----:B----4-:R-:W-:Y:S02]  /*14670*/  FSEL R0, R73, RZ, P3 ;  /* 0x000000ff49007208 */ /* 0x010fe40001800000 */
[-C--:B--2---:R-:W-:Y:S03]  /*14680*/  @P4 IADD3 R4, P3, R8, R11.reuse, RZ ;  /* 0x0000000b08044210 */ /* 0x084fe60007f7e0ff */
[----:B------:R-:W-:Y:S01]  /*14690*/  FADD.FTZ R2, -R0, R3 ;  /* 0x0000000300027221 */ /* 0x000fe20000010100 */
[----:B------:R-:W-:Y:S02]  /*146a0*/  FSEL R0, R72, RZ, P2 ;  /* 0x000000ff48007208 */ /* 0x000fe40001000000 */
[----:B------:R-:W-:Y:S01]  /*146b0*/  @P4 IADD3.X R5, R9, R10, RZ, P3, !PT ;  /* 0x0000000a09054210 */ /* 0x000fe20001ffe4ff */
[----:B------:R-:W-:Y:S01]  /*146c0*/  FMUL.FTZ R2, R2, c[0x0][0x2d0] ;  /* 0x0000b40002027a20 */ /* 0x000fe20000410000 */
[----:B---3--:R-:W-:Y:S01]  /*146d0*/  @P4 IADD3 R6, P2, R4, R11, RZ ;  /* 0x0000000b04064210 */ /* 0x008fe20007f5e0ff */
[----:B------:R-:W-:Y:S02]  /*146e0*/  FADD.FTZ R0, -R0, R84 ;  /* 0x0000005400007221 */ /* 0x000fe40000010100 */
[----:B------:R2:W3:Y:S01]  /*146f0*/  MUFU.EX2 R69, R2 ;  /* 0x0000000200457308 */ /* 0x0004e20000000800 */
[----:B------:R4:W-:Y:S01]  /*14700*/  @P4 LDGSTS.E.BYPASS.LTC128B.128 [R218+0x4100], [R4.64], !P6 ;  /* 0x0410000004da4fae */ /* 0x0009e2000f101d48 */
[----:B------:R-:W-:Y:S02]  /*14710*/  FMUL.FTZ R0, R0, c[0x0][0x2d0] ;  /* 0x0000b40000007a20 */ /* 0x000fe40000410000 */
[----:B------:R-:W-:Y:S05]  /*14720*/  @P4 IMAD.X R7, R5, 0x1, R10, P2 ;  /* 0x0000000105074824 */ /* 0x000fea00010e060a */
[----:B------:R5:W-:Y:S01]  /*14730*/  @P4 LDGSTS.E.BYPASS.LTC128B.128 [R218+0x4900], [R6.64], !P6 ;  /* 0x0490000006da4fae */ /* 0x000be2000f101d48 */
[----:B------:R1:W5:Y:S07]  /*14740*/  MUFU.EX2 R68, R0 ;  /* 0x0000000000447308 */ /* 0x00036e0000000800 */
[----:B------:R-:W5:Y:S01]  /*14750*/  LDSM.16.MT88.4 R20, [R201] ;  /* 0x00000000c914783b */ /* 0x000f620000004200 */
[----:B--2---:R-:W-:Y:S01]  /*14760*/  FSEL R2, R71, RZ, P1 ;  /* 0x000000ff47027208 */ /* 0x004fe20000800000 */
[C---:B---3--:R-:W-:Y:S06]  /*14770*/  FMUL.FTZ R16, R69.reuse, R100 ;  /* 0x0000006445107220 */ /* 0x048fec0000410000 */
[----:B------:R-:W-:Y:S01]  /*14780*/  LDSM.16.MT88.4 R52, [R202] ;  /* 0x00000000ca34783b */ /* 0x000fe20000004200 */
[C---:B------:R-:W-:Y:S02]  /*14790*/  FMUL.FTZ R17, R69.reuse, R101 ;  /* 0x0000006545117220 */ /* 0x040fe40000410000 */
[C---:B----4-:R-:W-:Y:S02]  /*147a0*/  FMUL.FTZ R4, R69.reuse, R88 ;  /* 0x0000005845047220 */ /* 0x050fe40000410000 */
[C---:B------:R-:W-:Y:S02]  /*147b0*/  FMUL.FTZ R5, R69.reuse, R89 ;  /* 0x0000005945057220 */ /* 0x040fe40000410000 */
[C---:B------:R-:W-:Y:S01]  /*147c0*/  FMUL.FTZ R32, R69.reuse, R116 ;  /* 0x0000007445207220 */ /* 0x040fe20000410000 */
[----:B------:R-:W-:Y:S01]  /*147d0*/  LDSM.16.MT88.4 R80, [R204] ;  /* 0x00000000cc50783b */ /* 0x000fe20000004200 */
[----:B-1----:R-:W-:Y:S01]  /*147e0*/  FADD.FTZ R0, -R2, R85 ;  /* 0x0000005502007221 */ /* 0x002fe20000010100 */
[----:B------:R-:W-:Y:S01]  /*147f0*/  FSEL R2, R70, RZ, P0 ;  /* 0x000000ff46027208 */ /* 0x000fe20000000000 */
[----:B-----5:R-:W-:Y:S02]  /*14800*/  FMUL.FTZ R6, R68, R90 ;  /* 0x0000005a44067220 */ /* 0x020fe40000410000 */
[----:B------:R-:W-:Y:S02]  /*14810*/  FMUL.FTZ R0, R0, c[0x0][0x2d0] ;  /* 0x0000b40000007a20 */ /* 0x000fe40000410000 */
[C---:B------:R-:W-:Y:S01]  /*14820*/  FMUL.FTZ R7, R68.reuse, R91 ;  /* 0x0000005b44077220 */ /* 0x040fe20000410000 */
[----:B------:R-:W0:Y:S01]  /*14830*/  LDGDEPBAR ;  /* 0x00000000000079af */ /* 0x000e220000000000 */
[----:B------:R1:W2:Y:S01]  /*14840*/  MUFU.EX2 R3, R0 ;  /* 0x0000000000037308 */ /* 0x0002a20000000800 */
[C---:B------:R-:W-:Y:S02]  /*14850*/  FMUL.FTZ R18, R68.reuse, R102 ;  /* 0x0000006644127220 */ /* 0x040fe40000410000 */
[C---:B------:R-:W-:Y:S02]  /*14860*/  FMUL.FTZ R19, R68.reuse, R103 ;  /* 0x0000006744137220 */ /* 0x040fe40000410000 */
[----:B------:R-:W-:Y:S02]  /*14870*/  FMUL.FTZ R33, R69, R117 ;  /* 0x0000007545217220 */ /* 0x000fe40000410000 */
[----:B------:R-:W-:Y:S01]  /*14880*/  LDSM.16.MT88.4 R88, [R205+0x800] ;  /* 0x00080000cd58783b */ /* 0x000fe20000004200 */
[C---:B------:R-:W-:Y:S02]  /*14890*/  FMUL.FTZ R34, R68.reuse, R118 ;  /* 0x0000007644227220 */ /* 0x040fe40000410000 */
[----:B------:R-:W-:Y:S01]  /*148a0*/  FMUL.FTZ R35, R68, R119 ;  /* 0x0000007744237220 */ /* 0x000fe20000410000 */
[-C--:B------:R-:W-:Y:S04]  /*148b0*/  HMMA.16816.F32.BF16 R4, R76, R20.reuse, R4 ;  /* 0x000000144c04723c */ /* 0x080fe80000041804 */
[----:B------:R-:W-:Y:S08]  /*148c0*/  LDSM.16.MT88.4 R100, [R201+0x2000] ;  /* 0x00200000c964783b */ /* 0x000ff00000004200 */
[----:B------:R-:W-:Y:S01]  /*148d0*/  LDSM.16.MT88.4 R116, [R205+0x2000] ;  /* 0x00200000cd74783b */ /* 0x000fe20000004200 */
[----:B-1----:R-:W-:Y:S02]  /*148e0*/  FADD.FTZ R0, -R2, R86 ;  /* 0x0000005602007221 */ /* 0x002fe40000010100 */
[----:B------:R-:W-:Y:S02]  /*148f0*/  FFMA.FTZ R2, R36, c[0x0][0x2d0], -R154 ;  /* 0x0000b40024027a23 */ /* 0x000fe4000001089a */
[----:B------:R-:W-:Y:S03]  /*14900*/  FMUL.FTZ R0, R0, c[0x0][0x2d0] ;  /* 0x0000b40000007a20 */ /* 0x000fe60000410000 */
[----:B------:R-:W1:Y:S01]  /*14910*/  LDSM.16.MT88.4 R36, [R205] ;  /* 0x00000000cd24783b */ /* 0x000e620000004200 */
[----:B------:R3:W-:Y:S01]  /*14920*/  MUFU.EX2 R199, R2 ;  /* 0x0000000200c77308 */ /* 0x0007e20000000800 */
[C---:B--2---:R-:W-:Y:S02]  /*14930*/  FMUL.FTZ R8, R3.reuse, R92 ;  /* 0x0000005c03087220 */ /* 0x044fe40000410000 */
[C---:B------:R-:W-:Y:S02]  /*14940*/  FMUL.FTZ R9, R3.reuse, R93 ;  /* 0x0000005d03097220 */ /* 0x040fe40000410000 */
[C---:B------:R-:W-:Y:S02]  /*14950*/  FMUL.FTZ R12, R3.reuse, R96 ;  /* 0x00000060030c7220 */ /* 0x040fe40000410000 */
[C---:B------:R-:W-:Y:S01]  /*14960*/  FMUL.FTZ R13, R3.reuse, R97 ;  /* 0x00000061030d7220 */ /* 0x040fe20000410000 */
[----:B------:R-:W2:Y:S01]  /*14970*/  LDSM.16.MT88.4 R84, [R201+0x800] ;  /* 0x00080000c954783b */ /* 0x000ea20000004200 */
[C---:B------:R-:W-:Y:S01]  /*14980*/  FMUL.FTZ R24, R3.reuse, R108 ;  /* 0x0000006c03187220 */ /* 0x040fe20000410000 */
[----:B------:R-:W4:Y:S01]  /*14990*/  MUFU.EX2 R0, R0 ;  /* 0x0000000000007308 */ /* 0x000f220000000800 */
[C---:B------:R-:W-:Y:S02]  /*149a0*/  FMUL.FTZ R25, R3.reuse, R109 ;  /* 0x0000006d03197220 */ /* 0x040fe40000410000 */
[C---:B------:R-:W-:Y:S01]  /*149b0*/  FMUL.FTZ R28, R3.reuse, R112 ;  /* 0x00000070031c7220 */ /* 0x040fe20000410000 */
[----:B------:R-:W-:Y:S01]  /*149c0*/  MOV R112, R41 ;  /* 0x0000002900707202 */ /* 0x000fe20000000f00 */
[C---:B------:R-:W-:Y:S02]  /*149d0*/  FMUL.FTZ R29, R3.reuse, R113 ;  /* 0x00000071031d7220 */ /* 0x040fe40000410000 */
[----:B------:R-:W-:Y:S02]  /*149e0*/  FMUL.FTZ R41, R3, R125 ;  /* 0x0000007d03297220 */ /* 0x000fe40000410000 */
[----:B------:R-:W-:Y:S02]  /*149f0*/  IMAD.MOV.U32 R113, RZ, RZ, R48 ;  /* 0x000000ffff717224 */ /* 0x000fe400078e0030 */
[----:B------:R-:W-:Y:S02]  /*14a00*/  FMUL.FTZ R48, R69, R132 ;  /* 0x0000008445307220 */ /* 0x000fe40000410000 */
[--C-:B---3--:R-:W-:Y:S02]  /*14a10*/  FFMA.FTZ R2, R40, c[0x0][0x2d0], -R154.reuse ;  /* 0x0000b40028027a23 */ /* 0x108fe4000001089a */
[----:B------:R-:W-:Y:S02]  /*14a20*/  FMUL.FTZ R40, R3, R124 ;  /* 0x0000007c03287220 */ /* 0x000fe40000410000 */
[----:B------:R3:W5:Y:S01]  /*14a30*/  MUFU.EX2 R198, R2 ;  /* 0x0000000200c67308 */ /* 0x0007620000000800 */
[C---:B----4-:R-:W-:Y:S02]  /*14a40*/  FMUL.FTZ R10, R0.reuse, R94 ;  /* 0x0000005e000a7220 */ /* 0x050fe40000410000 */
[C---:B------:R-:W-:Y:S02]  /*14a50*/  FMUL.FTZ R11, R0.reuse, R95 ;  /* 0x0000005f000b7220 */ /* 0x040fe40000410000 */
[----:B------:R-:W4:Y:S01]  /*14a60*/  LDSM.16.MT88.4 R92, [R202+0x800] ;  /* 0x00080000ca5c783b */ /* 0x000f220000004200 */
[C---:B------:R-:W-:Y:S02]  /*14a70*/  FMUL.FTZ R30, R0.reuse, R114 ;  /* 0x00000072001e7220 */ /* 0x040fe40000410000 */
[C---:B------:R-:W-:Y:S02]  /*14a80*/  FMUL.FTZ R31, R0.reuse, R115 ;  /* 0x00000073001f7220 */ /* 0x040fe40000410000 */
[C---:B------:R-:W-:Y:S03]  /*14a90*/  HMMA.16816.F32.BF16 R8, R64.reuse, R20, R8 ;  /* 0x000000144008723c */ /* 0x040fe60000041808 */
[----:B------:R-:W2:Y:S01]  /*14aa0*/  LDL.LU R115, [R1+0x18] ;  /* 0x0000180001737983 */ /* 0x000ea20000300800 */
[C---:B------:R-:W-:Y:S02]  /*14ab0*/  FMUL.FTZ R14, R0.reuse, R98 ;  /* 0x00000062000e7220 */ /* 0x040fe40000410000 */
[----:B------:R-:W-:Y:S01]  /*14ac0*/  FMUL.FTZ R15, R0, R99 ;  /* 0x00000063000f7220 */ /* 0x000fe20000410000 */
[----:B------:R-:W2:Y:S01]  /*14ad0*/  LDL.LU R114, [R1+0x1c] ;  /* 0x00001c0001727983 */ /* 0x000ea20000300800 */
[C---:B------:R-:W-:Y:S03]  /*14ae0*/  FMUL.FTZ R20, R69.reuse, R104 ;  /* 0x0000006845147220 */ /* 0x040fe60000410000 */
[----:B------:R-:W2:Y:S01]  /*14af0*/  LDL.LU R124, [R1+0x14] ;  /* 0x00001400017c7983 */ /* 0x000ea20000300800 */
[--C-:B---3--:R-:W-:Y:S01]  /*14b00*/  FFMA.FTZ R2, R42, c[0x0][0x2d0], -R153.reuse ;  /* 0x0000b4002a027a23 */ /* 0x108fe20000010899 */
[-C--:B------:R-:W-:Y:S02]  /*14b10*/  HMMA.16816.F32.BF16 R12, R64, R22.reuse, R12 ;  /* 0x00000016400c723c */ /* 0x080fe4000004180c */
[----:B------:R-:W3:Y:S01]  /*14b20*/  LDL.LU R125, [R1+0x10] ;  /* 0x00001000017d7983 */ /* 0x000ee20000300800 */
[----:B------:R1:W-:Y:S01]  /*14b30*/  MUFU.EX2 R197, R2 ;  /* 0x0000000200c57308 */ /* 0x0003e20000000800 */
[----:B------:R-:W-:Y:S02]  /*14b40*/  FMUL.FTZ R21, R69, R105 ;  /* 0x0000006945157220 */ /* 0x000fe40000410000 */
[----:B------:R-:W2:Y:S01]  /*14b50*/  LDL R108, [R1] ;  /* 0x00000000016c7983 */ /* 0x000ea20000100800 */
[C---:B------:R-:W-:Y:S01]  /*14b60*/  FMUL.FTZ R26, R0.reuse, R110 ;  /* 0x0000006e001a7220 */ /* 0x040fe20000410000 */
[C---:B------:R-:W-:Y:S04]  /*14b70*/  HMMA.16816.F32.BF16 R16, R76.reuse, R22, R16 ;  /* 0x000000164c10723c */ /* 0x040fe80000041810 */
[C---:B------:R-:W-:Y:S02]  /*14b80*/  FMUL.FTZ R27, R0.reuse, R111 ;  /* 0x0000006f001b7220 */ /* 0x040fe40000410000 */
[----:B------:R-:W-:Y:S01]  /*14b90*/  FMUL.FTZ R42, R0, R126 ;  /* 0x0000007e002a7220 */ /* 0x000fe20000410000 */
[----:B------:R-:W-:Y:S01]  /*14ba0*/  MOV R126, R45 ;  /* 0x0000002d007e7202 */ /* 0x000fe20000000f00 */
[C---:B------:R-:W-:Y:S04]  /*14bb0*/  FMUL.FTZ R22, R68.reuse, R106 ;  /* 0x0000006a44167220 */ /* 0x040fe80000410000 */
[----:B------:R-:W-:Y:S02]  /*14bc0*/  FMUL.FTZ R23, R68, R107 ;  /* 0x0000006b44177220 */ /* 0x000fe40000410000 */
[C---:B------:R-:W-:Y:S05]  /*14bd0*/  FMUL.FTZ R45, R3.reuse, R129 ;  /* 0x00000081032d7220 */ /* 0x040fea0000410000 */
[-C--:B-1----:R-:W-:Y:S03]  /*14be0*/  HMMA.16816.F32.BF16 R20, R76, R36.reuse, R20 ;  /* 0x000000244c14723c */ /* 0x082fe60000041814 */
[----:B------:R-:W-:Y:S02]  /*14bf0*/  FFMA.FTZ R2, R44, c[0x0][0x2d0], -R153 ;  /* 0x0000b4002c027a23 */ /* 0x000fe40000010899 */
[----:B------:R-:W-:Y:S02]  /*14c00*/  FMUL.FTZ R44, R3, R128 ;  /* 0x00000080032c7220 */ /* 0x000fe40000410000 */
[----:B------:R1:W1:Y:S01]  /*14c10*/  MUFU.EX2 R196, R2 ;  /* 0x0000000200c47308 */ /* 0x0002620000000800 */
[C---:B------:R-:W-:Y:S07]  /*14c20*/  HMMA.16816.F32.BF16 R24, R64.reuse, R36, R24 ;  /* 0x000000244018723c */ /* 0x040fee0000041818 */
[C---:B------:R-:W-:Y:S01]  /*14c30*/  FMUL.FTZ R36, R69.reuse, R120 ;  /* 0x0000007845247220 */ /* 0x040fe20000410000 */
[-C--:B------:R-:W-:Y:S04]  /*14c40*/  HMMA.16816.F32.BF16 R28, R64, R38.reuse, R28 ;  /* 0x00000026401c723c */ /* 0x080fe8000004181c */
[C---:B------:R-:W-:Y:S01]  /*14c50*/  FMUL.FTZ R37, R69.reuse, R121 ;  /* 0x0000007945257220 */ /* 0x040fe20000410000 */
[----:B------:R-:W-:Y:S01]  /*14c60*/  MOV R120, R47 ;  /* 0x0000002f00787202 */ /* 0x000fe20000000f00 */
[C---:B------:R-:W-:Y:S02]  /*14c70*/  FMUL.FTZ R47, R0.reuse, R131 ;  /* 0x00000083002f7220 */ /* 0x040fe40000410000 */
[C---:B------:R-:W-:Y:S04]  /*14c80*/  HMMA.16816.F32.BF16 R32, R76.reuse, R38, R32 ;  /* 0x000000264c20723c */ /* 0x040fe80000041820 */
[----:B------:R-:W-:Y:S02]  /*14c90*/  IMAD.MOV.U32 R121, RZ, RZ, R63 ;  /* 0x000000ffff797224 */ /* 0x000fe400078e003f */
[----:B------:R-:W-:Y:S02]  /*14ca0*/  FMUL.FTZ R63, R0, R147 ;  /* 0x00000093003f7220 */ /* 0x000fe40000410000 */
[----:B-1----:R-:W-:Y:S04]  /*14cb0*/  FFMA.FTZ R2, R46, c[0x0][0x2d0], -R154 ;  /* 0x0000b4002e027a23 */ /* 0x002fe8000001089a */
[----:B------:R1:W-:Y:S01]  /*14cc0*/  MUFU.EX2 R195, R2 ;  /* 0x0000000200c37308 */ /* 0x0003e20000000800 */
[C---:B------:R-:W-:Y:S01]  /*14cd0*/  FMUL.FTZ R38, R68.reuse, R122 ;  /* 0x0000007a44267220 */ /* 0x040fe20000410000 */
[----:B------:R-:W-:Y:S01]  /*14ce0*/  MOV R122, R43 ;  /* 0x0000002b007a7202 */ /* 0x000fe20000000f00 */
[----:B------:R-:W-:Y:S02]  /*14cf0*/  FMUL.FTZ R39, R68, R123 ;  /* 0x0000007b44277220 */ /* 0x000fe40000410000 */
[----:B------:R-:W-:Y:S02]  /*14d00*/  IMAD.MOV.U32 R123, RZ, RZ, R62 ;  /* 0x000000ffff7b7224 */ /* 0x000fe400078e003e */
[C---:B------:R-:W-:Y:S02]  /*14d10*/  FMUL.FTZ R43, R0.reuse, R127 ;  /* 0x0000007f002b7220 */ /* 0x040fe40000410000 */
[C---:B------:R-:W-:Y:S01]  /*14d20*/  FMUL.FTZ R46, R0.reuse, R130 ;  /* 0x00000082002e7220 */ /* 0x040fe20000410000 */
[-C--:B------:R-:W-:Y:S03]  /*14d30*/  HMMA.16816.F32.BF16 R36, R76, R52.reuse, R36 ;  /* 0x000000344c24723c */ /* 0x080fe60000041824 */
[----:B------:R-:W-:Y:S05]  /*14d40*/  FMUL.FTZ R62, R0, R146 ;  /* 0x00000092003e7220 */ /* 0x000fea0000410000 */
[C---:B------:R-:W-:Y:S04]  /*14d50*/  HMMA.16816.F32.BF16 R40, R64.reuse, R52, R40 ;  /* 0x000000344028723c */ /* 0x040fe80000041828 */
[----:B-1----:R-:W-:Y:S04]  /*14d60*/  FFMA.FTZ R2, R50, c[0x0][0x2d0], -R154 ;  /* 0x0000b40032027a23 */ /* 0x002fe8000001089a */
[-C--:B------:R-:W-:Y:S01]  /*14d70*/  HMMA.16816.F32.BF16 R44, R64, R54.reuse, R44 ;  /* 0x00000036402c723c */ /* 0x080fe2000004182c */
[----:B------:R1:W1:Y:S03]  /*14d80*/  MUFU.EX2 R194, R2 ;  /* 0x0000000200c27308 */ /* 0x0002660000000800 */
[C---:B------:R-:W-:Y:S02]  /*14d90*/  FMUL.FTZ R50, R68.reuse, R134 ;  /* 0x0000008644327220 */ /* 0x040fe40000410000 */
[C---:B------:R-:W-:Y:S02]  /*14da0*/  FMUL.FTZ R53, R69.reuse, R137 ;  /* 0x0000008945357220 */ /* 0x040fe40000410000 */
[----:B------:R-:W-:Y:S04]  /*14db0*/  FMUL.FTZ R52, R69, R136 ;  /* 0x0000008845347220 */ /* 0x000fe80000410000 */
[--C-:B-1----:R-:W-:Y:S02]  /*14dc0*/  FFMA.FTZ R2, R49, c[0x0][0x2d0], -R75.reuse ;  /* 0x0000b40031027a23 */ /* 0x102fe4000001084b */
[----:B------:R-:W-:Y:S02]  /*14dd0*/  FMUL.FTZ R49, R69, R133 ;  /* 0x0000008545317220 */ /* 0x000fe40000410000 */
[----:B------:R1:W-:Y:S02]  /*14de0*/  MUFU.EX2 R193, R2 ;  /* 0x0000000200c17308 */ /* 0x0003e40000000800 */
[--C-:B-1----:R-:W-:Y:S02]  /*14df0*/  FFMA.FTZ R2, R51, c[0x0][0x2d0], -R75.reuse ;  /* 0x0000b40033027a23 */ /* 0x102fe4000001084b */
[C---:B------:R-:W-:Y:S06]  /*14e00*/  FMUL.FTZ R51, R68.reuse, R135 ;  /* 0x0000008744337220 */ /* 0x040fec0000410000 */
[----:B------:R1:W-:Y:S01]  /*14e10*/  MUFU.EX2 R192, R2 ;  /* 0x0000000200c07308 */ /* 0x0003e20000000800 */
[----:B------:R-:W-:Y:S01]  /*14e20*/  LDSM.16.MT88.4 R132, [R202+0x2000] ;  /* 0x00200000ca84783b */ /* 0x000fe20000004200 */
[C---:B------:R-:W-:Y:S07]  /*14e30*/  HMMA.16816.F32.BF16 R48, R76.reuse, R54, R48 ;  /* 0x000000364c30723c */ /* 0x040fee0000041830 */
[C---:B------:R-:W-:Y:S02]  /*14e40*/  FMUL.FTZ R55, R68.reuse, R139 ;  /* 0x0000008b44377220 */ /* 0x040fe40000410000 */
[----:B------:R-:W-:Y:S07]  /*14e50*/  FMUL.FTZ R54, R68, R138 ;  /* 0x0000008a44367220 */ /* 0x000fee0000410000 */
[-C--:B------:R-:W-:Y:S03]  /*14e60*/  HMMA.16816.F32.BF16 R52, R76, R80.reuse, R52 ;  /* 0x000000504c34723c */ /* 0x080fe60000041834 */
[--C-:B-1----:R-:W-:Y:S02]  /*14e70*/  FFMA.FTZ R2, R57, c[0x0][0x2d0], -R152.reuse ;  /* 0x0000b40039027a23 */ /* 0x102fe40000010898 */
[----:B------:R-:W-:Y:S02]  /*14e80*/  FMUL.FTZ R57, R3, R141 ;  /* 0x0000008d03397220 */ /* 0x000fe40000410000 */
[----:B------:R1:W-:Y:S02]  /*14e90*/  MUFU.EX2 R191, R2 ;  /* 0x0000000200bf7308 */ /* 0x0003e40000000800 */
[--C-:B-1----:R-:W-:Y:S03]  /*14ea0*/  FFMA.FTZ R2, R58, c[0x0][0x2d0], -R152.reuse ;  /* 0x0000b4003a027a23 */ /* 0x102fe60000010898 */
[C---:B------:R-:W-:Y:S05]  /*14eb0*/  FMUL.FTZ R58, R0.reuse, R142 ;  /* 0x0000008e003a7220 */ /* 0x040fea0000410000 */
[----:B------:R1:W-:Y:S02]  /*14ec0*/  MUFU.EX2 R190, R2 ;  /* 0x0000000200be7308 */ /* 0x0003e40000000800 */
[--C-:B-1----:R-:W-:Y:S02]  /*14ed0*/  FFMA.FTZ R2, R59, c[0x0][0x2d0], -R75.reuse ;  /* 0x0000b4003b027a23 */ /* 0x102fe4000001084b */
[----:B------:R-:W-:Y:S06]  /*14ee0*/  FMUL.FTZ R59, R0, R143 ;  /* 0x0000008f003b7220 */ /* 0x000fec0000410000 */
[----:B------:R1:W-:Y:S02]  /*14ef0*/  MUFU.EX2 R189, R2 ;  /* 0x0000000200bd7308 */ /* 0x0003e40000000800 */
[----:B-1----:R-:W-:Y:S02]  /*14f00*/  FFMA.FTZ R2, R61, c[0x0][0x2d0], -R75 ;  /* 0x0000b4003d027a23 */ /* 0x002fe4000001084b */
[C---:B------:R-:W-:Y:S06]  /*14f10*/  FMUL.FTZ R61, R3.reuse, R145 ;  /* 0x00000091033d7220 */ /* 0x040fec0000410000 */
[----:B------:R1:W-:Y:S02]  /*14f20*/  MUFU.EX2 R188, R2 ;  /* 0x0000000200bc7308 */ /* 0x0003e40000000800 */
[--C-:B-1----:R-:W-:Y:S02]  /*14f30*/  FFMA.FTZ R2, R56, c[0x0][0x2d0], -R152.reuse ;  /* 0x0000b40038027a23 */ /* 0x102fe40000010898 */
[C---:B------:R-:W-:Y:S06]  /*14f40*/  FMUL.FTZ R56, R3.reuse, R140 ;  /* 0x0000008c03387220 */ /* 0x040fec0000410000 */
[----:B------:R1:W-:Y:S01]  /*14f50*/  MUFU.EX2 R185, R2 ;  /* 0x0000000200b97308 */ /* 0x0003e20000000800 */
[C---:B------:R-:W-:Y:S07]  /*14f60*/  HMMA.16816.F32.BF16 R56, R64.reuse, R80, R56 ;  /* 0x000000504038723c */ /* 0x040fee0000041838 */
[----:B------:R-:W-:Y:S02]  /*14f70*/  F2FP.BF16.PACK_AB R80, R230, R228 ;  /* 0x000000e4e650723e */ /* 0x000fe400000010ff */
[----:B-----5:R-:W-:Y:S02]  /*14f80*/  F2FP.BF16.PACK_AB R81, R198, R199 ;  /* 0x000000c7c651723e */ /* 0x020fe400000010ff */
[----:B--2---:R-:W-:Y:S01]  /*14f90*/  ISETP.GT.AND P0, PT, R216, R108, PT ;  /* 0x0000006cd800720c */ /* 0x004fe20003f04270 */
[----:B------:R-:W-:Y:S02]  /*14fa0*/  IMAD.MOV.U32 R216, RZ, RZ, R217 ;  /* 0x000000ffffd87224 */ /* 0x000fe400078e00d9 */
[----:B-1----:R-:W-:Y:S02]  /*14fb0*/  FFMA.FTZ R2, R60, c[0x0][0x2d0], -R152 ;  /* 0x0000b4003c027a23 */ /* 0x002fe40000010898 */
[C---:B------:R-:W-:Y:S02]  /*14fc0*/  FMUL.FTZ R60, R3.reuse, R144 ;  /* 0x00000090033c7220 */ /* 0x040fe40000410000 */
[----:B------:R1:W-:Y:S01]  /*14fd0*/  MUFU.EX2 R183, R2 ;  /* 0x0000000200b77308 */ /* 0x0003e20000000800 */
[----:B------:R-:W-:Y:S04]  /*14fe0*/  FFMA.FTZ R3, R3, R115, R249 ;  /* 0x0000007303037223 */ /* 0x000fe800000100f9 */
[-C--:B------:R-:W-:Y:S07]  /*14ff0*/  HMMA.16816.F32.BF16 R60, R64, R82.reuse, R60 ;  /* 0x00000052403c723c */ /* 0x080fee000004183c */
[C---:B------:R-:W-:Y:S02]  /*15000*/  FMUL.FTZ R64, R69.reuse, R148 ;  /* 0x0000009445407220 */ /* 0x040fe40000410000 */
[----:B------:R-:W-:Y:S03]  /*15010*/  FMUL.FTZ R65, R69, R149 ;  /* 0x0000009545417220 */ /* 0x000fe60000410000 */
[C---:B------:R-:W-:Y:S02]  /*15020*/  FMUL.FTZ R66, R68.reuse, R150 ;  /* 0x0000009644427220 */ /* 0x040fe40000410000 */
[----:B------:R-:W-:Y:S02]  /*15030*/  FMUL.FTZ R67, R68, R151 ;  /* 0x0000009744437220 */ /* 0x000fe40000410000 */
[--C-:B-1----:R-:W-:Y:S05]  /*15040*/  FFMA.FTZ R2, R160, c[0x0][0x2d0], -R153.reuse ;  /* 0x0000b400a0027a23 */ /* 0x102fea0000010899 */
        /* <DEDUP_REMOVED lines=8> */
[-C--:B------:R-:W-:Y:S03]  /*150d0*/  HMMA.16816.F32.BF16 R4, R76, R84.reuse, R4 ;  /* 0x000000544c04723c */ /* 0x080fe60000041804 */
[----:B-1----:R-:W-:Y:S05]  /*150e0*/  FFMA.FTZ R2, R162, c[0x0][0x2d0], -R153 ;  /* 0x0000b400a2027a23 */ /* 0x002fea0000010899 */
[C---:B------:R-:W-:Y:S01]  /*150f0*/  HMMA.16816.F32.BF16 R8, R80.reuse, R84, R8 ;  /* 0x000000545008723c */ /* 0x040fe20000041808 */
[----:B------:R1:W2:Y:S07]  /*15100*/  MUFU.EX2 R181, R2 ;  /* 0x0000000200b57308 */ /* 0x0002ae0000000800 */
[-C--:B------:R-:W-:Y:S08]  /*15110*/  HMMA.16816.F32.BF16 R12, R80, R86.reuse, R12 ;  /* 0x00000056500c723c */ /* 0x080ff0000004180c */
[C---:B------:R-:W-:Y:S01]  /*15120*/  HMMA.16816.F32.BF16 R16, R76.reuse, R86, R16 ;  /* 0x000000564c10723c */ /* 0x040fe20000041810 */
[----:B------:R-:W5:Y:S07]  /*15130*/  LDSM.16.MT88.4 R84, [R204+0x800] ;  /* 0x00080000cc54783b */ /* 0x000f6e0000004200 */
[-C--:B------:R-:W-:Y:S04]  /*15140*/  HMMA.16816.F32.BF16 R20, R76, R88.reuse, R20 ;  /* 0x000000584c14723c */ /* 0x080fe80000041814 */
[--C-:B-1----:R-:W-:Y:S04]  /*15150*/  FFMA.FTZ R2, R157, c[0x0][0x2d0], -R154.reuse ;  /* 0x0000b4009d027a23 */ /* 0x102fe8000001089a */
[C---:B------:R-:W-:Y:S01]  /*15160*/  HMMA.16816.F32.BF16 R24, R80.reuse, R88, R24 ;  /* 0x000000585018723c */ /* 0x040fe20000041818 */
[----:B------:R1:W-:Y:S06]  /*15170*/  MUFU.EX2 R180, R2 ;  /* 0x0000000200b47308 */ /* 0x0003ec0000000800 */
[----:B------:R-:W-:Y:S01]  /*15180*/  FFMA.FTZ R88, R172, c[0x0][0x2d0], -R75 ;  /* 0x0000b400ac587a23 */ /* 0x000fe2000001084b */
[-C--:B------:R-:W-:Y:S03]  /*15190*/  HMMA.16816.F32.BF16 R28, R80, R90.reuse, R28 ;  /* 0x0000005a501c723c */ /* 0x080fe6000004181c */
[----:B------:R2:W-:Y:S05]  /*151a0*/  MUFU.EX2 R136, R88 ;  /* 0x0000005800887308 */ /* 0x0005ea0000000800 */
[C---:B------:R-:W-:Y:S08]  /*151b0*/  HMMA.16816.F32.BF16 R32, R76.reuse, R90, R32 ;  /* 0x0000005a4c20723c */ /* 0x040ff00000041820 */
[-C--:B----4-:R-:W-:Y:S04]  /*151c0*/  HMMA.16816.F32.BF16 R36, R76, R92.reuse, R36 ;  /* 0x0000005c4c24723c */ /* 0x090fe80000041824 */
[--C-:B-1----:R-:W-:Y:S04]  /*151d0*/  FFMA.FTZ R2, R158, c[0x0][0x2d0], -R154.reuse ;  /* 0x0000b4009e027a23 */ /* 0x102fe8000001089a */
[C---:B------:R-:W-:Y:S01]  /*151e0*/  HMMA.16816.F32.BF16 R40, R80.reuse, R92, R40 ;  /* 0x0000005c5028723c */ /* 0x040fe20000041828 */
[----:B------:R1:W4:Y:S01]  /*151f0*/  MUFU.EX2 R179, R2 ;  /* 0x0000000200b37308 */ /* 0x0003220000000800 */
[----:B--2---:R-:W2:Y:S06]  /*15200*/  LDSM.16.MT88.4 R88, [R201+0x1000] ;  /* 0x00100000c958783b */ /* 0x004eac0000004200 */
[-C--:B------:R-:W-:Y:S08]  /*15210*/  HMMA.16816.F32.BF16 R44, R80, R94.reuse, R44 ;  /* 0x0000005e502c723c */ /* 0x080ff0000004182c */
[C---:B------:R-:W-:Y:S01]  /*15220*/  HMMA.16816.F32.BF16 R48, R76.reuse, R94, R48 ;  /* 0x0000005e4c30723c */ /* 0x040fe20000041830 */
[----:B------:R-:W-:Y:S07]  /*15230*/  LDSM.16.MT88.4 R92, [R202+0x1000] ;  /* 0x00100000ca5c783b */ /* 0x000fee0000004200 */
[-C--:B-----5:R-:W-:Y:S04]  /*15240*/  HMMA.16816.F32.BF16 R52, R76, R84.reuse, R52 ;  /* 0x000000544c34723c */ /* 0x0a0fe80000041834 */
[--C-:B-1----:R-:W-:Y:S04]  /*15250*/  FFMA.FTZ R2, R159, c[0x0][0x2d0], -R153.reuse ;  /* 0x0000b4009f027a23 */ /* 0x102fe80000010899 */
[C---:B------:R-:W-:Y:S01]  /*15260*/  HMMA.16816.F32.BF16 R56, R80.reuse, R84, R56 ;  /* 0x000000545038723c */ /* 0x040fe20000041838 */
[----:B------:R1:W-:Y:S07]  /*15270*/  MUFU.EX2 R178, R2 ;  /* 0x0000000200b27308 */ /* 0x0003ee0000000800 */
[-C--:B------:R-:W-:Y:S07]  /*15280*/  HMMA.16816.F32.BF16 R60, R80, R86.reuse, R60 ;  /* 0x00000056503c723c */ /* 0x080fee000004183c */
[----:B------:R-:W-:Y:S01]  /*15290*/  F2FP.BF16.PACK_AB R80, R181, R128 ;  /* 0x00000080b550723e */ /* 0x000fe200000010ff */
[----:B------:R-:W-:Y:S01]  /*152a0*/  HMMA.16816.F32.BF16 R64, R76, R86, R64 ;  /* 0x000000564c40723c */ /* 0x000fe20000041840 */
[----:B------:R-:W5:Y:S03]  /*152b0*/  LDSM.16.MT88.4 R84, [R205+0x1000] ;  /* 0x00100000cd54783b */ /* 0x000f660000004200 */
[----:B----4-:R-:W-:Y:S03]  /*152c0*/  F2FP.BF16.PACK_AB R81, R179, R180 ;  /* 0x000000b4b351723e */ /* 0x010fe600000010ff */
[----:B------:R-:W-:Y:S01]  /*152d0*/  F2FP.BF16.PACK_AB R76, R192, R193 ;  /* 0x000000c1c04c723e */ /* 0x000fe200000010ff */
[----:B-1----:R-:W-:Y:S01]  /*152e0*/  FFMA.FTZ R2, R161, c[0x0][0x2d0], -R153 ;  /* 0x0000b400a1027a23 */ /* 0x002fe20000010899 */
[----:B------:R-:W-:Y:S03]  /*152f0*/  F2FP.BF16.PACK_AB R77, R190, R191 ;  /* 0x000000bfbe4d723e */ /* 0x000fe600000010ff */
[----:B------:R1:W4:Y:S01]  /*15300*/  MUFU.EX2 R139, R2 ;  /* 0x00000002008b7308 */ /* 0x0003220000000800 */
[----:B------:R-:W-:Y:S02]  /*15310*/  F2FP.BF16.PACK_AB R78, R188, R189 ;  /* 0x000000bdbc4e723e */ /* 0x000fe400000010ff */
[----:B------:R-:W-:Y:S07]  /*15320*/  F2FP.BF16.PACK_AB R79, R183, R185 ;  /* 0x000000b9b74f723e */ /* 0x000fee00000010ff */
[-C--:B--2---:R-:W-:Y:S03]  /*15330*/  HMMA.16816.F32.BF16 R4, R76, R88.reuse, R4 ;  /* 0x000000584c04723c */ /* 0x084fe60000041804 */
[--C-:B-1----:R-:W-:Y:S01]  /*15340*/  FFMA.FTZ R2, R156, c[0x0][0x2d0], -R154.reuse ;  /* 0x0000b4009c027a23 */ /* 0x102fe2000001089a */
[----:B----4-:R-:W-:Y:S03]  /*15350*/  F2FP.BF16.PACK_AB R82, R139, R178 ;  /* 0x000000b28b52723e */ /* 0x010fe600000010ff */
        /* <DEDUP_REMOVED lines=9> */
[----:B------:R-:W4:Y:S03]  /*153f0*/  LDSM.16.MT88.4 R88, [R204+0x1000] ;  /* 0x00100000cc58783b */ /* 0x000f260000004200 */
[--C-:B-1----:R-:W-:Y:S04]  /*15400*/  FFMA.FTZ R2, R165, c[0x0][0x2d0], -R152.reuse ;  /* 0x0000b400a5027a23 */ /* 0x102fe80000010898 */
[-C--:B-----5:R-:W-:Y:S01]  /*15410*/  HMMA.16816.F32.BF16 R20, R76, R84.reuse, R20 ;  /* 0x000000544c14723c */ /* 0x0a0fe20000041814 */
[----:B------:R1:W-:Y:S07]  /*15420*/  MUFU.EX2 R176, R2 ;  /* 0x0000000200b07308 */ /* 0x0003ee0000000800 */
[C---:B------:R-:W-:Y:S07]  /*15430*/  HMMA.16816.F32.BF16 R24, R80.reuse, R84, R24 ;  /* 0x000000545018723c */ /* 0x040fee0000041818 */
[--C-:B------:R-:W-:Y:S01]  /*15440*/  FFMA.FTZ R84, R226, c[0x0][0x2d0], -R75.reuse ;  /* 0x0000b400e2547a23 */ /* 0x100fe2000001084b */
[-C--:B------:R-:W-:Y:S08]  /*15450*/  HMMA.16816.F32.BF16 R28, R80, R86.reuse, R28 ;  /* 0x00000056501c723c */ /* 0x080ff0000004181c */
[C---:B------:R-:W-:Y:S04]  /*15460*/  HMMA.16816.F32.BF16 R32, R76.reuse, R86, R32 ;  /* 0x000000564c20723c */ /* 0x040fe80000041820 */
[--C-:B-1----:R-:W-:Y:S02]  /*15470*/  FFMA.FTZ R2, R166, c[0x0][0x2d0], -R152.reuse ;  /* 0x0000b400a6027a23 */ /* 0x102fe40000010898 */
[----:B------:R1:W-:Y:S02]  /*15480*/  MUFU.EX2 R166, R84 ;  /* 0x0000005400a67308 */ /* 0x0003e40000000800 */
[-C--:B------:R-:W-:Y:S08]  /*15490*/  HMMA.16816.F32.BF16 R36, R76, R92.reuse, R36 ;  /* 0x0000005c4c24723c */ /* 0x080ff00000041824 */
[C---:B------:R-:W-:Y:S01]  /*154a0*/  HMMA.16816.F32.BF16 R40, R80.reuse, R92, R40 ;  /* 0x0000005c5028723c */ /* 0x040fe20000041828 */
[----:B------:R5:W2:Y:S07]  /*154b0*/  MUFU.EX2 R175, R2 ;  /* 0x0000000200af7308 */ /* 0x000aae0000000800 */
[-C--:B------:R-:W-:Y:S01]  /*154c0*/  HMMA.16816.F32.BF16 R44, R80, R94.reuse, R44 ;  /* 0x0000005e502c723c */ /* 0x080fe2000004182c */
[----:B-1----:R-:W1:Y:S07]  /*154d0*/  LDSM.16.MT88.4 R84, [R201+0x1800] ;  /* 0x00180000c954783b */ /* 0x002e6e0000004200 */
[C---:B------:R-:W-:Y:S01]  /*154e0*/  HMMA.16816.F32.BF16 R48, R76.reuse, R94, R48 ;  /* 0x0000005e4c30723c */ /* 0x040fe20000041830 */
[----:B------:R-:W-:Y:S07]  /*154f0*/  LDSM.16.MT88.4 R92, [R202+0x1800] ;  /* 0x00180000ca5c783b */ /* 0x000fee0000004200 */
[-C--:B----4-:R-:W-:Y:S04]  /*15500*/  HMMA.16816.F32.BF16 R52, R76, R88.reuse, R52 ;  /* 0x000000584c34723c */ /* 0x090fe80000041834 */
[--C-:B-----5:R-:W-:Y:S04]  /*15510*/  FFMA.FTZ R2, R174, c[0x0][0x2d0], -R75.reuse ;  /* 0x0000b400ae027a23 */ /* 0x120fe8000001084b */
[C---:B------:R-:W-:Y:S01]  /*15520*/  HMMA.16816.F32.BF16 R56, R80.reuse, R88, R56 ;  /* 0x000000585038723c */ /* 0x040fe20000041838 */
[----:B------:R4:W-:Y:S07]  /*15530*/  MUFU.EX2 R174, R2 ;  /* 0x0000000200ae7308 */ /* 0x0009ee0000000800 */
[-C--:B------:R-:W-:Y:S08]  /*15540*/  HMMA.16816.F32.BF16 R60, R80, R90.reuse, R60 ;  /* 0x0000005a503c723c */ /* 0x080ff0000004183c */
[----:B------:R-:W-:Y:S01]  /*15550*/  HMMA.16816.F32.BF16 R64, R76, R90, R64 ;  /* 0x0000005a4c40723c */ /* 0x000fe20000041840 */
[----:B------:R-:W5:Y:S06]  /*15560*/  LDSM.16.MT88.4 R88, [R205+0x1800] ;  /* 0x00180000cd58783b */ /* 0x000f6c0000004200 */
[----:B--2---:R-:W-:Y:S01]  /*15570*/  F2FP.BF16.PACK_AB R76, R177, R136 ;  /* 0x00000088b14c723e */ /* 0x004fe200000010ff */
[----:B----4-:R-:W-:Y:S01]  /*15580*/  FFMA.FTZ R2, R187, c[0x0][0x2d0], -R75 ;  /* 0x0000b400bb027a23 */ /* 0x010fe2000001084b */
[----:B------:R-:W-:Y:S03]  /*15590*/  F2FP.BF16.PACK_AB R77, R175, R176 ;  /* 0x000000b0af4d723e */ /* 0x000fe600000010ff */
[----:B------:R2:W4:Y:S02]  /*155a0*/  MUFU.EX2 R173, R2 ;  /* 0x0000000200ad7308 */ /* 0x0005240000000800 */
[--C-:B--2---:R-:W-:Y:S01]  /*155b0*/  FFMA.FTZ R2, R171, c[0x0][0x2d0], -R152.reuse ;  /* 0x0000b400ab027a23 */ /* 0x104fe20000010898 */
[----:B----4-:R-:W-:Y:S07]  /*155c0*/  F2FP.BF16.PACK_AB R78, R173, R174 ;  /* 0x000000aead4e723e */ /* 0x010fee00000010ff */
[----:B------:R2:W-:Y:S02]  /*155d0*/  MUFU.EX2 R172, R2 ;  /* 0x0000000200ac7308 */ /* 0x0005e40000000800 */
[----:B--2---:R-:W-:Y:S08]  /*155e0*/  FFMA.FTZ R2, R170, c[0x0][0x2d0], -R152 ;  /* 0x0000b400aa027a23 */ /* 0x004ff00000010898 */
[----:B------:R2:W4:Y:S02]  /*155f0*/  MUFU.EX2 R171, R2 ;  /* 0x0000000200ab7308 */ /* 0x0005240000000800 */
[--C-:B--2---:R-:W-:Y:S01]  /*15600*/  FFMA.FTZ R2, R167, c[0x0][0x2d0], -R153.reuse ;  /* 0x0000b400a7027a23 */ /* 0x104fe20000010899 */
[----:B----4-:R-:W-:Y:S07]  /*15610*/  F2FP.BF16.PACK_AB R79, R171, R172 ;  /* 0x000000acab4f723e */ /* 0x010fee00000010ff */
[----:B------:R2:W-:Y:S01]  /*15620*/  MUFU.EX2 R143, R2 ;  /* 0x00000002008f7308 */ /* 0x0005e20000000800 */
[-C--:B-1----:R-:W-:Y:S03]  /*15630*/  HMMA.16816.F32.BF16 R4, R76, R84.reuse, R4 ;  /* 0x000000544c04723c */ /* 0x082fe60000041804 */
[--C-:B--2---:R-:W-:Y:S06]  /*15640*/  FFMA.FTZ R2, R169, c[0x0][0x2d0], -R153.reuse ;  /* 0x0000b400a9027a23 */ /* 0x104fec0000010899 */
[----:B------:R1:W2:Y:S03]  /*15650*/  MUFU.EX2 R142, R2 ;  /* 0x00000002008e7308 */ /* 0x0002a60000000800 */
[--C-:B-1----:R-:W-:Y:S01]  /*15660*/  FFMA.FTZ R2, R163, c[0x0][0x2d0], -R154.reuse ;  /* 0x0000b400a3027a23 */ /* 0x102fe2000001089a */
[----:B--2---:R-:W-:Y:S06]  /*15670*/  F2FP.BF16.PACK_AB R80, R142, R143 ;  /* 0x0000008f8e50723e */ /* 0x004fec00000010ff */
        /* <DEDUP_REMOVED lines=20> */
[--C-:B-1----:R-:W-:Y:S01]  /*157c0*/  FFMA.FTZ R2, R221, c[0x0][0x2d0], -R152.reuse ;  /* 0x0000b400dd027a23 */ /* 0x102fe20000010898 */
[----:B--2---:R-:W-:Y:S03]  /*157d0*/  F2FP.BF16.PACK_AB R148, R165, R166 ;  /* 0x000000a6a594723e */ /* 0x004fe600000010ff */
[-C--:B-----5:R-:W-:Y:S01]  /*157e0*/  HMMA.16816.F32.BF16 R20, R76, R88.reuse, R20 ;  /* 0x000000584c14723c */ /* 0x0a0fe20000041814 */
[----:B------:R1:W-:Y:S07]  /*157f0*/  MUFU.EX2 R164, R2 ;  /* 0x0000000200a47308 */ /* 0x0003ee0000000800 */
[C---:B------:R-:W-:Y:S08]  /*15800*/  HMMA.16816.F32.BF16 R24, R80.reuse, R88, R24 ;  /* 0x000000585018723c */ /* 0x040ff00000041818 */
[-C--:B------:R-:W-:Y:S08]  /*15810*/  HMMA.16816.F32.BF16 R28, R80, R90.reuse, R28 ;  /* 0x0000005a501c723c */ /* 0x080ff0000004181c */
[C---:B------:R-:W-:Y:S04]  /*15820*/  HMMA.16816.F32.BF16 R32, R76.reuse, R90, R32 ;  /* 0x0000005a4c20723c */ /* 0x040fe80000041820 */
[----:B-1----:R-:W-:Y:S04]  /*15830*/  FFMA.FTZ R2, R222, c[0x0][0x2d0], -R152 ;  /* 0x0000b400de027a23 */ /* 0x002fe80000010898 */
[-C--:B------:R-:W-:Y:S01]  /*15840*/  HMMA.16816.F32.BF16 R36, R76, R92.reuse, R36 ;  /* 0x0000005c4c24723c */ /* 0x080fe20000041824 */
[----:B------:R1:W2:Y:S07]  /*15850*/  MUFU.EX2 R162, R2 ;  /* 0x0000000200a27308 */ /* 0x0002ae0000000800 */
[C---:B------:R-:W-:Y:S08]  /*15860*/  HMMA.16816.F32.BF16 R40, R80.reuse, R92, R40 ;  /* 0x0000005c5028723c */ /* 0x040ff00000041828 */
[-C--:B------:R-:W-:Y:S08]  /*15870*/  HMMA.16816.F32.BF16 R44, R80, R94.reuse, R44 ;  /* 0x0000005e502c723c */ /* 0x080ff0000004182c */
[C---:B------:R-:W-:Y:S04]  /*15880*/  HMMA.16816.F32.BF16 R48, R76.reuse, R94, R48 ;  /* 0x0000005e4c30723c */ /* 0x040fe80000041830 */
[--C-:B-1----:R-:W-:Y:S01]  /*15890*/  FFMA.FTZ R2, R250, c[0x0][0x2d0], -R75.reuse ;  /* 0x0000b400fa027a23 */ /* 0x102fe2000001084b */
[----:B--2---:R-:W-:Y:S01]  /*158a0*/  F2FP.BF16.PACK_AB R149, R162, R164 ;  /* 0x000000a4a295723e */ /* 0x004fe200000010ff */
[----:B------:R-:W-:Y:S02]  /*158b0*/  FFMA.FTZ R75, R251, c[0x0][0x2d0], -R75 ;  /* 0x0000b400fb4b7a23 */ /* 0x000fe4000001084b */
[----:B------:R1:W-:Y:S01]  /*158c0*/  MUFU.EX2 R163, R2 ;  /* 0x0000000200a37308 */ /* 0x0003e20000000800 */
[-C--:B----4-:R-:W-:Y:S08]  /*158d0*/  HMMA.16816.F32.BF16 R52, R76, R84.reuse, R52 ;  /* 0x000000544c34723c */ /* 0x090ff00000041834 */
[C---:B------:R-:W-:Y:S01]  /*158e0*/  HMMA.16816.F32.BF16 R56, R80.reuse, R84, R56 ;  /* 0x000000545038723c */ /* 0x040fe20000041838 */
[----:B------:R-:W2:Y:S06]  /*158f0*/  MUFU.EX2 R161, R75 ;  /* 0x0000004b00a17308 */ /* 0x000eac0000000800 */
[----:B------:R-:W-:Y:S01]  /*15900*/  IMAD.MOV.U32 R84, RZ, RZ, R72 ;  /* 0x000000ffff547224 */ /* 0x000fe200078e0048 */
[-C--:B------:R-:W-:Y:S04]  /*15910*/  HMMA.16816.F32.BF16 R60, R80, R86.reuse, R60 ;  /* 0x00000056503c723c */ /* 0x080fe8000004183c */
[----:B------:R-:W-:Y:S01]  /*15920*/  MOV R85, R71 ;  /* 0x0000004700557202 */ /* 0x000fe20000000f00 */
[--C-:B-1----:R-:W-:Y:S03]  /*15930*/  FFMA.FTZ R2, R225, c[0x0][0x2d0], -R152.reuse ;  /* 0x0000b400e1027a23 */ /* 0x102fe60000010898 */
[----:B------:R-:W-:Y:S01]  /*15940*/  HMMA.16816.F32.BF16 R64, R76, R86, R64 ;  /* 0x000000564c40723c */ /* 0x000fe20000041840 */
[----:B------:R1:W-:Y:S03]  /*15950*/  MUFU.EX2 R160, R2 ;  /* 0x0000000200a07308 */ /* 0x0003e60000000800 */
[----:B------:R-:W-:Y:S03]  /*15960*/  FFMA.FTZ R152, R227, c[0x0][0x2d0], -R152 ;  /* 0x0000b400e3987a23 */ /* 0x000fe60000010898 */
[----:B------:R-:W-:Y:S02]  /*15970*/  MOV R86, R70 ;  /* 0x0000004600567202 */ /* 0x000fe40000000f00 */
[----:B--2---:R-:W-:Y:S02]  /*15980*/  F2FP.BF16.PACK_AB R150, R161, R163 ;  /* 0x000000a3a196723e */ /* 0x004fe400000010ff */
[----:B------:R-:W2:Y:S01]  /*15990*/  MUFU.EX2 R159, R152 ;  /* 0x00000098009f7308 */ /* 0x000ea20000000800 */
[--C-:B-1----:R-:W-:Y:S09]  /*159a0*/  FFMA.FTZ R2, R219, c[0x0][0x2d0], -R153.reuse ;  /* 0x0000b400db027a23 */ /* 0x102ff20000010899 */
[----:B------:R1:W-:Y:S01]  /*159b0*/  MUFU.EX2 R158, R2 ;  /* 0x00000002009e7308 */ /* 0x0003e20000000800 */
[----:B--2---:R-:W-:Y:S07]  /*159c0*/  F2FP.BF16.PACK_AB R151, R159, R160 ;  /* 0x000000a09f97723e */ /* 0x004fee00000010ff */
[-C--:B------:R-:W-:Y:S07]  /*159d0*/  HMMA.16816.F32.BF16 R88, R148, R100.reuse, R4 ;  /* 0x000000649458723c */ /* 0x080fee0000041804 */
[----:B---3--:R-:W-:Y:S02]  /*159e0*/  FFMA.FTZ R4, R69, R125, R126 ;  /* 0x0000007d45047223 */ /* 0x008fe4000001007e */
[----:B------:R-:W-:Y:S03]  /*159f0*/  FFMA.FTZ R6, R0, R114, R232 ;  /* 0x0000007200067223 */ /* 0x000fe600000100e8 */
[----:B-1----:R-:W-:Y:S02]  /*15a00*/  FFMA.FTZ R2, R224, c[0x0][0x2d0], -R153 ;  /* 0x0000b400e0027a23 */ /* 0x002fe40000010899 */
[----:B------:R-:W-:Y:S02]  /*15a10*/  FADD.FTZ R5, R113, R4 ;  /* 0x0000000471057221 */ /* 0x000fe40000010000 */
[----:B------:R-:W-:Y:S01]  /*15a20*/  FADD.FTZ R4, R247, R3 ;  /* 0x00000003f7047221 */ /* 0x000fe20000010000 */
[----:B------:R1:W2:Y:S01]  /*15a30*/  MUFU.EX2 R157, R2 ;  /* 0x00000002009d7308 */ /* 0x0002a20000000800 */
[----:B------:R-:W-:Y:S02]  /*15a40*/  FADD.FTZ R3, R233, R6 ;  /* 0x00000006e9037221 */ /* 0x000fe40000010000 */
[--C-:B-1----:R-:W-:Y:S01]  /*15a50*/  FFMA.FTZ R2, R220, c[0x0][0x2d0], -R154.reuse ;  /* 0x0000b400dc027a23 */ /* 0x102fe2000001089a */
[----:B--2---:R-:W-:Y:S06]  /*15a60*/  F2FP.BF16.PACK_AB R144, R157, R158 ;  /* 0x0000009e9d90723e */ /* 0x004fec00000010ff */
[----:B------:R1:W-:Y:S02]  /*15a70*/  MUFU.EX2 R155, R2 ;  /* 0x00000002009b7308 */ /* 0x0003e40000000800 */
[--C-:B-1----:R-:W-:Y:S08]  /*15a80*/  FFMA.FTZ R2, R223, c[0x0][0x2d0], -R154.reuse ;  /* 0x0000b400df027a23 */ /* 0x102ff0000001089a */
[----:B------:R1:W2:Y:S02]  /*15a90*/  MUFU.EX2 R156, R2 ;  /* 0x00000002009c7308 */ /* 0x0002a40000000800 */
[--C-:B-1----:R-:W-:Y:S01]  /*15aa0*/  FFMA.FTZ R2, R234, c[0x0][0x2d0], -R153.reuse ;  /* 0x0000b400ea027a23 */ /* 0x102fe20000010899 */
[----:B--2---:R-:W-:Y:S01]  /*15ab0*/  F2FP.BF16.PACK_AB R145, R156, R155 ;  /* 0x0000009b9c91723e */ /* 0x004fe200000010ff */
[----:B------:R-:W-:Y:S06]  /*15ac0*/  FFMA.FTZ R153, R236, c[0x0][0x2d0], -R153 ;  /* 0x0000b400ec997a23 */ /* 0x000fec0000010899 */
[----:B------:R1:W-:Y:S10]  /*15ad0*/  MUFU.EX2 R152, R2 ;  /* 0x0000000200987308 */ /* 0x0003f40000000800 */
[----:B------:R-:W2:Y:S01]  /*15ae0*/  MUFU.EX2 R153, R153 ;  /* 0x0000009900997308 */ /* 0x000ea20000000800 */
[--C-:B-1----:R-:W-:Y:S02]  /*15af0*/  FFMA.FTZ R2, R231, c[0x0][0x2d0], -R154.reuse ;  /* 0x0000b400e7027a23 */ /* 0x102fe4000001089a */
[----:B------:R-:W-:Y:S07]  /*15b00*/  FFMA.FTZ R154, R74, c[0x0][0x2d0], -R154 ;  /* 0x0000b4004a9a7a23 */ /* 0x000fee000001089a */
[----:B------:R1:W-:Y:S01]  /*15b10*/  MUFU.EX2 R75, R2 ;  /* 0x00000002004b7308 */ /* 0x0003e20000000800 */
[----:B--2---:R-:W-:Y:S09]  /*15b20*/  F2FP.BF16.PACK_AB R146, R153, R152 ;  /* 0x000000989992723e */ /* 0x004ff200000010ff */
[----:B------:R-:W2:Y:S01]  /*15b30*/  MUFU.EX2 R74, R154 ;  /* 0x0000009a004a7308 */ /* 0x000ea20000000800 */
[----:B-1----:R-:W-:Y:S04]  /*15b40*/  FFMA.FTZ R2, R68, R124, R252 ;  /* 0x0000007c44027223 */ /* 0x002fe800000100fc */
[----:B------:R-:W-:Y:S02]  /*15b50*/  FADD.FTZ R0, R112, R2 ;  /* 0x0000000270007221 */ /* 0x000fe40000010000 */
[----:B------:R-:W-:Y:S02]  /*15b60*/  FADD.FTZ R2, R123, R5 ;  /* 0x000000057b027221 */ /* 0x000fe40000010000 */
[----:B------:R-:W-:Y:S01]  /*15b70*/  FADD.FTZ R0, R122, R0 ;  /* 0x000000007a007221 */ /* 0x000fe20000010000 */
[----:B--2---:R-:W-:Y:S07]  /*15b80*/  F2FP.BF16.PACK_AB R147, R74, R75 ;  /* 0x0000004b4a93723e */ /* 0x004fee00000010ff */
        /* <DEDUP_REMOVED lines=92> */
.L_x_1483:
[----:B-12---:R-:W2:Y:S02]  /*16150*/  LDL R0, [R1+0x20] ;  /* 0x0000200001007983 */ /* 0x006ea40000100800 */
[----:B--2---:R-:W-:-:S13]  /*16160*/  ISETP.GE.AND P0, PT, R217, R0, PT ;  /* 0x00000000d900720c */ /* 0x004fda0003f06270 */
[----:B------:R-:W-:Y:S05]  /*16170*/  @!P0 BRA `(.L_x_1485) ;  /* 0x00003a9000008947 */ /* 0x000fea0003800000 */
[----:B------:R-:W-:Y:S01]  /*16180*/  IMAD.MOV.U32 R3, RZ, RZ, R72 ;  /* 0x000000ffff037224 */ /* 0x000fe200078e0048 */
[----:B------:R-:W-:Y:S01]  /*16190*/  MOV R85, R70 ;  /* 0x0000004600557202 */ /* 0x000fe20000000f00 */
[----:B------:R-:W-:Y:S01]  /*161a0*/  IMAD.MOV.U32 R2, RZ, RZ, R73 ;  /* 0x000000ffff027224 */ /* 0x000fe200078e0049 */
[----:B------:R-:W-:Y:S02]  /*161b0*/  MOV R84, R71 ;  /* 0x0000004700547202 */ /* 0x000fe40000000f00 */
.L_x_1486:
[----:B---3--:R-:W2:Y:S01]  /*161c0*/  LDL R0, [R1+0x24] ;  /* 0x0000240001007983 */ /* 0x008ea20000100800 */
[----:B------:R-:W-:Y:S04]  /*161d0*/  DEPBAR.LE SB0, 0x0 ;  /* 0x000080000000791a */ /* 0x000fe80000000000 */
[----:B------:R-:W2:Y:S01]  /*161e0*/  LDL R172, [R1+0x38] ;  /* 0x0000380001ac7983 */ /* 0x000ea20000100800 */
[----:B------:R-:W-:Y:S01]  /*161f0*/  WARPSYNC 0xffffffff ;  /* 0xffffffff00007948 */ /* 0x000fe20003800000 */
[----:B------:R-:W-:Y:S02]  /*16200*/  MOV R180, c[0x0][0x208] ;  /* 0x0000820000b47a02 */ /* 0x000fe40000000f00 */
[----:B------:R-:W2:Y:S02]  /*16210*/  LDL.64 R86, [R1+0x28] ;  /* 0x0000280001567983 */ /* 0x000ea40000100a00 */
[----:B------:R-:W-:Y:S04]  /*16220*/  SHF.L.U32 R181, R180, 0x5, RZ ;  /* 0x00000005b4b57819 */ /* 0x000fe800000006ff */
[----:B------:R-:W-:Y:S08]  /*16230*/  BAR.SYNC.DEFER_BLOCKING 0x0 ;  /* 0x0000000000007b1d */ /* 0x000ff00000010000 */
[----:B------:R-:W-:Y:S08]  /*16240*/  LDSM.16.M88.4 R80, [R207] ;  /* 0x00000000cf50783b */ /* 0x000ff00000000200 */
[----:B------:R-:W1:Y:S08]  /*16250*/  LDSM.16.M88.4 R16, [R200] ;  /* 0x00000000c810783b */ /* 0x000e700000000200 */
[----:B------:R-:W4:Y:S08]  /*16260*/  LDSM.16.M88.4 R76, [R207+0x2000] ;  /* 0x00200000cf4c783b */ /* 0x000f300000000200 */
[----:B------:R-:W5:Y:S08]  /*16270*/  LDSM.16.M88.4 R32, [R200+0x800] ;  /* 0x00080000c820783b */ /* 0x000f700000000200 */
[----:B------:R-:W1:Y:S08]  /*16280*/  LDSM.16.M88.4 R48, [R200+0x1000] ;  /* 0x00100000c830783b */ /* 0x000e700000000200 */
[----:B------:R-:W1:Y:S08]  /*16290*/  LDSM.16.M88.4 R64, [R200+0x1800] ;  /* 0x00180000c840783b */ /* 0x000e700000000200 */
[----:B------:R-:W1:Y:S08]  /*162a0*/  LDSM.16.M88.4 R152, [R200+0x2000] ;  /* 0x00200000c898783b */ /* 0x000e700000000200 */
[----:B------:R-:W-:Y:S08]  /*162b0*/  LDSM.16.M88.4 R156, [R210] ;  /* 0x00000000d29c783b */ /* 0x000ff00000000200 */
[----:B------:R-:W4:Y:S08]  /*162c0*/  LDSM.16.M88.4 R160, [R211] ;  /* 0x00000000d3a0783b */ /* 0x000f300000000200 */
[----:B------:R-:W2:Y:S08]  /*162d0*/  LDSM.16.M88.4 R164, [R210+0x2000] ;  /* 0x00200000d2a4783b */ /* 0x000eb00000000200 */
[----:B------:R-:W2:Y:S08]  /*162e0*/  LDSM.16.M88.4 R168, [R215] ;  /* 0x00000000d7a8783b */ /* 0x000eb00000000200 */
[----:B------:R-:W3:Y:S04]  /*162f0*/  LDL R222, [R1+0x20] ;  /* 0x0000200001de7983 */ /* 0x000ee80000100800 */
[----:B------:R-:W3:Y:S04]  /*16300*/  LDL R219, [R1+0x3c] ;  /* 0x00003c0001db7983 */ /* 0x000ee80000100800 */
[----:B------:R-:W3:Y:S01]  /*16310*/  LDL.64 R220, [R1+0x30] ;  /* 0x0000300001dc7983 */ /* 0x000ee20000100a00 */
[-C--:B-1----:R-:W-:Y:S08]  /*16320*/  HMMA.16816.F32.BF16 R4, R80, R16.reuse, RZ ;  /* 0x000000105004723c */ /* 0x082ff000000418ff */
        /* <DEDUP_REMOVED lines=21> */
[----:B--2---:R-:W-:Y:S02]  /*16480*/  LOP3.LUT P4, RZ, R0, 0x1, RZ, 0xc0, !PT ;  /* 0x0000000100ff7812 */ /* 0x004fe4000788c0ff */
[----:B------:R-:W-:Y:S01]  /*16490*/  SHF.R.S32.HI R0, RZ, 0x1f, R217 ;  /* 0x0000001fff007819 */ /* 0x000fe200000114d9 */
[C---:B------:R-:W-:Y:S04]  /*164a0*/  HMMA.16816.F32.BF16 R8, R164.reuse, R160, R8 ;  /* 0x000000a0a408723c */ /* 0x040fe80000041808 */
[----:B------:R-:W-:Y:S01]  /*164b0*/  IMAD R0, R0, c[0x0][0x208], RZ ;  /* 0x0000820000007a24 */ /* 0x000fe200078e02ff */
[----:B------:R-:W-:Y:S02]  /*164c0*/  MOV R87, R172 ;  /* 0x000000ac00577202 */ /* 0x000fe40000000f00 */
[C---:B------:R-:W-:Y:S01]  /*164d0*/  IMAD.WIDE.U32 R160, R217.reuse, c[0x0][0x208], RZ ;  /* 0x00008200d9a07a25 */ /* 0x040fe200078e00ff */
[-C--:B------:R-:W-:Y:S01]  /*164e0*/  HMMA.16816.F32.BF16 R12, R164, R162.reuse, R12 ;  /* 0x000000a2a40c723c */ /* 0x080fe2000004180c */
[----:B------:R-:W-:Y:S03]  /*164f0*/  LDSM.16.M88.4 R172, [R212] ;  /* 0x00000000d4ac783b */ /* 0x000fe60000000200 */
[----:B------:R-:W-:Y:S02]  /*16500*/  IMAD R0, R217, c[0x0][0x20c], R0 ;  /* 0x00008300d9007a24 */ /* 0x000fe400078e0200 */
[----:B------:R-:W-:Y:S02]  /*16510*/  IMAD.WIDE.U32 R86, R160, 0x50, R86 ;  /* 0x00000050a0567825 */ /* 0x000fe400078e0056 */
[C---:B------:R-:W-:Y:S04]  /*16520*/  HMMA.16816.F32.BF16 R16, R156.reuse, R162, R16 ;  /* 0x000000a29c10723c */ /* 0x040fe80000041810 */
[----:B------:R-:W-:Y:S02]  /*16530*/  IADD3 R0, R161, R0, RZ ;  /* 0x00000000a1007210 */ /* 0x000fe40007ffe0ff */
[----:B------:R-:W-:Y:S01]  /*16540*/  LEA R178, P0, R86, c[0x0][0x1f8], 0x1 ;  /* 0x00007e0056b27a11 */ /* 0x000fe200078008ff */
[----:B------:R-:W2:Y:S01]  /*16550*/  LDSM.16.M88.4 R160, [R213] ;  /* 0x00000000d5a0783b */ /* 0x000ea20000000200 */
[-C--:B------:R-:W-:Y:S04]  /*16560*/  HMMA.16816.F32.BF16 R20, R156, R168.reuse, R20 ;  /* 0x000000a89c14723c */ /* 0x080fe80000041814 */
[----:B------:R-:W-:Y:S01]  /*16570*/  IMAD R0, R0, 0x50, RZ ;  /* 0x0000005000007824 */ /* 0x000fe200078e02ff */
[-C--:B------:R-:W-:Y:S03]  /*16580*/  IADD3 R176, P1, R178, R181.reuse, RZ ;  /* 0x000000b5b2b07210 */ /* 0x080fe60007f3e0ff */
[C---:B------:R-:W-:Y:S04]  /*16590*/  HMMA.16816.F32.BF16 R24, R164.reuse, R168, R24 ;  /* 0x000000a8a418723c */ /* 0x040fe80000041818 */
[----:B------:R-:W-:Y:S03]  /*165a0*/  IADD3 R0, R87, R0, RZ ;  /* 0x0000000057007210 */ /* 0x000fe60007ffe0ff */
[----:B------:R-:W-:Y:S01]  /*165b0*/  MOV R168, 0x5 ;  /* 0x0000000500a87802 */ /* 0x000fe20000000f00 */
[-C--:B------:R-:W-:Y:S04]  /*165c0*/  HMMA.16816.F32.BF16 R28, R164, R170.reuse, R28 ;  /* 0x000000aaa41c723c */ /* 0x080fe8000004181c */
[----:B------:R-:W-:Y:S02]  /*165d0*/  LEA.HI.X R179, R86, c[0x0][0x1fc], R0, 0x1, P0 ;  /* 0x00007f0056b37a11 */ /* 0x000fe400000f0c00 */
[----:B------:R-:W-:Y:S02]  /*165e0*/  SHF.L.U64.HI R180, R180, R168, c[0x0][0x20c] ;  /* 0x00008300b4b47619 */ /* 0x000fe400000102a8 */
[C---:B------:R-:W-:Y:S01]  /*165f0*/  HMMA.16816.F32.BF16 R32, R156.reuse, R170, R32 ;  /* 0x000000aa9c20723c */ /* 0x040fe20000041820 */
[----:B------:R-:W-:Y:S01]  /*16600*/  @!PT LDS RZ, [RZ] ;  /* 0x00000000fffff984 */ /* 0x000fe20000000800 */
[----:B------:R-:W-:Y:S01]  /*16610*/  @!PT LDS RZ, [RZ] ;  /* 0x00000000fffff984 */ /* 0x000fe20000000800 */
[----:B------:R-:W-:Y:S01]  /*16620*/  @!PT LDS RZ, [RZ] ;  /* 0x00000000fffff984 */ /* 0x000fe20000000800 */
[----:B------:R4:W-:Y:S03]  /*16630*/  LDGSTS.E.BYPASS.LTC128B.128 [R218+0x100], [R178.64], !P4 ;  /* 0x00100000b2da7fae */ /* 0x0009e6000e101d48 */
[-C--:B------:R-:W-:Y:S02]  /*16640*/  IADD3.X R177, R179, R180.reuse, RZ, P1, !PT ;  /* 0x000000b4b3b17210 */ /* 0x080fe40000ffe4ff */
[-C--:B------:R-:W-:Y:S02]  /*16650*/  IADD3 R168, P0, R176, R181.reuse, RZ ;  /* 0x000000b5b0a87210 */ /* 0x080fe40007f1e0ff */
[-C--:B-1----:R-:W-:Y:S01]  /*16660*/  HMMA.16816.F32.BF16 R36, R156, R152.reuse, R36 ;  /* 0x000000989c24723c */ /* 0x082fe20000041824 */
[----:B------:R4:W-:Y:S03]  /*16670*/  LDGSTS.E.BYPASS.LTC128B.128 [R218+0x900], [R176.64], !P4 ;  /* 0x00900000b0da7fae */ /* 0x0009e6000e101d48 */
[-C--:B------:R-:W-:Y:S02]  /*16680*/  IADD3.X R169, R177, R180.reuse, RZ, P0, !PT ;  /* 0x000000b4b1a97210 */ /* 0x080fe400007fe4ff */
[-C--:B------:R-:W-:Y:S02]  /*16690*/  IADD3 R86, P1, R168, R181.reuse, RZ ;  /* 0x000000b5a8567210 */ /* 0x080fe40007f3e0ff */
[C---:B------:R-:W-:Y:S01]  /*166a0*/  HMMA.16816.F32.BF16 R40, R164.reuse, R152, R40 ;  /* 0x00000098a428723c */ /* 0x040fe20000041828 */
[----:B------:R1:W-:Y:S03]  /*166b0*/  LDGSTS.E.BYPASS.LTC128B.128 [R218+0x1100], [R168.64], !P4 ;  /* 0x01100000a8da7fae */ /* 0x0003e6000e101d48 */
[-C--:B------:R-:W-:Y:S02]  /*166c0*/  IADD3.X R87, R169, R180.reuse, RZ, P1, !PT ;  /* 0x000000b4a9577210 */ /* 0x080fe40000ffe4ff */
[----:B------:R-:W-:Y:S02]  /*166d0*/  IADD3 R170, P0, R86, R181, RZ ;  /* 0x000000b556aa7210 */ /* 0x000fe40007f1e0ff */
[-C--:B------:R-:W-:Y:S01]  /*166e0*/  HMMA.16816.F32.BF16 R44, R164, R154.reuse, R44 ;  /* 0x0000009aa42c723c */ /* 0x080fe2000004182c */
[----:B------:R5:W-:Y:S03]  /*166f0*/  LDGSTS.E.BYPASS.LTC128B.128 [R218+0x1900], [R86.64], !P4 ;  /* 0x0190000056da7fae */ /* 0x000be6000e101d48 */
[----:B------:R-:W-:Y:S04]  /*16700*/  IADD3.X R171, R87, R180, RZ, P0, !PT ;  /* 0x000000b457ab7210 */ /* 0x000fe800007fe4ff */
        /* <DEDUP_REMOVED lines=9> */
[----:B-1----:R-:W1:Y:S07]  /*167a0*/  LDSM.16.M88.4 R168, [R208] ;  /* 0x00000000d0a8783b */ /* 0x002e6e0000000200 */
[-C--:B------:R-:W-:Y:S01]  /*167b0*/  HMMA.16816.F32.BF16 R68, R156, R172.reuse, R68 ;  /* 0x000000ac9c44723c */ /* 0x080fe20000041844 */
[----:B------:R-:W2:Y:S02]  /*167c0*/  LDSM.16.M88.4 R152, [R206+0x1000] ;  /* 0x00100000ce98783b */ /* 0x000ea40000000200 */
[C---:B---3--:R-:W-:Y:S02]  /*167d0*/  ISETP.GT.AND P0, PT, R217.reuse, R222, PT ;  /* 0x000000ded900720c */ /* 0x048fe40003f04270 */
[----:B------:R-:W-:Y:S03]  /*167e0*/  IADD3 R217, R217, -0x1, RZ ;  /* 0xffffffffd9d97810 */ /* 0x000fe60007ffe0ff */
        /* <DEDUP_REMOVED lines=65> */
[----:B-----5:R1:W-:Y:S01]  /*16c00*/  MUFU.TANH R87, R0 ;  /* 0x0000000000577308 */ /* 0x0203e20000002400 */
[----:B--2---:R-:W2:Y:S06]  /*16c10*/  LDSM.16.M88.4 R4, [R203+0x1800] ;  /* 0x00180000cb04783b */ /* 0x004eac0000000200 */
[C---:B------:R-:W-:Y:S08]  /*16c20*/  HMMA.16816.F32.BF16 R48, R160.reuse, R10, R48 ;  /* 0x0000000aa030723c */ /* 0x040ff00000041830 */
[----:B------:R-:W-:Y:S04]  /*16c30*/  FMUL.FTZ R9, R41, c[0x0][0x320] ;  /* 0x0000c80029097a20 */ /* 0x000fe80000410000 */
[----:B------:R-:W-:Y:S01]  /*16c40*/  MUFU.TANH R183, R9 ;  /* 0x0000000900b77308 */ /* 0x000fe20000002400 */
[----:B------:R-:W-:Y:S02]  /*16c50*/  FMUL.FTZ R8, R42, c[0x0][0x320] ;  /* 0x0000c8002a087a20 */ /* 0x000fe40000410000 */
[----:B-1----:R-:W-:Y:S07]  /*16c60*/  FMUL.FTZ R0, R14, c[0x0][0x320] ;  /* 0x0000c8000e007a20 */ /* 0x002fee0000410000 */
[----:B------:R1:W-:Y:S10]  /*16c70*/  MUFU.TANH R154, R0 ;  /* 0x00000000009a7308 */ /* 0x0003f40000002400 */
[----:B------:R3:W-:Y:S01]  /*16c80*/  MUFU.TANH R184, R8 ;  /* 0x0000000800b87308 */ /* 0x0007e20000002400 */
[-C--:B--2---:R-:W-:Y:S03]  /*16c90*/  HMMA.16816.F32.BF16 R52, R160, R4.reuse, R52 ;  /* 0x00000004a034723c */ /* 0x084fe60000041834 */
[----:B-1----:R-:W-:Y:S05]  /*16ca0*/  FMUL.FTZ R0, R15, c[0x0][0x320] ;  /* 0x0000c8000f007a20 */ /* 0x002fea0000410000 */
[C---:B------:R-:W-:Y:S01]  /*16cb0*/  HMMA.16816.F32.BF16 R56, R156.reuse, R4, R56 ;  /* 0x000000049c38723c */ /* 0x040fe20000041838 */
[----:B------:R1:W-:Y:S07]  /*16cc0*/  MUFU.TANH R153, R0 ;  /* 0x0000000000997308 */ /* 0x0003ee0000002400 */
[-C--:B------:R-:W-:Y:S01]  /*16cd0*/  HMMA.16816.F32.BF16 R60, R156, R6.reuse, R60 ;  /* 0x000000069c3c723c */ /* 0x080fe2000004183c */
[----:B---3--:R-:W2:Y:S01]  /*16ce0*/  LDSM.16.M88.4 R8, [R203+0x2000] ;  /* 0x00200000cb08783b */ /* 0x008ea20000000200 */
        /* <DEDUP_REMOVED lines=9> */
[-C--:B--2---:R-:W-:Y:S08]  /*16d80*/  HMMA.16816.F32.BF16 R68, R160, R8.reuse, R68 ;  /* 0x00000008a044723c */ /* 0x084ff00000041844 */
[C---:B------:R-:W-:Y:S04]  /*16d90*/  HMMA.16816.F32.BF16 R72, R156.reuse, R8, R72 ;  /* 0x000000089c48723c */ /* 0x040fe80000041848 */
[----:B-1----:R-:W-:Y:S03]  /*16da0*/  FMUL.FTZ R0, R17, c[0x0][0x320] ;  /* 0x0000c80011007a20 */ /* 0x002fe60000410000 */
[----:B------:R-:W-:Y:S01]  /*16db0*/  FMUL.FTZ R8, R62, c[0x0][0x320] ;  /* 0x0000c8003e087a20 */ /* 0x000fe20000410000 */
[-C--:B------:R-:W-:Y:S01]  /*16dc0*/  HMMA.16816.F32.BF16 R76, R156, R10.reuse, R76 ;  /* 0x0000000a9c4c723c */ /* 0x080fe2000004184c */
[----:B------:R1:W-:Y:S03]  /*16dd0*/  MUFU.TANH R14, R0 ;  /* 0x00000000000e7308 */ /* 0x0003e60000002400 */
[----:B------:R-:W-:Y:S01]  /*16de0*/  FMUL.FTZ R9, R63, c[0x0][0x320] ;  /* 0x0000c8003f097a20 */ /* 0x000fe20000410000 */
[----:B---3--:R-:W-:Y:S03]  /*16df0*/  FMNMX.FTZ R5, R167, R3, !PT ;  /* 0x00000003a7057209 */ /* 0x008fe60007810000 */
[----:B------:R-:W-:Y:S03]  /*16e00*/  HMMA.16816.F32.BF16 R80, R160, R10, R80 ;  /* 0x0000000aa050723c */ /* 0x000fe60000041850 */
[----:B------:R-:W-:Y:S01]  /*16e10*/  MUFU.TANH R158, R9 ;  /* 0x00000009009e7308 */ /* 0x000fe20000002400 */
[----:B----4-:R-:W-:Y:S04]  /*16e20*/  FMNMX.FTZ R5, R165, R5, !PT ;  /* 0x00000005a5057209 */ /* 0x010fe80007810000 */
[----:B------:R-:W-:Y:S04]  /*16e30*/  FMUL.FTZ R6, R73, c[0x0][0x320] ;  /* 0x0000c80049067a20 */ /* 0x000fe80000410000 */
[----:B------:R-:W-:Y:S01]  /*16e40*/  FMUL.FTZ R4, R72, c[0x0][0x320] ;  /* 0x0000c80048047a20 */ /* 0x000fe20000410000 */
[----:B------:R2:W-:Y:S01]  /*16e50*/  MUFU.TANH R190, R6 ;  /* 0x0000000600be7308 */ /* 0x0005e20000002400 */
[----:B------:R-:W-:Y:S02]  /*16e60*/  FMUL.FTZ R11, R75, c[0x0][0x320] ;  /* 0x0000c8004b0b7a20 */ /* 0x000fe40000410000 */
[----:B------:R-:W-:Y:S02]  /*16e70*/  FMUL.FTZ R7, R76, c[0x0][0x320] ;  /* 0x0000c8004c077a20 */ /* 0x000fe40000410000 */
[----:B-1----:R-:W-:Y:S05]  /*16e80*/  FMUL.FTZ R0, R18, c[0x0][0x320] ;  /* 0x0000c80012007a20 */ /* 0x002fea0000410000 */
[----:B------:R1:W3:Y:S10]  /*16e90*/  MUFU.TANH R17, R0 ;  /* 0x0000000000117308 */ /* 0x0002f40000002400 */
[----:B------:R4:W-:Y:S01]  /*16ea0*/  MUFU.TANH R216, R4 ;  /* 0x0000000400d87308 */ /* 0x0009e20000002400 */
[----:B--2---:R-:W-:Y:S09]  /*16eb0*/  FMUL.FTZ R6, R80, c[0x0][0x320] ;  /* 0x0000c80050067a20 */ /* 0x004ff20000410000 */
[----:B------:R2:W-:Y:S01]  /*16ec0*/  MUFU.TANH R194, R6 ;  /* 0x0000000600c27308 */ /* 0x0005e20000002400 */
[----:B-1----:R-:W-:Y:S01]  /*16ed0*/  FMUL.FTZ R0, R19, c[0x0][0x320] ;  /* 0x0000c80013007a20 */ /* 0x002fe20000410000 */
[----:B---3--:R-:W-:Y:S08]  /*16ee0*/  FMNMX.FTZ R5, R17, R5, !PT ;  /* 0x0000000511057209 */ /* 0x008ff00007810000 */
[----:B------:R1:W3:Y:S01]  /*16ef0*/  MUFU.TANH R16, R0 ;  /* 0x0000000000107308 */ /* 0x0002e20000002400 */
[----:B----4-:R-:W-:Y:S04]  /*16f00*/  FMNMX.FTZ R4, R170, R84, !PT ;  /* 0x00000054aa047209 */ /* 0x010fe80007810000 */
[----:B------:R-:W-:Y:S05]  /*16f10*/  FMNMX.FTZ R4, R166, R4, !PT ;  /* 0x00000004a6047209 */ /* 0x000fea0007810000 */
[----:B------:R4:W-:Y:S01]  /*16f20*/  MUFU.TANH R195, R7 ;  /* 0x0000000700c37308 */ /* 0x0009e20000002400 */
[----:B------:R-:W-:Y:S01]  /*16f30*/  FMNMX.FTZ R4, R152, R4, !PT ;  /* 0x0000000498047209 */ /* 0x000fe20007810000 */
[----:B--2---:R-:W-:Y:S03]  /*16f40*/  FMUL.FTZ R6, R81, c[0x0][0x320] ;  /* 0x0000c80051067a20 */ /* 0x004fe60000410000 */
[----:B------:R-:W-:Y:S05]  /*16f50*/  FMNMX.FTZ R4, R87, R4, !PT ;  /* 0x0000000457047209 */ /* 0x000fea0007810000 */
[----:B------:R2:W-:Y:S01]  /*16f60*/  MUFU.TANH R161, R6 ;  /* 0x0000000600a17308 */ /* 0x0005e20000002400 */
[----:B-1----:R-:W-:Y:S01]  /*16f70*/  FMUL.FTZ R0, R20, c[0x0][0x320] ;  /* 0x0000c80014007a20 */ /* 0x002fe20000410000 */
[----:B---3--:R-:W-:Y:S08]  /*16f80*/  FMNMX.FTZ R5, R16, R5, !PT ;  /* 0x0000000510057209 */ /* 0x008ff00007810000 */
[----:B------:R1:W-:Y:S01]  /*16f90*/  MUFU.TANH R19, R0 ;  /* 0x0000000000137308 */ /* 0x0003e20000002400 */
[----:B----4-:R-:W-:Y:S09]  /*16fa0*/  FMUL.FTZ R7, R77, c[0x0][0x320] ;  /* 0x0000c8004d077a20 */ /* 0x010ff20000410000 */
[----:B------:R-:W-:Y:S01]  /*16fb0*/  MUFU.TANH R157, R8 ;  /* 0x00000008009d7308 */ /* 0x000fe20000002400 */
[----:B--2---:R-:W-:Y:S09]  /*16fc0*/  FMUL.FTZ R6, R82, c[0x0][0x320] ;  /* 0x0000c80052067a20 */ /* 0x004ff20000410000 */
[----:B------:R2:W-:Y:S01]  /*16fd0*/  MUFU.TANH R160, R6 ;  /* 0x0000000600a07308 */ /* 0x0005e20000002400 */
[----:B-1----:R-:W-:Y:S09]  /*16fe0*/  FMUL.FTZ R0, R21, c[0x0][0x320] ;  /* 0x0000c80015007a20 */ /* 0x002ff20000410000 */
[----:B------:R1:W-:Y:S10]  /*16ff0*/  MUFU.TANH R20, R0 ;  /* 0x0000000000147308 */ /* 0x0003f40000002400 */
[----:B------:R-:W-:Y:S01]  /*17000*/  MUFU.TANH R252, R11 ;  /* 0x0000000b00fc7308 */ /* 0x000fe20000002400 */
[----:B--2---:R-:W-:Y:S09]  /*17010*/  FMUL.FTZ R6, R83, c[0x0][0x320] ;  /* 0x0000c80053067a20 */ /* 0x004ff20000410000 */
[----:B------:R2:W-:Y:S01]  /*17020*/  MUFU.TANH R159, R6 ;  /* 0x00000006009f7308 */ /* 0x0005e20000002400 */
[----:B-1----:R-:W-:Y:S09]  /*17030*/  FMUL.FTZ R0, R22, c[0x0][0x320] ;  /* 0x0000c80016007a20 */ /* 0x002ff20000410000 */
[----:B------:R1:W3:Y:S01]  /*17040*/  MUFU.TANH R21, R0 ;  /* 0x0000000000157308 */ /* 0x0002e20000002400 */
[----:B--2---:R-:W-:Y:S04]  /*17050*/  FMNMX.FTZ R6, R169, R85, !PT ;  /* 0x00000055a9067209 */ /* 0x004fe80007810000 */
[----:B------:R-:W-:Y:S01]  /*17060*/  FMNMX.FTZ R6, R168, R6, !PT ;  /* 0x00000006a8067209 */ /* 0x000fe20007810000 */
[----:B-1----:R-:W-:Y:S01]  /*17070*/  FMUL.FTZ R0, R23, c[0x0][0x320] ;  /* 0x0000c80017007a20 */ /* 0x002fe20000410000 */
[----:B---3--:R-:W-:Y:S03]  /*17080*/  FMNMX.FTZ R5, R21, R5, !PT ;  /* 0x0000000515057209 */ /* 0x008fe60007810000 */
        /* <DEDUP_REMOVED lines=15> */
[----:B------:R1:W-:Y:S10]  /*17180*/  MUFU.TANH R30, R7 ;  /* 0x00000007001e7308 */ /* 0x0003f40000002400 */
[----:B------:R2:W-:Y:S01]  /*17190*/  MUFU.TANH R27, R0 ;  /* 0x00000000001b7308 */ /* 0x0005e20000002400 */
[----:B-1----:R-:W-:Y:S01]  /*171a0*/  FMNMX.FTZ R7, R154, R6, !PT ;  /* 0x000000069a077209 */ /* 0x002fe20007810000 */
[----:B--2---:R-:W-:Y:S08]  /*171b0*/  FMUL.FTZ R0, R31, c[0x0][0x320] ;  /* 0x0000c8001f007a20 */ /* 0x004ff00000410000 */
        /* <DEDUP_REMOVED lines=97> */
[----:B-1----:R-:W-:Y:S08]  /*177d0*/  FMUL.FTZ R0, R70, c[0x0][0x320] ;  /* 0x0000c80046007a20 */ /* 0x002ff00000410000 */
[----:B------:R1:W3:Y:S02]  /*177e0*/  MUFU.TANH R188, R0 ;  /* 0x0000000000bc7308 */ /* 0x0002e40000002400 */
[----:B-1----:R-:W-:Y:S01]  /*177f0*/  FMUL.FTZ R0, R71, c[0x0][0x320] ;  /* 0x0000c80047007a20 */ /* 0x002fe20000410000 */
[----:B--2---:R-:W-:Y:S02]  /*17800*/  FMNMX.FTZ R71, R6, R9, !PT ;  /* 0x0000000906477209 */ /* 0x004fe40007810000 */
[----:B---3--:R-:W-:Y:S05]  /*17810*/  FMNMX.FTZ R5, R188, R5, !PT ;  /* 0x00000005bc057209 */ /* 0x008fea0007810000 */
[----:B------:R1:W2:Y:S01]  /*17820*/  MUFU.TANH R193, R0 ;  /* 0x0000000000c17308 */ /* 0x0002a20000002400 */
[----:B------:R-:W-:Y:S01]  /*17830*/  FMUL.FTZ R156, R71, c[0x0][0x2d0] ;  /* 0x0000b400479c7a20 */ /* 0x000fe20000410000 */
        /* <DEDUP_REMOVED lines=43> */
[--C-:B------:R-:W-:Y:S07]  /*17af0*/  FFMA.FTZ R5, R20, c[0x0][0x2d0], -R78.reuse ;  /* 0x0000b40014057a23 */ /* 0x100fee000001084e */
[----:B------:R4:W-:Y:S01]  /*17b00*/  MUFU.EX2 R227, R5 ;  /* 0x0000000500e37308 */ /* 0x0009e20000000800 */
[----:B-1----:R-:W-:Y:S01]  /*17b10*/  FMNMX.FTZ R0, R157, R7, !PT ;  /* 0x000000079d007209 */ /* 0x002fe20007810000 */
[----:B------:R-:W-:Y:S03]  /*17b20*/  FFMA.FTZ R7, R12, c[0x0][0x2d0], -R78 ;  /* 0x0000b4000c077a23 */ /* 0x000fe6000001084e */
[----:B------:R-:W-:Y:S05]  /*17b30*/  FMNMX.FTZ R4, R158, R0, !PT ;  /* 0x000000009e047209 */ /* 0x000fea0007810000 */
[----:B------:R1:W-:Y:S01]  /*17b40*/  MUFU.EX2 R223, R7 ;  /* 0x0000000700df7308 */ /* 0x0003e20000000800 */
[----:B------:R-:W-:Y:S01]  /*17b50*/  FADD.FTZ R0, -R73, R2 ;  /* 0x0000000249007221 */ /* 0x000fe20000010100 */
[----:B------:R-:W-:Y:S03]  /*17b60*/  FMNMX.FTZ R4, R196, R4, !PT ;  /* 0x00000004c4047209 */ /* 0x000fe60007810000 */
[----:B------:R-:W-:Y:S01]  /*17b70*/  FMUL.FTZ R2, R0, c[0x0][0x2d0] ;  /* 0x0000b40000027a20 */ /* 0x000fe20000410000 */
[----:B----4-:R-:W-:Y:S02]  /*17b80*/  @P0 MOV R5, R219 ;  /* 0x000000db00050202 */ /* 0x010fe40000000f00 */
[----:B------:R-:W-:Y:S01]  /*17b90*/  FMNMX.FTZ R0, R252, R4, !PT ;  /* 0x00000004fc007209 */ /* 0x000fe20007810000 */
[--C-:B------:R-:W-:Y:S01]  /*17ba0*/  FFMA.FTZ R4, R164, c[0x0][0x2d0], -R78.reuse ;  /* 0x0000b400a4047a23 */ /* 0x100fe2000001084e */
[----:B------:R4:W5:Y:S02]  /*17bb0*/  MUFU.EX2 R74, R2 ;  /* 0x00000002004a7308 */ /* 0x0009640000000800 */
[----:B---3--:R-:W-:Y:S04]  /*17bc0*/  FMNMX.FTZ R0, R75, R0, !PT ;  /* 0x000000004b007209 */ /* 0x008fe80007810000 */
[----:B--2---:R-:W-:Y:S04]  /*17bd0*/  FMNMX.FTZ R0, R76, R0, !PT ;  /* 0x000000004c007209 */ /* 0x004fe80007810000 */
[----:B------:R-:W-:Y:S01]  /*17be0*/  MUFU.EX2 R235, R4 ;  /* 0x0000000400eb7308 */ /* 0x000fe20000000800 */
[----:B-1----:R-:W-:Y:S01]  /*17bf0*/  @P0 MOV R7, c[0x0][0x1e4] ;  /* 0x0000790000070a02 */ /* 0x002fe20000000f00 */
[----:B----4-:R-:W-:Y:S02]  /*17c00*/  FADD.FTZ R2, -R72, R3 ;  /* 0x0000000348027221 */ /* 0x010fe40000010100 */
[----:B------:R-:W1:Y:S01]  /*17c10*/  SHFL.BFLY PT, R3, R0, 0x2, 0x1f ;  /* 0x0c401f0000037f89 */ /* 0x000e6200000e0000 */
[----:B-----5:R-:W-:Y:S02]  /*17c20*/  FMUL.FTZ R33, R74, R117 ;  /* 0x000000754a217220 */ /* 0x020fe40000410000 */
[----:B------:R-:W-:Y:S02]  /*17c30*/  FMUL.FTZ R2, R2, c[0x0][0x2d0] ;  /* 0x0000b40002027a20 */ /* 0x000fe40000410000 */
[C---:B------:R-:W-:Y:S02]  /*17c40*/  FMUL.FTZ R48, R74.reuse, R132 ;  /* 0x000000844a307220 */ /* 0x040fe40000410000 */
[----:B------:R2:W3:Y:S01]  /*17c50*/  MUFU.EX2 R69, R2 ;  /* 0x0000000200457308 */ /* 0x0004e20000000800 */
[----:B------:R-:W-:Y:S01]  /*17c60*/  FMUL.FTZ R49, R74, R133 ;  /* 0x000000854a317220 */ /* 0x000fe20000410000 */
[----:B-1----:R-:W-:Y:S01]  /*17c70*/  FMNMX.FTZ R0, R0, R3, !PT ;  /* 0x0000000300007209 */ /* 0x002fe20007810000 */
[----:B------:R-:W-:Y:S07]  /*17c80*/  FFMA.FTZ R3, R14, c[0x0][0x2d0], -R78 ;  /* 0x0000b4000e037a23 */ /* 0x000fee000001084e */
[----:B------:R1:W-:Y:S01]  /*17c90*/  MUFU.EX2 R238, R3 ;  /* 0x0000000300ee7308 */ /* 0x0003e20000000800 */
[----:B--2---:R-:W-:Y:S02]  /*17ca0*/  FADD.FTZ R2, -R71, R84 ;  /* 0x0000005447027221 */ /* 0x004fe40000010100 */
[C---:B---3--:R-:W-:Y:S02]  /*17cb0*/  FMUL.FTZ R34, R69.reuse, R118 ;  /* 0x0000007645227220 */ /* 0x048fe40000410000 */
[----:B------:R-:W-:Y:S02]  /*17cc0*/  FMUL.FTZ R2, R2, c[0x0][0x2d0] ;  /* 0x0000b40002027a20 */ /* 0x000fe40000410000 */
[C---:B------:R-:W-:Y:S03]  /*17cd0*/  FMUL.FTZ R35, R69.reuse, R119 ;  /* 0x0000007745237220 */ /* 0x040fe60000410000 */
[----:B------:R2:W3:Y:S01]  /*17ce0*/  MUFU.EX2 R68, R2 ;  /* 0x0000000200447308 */ /* 0x0004e20000000800 */
[C---:B------:R-:W-:Y:S02]  /*17cf0*/  FMUL.FTZ R50, R69.reuse, R134 ;  /* 0x0000008645327220 */ /* 0x040fe40000410000 */
[----:B------:R-:W-:Y:S02]  /*17d00*/  FMUL.FTZ R51, R69, R135 ;  /* 0x0000008745337220 */ /* 0x000fe40000410000 */
[--C-:B-1----:R-:W-:Y:S01]  /*17d10*/  FFMA.FTZ R3, R167, c[0x0][0x2d0], -R79.reuse ;  /* 0x0000b400a7037a23 */ /* 0x102fe2000001084f */
[----:B------:R-:W-:Y:S04]  /*17d20*/  MOV R167, R195 ;  /* 0x000000c300a77202 */ /* 0x000fe80000000f00 */
[----:B------:R1:W-:Y:S01]  /*17d30*/  MUFU.EX2 R231, R3 ;  /* 0x0000000300e77308 */ /* 0x0003e20000000800 */
[--C-:B--2---:R-:W-:Y:S01]  /*17d40*/  FFMA.FTZ R2, R155, c[0x0][0x2d0], -R78.reuse ;  /* 0x0000b4009b027a23 */ /* 0x104fe2000001084e */
[----:B------:R-:W-:Y:S01]  /*17d50*/  MOV R155, R193 ;  /* 0x000000c1009b7202 */ /* 0x000fe20000000f00 */
        /* <DEDUP_REMOVED lines=8> */
[--C-:B-1----:R-:W-:Y:S04]  /*17de0*/  FFMA.FTZ R3, R165, c[0x0][0x2d0], -R79.reuse ;  /* 0x0000b400a5037a23 */ /* 0x102fe8000001084f */
[----:B------:R1:W4:Y:S01]  /*17df0*/  MUFU.EX2 R232, R3 ;  /* 0x0000000300e87308 */ /* 0x0003220000000800 */
[--C-:B--2---:R-:W-:Y:S01]  /*17e00*/  FFMA.FTZ R2, R86, c[0x0][0x2d0], -R78.reuse ;  /* 0x0000b40056027a23 */ /* 0x104fe2000001084e */
[----:B---3--:R-:W-:Y:S08]  /*17e10*/  F2FP.BF16.PACK_AB R80, R237, R235 ;  /* 0x000000ebed50723e */ /* 0x008ff000000010ff */
[----:B------:R2:W3:Y:S01]  /*17e20*/  MUFU.EX2 R236, R2 ;  /* 0x0000000200ec7308 */ /* 0x0004e20000000800 */
[--C-:B-1----:R-:W-:Y:S01]  /*17e30*/  FFMA.FTZ R3, R17, c[0x0][0x2d0], -R79.reuse ;  /* 0x0000b40011037a23 */ /* 0x102fe2000001084f */
[----:B----4-:R-:W-:Y:S01]  /*17e40*/  F2FP.BF16.PACK_AB R81, R232, R231 ;  /* 0x000000e7e851723e */ /* 0x010fe200000010ff */
[----:B------:R-:W-:Y:S01]  /*17e50*/  FMUL.FTZ R17, R74, R101 ;  /* 0x000000654a117220 */ /* 0x000fe20000410000 */
[----:B------:R-:W-:Y:S06]  /*17e60*/  MOV R101, R191 ;  /* 0x000000bf00657202 */ /* 0x000fec0000000f00 */
[----:B------:R1:W-:Y:S01]  /*17e70*/  MUFU.EX2 R233, R3 ;  /* 0x0000000300e97308 */ /* 0x0003e20000000800 */
[----:B--2---:R-:W2:Y:S01]  /*17e80*/  SHFL.BFLY PT, R2, R0, 0x1, 0x1f ;  /* 0x0c201f0000027f89 */ /* 0x004ea200000e0000 */
[----:B---3--:R-:W-:Y:S01]  /*17e90*/  F2FP.BF16.PACK_AB R82, R238, R236 ;  /* 0x000000ecee52723e */ /* 0x008fe200000010ff */
[----:B-1----:R-:W-:Y:S02]  /*17ea0*/  FFMA.FTZ R3, R19, c[0x0][0x2d0], -R78 ;  /* 0x0000b40013037a23 */ /* 0x002fe4000001084e */
[----:B------:R-:W-:Y:S01]  /*17eb0*/  FMUL.FTZ R19, R69, R103 ;  /* 0x0000006745137220 */ /* 0x000fe20000410000 */
[----:B------:R-:W-:Y:S04]  /*17ec0*/  MOV R103, R187 ;  /* 0x000000bb00677202 */ /* 0x000fe80000000f00 */
[----:B------:R-:W-:Y:S01]  /*17ed0*/  MUFU.EX2 R228, R3 ;  /* 0x0000000300e47308 */ /* 0x000fe20000000800 */
[----:B--2---:R-:W-:Y:S01]  /*17ee0*/  FMNMX.FTZ R70, R0, R2, !PT ;  /* 0x0000000200467209 */ /* 0x004fe20007810000 */
[--C-:B------:R-:W-:Y:S02]  /*17ef0*/  FFMA.FTZ R2, R170, c[0x0][0x2d0], -R156.reuse ;  /* 0x0000b400aa027a23 */ /* 0x100fe4000001089c */
[----:B------:R-:W-:Y:S02]  /*17f00*/  FFMA.FTZ R0, R16, c[0x0][0x2d0], -R79 ;  /* 0x0000b40010007a23 */ /* 0x000fe4000001084f */
[----:B------:R-:W-:Y:S02]  /*17f10*/  FMUL.FTZ R77, R70, c[0x0][0x2d0] ;  /* 0x0000b400464d7a20 */ /* 0x000fe40000410000 */
[----:B------:R-:W-:Y:S02]  /*17f20*/  FMUL.FTZ R16, R74, R100 ;  /* 0x000000644a107220 */ /* 0x000fe40000410000 */
[----:B------:R1:W-:Y:S01]  /*17f30*/  MUFU.EX2 R225, R2 ;  /* 0x0000000200e17308 */ /* 0x0003e20000000800 */
[----:B------:R-:W-:Y:S09]  /*17f40*/  MOV R100, R192 ;  /* 0x000000c000647202 */ /* 0x000ff20000000f00 */
[----:B------:R2:W3:Y:S01]  /*17f50*/  MUFU.EX2 R234, R0 ;  /* 0x0000000000ea7308 */ /* 0x0004e20000000800 */
[--C-:B-1----:R-:W-:Y:S01]  /*17f60*/  FFMA.FTZ R2, R166, c[0x0][0x2d0], -R156.reuse ;  /* 0x0000b400a6027a23 */ /* 0x102fe2000001089c */
[----:B------:R-:W-:Y:S08]  /*17f70*/  MOV R166, R30 ;  /* 0x0000001e00a67202 */ /* 0x000ff00000000f00 */
[----:B------:R1:W4:Y:S01]  /*17f80*/  MUFU.EX2 R226, R2 ;  /* 0x0000000200e27308 */ /* 0x0003220000000800 */
[----:B--2---:R-:W-:Y:S01]  /*17f90*/  FADD.FTZ R0, -R70, R85 ;  /* 0x0000005546007221 */ /* 0x004fe20000010100 */
[----:B---3--:R-:W-:Y:S03]  /*17fa0*/  F2FP.BF16.PACK_AB R83, R234, R233 ;  /* 0x000000e9ea53723e */ /* 0x008fe600000010ff */
[----:B------:R-:W-:Y:S06]  /*17fb0*/  FMUL.FTZ R0, R0, c[0x0][0x2d0] ;  /* 0x0000b40000007a20 */ /* 0x000fec0000410000 */
[----:B------:R-:W2:Y:S01]  /*17fc0*/  MUFU.EX2 R0, R0 ;  /* 0x0000000000007308 */ /* 0x000ea20000000800 */
[--C-:B-1----:R-:W-:Y:S01]  /*17fd0*/  FFMA.FTZ R2, R152, c[0x0][0x2d0], -R156.reuse ;  /* 0x0000b40098027a23 */ /* 0x102fe2000001089c */
[----:B------:R-:W-:Y:S02]  /*17fe0*/  MOV R152, R196 ;  /* 0x000000c400987202 */ /* 0x000fe40000000f00 */
[----:B----4-:R-:W-:Y:S06]  /*17ff0*/  F2FP.BF16.PACK_AB R64, R226, R225 ;  /* 0x000000e1e240723e */ /* 0x010fec00000010ff */
[----:B------:R1:W-:Y:S01]  /*18000*/  MUFU.EX2 R229, R2 ;  /* 0x0000000200e57308 */ /* 0x0003e20000000800 */
[C---:B--2---:R-:W-:Y:S02]  /*18010*/  FMUL.FTZ R11, R0.reuse, R95 ;  /* 0x0000005f000b7220 */ /* 0x044fe40000410000 */
[C---:B------:R-:W-:Y:S02]  /*18020*/  FMUL.FTZ R14, R0.reuse, R98 ;  /* 0x00000062000e7220 */ /* 0x040fe40000410000 */
[C---:B------:R-:W-:Y:S02]  /*18030*/  FMUL.FTZ R30, R0.reuse, R114 ;  /* 0x00000072001e7220 */ /* 0x040fe40000410000 */
[C---:B------:R-:W-:Y:S01]  /*18040*/  FMUL.FTZ R42, R0.reuse, R126 ;  /* 0x0000007e002a7220 */ /* 0x040fe20000410000 */
[----:B------:R-:W2:Y:S01]  /*18050*/  LDL.LU R114, [R1+0x10] ;  /* 0x0000100001727983 */ /* 0x000ea20000300800 */
[C---:B------:R-:W-:Y:S02]  /*18060*/  FMUL.FTZ R43, R0.reuse, R127 ;  /* 0x0000007f002b7220 */ /* 0x040fe40000410000 */
[C---:B------:R-:W-:Y:S02]  /*18070*/  FMUL.FTZ R46, R0.reuse, R130 ;  /* 0x00000082002e7220 */ /* 0x040fe40000410000 */
[----:B-1----:R-:W-:Y:S02]  /*18080*/  FFMA.FTZ R2, R87, c[0x0][0x2d0], -R156 ;  /* 0x0000b40057027a23 */ /* 0x002fe4000001089c */
[C---:B------:R-:W-:Y:S02]  /*18090*/  FMUL.FTZ R47, R0.reuse, R131 ;  /* 0x00000083002f7220 */ /* 0x040fe40000410000 */
[----:B------:R1:W3:Y:S01]  /*180a0*/  MUFU.EX2 R230, R2 ;  /* 0x0000000200e67308 */ /* 0x0002e20000000800 */
[C---:B------:R-:W-:Y:S02]  /*180b0*/  FMUL.FTZ R59, R0.reuse, R143 ;  /* 0x0000008f003b7220 */ /* 0x040fe40000410000 */
[C---:B------:R-:W-:Y:S02]  /*180c0*/  FMUL.FTZ R58, R0.reuse, R142 ;  /* 0x0000008e003a7220 */ /* 0x040fe40000410000 */
[C---:B------:R-:W-:Y:S02]  /*180d0*/  FMUL.FTZ R62, R0.reuse, R146 ;  /* 0x00000092003e7220 */ /* 0x040fe40000410000 */
[----:B------:R-:W-:Y:S02]  /*180e0*/  FMUL.FTZ R63, R0, R147 ;  /* 0x00000093003f7220 */ /* 0x000fe40000410000 */
[--C-:B-1----:R-:W-:Y:S01]  /*180f0*/  FFMA.FTZ R2, R169, c[0x0][0x2d0], -R77.reuse ;  /* 0x0000b400a9027a23 */ /* 0x102fe2000001084d */
[----:B---3--:R-:W-:Y:S02]  /*18100*/  F2FP.BF16.PACK_AB R66, R230, R229 ;  /* 0x000000e5e642723e */ /* 0x008fe400000010ff */
[----:B------:R-:W-:Y:S01]  /*18110*/  MOV R169, R188 ;  /* 0x000000bc00a97202 */ /* 0x000fe20000000f00 */
[----:B------:R1:W-:Y:S02]  /*18120*/  MUFU.EX2 R170, R2 ;  /* 0x0000000200aa7308 */ /* 0x0003e40000000800 */
[--C-:B-1----:R-:W-:Y:S01]  /*18130*/  FFMA.FTZ R2, R168, c[0x0][0x2d0], -R77.reuse ;  /* 0x0000b400a8027a23 */ /* 0x102fe2000001084d */
[----:B------:R-:W-:Y:S07]  /*18140*/  MOV R168, R190 ;  /* 0x000000be00a87202 */ /* 0x000fee0000000f00 */
[----:B------:R1:W3:Y:S02]  /*18150*/  MUFU.EX2 R171, R2 ;  /* 0x0000000200ab7308 */ /* 0x0002e40000000800 */
[--C-:B-1----:R-:W-:Y:S01]  /*18160*/  FFMA.FTZ R2, R154, c[0x0][0x2d0], -R77.reuse ;  /* 0x0000b4009a027a23 */ /* 0x102fe2000001084d */
[----:B---3--:R-:W-:Y:S02]  /*18170*/  F2FP.BF16.PACK_AB R65, R171, R170 ;  /* 0x000000aaab41723e */ /* 0x008fe400000010ff */
[----:B------:R-:W-:Y:S05]  /*18180*/  MOV R154, R31 ;  /* 0x0000001f009a7202 */ /* 0x000fea0000000f00 */
[----:B------:R1:W-:Y:S01]  /*18190*/  MUFU.EX2 R172, R2 ;  /* 0x0000000200ac7308 */ /* 0x0003e20000000800 */
[----:B------:R-:W-:Y:S02]  /*181a0*/  FMUL.FTZ R31, R0, R115 ;  /* 0x00000073001f7220 */ /* 0x000fe40000410000 */
[----:B-1----:R-:W-:Y:S01]  /*181b0*/  FFMA.FTZ R2, R153, c[0x0][0x2d0], -R77 ;  /* 0x0000b40099027a23 */ /* 0x002fe2000001084d */
[----:B------:R-:W-:Y:S06]  /*181c0*/  MOV R153, R194 ;  /* 0x000000c200997202 */ /* 0x000fec0000000f00 */
[----:B------:R1:W3:Y:S02]  /*181d0*/  MUFU.EX2 R174, R2 ;  /* 0x0000000200ae7308 */ /* 0x0002e40000000800 */
[----:B-1----:R-:W-:Y:S02]  /*181e0*/  @P0 SHF.R.S32.HI R2, RZ, 0x1f, R217 ;  /* 0x0000001fff020819 */ /* 0x002fe400000114d9 */
[----:B---3--:R-:W-:Y:S03]  /*181f0*/  F2FP.BF16.PACK_AB R67, R174, R172 ;  /* 0x000000acae43723e */ /* 0x008fe600000010ff */
        /* <DEDUP_REMOVED lines=11> */
[C---:B------:R-:W-:Y:S01]  /*182b0*/  @P0 SHF.L.U64.HI R10, R2.reuse, 0x5, R7 ;  /* 0x00000005020a0819 */ /* 0x040fe20000010207 */
[----:B-1----:R-:W-:Y:S01]  /*182c0*/  @P0 IMAD R6, R3, 0x50, RZ ;  /* 0x0000005003060824 */ /* 0x002fe200078e02ff */
[----:B------:R-:W-:Y:S04]  /*182d0*/  @P0 SHF.L.U32 R3, R2, 0x5, RZ ;  /* 0x0000000502030819 */ /* 0x000fe800000006ff */
[----:B------:R-:W-:Y:S02]  /*182e0*/  @P0 IADD3 R5, R5, R6, RZ ;  /* 0x0000000605050210 */ /* 0x000fe40007ffe0ff */
[-C--:B------:R-:W-:Y:S02]  /*182f0*/  @P0 IADD3 R6, P3, R8, R3.reuse, RZ ;  /* 0x0000000308060210 */ /* 0x080fe40007f7e0ff */
[----:B------:R-:W-:Y:S01]  /*18300*/  @P0 LEA.HI.X R9, R4, c[0x0][0x1cc], R5, 0x1, P1 ;  /* 0x0000730004090a11 */ /* 0x000fe200008f0c05 */
[--C-:B------:R-:W-:Y:S01]  /*18310*/  FFMA.FTZ R5, R21, c[0x0][0x2d0], -R79.reuse ;  /* 0x0000b40015057a23 */ /* 0x100fe2000001084f */
[-C--:B------:R-:W-:Y:S02]  /*18320*/  @P0 IADD3 R4, P1, R6, R3.reuse, RZ ;  /* 0x0000000306040210 */ /* 0x080fe40007f3e0ff */
[-C--:B------:R-:W-:Y:S01]  /*18330*/  @P0 IADD3.X R7, R9, R10.reuse, RZ, P3, !PT ;  /* 0x0000000a09070210 */ /* 0x080fe20001ffe4ff */
[----:B------:R1:W-:Y:S01]  /*18340*/  MUFU.EX2 R222, R5 ;  /* 0x0000000500de7308 */ /* 0x0003e20000000800 */
[----:B------:R3:W-:Y:S01]  /*18350*/  @P0 LDGSTS.E.BYPASS.LTC128B.128 [R218+0x2900], [R8.64], !P4 ;  /* 0x0290000008da0fae */ /* 0x0007e2000e101d48 */
[-C--:B------:R-:W-:Y:S07]  /*18360*/  @P0 IADD3 R2, P2, R4, R3.reuse, RZ ;  /* 0x0000000304020210 */ /* 0x080fee0007f5e0ff */
[----:B------:R4:W-:Y:S01]  /*18370*/  @P0 LDGSTS.E.BYPASS.LTC128B.128 [R218+0x3100], [R6.64], !P4 ;  /* 0x0310000006da0fae */ /* 0x0009e2000e101d48 */
[-C--:B-1----:R-:W-:Y:S02]  /*18380*/  @P0 IADD3.X R5, R7, R10.reuse, RZ, P1, !PT ;  /* 0x0000000a07050210 */ /* 0x082fe40000ffe4ff */
[----:B---3--:R-:W-:Y:S05]  /*18390*/  @P0 IADD3 R8, P1, R2, R3, RZ ;  /* 0x0000000302080210 */ /* 0x008fea0007f3e0ff */
[----:B------:R1:W-:Y:S01]  /*183a0*/  @P0 LDGSTS.E.BYPASS.LTC128B.128 [R218+0x3900], [R4.64], !P4 ;  /* 0x0390000004da0fae */ /* 0x0003e2000e101d48 */
[----:B------:R-:W-:Y:S01]  /*183b0*/  @P0 IADD3.X R3, R5, R10, RZ, P2, !PT ;  /* 0x0000000a05030210 */ /* 0x000fe200017fe4ff */
[--C-:B------:R-:W-:Y:S04]  /*183c0*/  FFMA.FTZ R9, R22, c[0x0][0x2d0], -R79.reuse ;  /* 0x0000b40016097a23 */ /* 0x100fe8000001084f */
[----:B------:R3:W-:Y:S01]  /*183d0*/  MUFU.EX2 R221, R9 ;  /* 0x0000000900dd7308 */ /* 0x0007e20000000800 */
[C---:B----4-:R-:W-:Y:S01]  /*183e0*/  FMUL.FTZ R6, R69.reuse, R90 ;  /* 0x0000005a45067220 */ /* 0x050fe20000410000 */
[----:B------:R4:W-:Y:S01]  /*183f0*/  @P0 LDGSTS.E.BYPASS.LTC128B.128 [R218+0x4100], [R2.64], !P4 ;  /* 0x0410000002da0fae */ /* 0x0009e2000e101d48 */
[----:B------:R-:W-:Y:S02]  /*18400*/  FMUL.FTZ R7, R69, R91 ;  /* 0x0000005b45077220 */ /* 0x000fe40000410000 */
[--C-:B-1----:R-:W-:Y:S02]  /*18410*/  FFMA.FTZ R4, R15, c[0x0][0x2d0], -R79.reuse ;  /* 0x0000b4000f047a23 */ /* 0x102fe4000001084f */
[----:B------:R-:W-:Y:S01]  /*18420*/  FMUL.FTZ R5, R74, R89 ;  /* 0x000000594a057220 */ /* 0x000fe20000410000 */
[----:B---3--:R-:W-:Y:S02]  /*18430*/  @P0 IADD3.X R9, R3, R10, RZ, P1, !PT ;  /* 0x0000000a03090210 */ /* 0x008fe40000ffe4ff */
[----:B------:R1:W-:Y:S01]  /*18440*/  MUFU.EX2 R219, R4 ;  /* 0x0000000400db7308 */ /* 0x0003e20000000800 */
[C---:B------:R-:W-:Y:S02]  /*18450*/  FMUL.FTZ R10, R0.reuse, R94 ;  /* 0x0000005e000a7220 */ /* 0x040fe40000410000 */
[----:B------:R-:W-:Y:S01]  /*18460*/  FMUL.FTZ R15, R0, R99 ;  /* 0x00000063000f7220 */ /* 0x000fe20000410000 */
[----:B------:R3:W-:Y:S01]  /*18470*/  @P0 LDGSTS.E.BYPASS.LTC128B.128 [R218+0x4900], [R8.64], !P4 ;  /* 0x0490000008da0fae */ /* 0x0007e2000e101d48 */
[----:B----4-:R-:W-:Y:S02]  /*18480*/  FFMA.FTZ R2, R18, c[0x0][0x2d0], -R79 ;  /* 0x0000b40012027a23 */ /* 0x010fe4000001084f */
[----:B------:R-:W-:Y:S01]  /*18490*/  FMUL.FTZ R18, R69, R102 ;  /* 0x0000006645127220 */ /* 0x000fe20000410000 */
[----:B------:R-:W-:Y:S01]  /*184a0*/  MOV R102, R32 ;  /* 0x0000002000667202 */ /* 0x000fe20000000f00 */
[----:B------:R-:W-:Y:S01]  /*184b0*/  FMUL.FTZ R32, R74, R116 ;  /* 0x000000744a207220 */ /* 0x000fe20000410000 */
[----:B------:R4:W-:Y:S01]  /*184c0*/  MUFU.EX2 R220, R2 ;  /* 0x0000000200dc7308 */ /* 0x0009e20000000800 */
[----:B------:R-:W-:Y:S01]  /*184d0*/  FFMA.FTZ R3, R240, c[0x0][0x2d0], -R78 ;  /* 0x0000b400f0037a23 */ /* 0x000fe2000001084e */
[----:B------:R-:W5:Y:S08]  /*184e0*/  LDSM.16.MT88.4 R20, [R201] ;  /* 0x00000000c914783b */ /* 0x000f700000004200 */
[----:B------:R-:W2:Y:S01]  /*184f0*/  LDSM.16.MT88.4 R36, [R205] ;  /* 0x00000000cd24783b */ /* 0x000ea20000004200 */
[----:B-1----:R-:W-:Y:S07]  /*18500*/  FMUL.FTZ R4, R74, R88 ;  /* 0x000000584a047220 */ /* 0x002fee0000410000 */
[----:B------:R-:W1:Y:S01]  /*18510*/  LDSM.16.MT88.4 R52, [R202] ;  /* 0x00000000ca34783b */ /* 0x000e620000004200 */
[C---:B---3--:R-:W-:Y:S02]  /*18520*/  FMUL.FTZ R8, R68.reuse, R92 ;  /* 0x0000005c44087220 */ /* 0x048fe40000410000 */
[C---:B------:R-:W-:Y:S02]  /*18530*/  FMUL.FTZ R9, R68.reuse, R93 ;  /* 0x0000005d44097220 */ /* 0x040fe40000410000 */
[--C-:B----4-:R-:W-:Y:S01]  /*18540*/  FFMA.FTZ R2, R173, c[0x0][0x2d0], -R156.reuse ;  /* 0x0000b400ad027a23 */ /* 0x110fe2000001089c */
[----:B------:R-:W-:Y:S02]  /*18550*/  MOV R173, R216 ;  /* 0x000000d800ad7202 */ /* 0x000fe40000000f00 */
[----:B------:R-:W3:Y:S01]  /*18560*/  LDSM.16.MT88.4 R84, [R204] ;  /* 0x00000000cc54783b */ /* 0x000ee20000004200 */
[----:B------:R4:W-:Y:S07]  /*18570*/  MUFU.EX2 R197, R2 ;  /* 0x0000000200c57308 */ /* 0x0009ee0000000800 */
[----:B------:R-:W1:Y:S01]  /*18580*/  LDSM.16.MT88.4 R88, [R201+0x800] ;  /* 0x00080000c958783b */ /* 0x000e620000004200 */
[-C--:B-----5:R-:W-:Y:S07]  /*18590*/  HMMA.16816.F32.BF16 R4, R80, R20.reuse, R4 ;  /* 0x000000145004723c */ /* 0x0a0fee0000041804 */
[----:B------:R-:W5:Y:S01]  /*185a0*/  LDSM.16.MT88.4 R92, [R205+0x800] ;  /* 0x00080000cd5c783b */ /* 0x000f620000004200 */
[C---:B------:R-:W-:Y:S07]  /*185b0*/  HMMA.16816.F32.BF16 R8, R64.reuse, R20, R8 ;  /* 0x000000144008723c */ /* 0x040fee0000041808 */
[----:B------:R-:W1:Y:S01]  /*185c0*/  LDSM.16.MT88.4 R96, [R202+0x800] ;  /* 0x00080000ca60783b */ /* 0x000e620000004200 */
[--C-:B----4-:R-:W-:Y:S04]  /*185d0*/  FFMA.FTZ R2, R25, c[0x0][0x2d0], -R156.reuse ;  /* 0x0000b40019027a23 */ /* 0x110fe8000001089c */
[----:B------:R-:W-:Y:S01]  /*185e0*/  FMUL.FTZ R25, R68, R109 ;  /* 0x0000006d44197220 */ /* 0x000fe20000410000 */
[-C--:B------:R-:W-:Y:S01]  /*185f0*/  HMMA.16816.F32.BF16 R12, R64, R22.reuse, R12 ;  /* 0x00000016400c723c */ /* 0x080fe2000004180c */
[----:B------:R4:W1:Y:S01]  /*18600*/  MUFU.EX2 R198, R2 ;  /* 0x0000000200c67308 */ /* 0x0008620000000800 */
[----:B------:R-:W-:Y:S01]  /*18610*/  LDSM.16.MT88.4 R116, [R205+0x2000] ;  /* 0x00200000cd74783b */ /* 0x000fe20000004200 */
[C---:B------:R-:W-:Y:S02]  /*18620*/  FMUL.FTZ R20, R74.reuse, R104 ;  /* 0x000000684a147220 */ /* 0x040fe40000410000 */
[----:B------:R-:W-:Y:S03]  /*18630*/  FMUL.FTZ R21, R74, R105 ;  /* 0x000000694a157220 */ /* 0x000fe60000410000 */
[C---:B------:R-:W-:Y:S02]  /*18640*/  HMMA.16816.F32.BF16 R16, R80.reuse, R22, R16 ;  /* 0x000000165010723c */ /* 0x040fe40000041810 */
[----:B------:R-:W-:Y:S05]  /*18650*/  LDSM.16.MT88.4 R132, [R202+0x2000] ;  /* 0x00200000ca84783b */ /* 0x000fea0000004200 */
[C---:B------:R-:W-:Y:S02]  /*18660*/  FMUL.FTZ R22, R69.reuse, R106 ;  /* 0x0000006a45167220 */ /* 0x040fe40000410000 */
[----:B------:R-:W-:Y:S01]  /*18670*/  FMUL.FTZ R23, R69, R107 ;  /* 0x0000006b45177220 */ /* 0x000fe20000410000 */
[----:B------:R-:W0:Y:S06]  /*18680*/  LDGDEPBAR ;  /* 0x00000000000079af */ /* 0x000e2c0000000000 */
[-C--:B--2---:R-:W-:Y:S03]  /*18690*/  HMMA.16816.F32.BF16 R20, R80, R36.reuse, R20 ;  /* 0x000000245014723c */ /* 0x084fe60000041814 */
[--C-:B----4-:R-:W-:Y:S02]  /*186a0*/  FFMA.FTZ R2, R24, c[0x0][0x2d0], -R156.reuse ;  /* 0x0000b40018027a23 */ /* 0x110fe4000001089c */
[----:B------:R-:W-:Y:S02]  /*186b0*/  FMUL.FTZ R24, R68, R108 ;  /* 0x0000006c44187220 */ /* 0x000fe40000410000 */
[----:B------:R2:W-:Y:S02]  /*186c0*/  MUFU.EX2 R216, R2 ;  /* 0x0000000200d87308 */ /* 0x0005e40000000800 */
[----:B--2---:R-:W-:Y:S03]  /*186d0*/  FFMA.FTZ R2, R26, c[0x0][0x2d0], -R156 ;  /* 0x0000b4001a027a23 */ /* 0x004fe6000001089c */
[----:B------:R-:W-:Y:S05]  /*186e0*/  FMUL.FTZ R26, R0, R110 ;  /* 0x0000006e001a7220 */ /* 0x000fea0000410000 */
[----:B------:R2:W-:Y:S02]  /*186f0*/  MUFU.EX2 R199, R2 ;  /* 0x0000000200c77308 */ /* 0x0005e40000000800 */
[--C-:B--2---:R-:W-:Y:S01]  /*18700*/  FFMA.FTZ R2, R175, c[0x0][0x2d0], -R77.reuse ;  /* 0x0000b400af027a23 */ /* 0x104fe2000001084d */
[----:B------:R-:W-:Y:S07]  /*18710*/  MOV R175, R189 ;  /* 0x000000bd00af7202 */ /* 0x000fee0000000f00 */
[----:B------:R2:W-:Y:S02]  /*18720*/  MUFU.EX2 R165, R2 ;  /* 0x0000000200a57308 */ /* 0x0005e40000000800 */
[--C-:B--2---:R-:W-:Y:S08]  /*18730*/  FFMA.FTZ R2, R176, c[0x0][0x2d0], -R77.reuse ;  /* 0x0000b400b0027a23 */ /* 0x104ff0000001084d */
[----:B------:R2:W4:Y:S02]  /*18740*/  MUFU.EX2 R164, R2 ;  /* 0x0000000200a47308 */ /* 0x0005240000000800 */
[--C-:B--2---:R-:W-:Y:S02]  /*18750*/  FFMA.FTZ R2, R27, c[0x0][0x2d0], -R77.reuse ;  /* 0x0000b4001b027a23 */ /* 0x104fe4000001084d */
[----:B------:R-:W-:Y:S06]  /*18760*/  FMUL.FTZ R27, R0, R111 ;  /* 0x0000006f001b7220 */ /* 0x000fec0000410000 */
[----:B------:R2:W-:Y:S01]  /*18770*/  MUFU.EX2 R163, R2 ;  /* 0x0000000200a37308 */ /* 0x0005e20000000800 */
[C---:B------:R-:W-:Y:S07]  /*18780*/  HMMA.16816.F32.BF16 R24, R64.reuse, R36, R24 ;  /* 0x000000244018723c */ /* 0x040fee0000041818 */
[C---:B------:R-:W-:Y:S02]  /*18790*/  FMUL.FTZ R36, R74.reuse, R120 ;  /* 0x000000784a247220 */ /* 0x040fe40000410000 */
[----:B------:R-:W-:Y:S03]  /*187a0*/  FMUL.FTZ R37, R74, R121 ;  /* 0x000000794a257220 */ /* 0x000fe60000410000 */
[----:B--2---:R-:W-:Y:S02]  /*187b0*/  FFMA.FTZ R2, R29, c[0x0][0x2d0], -R77 ;  /* 0x0000b4001d027a23 */ /* 0x004fe4000001084d */
[----:B------:R-:W-:Y:S02]  /*187c0*/  FMUL.FTZ R29, R68, R113 ;  /* 0x00000071441d7220 */ /* 0x000fe40000410000 */
[----:B------:R2:W1:Y:S01]  /*187d0*/  MUFU.EX2 R162, R2 ;  /* 0x0000000200a27308 */ /* 0x0004620000000800 */
[----:B------:R-:W5:Y:S01]  /*187e0*/  LDL.LU R113, [R1+0x14] ;  /* 0x0000140001717983 */ /* 0x000f620000300800 */
[--C-:B--2---:R-:W-:Y:S02]  /*187f0*/  FFMA.FTZ R2, R28, c[0x0][0x2d0], -R78.reuse ;  /* 0x0000b4001c027a23 */ /* 0x104fe4000001084e */
[----:B------:R-:W-:Y:S06]  /*18800*/  FMUL.FTZ R28, R68, R112 ;  /* 0x00000070441c7220 */ /* 0x000fec0000410000 */
[----:B------:R2:W-:Y:S01]  /*18810*/  MUFU.EX2 R196, R2 ;  /* 0x0000000200c47308 */ /* 0x0005e20000000800 */
[-C--:B------:R-:W-:Y:S08]  /*18820*/  HMMA.16816.F32.BF16 R28, R64, R38.reuse, R28 ;  /* 0x00000026401c723c */ /* 0x080ff0000004181c */
[C---:B------:R-:W-:Y:S07]  /*18830*/  HMMA.16816.F32.BF16 R32, R80.reuse, R38, R32 ;  /* 0x000000265020723c */ /* 0x040fee0000041820 */
[C---:B------:R-:W-:Y:S02]  /*18840*/  FMUL.FTZ R38, R69.reuse, R122 ;  /* 0x0000007a45267220 */ /* 0x040fe40000410000 */
[----:B------:R-:W-:Y:S03]  /*18850*/  FMUL.FTZ R39, R69, R123 ;  /* 0x0000007b45277220 */ /* 0x000fe60000410000 */
[--C-:B--2---:R-:W-:Y:S04]  /*18860*/  FFMA.FTZ R2, R177, c[0x0][0x2d0], -R78.reuse ;  /* 0x0000b400b1027a23 */ /* 0x104fe8000001084e */
[-C--:B-1----:R-:W-:Y:S01]  /*18870*/  HMMA.16816.F32.BF16 R36, R80, R52.reuse, R36 ;  /* 0x000000345024723c */ /* 0x082fe20000041824 */
[----:B------:R1:W-:Y:S02]  /*18880*/  MUFU.EX2 R195, R2 ;  /* 0x0000000200c37308 */ /* 0x0003e40000000800 */
[--C-:B-1----:R-:W-:Y:S02]  /*18890*/  FFMA.FTZ R2, R40, c[0x0][0x2d0], -R78.reuse ;  /* 0x0000b40028027a23 */ /* 0x102fe4000001084e */
[----:B------:R-:W-:Y:S06]  /*188a0*/  FMUL.FTZ R40, R68, R124 ;  /* 0x0000007c44287220 */ /* 0x000fec0000410000 */
[----:B------:R1:W-:Y:S01]  /*188b0*/  MUFU.EX2 R194, R2 ;  /* 0x0000000200c27308 */ /* 0x0003e20000000800 */
[C---:B------:R-:W-:Y:S07]  /*188c0*/  HMMA.16816.F32.BF16 R40, R64.reuse, R52, R40 ;  /* 0x000000344028723c */ /* 0x040fee0000041828 */
[C---:B------:R-:W-:Y:S02]  /*188d0*/  FMUL.FTZ R53, R74.reuse, R137 ;  /* 0x000000894a357220 */ /* 0x040fe40000410000 */
[----:B------:R-:W-:Y:S03]  /*188e0*/  FMUL.FTZ R52, R74, R136 ;  /* 0x000000884a347220 */ /* 0x000fe60000410000 */
[----:B-1----:R-:W-:Y:S02]  /*188f0*/  FFMA.FTZ R2, R44, c[0x0][0x2d0], -R78 ;  /* 0x0000b4002c027a23 */ /* 0x002fe4000001084e */
[----:B------:R-:W-:Y:S02]  /*18900*/  FMUL.FTZ R44, R68, R128 ;  /* 0x00000080442c7220 */ /* 0x000fe40000410000 */
[----:B------:R1:W-:Y:S05]  /*18910*/  MUFU.EX2 R193, R2 ;  /* 0x0000000200c17308 */ /* 0x0003ea0000000800 */
[-C--:B------:R-:W-:Y:S08]  /*18920*/  HMMA.16816.F32.BF16 R44, R64, R54.reuse, R44 ;  /* 0x00000036402c723c */ /* 0x080ff0000004182c */
[C---:B------:R-:W-:Y:S07]  /*18930*/  HMMA.16816.F32.BF16 R48, R80.reuse, R54, R48 ;  /* 0x000000365030723c */ /* 0x040fee0000041830 */
[C---:B------:R-:W-:Y:S02]  /*18940*/  FMUL.FTZ R54, R69.reuse, R138 ;  /* 0x0000008a45367220 */ /* 0x040fe40000410000 */
[----:B------:R-:W-:Y:S03]  /*18950*/  FMUL.FTZ R55, R69, R139 ;  /* 0x0000008b45377220 */ /* 0x000fe60000410000 */
[--C-:B-1----:R-:W-:Y:S04]  /*18960*/  FFMA.FTZ R2, R180, c[0x0][0x2d0], -R79.reuse ;  /* 0x0000b400b4027a23 */ /* 0x102fe8000001084f */
[-C--:B---3--:R-:W-:Y:S01]  /*18970*/  HMMA.16816.F32.BF16 R52, R80, R84.reuse, R52 ;  /* 0x000000545034723c */ /* 0x088fe20000041834 */
[----:B------:R1:W-:Y:S07]  /*18980*/  MUFU.EX2 R192, R2 ;  /* 0x0000000200c07308 */ /* 0x0003ee0000000800 */
[C---:B------:R-:W-:Y:S07]  /*18990*/  HMMA.16816.F32.BF16 R56, R64.reuse, R84, R56 ;  /* 0x000000544038723c */ /* 0x040fee0000041838 */
[----:B------:R-:W-:Y:S01]  /*189a0*/  F2FP.BF16.PACK_AB R84, R198, R197 ;  /* 0x000000c5c654723e */ /* 0x000fe200000010ff */
[-C--:B------:R-:W-:Y:S04]  /*189b0*/  HMMA.16816.F32.BF16 R60, R64, R86.reuse, R60 ;  /* 0x00000056403c723c */ /* 0x080fe8000004183c */
[----:B----4-:R-:W-:Y:S03]  /*189c0*/  F2FP.BF16.PACK_AB R85, R164, R165 ;  /* 0x000000a5a455723e */ /* 0x010fe600000010ff */
        /* <DEDUP_REMOVED lines=22> */
[-C--:B-----5:R-:W-:Y:S08]  /*18b30*/  HMMA.16816.F32.BF16 R20, R80, R92.reuse, R20 ;  /* 0x0000005c5014723c */ /* 0x0a0ff00000041814 */
[C---:B------:R-:W-:Y:S08]  /*18b40*/  HMMA.16816.F32.BF16 R24, R84.reuse, R92, R24 ;  /* 0x0000005c5418723c */ /* 0x040ff00000041818 */
[-C--:B------:R-:W-:Y:S04]  /*18b50*/  HMMA.16816.F32.BF16 R28, R84, R94.reuse, R28 ;  /* 0x0000005e541c723c */ /* 0x080fe8000004181c */
[--C-:B-1----:R-:W-:Y:S04]  /*18b60*/  FFMA.FTZ R2, R182, c[0x0][0x2d0], -R156.reuse ;  /* 0x0000b400b6027a23 */ /* 0x102fe8000001089c */
[C---:B------:R-:W-:Y:S01]  /*18b70*/  HMMA.16816.F32.BF16 R32, R80.reuse, R94, R32 ;  /* 0x0000005e5020723c */ /* 0x040fe20000041820 */
[----:B------:R1:W-:Y:S01]  /*18b80*/  MUFU.EX2 R188, R2 ;  /* 0x0000000200bc7308 */ /* 0x0003e20000000800 */
[----:B------:R-:W3:Y:S06]  /*18b90*/  LDSM.16.MT88.4 R92, [R201+0x1000] ;  /* 0x00100000c95c783b */ /* 0x000eec0000004200 */
[-C--:B------:R-:W-:Y:S08]  /*18ba0*/  HMMA.16816.F32.BF16 R36, R80, R96.reuse, R36 ;  /* 0x000000605024723c */ /* 0x080ff00000041824 */
[C---:B------:R-:W-:Y:S08]  /*18bb0*/  HMMA.16816.F32.BF16 R40, R84.reuse, R96, R40 ;  /* 0x000000605428723c */ /* 0x040ff00000041828 */
[-C--:B------:R-:W-:Y:S04]  /*18bc0*/  HMMA.16816.F32.BF16 R44, R84, R98.reuse, R44 ;  /* 0x00000062542c723c */ /* 0x080fe8000004182c */
[--C-:B-1----:R-:W-:Y:S04]  /*18bd0*/  FFMA.FTZ R2, R183, c[0x0][0x2d0], -R156.reuse ;  /* 0x0000b400b7027a23 */ /* 0x102fe8000001089c */
[C---:B------:R-:W-:Y:S01]  /*18be0*/  HMMA.16816.F32.BF16 R48, R80.reuse, R98, R48 ;  /* 0x000000625030723c */ /* 0x040fe20000041830 */
[----:B------:R1:W4:Y:S01]  /*18bf0*/  MUFU.EX2 R187, R2 ;  /* 0x0000000200bb7308 */ /* 0x0003220000000800 */
[----:B------:R-:W-:Y:S06]  /*18c00*/  LDSM.16.MT88.4 R96, [R202+0x1000] ;  /* 0x00100000ca60783b */ /* 0x000fec0000004200 */
[-C--:B--2---:R-:W-:Y:S08]  /*18c10*/  HMMA.16816.F32.BF16 R52, R80, R88.reuse, R52 ;  /* 0x000000585034723c */ /* 0x084ff00000041834 */
[C---:B------:R-:W-:Y:S08]  /*18c20*/  HMMA.16816.F32.BF16 R56, R84.reuse, R88, R56 ;  /* 0x000000585438723c */ /* 0x040ff00000041838 */
[-C--:B------:R-:W-:Y:S04]  /*18c30*/  HMMA.16816.F32.BF16 R60, R84, R90.reuse, R60 ;  /* 0x0000005a543c723c */ /* 0x080fe8000004183c */
[--C-:B-1----:R-:W-:Y:S03]  /*18c40*/  FFMA.FTZ R2, R184, c[0x0][0x2d0], -R77.reuse ;  /* 0x0000b400b8027a23 */ /* 0x102fe6000001084d */
[----:B----4-:R-:W-:Y:S01]  /*18c50*/  F2FP.BF16.PACK_AB R84, R187, R188 ;  /* 0x000000bcbb54723e */ /* 0x010fe200000010ff */
[----:B------:R-:W-:Y:S01]  /*18c60*/  HMMA.16816.F32.BF16 R64, R80, R90, R64 ;  /* 0x0000005a5040723c */ /* 0x000fe20000041840 */
[----:B------:R1:W-:Y:S01]  /*18c70*/  MUFU.EX2 R138, R2 ;  /* 0x00000002008a7308 */ /* 0x0003e20000000800 */
[----:B------:R-:W2:Y:S05]  /*18c80*/  LDSM.16.MT88.4 R88, [R205+0x1000] ;  /* 0x00100000cd58783b */ /* 0x000eaa0000004200 */
[----:B------:R-:W-:Y:S02]  /*18c90*/  F2FP.BF16.PACK_AB R80, R195, R196 ;  /* 0x000000c4c350723e */ /* 0x000fe400000010ff */
[----:B------:R-:W-:Y:S03]  /*18ca0*/  F2FP.BF16.PACK_AB R82, R193, R194 ;  /* 0x000000c2c152723e */ /* 0x000fe600000010ff */
[----:B------:R-:W-:Y:S02]  /*18cb0*/  F2FP.BF16.PACK_AB R81, R191, R192 ;  /* 0x000000c0bf51723e */ /* 0x000fe400000010ff */
[----:B------:R-:W-:Y:S07]  /*18cc0*/  F2FP.BF16.PACK_AB R83, R189, R190 ;  /* 0x000000bebd53723e */ /* 0x000fee00000010ff */
[-C--:B---3--:R-:W-:Y:S03]  /*18cd0*/  HMMA.16816.F32.BF16 R4, R80, R92.reuse, R4 ;  /* 0x0000005c5004723c */ /* 0x088fe60000041804 */
[--C-:B-1----:R-:W-:Y:S04]  /*18ce0*/  FFMA.FTZ R2, R186, c[0x0][0x2d0], -R77.reuse ;  /* 0x0000b400ba027a23 */ /* 0x102fe8000001084d */
[----:B------:R1:W3:Y:S02]  /*18cf0*/  MUFU.EX2 R137, R2 ;  /* 0x0000000200897308 */ /* 0x0002e40000000800 */
[----:B-1----:R-:W-:Y:S03]  /*18d00*/  FFMA.FTZ R2, R185, c[0x0][0x2d0], -R156 ;  /* 0x0000b400b9027a23 */ /* 0x002fe6000001089c */
[----:B---3--:R-:W-:Y:S05]  /*18d10*/  F2FP.BF16.PACK_AB R85, R137, R138 ;  /* 0x0000008a8955723e */ /* 0x008fea00000010ff */
[----:B------:R1:W-:Y:S10]  /*18d20*/  MUFU.EX2 R185, R3 ;  /* 0x0000000300b97308 */ /* 0x0003f40000000800 */
[----:B------:R3:W-:Y:S01]  /*18d30*/  MUFU.EX2 R186, R2 ;  /* 0x0000000200ba7308 */ /* 0x0007e20000000800 */
[----:B-1----:R-:W-:Y:S01]  /*18d40*/  FFMA.FTZ R3, R102, c[0x0][0x2d0], -R78 ;  /* 0x0000b40066037a23 */ /* 0x002fe2000001084e */
[----:B------:R-:W-:Y:S01]  /*18d50*/  MOV R102, R168 ;  /* 0x000000a800667202 */ /* 0x000fe20000000f00 */
[----:B---3--:R-:W-:Y:S07]  /*18d60*/  FFMA.FTZ R2, R242, c[0x0][0x2d0], -R156 ;  /* 0x0000b400f2027a23 */ /* 0x008fee000001089c */
[----:B------:R1:W3:Y:S02]  /*18d70*/  MUFU.EX2 R139, R2 ;  /* 0x00000002008b7308 */ /* 0x0002e40000000800 */
[--C-:B-1----:R-:W-:Y:S01]  /*18d80*/  FFMA.FTZ R2, R245, c[0x0][0x2d0], -R77.reuse ;  /* 0x0000b400f5027a23 */ /* 0x102fe2000001084d */
[----:B---3--:R-:W-:Y:S07]  /*18d90*/  F2FP.BF16.PACK_AB R86, R139, R186 ;  /* 0x000000ba8b56723e */ /* 0x008fee00000010ff */
[----:B------:R1:W-:Y:S02]  /*18da0*/  MUFU.EX2 R136, R2 ;  /* 0x0000000200887308 */ /* 0x0003e40000000800 */
[----:B-1----:R-:W-:Y:S08]  /*18db0*/  FFMA.FTZ R2, R248, c[0x0][0x2d0], -R77 ;  /* 0x0000b400f8027a23 */ /* 0x002ff0000001084d */
[----:B------:R1:W3:Y:S02]  /*18dc0*/  MUFU.EX2 R141, R2 ;  /* 0x00000002008d7308 */ /* 0x0002e40000000800 */
[--C-:B-1----:R-:W-:Y:S01]  /*18dd0*/  FFMA.FTZ R2, R243, c[0x0][0x2d0], -R78.reuse ;  /* 0x0000b400f3027a23 */ /* 0x102fe2000001084e */
[----:B---3--:R-:W-:Y:S07]  /*18de0*/  F2FP.BF16.PACK_AB R87, R141, R136 ;  /* 0x000000888d57723e */ /* 0x008fee00000010ff */
[----:B------:R1:W3:Y:S01]  /*18df0*/  MUFU.EX2 R184, R2 ;  /* 0x0000000200b87308 */ /* 0x0002e20000000800 */
[C---:B------:R-:W-:Y:S08]  /*18e00*/  HMMA.16816.F32.BF16 R8, R84.reuse, R92, R8 ;  /* 0x0000005c5408723c */ /* 0x040ff00000041808 */
[-C--:B------:R-:W-:Y:S08]  /*18e10*/  HMMA.16816.F32.BF16 R12, R84, R94.reuse, R12 ;  /* 0x0000005e540c723c */ /* 0x080ff0000004180c */
[C---:B------:R-:W-:Y:S01]  /*18e20*/  HMMA.16816.F32.BF16 R16, R80.reuse, R94, R16 ;  /* 0x0000005e5010723c */ /* 0x040fe20000041810 */
[----:B------:R-:W4:Y:S03]  /*18e30*/  LDSM.16.MT88.4 R92, [R204+0x1000] ;  /* 0x00100000cc5c783b */ /* 0x000f260000004200 */
[--C-:B-1----:R-:W-:Y:S04]  /*18e40*/  FFMA.FTZ R2, R246, c[0x0][0x2d0], -R79.reuse ;  /* 0x0000b400f6027a23 */ /* 0x102fe8000001084f */
[-C--:B--2---:R-:W-:Y:S01]  /*18e50*/  HMMA.16816.F32.BF16 R20, R80, R88.reuse, R20 ;  /* 0x000000585014723c */ /* 0x084fe20000041814 */
[----:B------:R1:W-:Y:S07]  /*18e60*/  MUFU.EX2 R183, R2 ;  /* 0x0000000200b77308 */ /* 0x0003ee0000000800 */
[C---:B------:R-:W-:Y:S08]  /*18e70*/  HMMA.16816.F32.BF16 R24, R84.reuse, R88, R24 ;  /* 0x000000585418723c */ /* 0x040ff00000041818 */
[-C--:B------:R-:W-:Y:S08]  /*18e80*/  HMMA.16816.F32.BF16 R28, R84, R90.reuse, R28 ;  /* 0x0000005a541c723c */ /* 0x080ff0000004181c */
[C---:B------:R-:W-:Y:S01]  /*18e90*/  HMMA.16816.F32.BF16 R32, R80.reuse, R90, R32 ;  /* 0x0000005a5020723c */ /* 0x040fe20000041820 */
[----:B------:R-:W2:Y:S03]  /*18ea0*/  LDSM.16.MT88.4 R88, [R201+0x1800] ;  /* 0x00180000c958783b */ /* 0x000ea60000004200 */
        /* <DEDUP_REMOVED lines=8> */
[-C--:B----4-:R-:W-:Y:S01]  /*18f30*/  HMMA.16816.F32.BF16 R52, R80, R92.reuse, R52 ;  /* 0x0000005c5034723c */ /* 0x090fe20000041834 */
[----:B------:R1:W-:Y:S07]  /*18f40*/  MUFU.EX2 R182, R2 ;  /* 0x0000000200b67308 */ /* 0x0003ee0000000800 */
[C---:B------:R-:W-:Y:S08]  /*18f50*/  HMMA.16816.F32.BF16 R56, R84.reuse, R92, R56 ;  /* 0x0000005c5438723c */ /* 0x040ff00000041838 */
[-C--:B------:R-:W-:Y:S08]  /*18f60*/  HMMA.16816.F32.BF16 R60, R84, R94.reuse, R60 ;  /* 0x0000005e543c723c */ /* 0x080ff0000004183c */
[----:B------:R-:W-:Y:S01]  /*18f70*/  HMMA.16816.F32.BF16 R64, R80, R94, R64 ;  /* 0x0000005e5040723c */ /* 0x000fe20000041840 */
[----:B------:R-:W4:Y:S03]  /*18f80*/  LDSM.16.MT88.4 R92, [R205+0x1800] ;  /* 0x00180000cd5c783b */ /* 0x000f260000004200 */
        /* <DEDUP_REMOVED lines=12> */
[-C--:B--2---:R-:W-:Y:S03]  /*19050*/  HMMA.16816.F32.BF16 R4, R80, R88.reuse, R4 ;  /* 0x000000585004723c */ /* 0x084fe60000041804 */
[--C-:B-1----:R-:W-:Y:S06]  /*19060*/  FFMA.FTZ R2, R251, c[0x0][0x2d0], -R156.reuse ;  /* 0x0000b400fb027a23 */ /* 0x102fec000001089c */
[----:B------:R1:W2:Y:S03]  /*19070*/  MUFU.EX2 R178, R2 ;  /* 0x0000000200b27308 */ /* 0x0002a60000000800 */
[--C-:B-1----:R-:W-:Y:S01]  /*19080*/  FFMA.FTZ R2, R103, c[0x0][0x2d0], -R77.reuse ;  /* 0x0000b40067027a23 */ /* 0x102fe2000001084d */
[----:B------:R-:W-:Y:S06]  /*19090*/  MOV R103, R173 ;  /* 0x000000ad00677202 */ /* 0x000fec0000000f00 */
[----:B------:R1:W-:Y:S01]  /*190a0*/  MUFU.EX2 R173, R3 ;  /* 0x0000000300ad7308 */ /* 0x0003e20000000800 */
[----:B--2---:R-:W-:Y:S09]  /*190b0*/  F2FP.BF16.PACK_AB R84, R178, R142 ;  /* 0x0000008eb254723e */ /* 0x004ff200000010ff */
[----:B------:R2:W-:Y:S01]  /*190c0*/  MUFU.EX2 R140, R2 ;  /* 0x00000002008c7308 */ /* 0x0005e20000000800 */
[----:B-1----:R-:W3:Y:S04]  /*190d0*/  LDL.LU R3, [R1+0x18] ;  /* 0x0000180001037983 */ /* 0x002ee80000300800 */
[----:B------:R-:W5:Y:S01]  /*190e0*/  LDL.LU R112, [R1+0x1c] ;  /* 0x00001c0001707983 */ /* 0x000f620000300800 */
[--C-:B--2---:R-:W-:Y:S01]  /*190f0*/  FFMA.FTZ R2, R101, c[0x0][0x2d0], -R77.reuse ;  /* 0x0000b40065027a23 */ /* 0x104fe2000001084d */
[----:B------:R-:W-:Y:S03]  /*19100*/  MOV R101, R155 ;  /* 0x0000009b00657202 */ /* 0x000fe60000000f00 */
[----:B------:R1:W2:Y:S02]  /*19110*/  MUFU.EX2 R155, R2 ;  /* 0x00000002009b7308 */ /* 0x0002a40000000800 */
[--C-:B-1----:R-:W-:Y:S01]  /*19120*/  FFMA.FTZ R2, R100, c[0x0][0x2d0], -R156.reuse ;  /* 0x0000b40064027a23 */ /* 0x102fe2000001089c */
[----:B------:R-:W-:Y:S02]  /*19130*/  MOV R100, R153 ;  /* 0x0000009900647202 */ /* 0x000fe40000000f00 */
[----:B--2---:R-:W-:Y:S05]  /*19140*/  F2FP.BF16.PACK_AB R85, R155, R140 ;  /* 0x0000008c9b55723e */ /* 0x004fea00000010ff */
        /* <DEDUP_REMOVED lines=17> */
[-C--:B----4-:R-:W-:Y:S01]  /*19260*/  HMMA.16816.F32.BF16 R20, R80, R92.reuse, R20 ;  /* 0x0000005c5014723c */ /* 0x090fe20000041814 */
        /* <DEDUP_REMOVED lines=15> */
[-C--:B------:R-:W-:Y:S08]  /*19360*/  HMMA.16816.F32.BF16 R52, R80, R88.reuse, R52 ;  /* 0x000000585034723c */ /* 0x080ff00000041834 */
[C---:B------:R-:W-:Y:S08]  /*19370*/  HMMA.16816.F32.BF16 R56, R84.reuse, R88, R56 ;  /* 0x000000585438723c */ /* 0x040ff00000041838 */
[-C--:B------:R-:W-:Y:S04]  /*19380*/  HMMA.16816.F32.BF16 R60, R84, R90.reuse, R60 ;  /* 0x0000005a543c723c */ /* 0x080fe8000004183c */
[----:B-1----:R-:W-:Y:S04]  /*19390*/  FFMA.FTZ R2, R161, c[0x0][0x2d0], -R78 ;  /* 0x0000b400a1027a23 */ /* 0x002fe8000001084e */
[----:B------:R-:W-:Y:S01]  /*193a0*/  HMMA.16816.F32.BF16 R64, R80, R90, R64 ;  /* 0x0000005a5040723c */ /* 0x000fe20000041840 */
[----:B------:R1:W2:Y:S03]  /*193b0*/  MUFU.EX2 R166, R2 ;  /* 0x0000000200a67308 */ /* 0x0002a60000000800 */
[----:B------:R-:W-:Y:S02]  /*193c0*/  MOV R85, R70 ;  /* 0x0000004600557202 */ /* 0x000fe40000000f00 */
[----:B------:R-:W-:Y:S01]  /*193d0*/  MOV R84, R71 ;  /* 0x0000004700547202 */ /* 0x000fe20000000f00 */
[----:B-1----:R-:W-:Y:S01]  /*193e0*/  FFMA.FTZ R2, R160, c[0x0][0x2d0], -R79 ;  /* 0x0000b400a0027a23 */ /* 0x002fe2000001084f */
[----:B--2---:R-:W-:Y:S01]  /*193f0*/  F2FP.BF16.PACK_AB R150, R166, R167 ;  /* 0x000000a7a696723e */ /* 0x004fe200000010ff */
[----:B---3--:R-:W-:Y:S02]  /*19400*/  FFMA.FTZ R3, R68, R3, R225 ;  /* 0x0000000344037223 */ /* 0x008fe400000100e1 */
[----:B------:R1:W-:Y:S01]  /*19410*/  MUFU.EX2 R161, R2 ;  /* 0x0000000200a17308 */ /* 0x0003e20000000800 */
[----:B-----5:R-:W-:Y:S04]  /*19420*/  FFMA.FTZ R0, R0, R112, R170 ;  /* 0x0000007000007223 */ /* 0x020fe800000100aa */
[----:B------:R-:W-:Y:S02]  /*19430*/  FADD.FTZ R0, R171, R0 ;  /* 0x00000000ab007221 */ /* 0x000fe40000010000 */
[----:B-1----:R-:W-:Y:S04]  /*19440*/  FFMA.FTZ R2, R159, c[0x0][0x2d0], -R79 ;  /* 0x0000b4009f027a23 */ /* 0x002fe8000001084f */
        /* <DEDUP_REMOVED lines=23> */
[----:B------:R-:W-:Y:S02]  /*195c0*/  FFMA.FTZ R4, R69, R113, R231 ;  /* 0x0000007145047223 */ /* 0x000fe400000100e7 */
[----:B--2---:R-:W-:Y:S04]  /*195d0*/  FFMA.FTZ R2, R74, R114, R235 ;  /* 0x000000724a027223 */ /* 0x004fe800000100eb */
[----:B------:R-:W-:Y:S02]  /*195e0*/  FADD.FTZ R5, R237, R2 ;  /* 0x00000002ed057221 */ /* 0x000fe40000010000 */
[----:B------:R-:W-:Y:S02]  /*195f0*/  FADD.FTZ R2, R232, R4 ;  /* 0x00000004e8027221 */ /* 0x000fe40000010000 */
[----:B------:R-:W-:Y:S02]  /*19600*/  FADD.FTZ R4, R226, R3 ;  /* 0x00000003e2047221 */ /* 0x000fe40000010000 */
[----:B------:R-:W-:Y:S01]  /*19610*/  FADD.FTZ R3, R236, R5 ;  /* 0x00000005ec037221 */ /* 0x000fe20000010000 */
[----:B---3--:R-:W-:Y:S01]  /*19620*/  F2FP.BF16.PACK_AB R147, R75, R78 ;  /* 0x0000004e4b93723e */ /* 0x008fe200000010ff */
[----:B------:R-:W-:Y:S02]  /*19630*/  FADD.FTZ R2, R233, R2 ;  /* 0x00000002e9027221 */ /* 0x000fe40000010000 */
[----:B------:R-:W-:Y:S02]  /*19640*/  FADD.FTZ R3, R238, R3 ;  /* 0x00000003ee037221 */ /* 0x000fe40000010000 */
[----:B------:R-:W-:Y:S02]  /*19650*/  FADD.FTZ R2, R234, R2 ;  /* 0x00000002ea027221 */ /* 0x000fe40000010000 */
        /* <DEDUP_REMOVED lines=91> */
.L_x_1485:
[----:B------:R-:W-:Y:S02]  /*19c10*/  MOV R11, 0x1f ;  /* 0x0000001f000b7802 */ /* 0x000fe40000000f00 */
[----:B------:R-:W-:Y:S01]  /*19c20*/  MOV R10, 0xffffffff ;  /* 0xffffffff000a7802 */ /* 0x000fe20000000f00 */
[----:B------:R-:W-:Y:S05]  /*19c30*/  BRA.DIV ~URZ, `(.L_x_1487) ;  /* 0x000052727f007947 */ /* 0x000fea000b800000 */
[----:B---3--:R-:W2:Y:S04]  /*19c40*/  LDL R0, [R1+0x10] ;  /* 0x0000100001007983 */ /* 0x008ea80000100800 */
[----:B--2---:R1:W2:Y:S02]  /*19c50*/  SHFL.BFLY PT, R2, R0, 0x2, 0x1f ;  /* 0x0c401f0000027f89 */ /* 0x0042a400000e0000 */
.L_x_1573:
[----:B-1----:R-:W3:Y:S02]  /*19c60*/  LDL.LU R0, [R1+0x10] ;  /* 0x0000100001007983 */ /* 0x002ee40000300800 */
[----:B--23--:R-:W-:Y:S01]  /*19c70*/  FADD.FTZ R2, R2, R0 ;  /* 0x0000000002027221 */ /* 0x00cfe20000010000 */
        /* <DEDUP_REMOVED lines=16> */
[----:B--2---:R-:W-:Y:S02]  /*19d80*/  FADD.FTZ R5, R3, R7 ;  /* 0x0000000703057221 */ /* 0x004fe40000010000 */
.L_x_1574:
[----:B------:R-:W-:Y:S01]  /*19d90*/  FSETP.NE.FTZ.AND P3, PT, R2, RZ, PT ;  /* 0x000000ff0200720b */ /* 0x000fe20003f75000 */
[----:B---34-:R-:W-:Y:S01]  /*19da0*/  FADD.FTZ R6, R8, R6 ;  /* 0x0000000608067221 */ /* 0x018fe20000010000 */
[----:B------:R-:W-:Y:S02]  /*19db0*/  MOV R0, RZ ;  /* 0x000000ff00007202 */ /* 0x000fe40000000f00 */
[----:B------:R-:W-:-:S02]  /*19dc0*/  FSETP.NE.FTZ.AND P2, PT, R4, RZ, PT ;  /* 0x000000ff0400720b */ /* 0x000fc40003f55000 */
[----:B------:R-:W-:Y:S02]  /*19dd0*/  FSETP.NE.FTZ.AND P1, PT, R5, RZ, PT ;  /* 0x000000ff0500720b */ /* 0x000fe40003f35000 */
[----:B------:R-:W-:Y:S02]  /*19de0*/  FSETP.NE.FTZ.AND P0, PT, R6, RZ, PT ;  /* 0x000000ff0600720b */ /* 0x000fe40003f15000 */
[----:B------:R-:W-:Y:S02]  /*19df0*/  MOV R27, 0xff800000 ;  /* 0xff800000001b7802 */ /* 0x000fe40000000f00 */
[----:B------:R-:W-:Y:S01]  /*19e00*/  MOV R23, 0xff800000 ;  /* 0xff80000000177802 */ /* 0x000fe20000000f00 */
[----:B------:R-:W1:Y:S01]  /*19e10*/  @P3 MUFU.RCP R0, R2 ;  /* 0x0000000200003308 */ /* 0x000e620000001000 */
[----:B------:R-:W-:Y:S02]  /*19e20*/  MOV R19, 0xff800000 ;  /* 0xff80000000137802 */ /* 0x000fe40000000f00 */
[----:B------:R-:W-:-:S03]  /*19e30*/  MOV R22, 0xff800000 ;  /* 0xff80000000167802 */ /* 0x000fc60000000f00 */
[----:B------:R-:W-:Y:S02]  /*19e40*/  @P1 MOV R10, 0x3f317218 ;  /* 0x3f317218000a1802 */ /* 0x000fe40000000f00 */
[----:B------:R2:W-:Y:S01]  /*19e50*/  @P3 MUFU.LG2 R9, R2 ;  /* 0x0000000200093308 */ /* 0x0005e20000000c00 */
[----:B-1----:R-:W-:-:S07]  /*19e60*/  FMUL.FTZ R84, R0, R116 ;  /* 0x0000007400547220 */ /* 0x002fce0000410000 */
[----:B------:R-:W1:Y:S01]  /*19e70*/  @P2 MUFU.LG2 R7, R4 ;  /* 0x0000000400072308 */ /* 0x000e620000000c00 */
[C---:B------:R-:W-:Y:S02]  /*19e80*/  FMUL.FTZ R85, R0.reuse, R117 ;  /* 0x0000007500557220 */ /* 0x040fe40000410000 */
[C---:B------:R-:W-:Y:S02]  /*19e90*/  FMUL.FTZ R74, R0.reuse, R88 ;  /* 0x00000058004a7220 */ /* 0x040fe40000410000 */
[C---:B------:R-:W-:Y:S01]  /*19ea0*/  FMUL.FTZ R75, R0.reuse, R89 ;  /* 0x00000059004b7220 */ /* 0x040fe20000410000 */
[----:B--2---:R-:W-:Y:S01]  /*19eb0*/  CS2R R2, SRZ ;  /* 0x0000000000027805 */ /* 0x004fe2000001ff00 */
[C---:B------:R-:W-:Y:S02]  /*19ec0*/  FMUL.FTZ R76, R0.reuse, R100 ;  /* 0x00000064004c7220 */ /* 0x040fe40000410000 */
[C---:B------:R-:W-:Y:S02]  /*19ed0*/  FMUL.FTZ R77, R0.reuse, R101 ;  /* 0x00000065004d7220 */ /* 0x040fe40000410000 */
[C---:B------:R-:W-:Y:S01]  /*19ee0*/  FMUL.FTZ R78, R0.reuse, R104 ;  /* 0x00000068004e7220 */ /* 0x040fe20000410000 */
[----:B------:R2:W3:Y:S01]  /*19ef0*/  @P2 MUFU.RCP R3, R4 ;  /* 0x0000000400032308 */ /* 0x0004e20000001000 */
[----:B------:R-:W-:-:S02]  /*19f00*/  FMUL.FTZ R79, R0, R105 ;  /* 0x00000069004f7220 */ /* 0x000fc40000410000 */
[C---:B------:R-:W-:Y:S02]  /*19f10*/  FMUL.FTZ R68, R0.reuse, R120 ;  /* 0x0000007800447220 */ /* 0x040fe40000410000 */
[C---:B------:R-:W-:Y:S02]  /*19f20*/  FMUL.FTZ R69, R0.reuse, R121 ;  /* 0x0000007900457220 */ /* 0x040fe40000410000 */
[C---:B------:R-:W-:Y:S01]  /*19f30*/  FMUL.FTZ R116, R0.reuse, R132 ;  /* 0x0000008400747220 */ /* 0x040fe20000410000 */
[----:B------:R-:W-:Y:S01]  /*19f40*/  @P1 MUFU.RCP R2, R5 ;  /* 0x0000000500021308 */ /* 0x000fe20000001000 */
[C---:B------:R-:W-:Y:S02]  /*19f50*/  FMUL.FTZ R117, R0.reuse, R133 ;  /* 0x0000008500757220 */ /* 0x040fe40000410000 */
[C---:B------:R-:W-:Y:S02]  /*19f60*/  FMUL.FTZ R86, R0.reuse, R136 ;  /* 0x0000008800567220 */ /* 0x040fe40000410000 */
[----:B------:R-:W-:-:S02]  /*19f70*/  FMUL.FTZ R87, R0, R137 ;  /* 0x0000008900577220 */ /* 0x000fc40000410000 */
[C---:B------:R-:W-:Y:S01]  /*19f80*/  FMUL.FTZ R64, R0.reuse, R148 ;  /* 0x0000009400407220 */ /* 0x040fe20000410000 */
[----:B--2---:R-:W-:Y:S01]  /*19f90*/  @P2 MOV R4, 0x3f317218 ;  /* 0x3f31721800042802 */ /* 0x004fe20000000f00 */
[----:B------:R-:W-:Y:S02]  /*19fa0*/  FMUL.FTZ R65, R0, R149 ;  /* 0x0000009500417220 */ /* 0x000fe40000410000 */
[----:B------:R-:W2:Y:S01]  /*19fb0*/  @P1 MUFU.LG2 R0, R5 ;  /* 0x0000000500001308 */ /* 0x000ea20000000c00 */
[----:B-1----:R-:W-:Y:S02]  /*19fc0*/  @P2 FMUL.FTZ R8, R7, 0.69314718246459960938 ;  /* 0x3f31721807082820 */ /* 0x002fe40000410000 */
[C---:B---3--:R-:W-:Y:S02]  /*19fd0*/  FMUL.FTZ R100, R3.reuse, R106 ;  /* 0x0000006a03647220 */ /* 0x048fe40000410000 */
[C---:B------:R-:W-:Y:S02]  /*19fe0*/  FMUL.FTZ R101, R3.reuse, R107 ;  /* 0x0000006b03657220 */ /* 0x040fe40000410000 */
[----:B------:R-:W-:-:S02]  /*19ff0*/  FMUL.FTZ R104, R3, R118 ;  /* 0x0000007603687220 */ /* 0x000fc40000410000 */
[C---:B------:R-:W-:Y:S02]  /*1a000*/  FMUL.FTZ R105, R3.reuse, R119 ;  /* 0x0000007703697220 */ /* 0x040fe40000410000 */
[C---:B------:R-:W-:Y:S02]  /*1a010*/  FMUL.FTZ R90, R3.reuse, R90 ;  /* 0x0000005a035a7220 */ /* 0x040fe40000410000 */
[C---:B------:R-:W-:Y:S02]  /*1a020*/  FMUL.FTZ R91, R3.reuse, R91 ;  /* 0x0000005b035b7220 */ /* 0x040fe40000410000 */
[C---:B------:R-:W-:Y:S02]  /*1a030*/  FMUL.FTZ R102, R3.reuse, R102 ;  /* 0x0000006603667220 */ /* 0x040fe40000410000 */
[----:B--2---:R-:W-:Y:S01]  /*1a040*/  @P1 FMUL.FTZ R7, R0, 0.69314718246459960938 ;  /* 0x3f31721800071820 */ /* 0x004fe20000410000 */
        /* <DEDUP_REMOVED lines=28> */
[----:B------:R-:W1:Y:S01]  /*1a210*/  @P0 MUFU.LG2 R2, R6 ;  /* 0x0000000600020308 */ /* 0x000e620000000c00 */
[----:B------:R-:W-:Y:S02]  /*1a220*/  @P3 FMUL.FTZ R5, R3, c[0x0][0x2d0] ;  /* 0x0000b40003053a20 */ /* 0x000fe40000410000 */
[----:B------:R-:W-:Y:S02]  /*1a230*/  @P1 FMUL.FTZ R3, R10, c[0x0][0x2d0] ;  /* 0x0000b4000a031a20 */ /* 0x000fe40000410000 */
[----:B------:R-:W-:Y:S02]  /*1a240*/  @P2 FMUL.FTZ R4, R4, c[0x0][0x2d0] ;  /* 0x0000b40004042a20 */ /* 0x000fe40000410000 */
[----:B------:R-:W-:Y:S01]  /*1a250*/  @P1 FFMA.FTZ R27, R3, R71, R7 ;  /* 0x00000047031b1223 */ /* 0x000fe20000010007 */
[----:B------:R-:W-:Y:S01]  /*1a260*/  @P0 MOV R3, 0x3f317218 ;  /* 0x3f31721800030802 */ /* 0x000fe20000000f00 */
[----:B------:R-:W-:Y:S01]  /*1a270*/  @P2 FFMA.FTZ R23, R4, R72, R8 ;  /* 0x0000004804172223 */ /* 0x000fe20000010008 */
[----:B------:R-:W-:Y:S01]  /*1a280*/  MOV R4, 0x1 ;  /* 0x0000000100047802 */ /* 0x000fe20000000f00 */
[----:B------:R-:W-:-:S02]  /*1a290*/  @P3 FMUL.FTZ R9, R9, 0.69314718246459960938 ;  /* 0x3f31721809093820 */ /* 0x000fc40000410000 */
[----:B------:R-:W-:Y:S02]  /*1a2a0*/  @P0 FMUL.FTZ R3, R3, c[0x0][0x2d0] ;  /* 0x0000b40003030a20 */ /* 0x000fe40000410000 */
[----:B------:R-:W-:Y:S02]  /*1a2b0*/  @P3 FFMA.FTZ R22, R5, R73, R9 ;  /* 0x0000004905163223 */ /* 0x000fe40000010009 */
[----:B-1----:R-:W-:Y:S02]  /*1a2c0*/  @P0 FMUL.FTZ R2, R2, 0.69314718246459960938 ;  /* 0x3f31721802020820 */ /* 0x002fe40000410000 */
[----:B------:R-:W-:Y:S02]  /*1a2d0*/  FMUL.FTZ R34, R0, R94 ;  /* 0x0000005e00227220 */ /* 0x000fe40000410000 */
[--C-:B------:R-:W-:Y:S01]  /*1a2e0*/  @P0 FFMA.FTZ R19, R3, R70, R2.reuse ;  /* 0x0000004603130223 */ /* 0x100fe20000010002 */
[----:B------:R-:W-:Y:S01]  /*1a2f0*/  PRMT R2, R4, 0x7610, R2 ;  /* 0x0000761004027816 */ /* 0x000fe20000000002 */
        /* <DEDUP_REMOVED lines=14> */
[----:B------:R-:W-:Y:S02]  /*1a3e0*/  FMUL.FTZ R31, R0, R147 ;  /* 0x00000093001f7220 */ /* 0x000fe40000410000 */
.L_x_1416:
        /* <DEDUP_REMOVED lines=19> */
.L_x_1490:
[----:B--2---:R-:W-:Y:S05]  /*1a520*/  BSYNC B0 ;  /* 0x0000000000007941 */ /* 0x004fea0003800000 */
.L_x_1489:
        /* <DEDUP_REMOVED lines=15> */
[CC--:B------:R-:W-:Y:S01]  /*1a620*/  LEA.HI R5, R4.reuse, R29.reuse, RZ, 0x2 ;  /* 0x0000001d04057211 */ /* 0x0c0fe200078f10ff */
[----:B------:R-:W2:Y:S01]  /*1a630*/  LDL.LU R14, [R1+0x4c] ;  /* 0x00004c00010e7983 */ /* 0x000ea20000300800 */
[----:B------:R-:W-:Y:S01]  /*1a640*/  LEA.HI R26, R4, R29, RZ, 0x5 ;  /* 0x0000001d041a7211 */ /* 0x000fe200078f28ff */
[----:B------:R-:W-:Y:S01]  /*1a650*/  WARPSYNC 0xffffffff ;  /* 0xffffffff00007948 */ /* 0x000fe20003800000 */
[--C-:B------:R-:W-:Y:S01]  /*1a660*/  SHF.R.S32.HI R3, RZ, 0x2, R5.reuse ;  /* 0x00000002ff037819 */ /* 0x100fe20000011405 */
[----:B------:R-:W-:Y:S01]  /*1a670*/  IMAD.MOV.U32 R11, RZ, RZ, -0x10 ;  /* 0xfffffff0ff0b7424 */ /* 0x000fe200078e00ff */
[----:B------:R-:W-:Y:S01]  /*1a680*/  SHF.R.S32.HI R2, RZ, 0x1f, R5 ;  /* 0x0000001fff027819 */ /* 0x000fe20000011405 */
[----:B------:R-:W-:Y:S01]  /*1a690*/  IMAD.MOV.U32 R8, RZ, RZ, 0x20 ;  /* 0x00000020ff087424 */ /* 0x000fe200078e00ff */
[----:B------:R-:W-:Y:S01]  /*1a6a0*/  LOP3.LUT R5, R5, 0xfffffffc, RZ, 0xc0, !PT ;  /* 0xfffffffc05057812 */ /* 0x000fe200078ec0ff */
[----:B------:R-:W-:Y:S01]  /*1a6b0*/  IMAD.MOV.U32 R13, RZ, RZ, c[0x0][0x388] ;  /* 0x0000e200ff0d7624 */ /* 0x000fe200078e00ff */
[----:B------:R-:W-:-:S02]  /*1a6c0*/  LEA.HI R2, R2, R3, RZ, 0x3 ;  /* 0x0000000302027211 */ /* 0x000fc400078f18ff */
        /* <DEDUP_REMOVED lines=30> */
[----:B---3--:R-:W-:Y:S01]  /*1a8b0*/  IMAD.MOV.U32 R6, RZ, RZ, 0x40 ;  /* 0x00000040ff067424 */ /* 0x008fe200078e00ff */
[----:B----4-:R-:W-:-:S02]  /*1a8c0*/  F2FP.BF16.PACK_AB R3, R35, R34 ;  /* 0x000000222303723e */ /* 0x010fc400000010ff */
[----:B------:R-:W-:-:S03]  /*1a8d0*/  F2FP.BF16.PACK_AB R5, R51, R50 ;  /* 0x000000323305723e */ /* 0x000fc600000010ff */
[----:B------:R1:W-:Y:S04]  /*1a8e0*/  STS [R2+0x2400], R3 ;  /* 0x0024000302007388 */ /* 0x0003e80000000800 */
[----:B------:R3:W-:Y:S04]  /*1a8f0*/  STS [R2+0x2000], R5 ;  /* 0x0020000502007388 */ /* 0x0007e80000000800 */
[----:B------:R4:W-:Y:S04]  /*1a900*/  STS [R4+0x2000], R7 ;  /* 0x0020000704007388 */ /* 0x0009e80000000800 */
[----:B------:R4:W-:Y:S01]  /*1a910*/  STS [R4+0x2400], R10 ;  /* 0x0024000a04007388 */ /* 0x0009e20000000800 */
[----:B-1----:R-:W-:-:S02]  /*1a920*/  SEL R3, R6, 0xffffffc0, !P2 ;  /* 0xffffffc006037807 */ /* 0x002fc40005000000 */
[----:B------:R-:W-:Y:S02]  /*1a930*/  SEL R6, R8, 0xffffffe0, !P0 ;  /* 0xffffffe008067807 */ /* 0x000fe40004000000 */
[----:B------:R-:W-:Y:S01]  /*1a940*/  F2FP.BF16.PACK_AB R8, R101, R100 ;  /* 0x000000646508723e */ /* 0x000fe200000010ff */
[C---:B------:R-:W-:Y:S01]  /*1a950*/  IMAD.IADD R3, R2.reuse, 0x1, R3 ;  /* 0x0000000102037824 */ /* 0x040fe200078e0203 */
[----:B------:R-:W-:Y:S01]  /*1a960*/  ISETP.NE.U32.AND P2, PT, RZ, c[0x0][0x500], PT ;  /* 0x00014000ff007a0c */ /* 0x000fe20003f45070 */
[--C-:B---3--:R-:W-:Y:S01]  /*1a970*/  IMAD.IADD R5, R2, 0x1, R6.reuse ;  /* 0x0000000102057824 */ /* 0x108fe200078e0206 */
[----:B----4-:R-:W-:Y:S01]  /*1a980*/  F2FP.BF16.PACK_AB R7, R85, R84 ;  /* 0x000000545507723e */ /* 0x010fe200000010ff */
[----:B------:R-:W-:Y:S01]  /*1a990*/  IMAD.IADD R2, R4, 0x1, R6 ;  /* 0x0000000104027824 */ /* 0x000fe200078e0206 */
[----:B------:R-:W-:Y:S02]  /*1a9a0*/  ISETP.NE.AND.EX P2, PT, RZ, c[0x0][0x504], PT, P2 ;  /* 0x00014100ff007a0c */ /* 0x000fe40003f45320 */
[----:B------:R-:W-:Y:S01]  /*1a9b0*/  F2FP.BF16.PACK_AB R4, R105, R104 ;  /* 0x000000686904723e */ /* 0x000fe200000010ff */
[----:B------:R1:W-:Y:S01]  /*1a9c0*/  STS [R5], R9 ;  /* 0x0000000905007388 */ /* 0x0003e20000000800 */
[----:B------:R-:W-:-:S03]  /*1a9d0*/  ISETP.NE.U32.AND P0, PT, RZ, c[0x0][0x508], PT ;  /* 0x00014200ff007a0c */ /* 0x000fc60003f05070 */
[----:B------:R3:W-:Y:S01]  /*1a9e0*/  STS [R5+0x400], R8 ;  /* 0x0004000805007388 */ /* 0x0007e20000000800 */
[----:B------:R-:W-:-:S03]  /*1a9f0*/  ISETP.NE.AND.EX P1, PT, RZ, c[0x0][0x50c], PT, P0 ;  /* 0x00014300ff007a0c */ /* 0x000fc60003f25300 */
[----:B------:R4:W-:Y:S04]  /*1aa00*/  STS [R2+0x400], R4 ;  /* 0x0004000402007388 */ /* 0x0009e80000000800 */
[----:B------:R4:W-:Y:S01]  /*1aa10*/  STS [R2], R7 ;  /* 0x0000000702007388 */ /* 0x0009e20000000800 */
[----:B-1----:R-:W-:Y:S02]  /*1aa20*/  F2FP.BF16.PACK_AB R9, R41, R40 ;  /* 0x000000282909723e */ /* 0x002fe400000010ff */
[----:B---3--:R-:W-:-:S03]  /*1aa30*/  F2FP.BF16.PACK_AB R8, R61, R60 ;  /* 0x0000003c3d08723e */ /* 0x008fc600000010ff */
[----:B------:R-:W-:Y:S01]  /*1aa40*/  STS [R5+0x2000], R9 ;  /* 0x0020000905007388 */ /* 0x000fe20000000800 */
[----:B----4-:R-:W-:-:S03]  /*1aa50*/  F2FP.BF16.PACK_AB R4, R59, R58 ;  /* 0x0000003a3b04723e */ /* 0x010fc600000010ff */
[----:B------:R1:W-:Y:S01]  /*1aa60*/  STS [R5+0x2400], R8 ;  /* 0x0024000805007388 */ /* 0x0003e20000000800 */
[----:B------:R-:W-:-:S03]  /*1aa70*/  F2FP.BF16.PACK_AB R7, R43, R42 ;  /* 0x0000002a2b07723e */ /* 0x000fc600000010ff */
[----:B------:R3:W-:Y:S04]  /*1aa80*/  STS [R2+0x2400], R4 ;  /* 0x0024000402007388 */ /* 0x0007e80000000800 */
[----:B------:R4:W-:Y:S01]  /*1aa90*/  STS [R2+0x2000], R7 ;  /* 0x0020000702007388 */ /* 0x0009e20000000800 */
[----:B-1----:R-:W-:Y:S02]  /*1aaa0*/  F2FP.BF16.PACK_AB R5, R69, R68 ;  /* 0x000000444505723e */ /* 0x002fe400000010ff */
[----:B------:R-:W-:Y:S02]  /*1aab0*/  F2FP.BF16.PACK_AB R8, R117, R116 ;  /* 0x000000747508723e */ /* 0x000fe400000010ff */
[----:B---3--:R-:W-:Y:S01]  /*1aac0*/  F2FP.BF16.PACK_AB R4, R119, R118 ;  /* 0x000000767704723e */ /* 0x008fe200000010ff */
[----:B------:R1:W-:Y:S01]  /*1aad0*/  STS [R3], R5 ;  /* 0x0000000503007388 */ /* 0x0003e20000000800 */
[----:B----4-:R-:W-:Y:S01]  /*1aae0*/  IMAD.IADD R2, R11, 0x1, R3 ;  /* 0x000000010b027824 */ /* 0x010fe200078e0203 */
[----:B------:R-:W-:-:S02]  /*1aaf0*/  F2FP.BF16.PACK_AB R7, R107, R106 ;  /* 0x0000006a6b07723e */ /* 0x000fc400000010ff */
[----:B------:R3:W-:Y:S04]  /*1ab00*/  STS [R3+0x400], R4 ;  /* 0x0004000403007388 */ /* 0x0007e80000000800 */
[----:B------:R-:W-:Y:S04]  /*1ab10*/  STS [R2], R8 ;  /* 0x0000000802007388 */ /* 0x000fe80000000800 */
[----:B------:R4:W-:Y:S01]  /*1ab20*/  STS [R2+0x400], R7 ;  /* 0x0004000702007388 */ /* 0x0009e20000000800 */
[----:B-1----:R-:W-:Y:S02]  /*1ab30*/  F2FP.BF16.PACK_AB R5, R57, R56 ;  /* 0x000000383905723e */ /* 0x002fe400000010ff */
[----:B---3--:R-:W-:-:S03]  /*1ab40*/  F2FP.BF16.PACK_AB R4, R55, R54 ;  /* 0x000000363704723e */ /* 0x008fc600000010ff */
[----:B------:R1:W-:Y:S04]  /*1ab50*/  STS [R3+0x2000], R5 ;  /* 0x0020000503007388 */ /* 0x0003e80000000800 */
[----:B------:R3:W-:Y:S01]  /*1ab60*/  STS [R3+0x2400], R4 ;  /* 0x0024000403007388 */ /* 0x0007e20000000800 */
[----:B----4-:R-:W-:-:S05]  /*1ab70*/  F2FP.BF16.PACK_AB R7, R53, R52 ;  /* 0x000000343507723e */ /* 0x010fca00000010ff */
[----:B------:R-:W-:Y:S01]  /*1ab80*/  STS [R2+0x2000], R7 ;  /* 0x0020000702007388 */ /* 0x000fe20000000800 */
[----:B-1----:R-:W-:Y:S02]  /*1ab90*/  F2FP.BF16.PACK_AB R5, R49, R48 ;  /* 0x000000303105723e */ /* 0x002fe400000010ff */
[----:B---3--:R-:W-:Y:S01]  /*1aba0*/  F2FP.BF16.PACK_AB R4, R87, R86 ;  /* 0x000000565704723e */ /* 0x008fe200000010ff */
[C---:B------:R-:W-:Y:S02]  /*1abb0*/  IMAD.IADD R3, R6.reuse, 0x1, R3 ;  /* 0x0000000106037824 */ /* 0x040fe400078e0203 */
[----:B------:R1:W-:Y:S01]  /*1abc0*/  STS [R2+0x2400], R5 ;  /* 0x0024000502007388 */ /* 0x0003e20000000800 */
[----:B------:R-:W-:Y:S02]  /*1abd0*/  IMAD.IADD R6, R6, 0x1, R2 ;  /* 0x0000000106067824 */ /* 0x000fe400078e0202 */
[----:B------:R-:W-:Y:S01]  /*1abe0*/  IMAD.IADD R8, R11, 0x1, R3 ;  /* 0x000000010b087824 */ /* 0x000fe200078e0203 */
[----:B------:R3:W-:Y:S01]  /*1abf0*/  STS [R3], R4 ;  /* 0x0000000403007388 */ /* 0x0007e20000000800 */
[----:B-1----:R-:W-:-:S02]  /*1ac00*/  F2FP.BF16.PACK_AB R2, R65, R64 ;  /* 0x000000404102723e */ /* 0x002fc400000010ff */
[----:B------:R-:W-:Y:S02]  /*1ac10*/  F2FP.BF16.PACK_AB R5, R67, R66 ;  /* 0x000000424305723e */ /* 0x000fe400000010ff */
[----:B---3--:R-:W-:-:S05]  /*1ac20*/  F2FP.BF16.PACK_AB R4, R89, R88 ;  /* 0x000000585904723e */ /* 0x008fca00000010ff */
[----:B------:R1:W-:Y:S04]  /*1ac30*/  STS [R3+0x400], R4 ;  /* 0x0004000403007388 */ /* 0x0003e80000000800 */
[----:B------:R3:W-:Y:S04]  /*1ac40*/  STS [R6], R2 ;  /* 0x0000000206007388 */ /* 0x0007e80000000800 */
[----:B------:R4:W-:Y:S01]  /*1ac50*/  STS [R8+0x400], R5 ;  /* 0x0004000508007388 */ /* 0x0009e20000000800 */
[----:B-1----:R-:W-:Y:S02]  /*1ac60*/  F2FP.BF16.PACK_AB R4, R47, R46 ;  /* 0x0000002e2f04723e */ /* 0x002fe400000010ff */
[----:B---3--:R-:W-:-:S03]  /*1ac70*/  F2FP.BF16.PACK_AB R2, R37, R36 ;  /* 0x000000242502723e */ /* 0x008fc600000010ff */
[----:B------:R1:W-:Y:S01]  /*1ac80*/  STS [R3+0x2000], R4 ;  /* 0x0020000403007388 */ /* 0x0003e20000000800 */
[----:B----4-:R-:W-:-:S03]  /*1ac90*/  F2FP.BF16.PACK_AB R5, R33, R32 ;  /* 0x000000202105723e */ /* 0x010fc600000010ff */
[----:B------:R3:W-:Y:S04]  /*1aca0*/  STS [R3+0x2400], R2 ;  /* 0x0024000203007388 */ /* 0x0007e80000000800 */
[----:B------:R4:W-:Y:S01]  /*1acb0*/  STS [R6+0x2000], R5 ;  /* 0x0020000506007388 */ /* 0x0009e20000000800 */
[----:B-1----:R-:W-:Y:S02]  /*1acc0*/  @P1 LEA R4, P0, R72, c[0x0][0x508], 0x2 ;  /* 0x0001420048041a11 */ /* 0x002fe400078010ff */
[----:B---3--:R-:W-:Y:S01]  /*1acd0*/  F2FP.BF16.PACK_AB R2, R31, R30 ;  /* 0x0000001e1f02723e */ /* 0x008fe200000010ff */
[----:B------:R-:W-:Y:S02]  /*1ace0*/  IMAD.MOV.U32 R3, RZ, RZ, RZ ;  /* 0x000000ffff037224 */ /* 0x000fe400078e00ff */
[----:B----4-:R-:W-:-:S02]  /*1acf0*/  IMAD.MOV.U32 R6, RZ, RZ, 0x4 ;  /* 0x00000004ff067424 */ /* 0x010fc400078e00ff */
[----:B------:R1:W-:Y:S01]  /*1ad00*/  STS [R8+0x2400], R2 ;  /* 0x0024000208007388 */ /* 0x0003e20000000800 */
[C---:B------:R-:W-:Y:S01]  /*1ad10*/  @P1 LEA.HI.X R5, R72.reuse, c[0x0][0x50c], R12, 0x2, P0 ;  /* 0x0001430048051a11 */ /* 0x040fe200000f140c */
[----:B------:R-:W-:Y:S02]  /*1ad20*/  IMAD.WIDE R6, R72, R6, c[0x0][0x500] ;  /* 0x0001400048067625 */ /* 0x000fe400078e0206 */
[----:B------:R-:W-:Y:S06]  /*1ad30*/  BAR.SYNC.DEFER_BLOCKING 0x1, 0x80 ;  /* 0x0042000000007b1d */ /* 0x000fec0000010000 */
[----:B------:R1:W5:Y:S01]  /*1ad40*/  @P2 LDG.E R3, [R6.64] ;  /* 0x0000000806032981 */ /* 0x000362000c1e1900 */
[----:B--2---:R-:W-:-:S03]  /*1ad50*/  ISETP.NE.AND P0, PT, R14, RZ, PT ;  /* 0x000000ff0e00720c */ /* 0x004fc60003f05270 */
[----:B------:R2:W5:Y:S02]  /*1ad60*/  @P1 LDG.E R13, [R4.64] ;  /* 0x00000008040d1981 */ /* 0x000564000c1e1900 */
[----:B--2---:R-:W-:Y:S01]  /*1ad70*/  SEL R4, R14, c[0x0][0x3d4], P0 ;  /* 0x0000f5000e047a07 */ /* 0x004fe20000000000 */
[----:B------:R-:W-:Y:S05]  /*1ad80*/  @P1 BRA `(.L_x_1493) ;  /* 0x0000004000001947 */ /* 0x000fea0003800000 */
[----:B-1----:R-:W-:Y:S05]  /*1ad90*/  @!P2 BRA `(.L_x_1493) ;  /* 0x000000300000a947 */ /* 0x002fea0003800000 */
[----:B------:R1:W2:Y:S04]  /*1ada0*/  LDG.E R2, [R6.64] ;  /* 0x0000000806027981 */ /* 0x0002a8000c1e1900 */
[----:B-1----:R-:W2:Y:S02]  /*1adb0*/  LDG.E R6, [R6.64+0x4] ;  /* 0x0000040806067981 */ /* 0x002ea4000c1e1900 */
[----:B--2--5:R-:W-:Y:S02]  /*1adc0*/  IADD3 R13, -R2, R6, RZ ;  /* 0x00000006020d7210 */ /* 0x024fe40007ffe1ff */
.L_x_1493:
[----:B-1----:R-:W2:Y:S04]  /*1add0*/  LDL R5, [R1+0x60] ;  /* 0x0000600001057983 */ /* 0x002ea80000100800 */
[----:B------:R-:W2:Y:S04]  /*1ade0*/  LDL R71, [R1+0x44] ;  /* 0x0000440001477983 */ /* 0x000ea80000100800 */
[----:B------:R-:W3:Y:S04]  /*1adf0*/  LDL R28, [R1+0x5c] ;  /* 0x00005c00011c7983 */ /* 0x000ee80000100800 */
[----:B------:R-:W4:Y:S01]  /*1ae00*/  LDL R18, [R1+0x50] ;  /* 0x0000500001127983 */ /* 0x000f220000100800 */
[----:B------:R-:W-:Y:S01]  /*1ae10*/  IMAD.MOV.U32 R6, RZ, RZ, 0x368 ;  /* 0x00000368ff067424 */ /* 0x000fe200078e00ff */
[----:B------:R-:W-:-:S04]  /*1ae20*/  ISETP.GT.AND P2, PT, R4, 0x1, PT ;  /* 0x000000010400780c */ /* 0x000fc80003f44270 */
[----:B------:R-:W-:-:S04]  /*1ae30*/  SEL R6, R6, 0x328, P2 ;  /* 0x0000032806067807 */ /* 0x000fc80001000000 */
[----:B------:R-:W1:Y:S08]  /*1ae40*/  LDC.64 R8, c[0x0][R6+0x170] ;  /* 0x00005c0006087b82 */ /* 0x000e700000000a00 */
[----:B------:R-:W3:Y:S08]  /*1ae50*/  LDC.64 R14, c[0x0][R6+0x168] ;  /* 0x00005a00060e7b82 */ /* 0x000ef00000000a00 */
[----:B------:R1:W2:Y:S08]  /*1ae60*/  LDC.64 R16, c[0x0][R6+0x178] ;  /* 0x00005e0006107b82 */ /* 0x0002b00000000a00 */
[----:B------:R1:W2:Y:S01]  /*1ae70*/  LDC.64 R20, c[0x0][R6+0x160] ;  /* 0x0000580006147b82 */ /* 0x0002a20000000a00 */
[----:B------:R-:W-:Y:S01]  /*1ae80*/  ISETP.NE.U32.AND P0, PT, RZ, c[0x0][0x500], PT ;  /* 0x00014000ff007a0c */ /* 0x000fe20003f05070 */
[----:B------:R-:W-:-:S03]  /*1ae90*/  IMAD.MOV.U32 R2, RZ, RZ, c[0x0][0x4e8] ;  /* 0x00013a00ff027624 */ /* 0x000fc600078e00ff */
[----:B------:R-:W-:Y:S02]  /*1aea0*/  ISETP.NE.AND.EX P0, PT, RZ, c[0x0][0x504], PT, P0 ;  /* 0x00014100ff007a0c */ /* 0x000fe40003f05300 */
[----:B------:R-:W-:Y:S02]  /*1aeb0*/  ISETP.NE.AND P5, PT, R2, 0x1, PT ;  /* 0x000000010200780c */ /* 0x000fe40003fa5270 */
[----:B------:R-:W-:-:S05]  /*1aec0*/  SEL R2, R72, RZ, !P0 ;  /* 0x000000ff48027207 */ /* 0x000fca0004000000 */
[----:B-1----:R-:W-:Y:S02]  /*1aed0*/  IMAD R4, R9, R2, RZ ;  /* 0x0000000209047224 */ /* 0x002fe400078e02ff */
[----:B--2---:R-:W-:Y:S01]  /*1aee0*/  IMAD.IADD R7, R5, 0x1, R71 ;  /* 0x0000000105077824 */ /* 0x004fe200078e0247 */
[----:B------:R-:W-:-:S05]  /*1aef0*/  SEL R5, R12, RZ, !P0 ;  /* 0x000000ff0c057207 */ /* 0x000fca0004000000 */
[----:B------:R-:W-:Y:S02]  /*1af00*/  IMAD R12, R8, R5, R4 ;  /* 0x00000005080c7224 */ /* 0x000fe400078e0204 */
[----:B------:R-:W-:-:S04]  /*1af10*/  @P5 IMAD.HI.U32 R5, R7, c[0x0][0x4ec], RZ ;  /* 0x00013b0007055a27 */ /* 0x000fc800078e00ff */
[----:B------:R-:W-:-:S04]  /*1af20*/  IMAD.WIDE.U32 R8, R8, R2, RZ ;  /* 0x0000000208087225 */ /* 0x000fc800078e00ff */
[----:B---3--:R-:W-:-:S04]  /*1af30*/  IMAD.WIDE.U32 R10, R14, R28, RZ ;  /* 0x0000001c0e0a7225 */ /* 0x008fc800078e00ff */
[----:B------:R-:W-:Y:S01]  /*1af40*/  IMAD.MOV.U32 R4, RZ, RZ, R7 ;  /* 0x000000ffff047224 */ /* 0x000fe200078e0007 */
[----:B------:R-:W-:Y:S01]  /*1af50*/  @P5 SHF.R.U32.HI R4, RZ, c[0x0][0x4f0], R5 ;  /* 0x00013c00ff045a19 */ /* 0x000fe20000011605 */
[----:B------:R-:W-:Y:S01]  /*1af60*/  IMAD R6, R15, R28, RZ ;  /* 0x0000001c0f067224 */ /* 0x000fe200078e02ff */
[----:B----4-:R-:W-:Y:S02]  /*1af70*/  SEL R5, R18, RZ, P2 ;  /* 0x000000ff12057207 */ /* 0x010fe40001000000 */
[--C-:B-----5:R-:W-:Y:S01]  /*1af80*/  IADD3 R14, P1, P0, R8, R10, R3.reuse ;  /* 0x0000000a080e7210 */ /* 0x120fe2000783e003 */
[----:B------:R-:W-:Y:S01]  /*1af90*/  IMAD.IADD R10, R11, 0x1, R6 ;  /* 0x000000010b0a7824 */ /* 0x000fe200078e0206 */
[----:B------:R-:W-:Y:S01]  /*1afa0*/  SHF.R.S32.HI R18, RZ, 0x1f, R3 ;  /* 0x0000001fff127819 */ /* 0x000fe20000011403 */
[----:B------:R-:W-:Y:S02]  /*1afb0*/  IMAD.IADD R12, R9, 0x1, R12 ;  /* 0x00000001090c7824 */ /* 0x000fe400078e020c */
[----:B------:R-:W-:-:S02]  /*1afc0*/  IMAD.MOV R6, RZ, RZ, -R4 ;  /* 0x000000ffff067224 */ /* 0x000fc400078e0a04 */
        /* <DEDUP_REMOVED lines=9> */
[----:B------:R-:W-:-:S03]  /*1b060*/  IADD3.X R9, R6, R12, R11, P1, P0 ;  /* 0x0000000c06097210 */ /* 0x000fc60000fe040b */
[C---:B------:R-:W-:Y:S02]  /*1b070*/  IMAD R11, R20.reuse, R10, R4 ;  /* 0x0000000a140b7224 */ /* 0x040fe400078e0204 */
[----:B------:R-:W-:Y:S02]  /*1b080*/  IMAD.WIDE.U32 R4, R20, R5, R8 ;  /* 0x0000000514047225 */ /* 0x000fe400078e0008 */
[----:B------:R-:W2:Y:S01]  /*1b090*/  LDL.LU R20, [R1+0x24] ;  /* 0x0000240001147983 */ /* 0x000ea20000300800 */
[----:B------:R-:W-:Y:S02]  /*1b0a0*/  LOP3.LUT R12, R26, 0xffffffe0, RZ, 0xc0, !PT ;  /* 0xffffffe01a0c7812 */ /* 0x000fe400078ec0ff */
        /* <DEDUP_REMOVED lines=15> */
[----:B------:R-:W-:Y:S02]  /*1b1a0*/  SHFL.IDX PT, R16, R6, RZ, 0x1c1f ;  /* 0x001c1fff06107589 */ /* 0x000fe400000e0000 */
[----:B------:R-:W-:Y:S02]  /*1b1b0*/  IMAD R9, R10, 0x10, R9 ;  /* 0x000000100a097824 */ /* 0x000fe400078e0209 */
[----:B------:R-:W1:Y:S01]  /*1b1c0*/  SHFL.IDX PT, R17, R5, RZ, 0x1c1f ;  /* 0x001c1fff05117589 */ /* 0x000e6200000e0000 */
[----:B------:R-:W-:-:S03]  /*1b1d0*/  IMAD R4, R13, c[0x0][0x4e8], RZ ;  /* 0x00013a000d047a24 */ /* 0x000fc600078e02ff */
[----:B------:R-:W-:Y:S04]  /*1b1e0*/  SHFL.IDX PT, R14, R6, 0x1, 0x1c1f ;  /* 0x003c1f00060e7f89 */ /* 0x000fe800000e0000 */
[----:B------:R-:W3:Y:S04]  /*1b1f0*/  SHFL.IDX PT, R15, R5, 0x1, 0x1c1f ;  /* 0x003c1f00050f7f89 */ /* 0x000ee800000e0000 */
[----:B------:R-:W-:Y:S04]  /*1b200*/  SHFL.IDX PT, R13, R5, 0x2, 0x1c1f ;  /* 0x005c1f00050d7f89 */ /* 0x000fe800000e0000 */
[----:B------:R4:W-:Y:S01]  /*1b210*/  SHFL.IDX PT, R11, R5, 0x3, 0x1c1f ;  /* 0x007c1f00050b7f89 */ /* 0x0009e200000e0000 */
[----:B------:R-:W-:-:S03]  /*1b220*/  LOP3.LUT P0, RZ, R8, 0x3, RZ, 0xc0, !PT ;  /* 0x0000000308ff7812 */ /* 0x000fc6000780c0ff */
[----:B------:R-:W1:Y:S01]  /*1b230*/  SHFL.IDX PT, R12, R6, 0x2, 0x1c1f ;  /* 0x005c1f00060c7f89 */ /* 0x000e6200000e0000 */
[----:B----4-:R-:W-:-:S05]  /*1b240*/  IMAD.IADD R5, R9, 0x1, R71 ;  /* 0x0000000109057824 */ /* 0x010fca00078e0247 */
        /* <DEDUP_REMOVED lines=62> */
.L_x_1575:
[----:B------:R-:W-:Y:S05]  /*1b630*/  BRA.DIV ~URZ, `(.L_x_1496) ;  /* 0x00003bb27f007947 */ /* 0x000fea000b800000 */
[----:B------:R4:W2:Y:S02]  /*1b640*/  SHFL.IDX PT, R2, R7, RZ, 0x181f ;  /* 0x00181fff07027589 */ /* 0x0008a400000e0000 */
.L_x_1576:
        /* <DEDUP_REMOVED lines=8> */
.L_x_1577:
[----:B------:R-:W-:-:S04]  /*1b6d0*/  IADD3 R3, R5, 0x10, RZ ;  /* 0x0000001005037810 */ /* 0x000fc80007ffe0ff */
[----:B------:R-:W-:-:S13]  /*1b6e0*/  ISETP.GE.OR P0, PT, R3, R4, P2 ;  /* 0x000000040300720c */ /* 0x000fda0001706670 */
[----:B--2---:R-:W-:-:S04]  /*1b6f0*/  @!P0 LEA R2, P1, R0, R2, 0x1 ;  /* 0x0000000200028211 */ /* 0x004fc800078208ff */
[----:B------:R-:W-:-:S05]  /*1b700*/  @!P0 LEA.HI.X R3, R0, R8, R70, 0x1, P1 ;  /* 0x0000000800038211 */ /* 0x000fca00008f0c46 */
[----:B------:R2:W-:Y:S01]  /*1b710*/  @!P0 ST.E.128 [R2.64], R16 ;  /* 0x0000001002008985 */ /* 0x0005e2000c101d08 */
[----:B------:R-:W-:Y:S05]  /*1b720*/  BRA.DIV ~URZ, `(.L_x_1498) ;  /* 0x00003c027f007947 */ /* 0x000fea000b800000 */
[----:B------:R2:W3:Y:S02]  /*1b730*/  SHFL.IDX PT, R8, R6, 0x2, 0x181f ;  /* 0x00581f0006087f89 */ /* 0x0004e400000e0000 */
.L_x_1578:
[----:B------:R-:W-:Y:S05]  /*1b740*/  BRA.DIV ~URZ, `(.L_x_1499) ;  /* 0x00003c527f007947 */ /* 0x000fea000b800000 */
[----:B--2---:R2:W4:Y:S02]  /*1b750*/  SHFL.IDX PT, R2, R7, 0x2, 0x181f ;  /* 0x00581f0007027f89 */ /* 0x00452400000e0000 */
.L_x_1579:
        /* <DEDUP_REMOVED lines=8> */
.L_x_1580:
[----:B------:R-:W-:-:S04]  /*1b7e0*/  IADD3 R3, R5, 0x30, RZ ;  /* 0x0000003005037810 */ /* 0x000fc80007ffe0ff */
[----:B------:R-:W-:-:S13]  /*1b7f0*/  ISETP.GE.OR P0, PT, R3, R4, P2 ;  /* 0x000000040300720c */ /* 0x000fda0001706670 */
[----:B---3--:R-:W-:-:S04]  /*1b800*/  @!P0 LEA R2, P1, R0, R2, 0x1 ;  /* 0x0000000200028211 */ /* 0x008fc800078208ff */
[----:B--2---:R-:W-:-:S05]  /*1b810*/  @!P0 LEA.HI.X R3, R0, R8, R70, 0x1, P1 ;  /* 0x0000000800038211 */ /* 0x004fca00008f0c46 */
[----:B-1----:R1:W-:Y:S01]  /*1b820*/  @!P0 ST.E.128 [R2.64], R24 ;  /* 0x0000001802008985 */ /* 0x0023e2000c101d08 */
[----:B------:R-:W-:Y:S05]  /*1b830*/  BRA.DIV ~URZ, `(.L_x_1501) ;  /* 0x00003ca27f007947 */ /* 0x000fea000b800000 */
[----:B------:R2:W3:Y:S02]  /*1b840*/  SHFL.IDX PT, R8, R6, 0x4, 0x181f ;  /* 0x00981f0006087f89 */ /* 0x0004e400000e0000 */
.L_x_1581:
[----:B------:R-:W-:Y:S05]  /*1b850*/  BRA.DIV ~URZ, `(.L_x_1502) ;  /* 0x00003cf27f007947 */ /* 0x000fea000b800000 */
[----:B-1----:R1:W2:Y:S02]  /*1b860*/  SHFL.IDX PT, R2, R7, 0x4, 0x181f ;  /* 0x00981f0007027f89 */ /* 0x0022a400000e0000 */
.L_x_1582:
        /* <DEDUP_REMOVED lines=8> */
.L_x_1583:
[----:B------:R-:W-:-:S04]  /*1b8f0*/  IADD3 R3, R5, 0x50, RZ ;  /* 0x0000005005037810 */ /* 0x000fc80007ffe0ff */
[----:B------:R-:W-:-:S13]  /*1b900*/  ISETP.GE.OR P0, PT, R3, R4, P2 ;  /* 0x000000040300720c */ /* 0x000fda0001706670 */
[----:B--2---:R-:W-:-:S04]  /*1b910*/  @!P0 LEA R2, P1, R0, R2, 0x1 ;  /* 0x0000000200028211 */ /* 0x004fc800078208ff */
[----:B-1----:R-:W-:-:S05]  /*1b920*/  @!P0 LEA.HI.X R3, R0, R8, R70, 0x1, P1 ;  /* 0x0000000800038211 */ /* 0x002fca00008f0c46 */
[----:B------:R1:W-:Y:S01]  /*1b930*/  @!P0 ST.E.128 [R2.64], R32 ;  /* 0x0000002002008985 */ /* 0x0003e2000c101d08 */
[----:B------:R-:W-:Y:S05]  /*1b940*/  BRA.DIV ~URZ, `(.L_x_1504) ;  /* 0x00003d427f007947 */ /* 0x000fea000b800000 */
[----:B------:R2:W1:Y:S02]  /*1b950*/  SHFL.IDX PT, R8, R6, 0x6, 0x181f ;  /* 0x00d81f0006087f89 */ /* 0x00046400000e0000 */
.L_x_1584:
[----:B------:R-:W-:Y:S05]  /*1b960*/  BRA.DIV ~URZ, `(.L_x_1505) ;  /* 0x00003d927f007947 */ /* 0x000fea000b800000 */
[----:B-1----:R1:W2:Y:S02]  /*1b970*/  SHFL.IDX PT, R2, R7, 0x6, 0x181f ;  /* 0x00d81f0007027f89 */ /* 0x0022a400000e0000 */
.L_x_1585:
        /* <DEDUP_REMOVED lines=8> */
.L_x_1586:
[----:B------:R-:W-:-:S04]  /*1ba00*/  IADD3 R2, R5, 0x70, RZ ;  /* 0x0000007005027810 */ /* 0x000fc80007ffe0ff */
[----:B------:R-:W-:-:S13]  /*1ba10*/  ISETP.GE.OR P0, PT, R2, R4, P2 ;  /* 0x000000040200720c */ /* 0x000fda0001706670 */
[----:B------:R-:W-:Y:S05]  /*1ba20*/  @P0 BRA `(.L_x_1507) ;  /* 0x000018e000000947 */ /* 0x000fea0003800000 */
[----:B----4-:R-:W-:-:S04]  /*1ba30*/  LEA R2, P0, R0, R3, 0x1 ;  /* 0x0000000300027211 */ /* 0x010fc800078008ff */
[----:B---3--:R-:W-:-:S05]  /*1ba40*/  LEA.HI.X R3, R0, R6, R70, 0x1, P0 ;  /* 0x0000000600037211 */ /* 0x008fca00000f0c46 */
[----:B------:R3:W-:Y:S01]  /*1ba50*/  ST.E.128 [R2.64], R40 ;  /* 0x0000002802007985 */ /* 0x0007e2000c101d08 */
[----:B------:R-:W-:Y:S05]  /*1ba60*/  BRA `(.L_x_1507) ;  /* 0x000018a000007947 */ /* 0x000fea0003800000 */
.L_x_1494:
        /* <DEDUP_REMOVED lines=34> */
.L_x_1587:
[----:B------:R-:W-:Y:S05]  /*1bc90*/  BRA.DIV ~URZ, `(.L_x_1509) ;  /* 0x00003c127f007947 */ /* 0x000fea000b800000 */
[----:B------:R3:W4:Y:S02]  /*1bca0*/  SHFL.IDX PT, R2, R19, RZ, 0x1c1f ;  /* 0x001c1fff13027589 */ /* 0x00072400000e0000 */
.L_x_1588:
        /* <DEDUP_REMOVED lines=50> */
.L_x_1511:
[----:B------:R-:W-:Y:S05]  /*1bfd0*/  BSYNC B0 ;  /* 0x0000000000007941 */ /* 0x000fea0003800000 */
.L_x_1510:
[----:B------:R-:W-:Y:S05]  /*1bfe0*/  BRA.DIV ~URZ, `(.L_x_1512) ;  /* 0x000039327f007947 */ /* 0x000fea000b800000 */
[----:B--2---:R2:W1:Y:S04]  /*1bff0*/  SHFL.IDX PT, R12, R13, 0x1, 0x1c1f ;  /* 0x003c1f000d0c7f89 */ /* 0x00446800000e0000 */
[----:B----4-:R2:W4:Y:S02]  /*1c000*/  SHFL.IDX PT, R2, R19, 0x1, 0x1c1f ;  /* 0x003c1f0013027f89 */ /* 0x01052400000e0000 */
.L_x_1589:
        /* <DEDUP_REMOVED lines=35> */
.L_x_1514:
[----:B------:R-:W-:Y:S05]  /*1c240*/  BSYNC B0 ;  /* 0x0000000000007941 */ /* 0x000fea0003800000 */
.L_x_1513:
[----:B------:R-:W-:Y:S05]  /*1c250*/  BRA.DIV ~URZ, `(.L_x_1515) ;  /* 0x000037927f007947 */ /* 0x000fea000b800000 */
[----:B-1----:R1:W2:Y:S02]  /*1c260*/  SHFL.IDX PT, R12, R13, 0x2, 0x1c1f ;  /* 0x005c1f000d0c7f89 */ /* 0x0022a400000e0000 */
.L_x_1590:
[----:B------:R-:W-:Y:S05]  /*1c270*/  BRA.DIV ~URZ, `(.L_x_1516) ;  /* 0x000037e27f007947 */ /* 0x000fea000b800000 */
[----:B----4-:R4:W1:Y:S02]  /*1c280*/  SHFL.IDX PT, R2, R19, 0x2, 0x1c1f ;  /* 0x005c1f0013027f89 */ /* 0x01086400000e0000 */
.L_x_1591:
        /* <DEDUP_REMOVED lines=23> */
[C---:B--2---:R-:W-:Y:S02]  /*1c400*/  @!P5 LEA R10, P6, R7.reuse, R2, 0x2 ;  /* 0x00000002070ad211 */ /* 0x044fe400078c10ff */
        /* <DEDUP_REMOVED lines=13> */
.L_x_1518:
[----:B------:R-:W-:Y:S05]  /*1c4e0*/  BSYNC B0 ;  /* 0x0000000000007941 */ /* 0x000fea0003800000 */
.L_x_1517:
[----:B------:R-:W-:Y:S05]  /*1c4f0*/  BRA.DIV ~URZ, `(.L_x_1519) ;  /* 0x000035d27f007947 */ /* 0x000fea000b800000 */
[----:B--2---:R2:W3:Y:S04]  /*1c500*/  SHFL.IDX PT, R12, R13, 0x3, 0x1c1f ;  /* 0x007c1f000d0c7f89 */ /* 0x0044e800000e0000 */
[----:B-1----:R2:W1:Y:S02]  /*1c510*/  SHFL.IDX PT, R2, R19, 0x3, 0x1c1f ;  /* 0x007c1f0013027f89 */ /* 0x00246400000e0000 */
.L_x_1592:
[----:B------:R-:W5:Y:S02]  /*1c520*/  LDL R3, [R1+0x24] ;  /* 0x0000240001037983 */ /* 0x000f640000100800 */
[----:B-----5:R-:W-:-:S13]  /*1c530*/  LOP3.LUT P0, RZ, R3, 0x2, RZ, 0xc0, !PT ;  /* 0x0000000203ff7812 */ /* 0x020fda000780c0ff */
[----:B------:R-:W-:Y:S05]  /*1c540*/  @P0 BRA `(.L_x_1507) ;  /* 0x00000dc000000947 */ /* 0x000fea0003800000 */
[----:B------:R-:W5:Y:S01]  /*1c550*/  LDL R3, [R1+0x40] ;  /* 0x0000400001037983 */ /* 0x000f620000100800 */
        /* <DEDUP_REMOVED lines=11> */
[-C--:B------:R-:W-:Y:S02]  /*1c610*/  @!P5 LEA R18, P0, R5, R2.reuse, 0x2 ;  /* 0x000000020512d211 */ /* 0x080fe400078010ff */
[----:B------:R-:W-:Y:S02]  /*1c620*/  @!P3 LEA R14, P6, R7, R2, 0x2 ;  /* 0x00000002070eb211 */ /* 0x000fe400078c10ff */
[----:B--2-4-:R-:W-:-:S02]  /*1c630*/  @!P5 LEA.HI.X R19, R5, R12, R20, 0x2, P0 ;  /* 0x0000000c0513d211 */ /* 0x014fc400000f1414 */
[----:B------:R-:W-:Y:S02]  /*1c640*/  ISETP.NE.AND P0, PT, R3, RZ, PT ;  /* 0x000000ff0300720c */ /* 0x000fe40003f05270 */
[-C--:B------:R-:W-:Y:S01]  /*1c650*/  @!P3 LEA.HI.X R15, R7, R12.reuse, R22, 0x2, P6 ;  /* 0x0000000c070fb211 */ /* 0x080fe200030f1416 */
        /* <DEDUP_REMOVED lines=20> */
.L_x_1492:
        /* <DEDUP_REMOVED lines=21> */
.L_x_1520:
        /* <DEDUP_REMOVED lines=57> */
.L_x_1522:
[----:B------:R-:W-:Y:S05]  /*1cc80*/  BSYNC B0 ;  /* 0x0000000000007941 */ /* 0x000fea0003800000 */
.L_x_1521:
        /* <DEDUP_REMOVED lines=38> */
.L_x_1593:
[----:B------:R-:W-:Y:S05]  /*1cef0*/  BRA.DIV ~URZ, `(.L_x_1524) ;  /* 0x00002d127f007947 */ /* 0x000fea000b800000 */
[----:B------:R3:W4:Y:S02]  /*1cf00*/  SHFL.IDX PT, R2, R7, RZ, 0x181f ;  /* 0x00181fff07027589 */ /* 0x00072400000e0000 */
.L_x_1594:
        /* <DEDUP_REMOVED lines=8> */
.L_x_1595:
[----:B------:R-:W-:-:S04]  /*1cf90*/  IADD3 R3, R4, 0x10, RZ ;  /* 0x0000001004037810 */ /* 0x000fc80007ffe0ff */
[----:B------:R-:W-:-:S13]  /*1cfa0*/  ISETP.GE.OR P0, PT, R3, R5, P2 ;  /* 0x000000050300720c */ /* 0x000fda0001706670 */
[----:B--2---:R-:W-:-:S04]  /*1cfb0*/  @!P0 LEA R2, P1, R0, R2, 0x1 ;  /* 0x0000000200028211 */ /* 0x004fc800078208ff */
[----:B-1----:R-:W-:-:S05]  /*1cfc0*/  @!P0 LEA.HI.X R3, R0, R8, R70, 0x1, P1 ;  /* 0x0000000800038211 */ /* 0x002fca00008f0c46 */
[----:B------:R1:W-:Y:S01]  /*1cfd0*/  @!P0 ST.E.128 [R2.64], RZ ;  /* 0x000000ff02008985 */ /* 0x0003e2000c101d08 */
[----:B------:R-:W-:Y:S05]  /*1cfe0*/  BRA.DIV ~URZ, `(.L_x_1526) ;  /* 0x00002d627f007947 */ /* 0x000fea000b800000 */
[----:B------:R2:W1:Y:S02]  /*1cff0*/  SHFL.IDX PT, R8, R6, 0x2, 0x181f ;  /* 0x00581f0006087f89 */ /* 0x00046400000e0000 */
.L_x_1596:
[----:B------:R-:W-:Y:S05]  /*1d000*/  BRA.DIV ~URZ, `(.L_x_1527) ;  /* 0x00002db27f007947 */ /* 0x000fea000b800000 */
[----:B-1----:R1:W2:Y:S02]  /*1d010*/  SHFL.IDX PT, R2, R7, 0x2, 0x181f ;  /* 0x00581f0007027f89 */ /* 0x0022a400000e0000 */
.L_x_1597:
        /* <DEDUP_REMOVED lines=8> */
.L_x_1598:
[----:B------:R-:W-:-:S04]  /*1d0a0*/  IADD3 R3, R4, 0x30, RZ ;  /* 0x0000003004037810 */ /* 0x000fc80007ffe0ff */
[----:B------:R-:W-:-:S13]  /*1d0b0*/  ISETP.GE.OR P0, PT, R3, R5, P2 ;  /* 0x000000050300720c */ /* 0x000fda0001706670 */
[----:B--2---:R-:W-:-:S04]  /*1d0c0*/  @!P0 LEA R2, P1, R0, R2, 0x1 ;  /* 0x0000000200028211 */ /* 0x004fc800078208ff */
[----:B------:R-:W-:-:S05]  /*1d0d0*/  @!P0 LEA.HI.X R3, R0, R8, R70, 0x1, P1 ;  /* 0x0000000800038211 */ /* 0x000fca00008f0c46 */
[----:B------:R2:W-:Y:S01]  /*1d0e0*/  @!P0 ST.E.128 [R2.64], RZ ;  /* 0x000000ff02008985 */ /* 0x0005e2000c101d08 */
[----:B------:R-:W-:Y:S05]  /*1d0f0*/  BRA.DIV ~URZ, `(.L_x_1529) ;  /* 0x00002e027f007947 */ /* 0x000fea000b800000 */
[----:B------:R1:W2:Y:S02]  /*1d100*/  SHFL.IDX PT, R8, R6, 0x4, 0x181f ;  /* 0x00981f0006087f89 */ /* 0x0002a400000e0000 */
.L_x_1599:
[----:B------:R-:W-:Y:S05]  /*1d110*/  BRA.DIV ~URZ, `(.L_x_1530) ;  /* 0x00002e527f007947 */ /* 0x000fea000b800000 */
[----:B--2---:R2:W1:Y:S02]  /*1d120*/  SHFL.IDX PT, R2, R7, 0x4, 0x181f ;  /* 0x00981f0007027f89 */ /* 0x00446400000e0000 */
.L_x_1600:
        /* <DEDUP_REMOVED lines=8> */
.L_x_1601:
[----:B------:R-:W-:-:S04]  /*1d1b0*/  IADD3 R3, R4, 0x50, RZ ;  /* 0x0000005004037810 */ /* 0x000fc80007ffe0ff */
[----:B------:R-:W-:-:S13]  /*1d1c0*/  ISETP.GE.OR P0, PT, R3, R5, P2 ;  /* 0x000000050300720c */ /* 0x000fda0001706670 */
[----:B---3--:R-:W-:-:S04]  /*1d1d0*/  @!P0 LEA R2, P1, R0, R2, 0x1 ;  /* 0x0000000200028211 */ /* 0x008fc800078208ff */
[----:B--2---:R-:W-:-:S05]  /*1d1e0*/  @!P0 LEA.HI.X R3, R0, R8, R70, 0x1, P1 ;  /* 0x0000000800038211 */ /* 0x004fca00008f0c46 */
[----:B------:R2:W-:Y:S01]  /*1d1f0*/  @!P0 ST.E.128 [R2.64], RZ ;  /* 0x000000ff02008985 */ /* 0x0005e2000c101d08 */
[----:B------:R-:W-:Y:S05]  /*1d200*/  BRA.DIV ~URZ, `(.L_x_1532) ;  /* 0x00002ea27f007947 */ /* 0x000fea000b800000 */
[----:B------:R3:W1:Y:S02]  /*1d210*/  SHFL.IDX PT, R8, R6, 0x6, 0x181f ;  /* 0x00d81f0006087f89 */ /* 0x00066400000e0000 */
.L_x_1602:
[----:B------:R-:W-:Y:S05]  /*1d220*/  BRA.DIV ~URZ, `(.L_x_1533) ;  /* 0x00002ef27f007947 */ /* 0x000fea000b800000 */
[----:B--2---:R2:W3:Y:S02]  /*1d230*/  SHFL.IDX PT, R2, R7, 0x6, 0x181f ;  /* 0x00d81f0007027f89 */ /* 0x0044e400000e0000 */
.L_x_1603:
        /* <DEDUP_REMOVED lines=8> */
.L_x_1604:
[----:B------:R-:W-:-:S04]  /*1d2c0*/  IADD3 R4, R4, 0x70, RZ ;  /* 0x0000007004047810 */ /* 0x000fc80007ffe0ff */
[----:B------:R-:W-:-:S13]  /*1d2d0*/  ISETP.GE.OR P0, PT, R4, R5, P2 ;  /* 0x000000050400720c */ /* 0x000fda0001706670 */
[----:B----4-:R-:W-:-:S04]  /*1d2e0*/  @!P0 LEA R2, P1, R0, R2, 0x1 ;  /* 0x0000000200028211 */ /* 0x010fc800078208ff */
[----:B---3--:R-:W-:-:S05]  /*1d2f0*/  @!P0 LEA.HI.X R3, R0, R6, R70, 0x1, P1 ;  /* 0x0000000600038211 */ /* 0x008fca00008f0c46 */
[----:B------:R3:W-:Y:S04]  /*1d300*/  @!P0 ST.E.128 [R2.64], RZ ;  /* 0x000000ff02008985 */ /* 0x0007e8000c101d08 */
.L_x_1507:
[----:B------:R-:W-:Y:S05]  /*1d310*/  BSYNC B1 ;  /* 0x0000000000017941 */ /* 0x000fea0003800000 */
.L_x_1491:
        /* <DEDUP_REMOVED lines=15> */
.L_x_1605:
[----:B------:R-:W-:Y:S05]  /*1d410*/  BRA.DIV ~URZ, `(.L_x_1537) ;  /* 0x00002eb27f007947 */ /* 0x000fea000b800000 */
[----:B------:R3:W1:Y:S02]  /*1d420*/  SHFL.IDX PT, R8, R45, 0x1, 0x1f ;  /* 0x00201f002d087f89 */ /* 0x00066400000e0000 */
.L_x_1606:
        /* <DEDUP_REMOVED lines=19> */
.L_x_1607:
        /* <DEDUP_REMOVED lines=16> */
.L_x_1608:
[----:B----4-:R-:W-:Y:S01]  /*1d660*/  IMAD R0, R0, c[0x0][0x538], RZ ;  /* 0x00014e0000007a24 */ /* 0x010fe200078e02ff */
[----:B------:R-:W-:Y:S04]  /*1d670*/  BSSY B1, `(.L_x_1540) ;  /* 0x00000ce000017945 */ /* 0x000fe80003800000 */
[----:B-1----:R-:W-:-:S04]  /*1d680*/  IADD3 R8, R0, R8, RZ ;  /* 0x0000000800087210 */ /* 0x002fc80007ffe0ff */
[----:B--2---:R-:W-:-:S13]  /*1d690*/  ISETP.GT.AND P0, PT, R8, R9, PT ;  /* 0x000000090800720c */ /* 0x004fda0003f04270 */
[----:B------:R-:W-:Y:S05]  /*1d6a0*/  @P0 BRA `(.L_x_1541) ;  /* 0x0000025000000947 */ /* 0x000fea0003800000 */
.L_x_1545:
        /* <DEDUP_REMOVED lines=17> */
.L_x_1609:
        /* <DEDUP_REMOVED lines=16> */
.L_x_1610:
[----:B--2---:R-:W-:-:S05]  /*1d8c0*/  IMAD R0, R0, c[0x0][0x538], RZ ;  /* 0x00014e0000007a24 */ /* 0x004fca00078e02ff */
[----:B------:R-:W-:-:S04]  /*1d8d0*/  IADD3 R8, R0, R8, RZ ;  /* 0x0000000800087210 */ /* 0x000fc80007ffe0ff */
[----:B------:R-:W-:-:S13]  /*1d8e0*/  ISETP.GT.AND P0, PT, R8, R9, PT ;  /* 0x000000090800720c */ /* 0x000fda0003f04270 */
[----:B-1----:R-:W-:Y:S05]  /*1d8f0*/  @!P0 BRA `(.L_x_1545) ;  /* 0xfffffdb000008947 */ /* 0x002fea000383ffff */
.L_x_1541:
[----:B------:R-:W-:-:S05]  /*1d900*/  IADD3 R8, -R0, R8, RZ ;  /* 0x0000000800087210 */ /* 0x000fca0007ffe1ff */
[----:B------:R-:W-:-:S05]  /*1d910*/  IMAD R0, R4, c[0x0][0x538], R8 ;  /* 0x00014e0004007a24 */ /* 0x000fca00078e0208 */
[----:B------:R-:W-:Y:S01]  /*1d920*/  ISETP.GT.AND P0, PT, R0, R9, PT ;  /* 0x000000090000720c */ /* 0x000fe20003f04270 */
[----:B------:R-:W-:-:S12]  /*1d930*/  BRA.DIV ~URZ, `(.L_x_1546) ;  /* 0x00002df27f007947 */ /* 0x000fd8000b800000 */
[----:B------:R-:W-:-:S03]  /*1d940*/  VOTE.ANY R5, PT, !P0 ;  /* 0x0000000000057806 */ /* 0x000fc600040e0100 */
.L_x_1611:
[----:B------:R-:W2:Y:S01]  /*1d950*/  LDL.LU R2, [R1+0x54] ;  /* 0x0000540001027983 */ /* 0x000ea20000300800 */
[----:B------:R-:W2:Y:S02]  /*1d960*/  POPC R0, R5 ;  /* 0x0000000500007309 */ /* 0x000ea40000000000 */
[----:B--2---:R-:W-:-:S05]  /*1d970*/  IADD3 R2, R0, R2, RZ ;  /* 0x0000000200027210 */ /* 0x004fca0007ffe0ff */
[----:B------:R1:W-:Y:S01]  /*1d980*/  STL [R1+0x54], R2 ;  /* 0x0000540201007387 */ /* 0x0003e20000100800 */
[----:B------:R-:W-:Y:S05]  /*1d990*/  BRA.DIV ~URZ, `(.L_x_1547) ;  /* 0x00002de27f007947 */ /* 0x000fea000b800000 */
[----:B------:R2:W4:Y:S04]  /*1d9a0*/  SHFL.IDX PT, R12, R6, R0, 0x1f ;  /* 0x00001f00060c7589 */ /* 0x00052800000e0000 */
[----:B------:R2:W1:Y:S02]  /*1d9b0*/  SHFL.IDX PT, R7, R7, R0, 0x1f ;  /* 0x00001f0007077589 */ /* 0x00046400000e0000 */
.L_x_1612:
[----:B------:R-:W-:Y:S01]  /*1d9c0*/  ISETP.NE.AND P0, PT, R5, RZ, PT ;  /* 0x000000ff0500720c */ /* 0x000fe20003f05270 */
[----:B------:R-:W-:-:S12]  /*1d9d0*/  BSSY B0, `(.L_x_1548) ;  /* 0x0000005000007945 */ /* 0x000fd80003800000 */
[----:B------:R-:W-:Y:S05]  /*1d9e0*/  @!P0 BRA `(.L_x_1549) ;  /* 0x0000003000008947 */ /* 0x000fea0003800000 */
[----:B--2---:R-:W-:Y:S01]  /*1d9f0*/  IADD3 R0, R0, -0x1, RZ ;  /* 0xffffffff00007810 */ /* 0x004fe20007ffe0ff */
[----:B------:R-:W-:Y:S05]  /*1da00*/  BRA.DIV ~URZ, `(.L_x_1550) ;  /* 0x00002e427f007947 */ /* 0x000fea000b800000 */
[----:B------:R2:W3:Y:S02]  /*1da10*/  SHFL.IDX PT, R13, R4, R0, 0x1f ;  /* 0x00001f00040d7589 */ /* 0x0004e400000e0000 */
.L_x_1549:
[----:B------:R-:W-:Y:S05]  /*1da20*/  BSYNC B0 ;  /* 0x0000000000007941 */ /* 0x000fea0003800000 */
.L_x_1548:
        /* <DEDUP_REMOVED lines=68> */
.L_x_1552:
        /* <DEDUP_REMOVED lines=68> */
.L_x_1553:
[----:B------:R-:W-:Y:S05]  /*1e2b0*/  BSYNC B0 ;  /* 0x0000000000007941 */ /* 0x000fea0003800000 */
.L_x_1551:
[----:B------:R-:W-:-:S04]  /*1e2c0*/  LOP3.LUT R2, RZ, R2, RZ, 0x33, !PT ;  /* 0x00000002ff027212 */ /* 0x000fc800078e33ff */
[----:B-1----:R-:W-:-:S05]  /*1e2d0*/  IADD3 R0, R2, R12, RZ ;  /* 0x0000000c02007210 */ /* 0x002fca0007ffe0ff */
[----:B------:R1:W-:Y:S01]  /*1e2e0*/  STL [R1+0x4c], R0 ;  /* 0x00004c0001007387 */ /* 0x0003e20000100800 */
[----:B------:R-:W-:Y:S05]  /*1e2f0*/  BRA `(.L_x_1554) ;  /* 0x0000005000007947 */ /* 0x000fea0003800000 */
.L_x_1542:
[----:B------:R-:W-:Y:S01]  /*1e300*/  MOV R0, c[0x0][0x53c] ;  /* 0x00014f0000007a02 */ /* 0x000fe20000000f00 */
[----:B------:R1:W-:Y:S04]  /*1e310*/  STL [R1+0x48], R9 ;  /* 0x0000480901007387 */ /* 0x0003e80000100800 */
[----:B------:R1:W-:Y:S04]  /*1e320*/  STL [R1+0x4c], RZ ;  /* 0x00004cff01007387 */ /* 0x0003e80000100800 */
[----:B------:R1:W-:Y:S04]  /*1e330*/  STL [R1+0x50], RZ ;  /* 0x000050ff01007387 */ /* 0x0003e80000100800 */
[----:B------:R1:W-:Y:S02]  /*1e340*/  STL [R1+0x54], R0 ;  /* 0x0000540001007387 */ /* 0x0003e40000100800 */
.L_x_1554:
[----:B------:R-:W-:Y:S05]  /*1e350*/  BSYNC B1 ;  /* 0x0000000000017941 */ /* 0x000fea0003800000 */
.L_x_1540:
        /* <DEDUP_REMOVED lines=9> */
.L_x_1535:
[----:B-1----:R-:W3:Y:S02]  /*1e3f0*/  LDL R0, [R1+0x54] ;  /* 0x0000540001007983 */ /* 0x002ee40000100800 */
[----:B---3--:R-:W-:-:S13]  /*1e400*/  ISETP.GE.AND P0, PT, R0, c[0x0][0x53c], PT ;  /* 0x00014f0000007a0c */ /* 0x008fda0003f06270 */
[----:B--2-4-:R-:W-:Y:S01]  /*1e410*/  @P0 CALL.REL.NOINC `(.L_x_1555) ;  /* 0x0000001000000944 */ /* 0x014fe20003c00000 */
[----:B------:R-:W-:Y:S05]  /*1e420*/  BRA `(.L_x_1556) ;  /* 0xfffe32c000007947 */ /* 0x000fea000383ffff */
.L_x_1555:
[----:B------:R-:W-:Y:S05]  /*1e430*/  EXIT ;  /* 0x000000000000794d */ /* 0x000fea0003800000 */
.L_x_1361:
[----:B------:R-:W-:Y:S01]  /*1e440*/  IMAD.MOV.U32 R0, RZ, RZ, R5 ;  /* 0x000000ffff007224 */ /* 0x000fe200078e0005 */
[----:B------:R-:W-:Y:S02]  /*1e450*/  MOV R2, 0x1 ;  /* 0x0000000100027802 */ /* 0x000fe40000000f00 */
[----:B------:R-:W-:Y:S02]  /*1e460*/  MOV R3, 0x1e480 ;  /* 0x0001e48000037802 */ /* 0x000fe40000000f00 */
[----:B------:R-:W-:Y:S05]  /*1e470*/  CALL.REL.NOINC `($__internal_24_$__cuda_sm70_shflsync_up_p) ;  /* 0x000024e000007944 */ /* 0x000fea0003c00000 */
[----:B------:R-:W-:Y:S01]  /*1e480*/  MOV R0, R4 ;  /* 0x0000000400007202 */ /* 0x000fe20000000f00 */
[----:B------:R-:W-:Y:S05]  /*1e490*/  BRA `(.L_x_1557) ;  /* 0xfffe1fc000007947 */ /* 0x000fea000383ffff */
.L_x_1362:
[----:B------:R-:W-:Y:S01]  /*1e4a0*/  IMAD.MOV.U32 R0, RZ, RZ, R5 ;  /* 0x000000ffff007224 */ /* 0x000fe200078e0005 */
[----:B------:R-:W-:Y:S02]  /*1e4b0*/  MOV R2, 0x2 ;  /* 0x0000000200027802 */ /* 0x000fe40000000f00 */
[----:B------:R-:W-:Y:S02]  /*1e4c0*/  MOV R3, 0x1e4e0 ;  /* 0x0001e4e000037802 */ /* 0x000fe40000000f00 */
[----:B------:R-:W-:Y:S05]  /*1e4d0*/  CALL.REL.NOINC `($__internal_24_$__cuda_sm70_shflsync_up_p) ;  /* 0x0000248000007944 */ /* 0x000fea0003c00000 */
[----:B------:R-:W-:Y:S01]  /*1e4e0*/  SEL R0, R4, RZ, P4 ;  /* 0x000000ff04007207 */ /* 0x000fe20002000000 */
[----:B------:R-:W-:Y:S01]  /*1e4f0*/  IMAD.MOV.U32 R2, RZ, RZ, 0x4 ;  /* 0x00000004ff027424 */ /* 0x000fe200078e00ff */
[----:B------:R-:W-:-:S03]  /*1e500*/  MOV R3, 0x1e530 ;  /* 0x0001e53000037802 */ /* 0x000fc60000000f00 */
[----:B------:R-:W-:Y:S02]  /*1e510*/  IMAD.IADD R0, R5, 0x1, R0 ;  /* 0x0000000105007824 */ /* 0x000fe400078e0200 */
        /* <DEDUP_REMOVED lines=13> */
[----:B------:R-:W-:Y:S02]  /*1e5f0*/  MOV R3, 0x1f ;  /* 0x0000001f00037802 */ /* 0x000fe40000000f00 */
[----:B------:R-:W-:Y:S01]  /*1e600*/  MOV R2, 0x1e640 ;  /* 0x0001e64000027802 */ /* 0x000fe20000000f00 */
[----:B------:R-:W-:-:S04]  /*1e610*/  IMAD.IADD R4, R0, 0x1, R4 ;  /* 0x0000000100047824 */ /* 0x000fc800078e0204 */
[----:B------:R-:W-:Y:S02]  /*1e620*/  IMAD.MOV.U32 R11, RZ, RZ, R4 ;  /* 0x000000ffff0b7224 */ /* 0x000fe400078e0004 */
[----:B------:R-:W-:Y:S05]  /*1e630*/  CALL.REL.NOINC `($__internal_23_$__cuda_sm70_shflsync_idx_p) ;  /* 0x000022d000007944 */ /* 0x000fea0003c00000 */
[----:B------:R-:W-:Y:S01]  /*1e640*/  MOV R0, R10 ;  /* 0x0000000a00007202 */ /* 0x000fe20000000f00 */
[----:B------:R-:W-:Y:S05]  /*1e650*/  BRA `(.L_x_1558) ;  /* 0xfffe1f0000007947 */ /* 0x000fea000383ffff */
.L_x_1364:
[----:B------:R-:W-:Y:S02]  /*1e660*/  SEL R0, RZ, 0x1, P0 ;  /* 0x00000001ff007807 */ /* 0x000fe40000000000 */
[----:B------:R-:W-:Y:S02]  /*1e670*/  MOV R2, 0x1e690 ;  /* 0x0001e69000027802 */ /* 0x000fe40000000f00 */
[----:B------:R-:W-:Y:S05]  /*1e680*/  CALL.REL.NOINC `($__internal_25_$__cuda_sm70_votesync_ballot) ;  /* 0x0000234000007944 */ /* 0x000fea0003c00000 */
[----:B------:R-:W-:Y:S01]  /*1e690*/  MOV R6, R0 ;  /* 0x0000000000067202 */ /* 0x000fe20000000f00 */
[----:B------:R-:W-:Y:S05]  /*1e6a0*/  BRA `(.L_x_1559) ;  /* 0xfffe1f4000007947 */ /* 0x000fea000383ffff */
.L_x_1365:
[----:B------:R-:W-:Y:S01]  /*1e6b0*/  IMAD.MOV.U32 R11, RZ, RZ, R9 ;  /* 0x000000ffff0b7224 */ /* 0x000fe200078e0009 */
[----:B------:R-:W-:Y:S01]  /*1e6c0*/  MOV R10, R0 ;  /* 0x00000000000a7202 */ /* 0x000fe20000000f00 */
[----:B------:R-:W-:Y:S01]  /*1e6d0*/  IMAD.MOV.U32 R3, RZ, RZ, 0x1f ;  /* 0x0000001fff037424 */ /* 0x000fe200078e00ff */
[----:B-1----:R-:W-:Y:S02]  /*1e6e0*/  MOV R2, 0x1e700 ;  /* 0x0001e70000027802 */ /* 0x002fe40000000f00 */
[----:B------:R-:W-:Y:S05]  /*1e6f0*/  CALL.REL.NOINC `($__internal_23_$__cuda_sm70_shflsync_idx_p) ;  /* 0x0000221000007944 */ /* 0x000fea0003c00000 */
[----:B------:R-:W-:Y:S01]  /*1e700*/  IMAD.MOV.U32 R13, RZ, RZ, R10 ;  /* 0x000000ffff0d7224 */ /* 0x000fe200078e000a */
[----:B------:R-:W-:Y:S01]  /*1e710*/  MOV R11, R8 ;  /* 0x00000008000b7202 */ /* 0x000fe20000000f00 */
[----:B------:R-:W-:Y:S01]  /*1e720*/  IMAD.MOV.U32 R5, RZ, RZ, RZ ;  /* 0x000000ffff057224 */ /* 0x000fe200078e00ff */
[----:B------:R-:W-:Y:S01]  /*1e730*/  MOV R10, R0 ;  /* 0x00000000000a7202 */ /* 0x000fe20000000f00 */
[----:B------:R-:W-:Y:S01]  /*1e740*/  IMAD.MOV.U32 R3, RZ, RZ, 0x1f ;  /* 0x0000001fff037424 */ /* 0x000fe200078e00ff */
[----:B------:R-:W-:-:S02]  /*1e750*/  MOV R2, 0x1e770 ;  /* 0x0001e77000027802 */ /* 0x000fc40000000f00 */
[----:B------:R-:W-:Y:S05]  /*1e760*/  CALL.REL.NOINC `($__internal_23_$__cuda_sm70_shflsync_idx_p) ;  /* 0x000021a000007944 */ /* 0x000fea0003c00000 */
[----:B------:R-:W-:Y:S01]  /*1e770*/  MOV R9, R10 ;  /* 0x0000000a00097202 */ /* 0x000fe20000000f00 */
[----:B------:R-:W-:Y:S05]  /*1e780*/  BRA `(.L_x_1560) ;  /* 0xfffe1ed000007947 */ /* 0x000fea000383ffff */
.L_x_1368:
[----:B------:R-:W-:Y:S01]  /*1e790*/  IMAD.MOV.U32 R11, RZ, RZ, R4 ;  /* 0x000000ffff0b7224 */ /* 0x000fe200078e0004 */
[----:B------:R-:W-:-:S02]  /*1e7a0*/  MOV R3, 0x1f ;  /* 0x0000001f00037802 */ /* 0x000fc40000000f00 */
[----:B-1----:R-:W-:Y:S02]  /*1e7b0*/  MOV R2, 0x1e7d0 ;  /* 0x0001e7d000027802 */ /* 0x002fe40000000f00 */
[----:B--234-:R-:W-:Y:S05]  /*1e7c0*/  CALL.REL.NOINC `($__internal_23_$__cuda_sm70_shflsync_idx_p) ;  /* 0x0000214000007944 */ /* 0x01cfea0003c00000 */
[----:B------:R-:W-:Y:S01]  /*1e7d0*/  MOV R5, R10 ;  /* 0x0000000a00057202 */ /* 0x000fe20000000f00 */
[----:B------:R-:W-:Y:S05]  /*1e7e0*/  BRA `(.L_x_1367) ;  /* 0xfffe1ed000007947 */ /* 0x000fea000383ffff */
.L_x_1417:
[----:B------:R-:W-:Y:S01]  /*1e7f0*/  IMAD.MOV.U32 R11, RZ, RZ, R5 ;  /* 0x000000ffff0b7224 */ /* 0x000fe200078e0005 */
[----:B------:R-:W-:Y:S01]  /*1e800*/  MOV R10, RZ ;  /* 0x000000ff000a7202 */ /* 0x000fe20000000f00 */
[----:B------:R-:W-:Y:S01]  /*1e810*/  IMAD.MOV.U32 R3, RZ, RZ, 0x181f ;  /* 0x0000181fff037424 */ /* 0x000fe200078e00ff */
[----:B-1----:R-:W-:Y:S02]  /*1e820*/  MOV R2, 0x1e840 ;  /* 0x0001e84000027802 */ /* 0x002fe40000000f00 */
[----:B-----5:R-:W-:Y:S05]  /*1e830*/  CALL.REL.NOINC `($__internal_23_$__cuda_sm70_shflsync_idx_p) ;  /* 0x000020d000007944 */ /* 0x020fea0003c00000 */
[----:B------:R-:W-:Y:S01]  /*1e840*/  MOV R7, R10 ;  /* 0x0000000a00077202 */ /* 0x000fe20000000f00 */
[----:B------:R-:W-:Y:S05]  /*1e850*/  BRA `(.L_x_1561) ;  /* 0xfffe9af000007947 */ /* 0x000fea000383ffff */
.L_x_1418:
[----:B------:R-:W-:Y:S01]  /*1e860*/  IMAD.MOV.U32 R11, RZ, RZ, R6 ;  /* 0x000000ffff0b7224 */ /* 0x000fe200078e0006 */
[----:B------:R-:W-:Y:S01]  /*1e870*/  MOV R10, RZ ;  /* 0x000000ff000a7202 */ /* 0x000fe20000000f00 */
[----:B------:R-:W-:Y:S01]  /*1e880*/  IMAD.MOV.U32 R3, RZ, RZ, 0x181f ;  /* 0x0000181fff037424 */ /* 0x000fe200078e00ff */
[----:B-1----:R-:W-:Y:S02]  /*1e890*/  MOV R2, 0x1e8b0 ;  /* 0x0001e8b000027802 */ /* 0x002fe40000000f00 */
[----:B--23-5:R-:W-:Y:S05]  /*1e8a0*/  CALL.REL.NOINC `($__internal_23_$__cuda_sm70_shflsync_idx_p) ;  /* 0x0000206000007944 */ /* 0x02cfea0003c00000 */
[----:B------:R-:W-:Y:S01]  /*1e8b0*/  MOV R2, R10 ;  /* 0x0000000a00027202 */ /* 0x000fe20000000f00 */
[----:B------:R-:W-:Y:S05]  /*1e8c0*/  BRA `(.L_x_1562) ;  /* 0xfffe9aa000007947 */ /* 0x000fea000383ffff */
.L_x_1421:
[----:B------:R-:W-:Y:S01]  /*1e8d0*/  IMAD.MOV.U32 R11, RZ, RZ, R5 ;  /* 0x000000ffff0b7224 */ /* 0x000fe200078e0005 */
[----:B------:R-:W-:Y:S01]  /*1e8e0*/  MOV R10, 0x1 ;  /* 0x00000001000a7802 */ /* 0x000fe20000000f00 */
[----:B--2---:R-:W-:Y:S01]  /*1e8f0*/  IMAD.MOV.U32 R3, RZ, RZ, 0x181f ;  /* 0x0000181fff037424 */ /* 0x004fe200078e00ff */
[----:B----4-:R-:W-:-:S02]  /*1e900*/  MOV R2, 0x1e920 ;  /* 0x0001e92000027802 */ /* 0x010fc40000000f00 */
[----:B-1-3-5:R-:W-:Y:S05]  /*1e910*/  CALL.REL.NOINC `($__internal_23_$__cuda_sm70_shflsync_idx_p) ;  /* 0x00001ff000007944 */ /* 0x02afea0003c00000 */
[----:B------:R-:W-:Y:S01]  /*1e920*/  IMAD.MOV.U32 R7, RZ, RZ, R10 ;  /* 0x000000ffff077224 */ /* 0x000fe200078e000a */
[----:B------:R-:W-:Y:S01]  /*1e930*/  MOV R10, 0x1 ;  /* 0x00000001000a7802 */ /* 0x000fe20000000f00 */
[----:B------:R-:W-:Y:S01]  /*1e940*/  IMAD.MOV.U32 R11, RZ, RZ, R6 ;  /* 0x000000ffff0b7224 */ /* 0x000fe200078e0006 */
[----:B------:R-:W-:-:S02]  /*1e950*/  MOV R3, 0x181f ;  /* 0x0000181f00037802 */ /* 0x000fc40000000f00 */
[----:B------:R-:W-:Y:S02]  /*1e960*/  MOV R2, 0x1e980 ;  /* 0x0001e98000027802 */ /* 0x000fe40000000f00 */
[----:B------:R-:W-:Y:S05]  /*1e970*/  CALL.REL.NOINC `($__internal_23_$__cuda_sm70_shflsync_idx_p) ;  /* 0x00001f9000007944 */ /* 0x000fea0003c00000 */
[----:B------:R-:W-:Y:S01]  /*1e980*/  MOV R2, R10 ;  /* 0x0000000a00027202 */ /* 0x000fe20000000f00 */
[----:B------:R-:W-:Y:S05]  /*1e990*/  BRA `(.L_x_1563) ;  /* 0xfffe9ac000007947 */ /* 0x000fea000383ffff */
.L_x_1424:
[----:B------:R-:W-:Y:S01]  /*1e9a0*/  IMAD.MOV.U32 R11, RZ, RZ, R5 ;  /* 0x000000ffff0b7224 */ /* 0x000fe200078e0005 */
[----:B------:R-:W-:Y:S01]  /*1e9b0*/  MOV R10, 0x2 ;  /* 0x00000002000a7802 */ /* 0x000fe20000000f00 */
[----:B-1----:R-:W-:Y:S01]  /*1e9c0*/  IMAD.MOV.U32 R3, RZ, RZ, 0x181f ;  /* 0x0000181fff037424 */ /* 0x002fe200078e00ff */
[----:B--2---:R-:W-:Y:S02]  /*1e9d0*/  MOV R2, 0x1e9f0 ;  /* 0x0001e9f000027802 */ /* 0x004fe40000000f00 */
[----:B---3-5:R-:W-:Y:S05]  /*1e9e0*/  CALL.REL.NOINC `($__internal_23_$__cuda_sm70_shflsync_idx_p) ;  /* 0x00001f2000007944 */ /* 0x028fea0003c00000 */
[----:B------:R-:W-:Y:S01]  /*1e9f0*/  MOV R7, R10 ;  /* 0x0000000a00077202 */ /* 0x000fe20000000f00 */
[----:B------:R-:W-:Y:S05]  /*1ea00*/  BRA `(.L_x_1564) ;  /* 0xfffe9b2000007947 */ /* 0x000fea000383ffff */
.L_x_1425:
[----:B------:R-:W-:Y:S01]  /*1ea10*/  IMAD.MOV.U32 R11, RZ, RZ, R6 ;  /* 0x000000ffff0b7224 */ /* 0x000fe200078e0006 */
[----:B------:R-:W-:Y:S01]  /*1ea20*/  MOV R10, 0x2 ;  /* 0x00000002000a7802 */ /* 0x000fe20000000f00 */
[----:B------:R-:W-:Y:S01]  /*1ea30*/  IMAD.MOV.U32 R3, RZ, RZ, 0x181f ;  /* 0x0000181fff037424 */ /* 0x000fe200078e00ff */
[----:B--2---:R-:W-:Y:S02]  /*1ea40*/  MOV R2, 0x1ea60 ;  /* 0x0001ea6000027802 */ /* 0x004fe40000000f00 */
[----:B-1-345:R-:W-:Y:S05]  /*1ea50*/  CALL.REL.NOINC `($__internal_23_$__cuda_sm70_shflsync_idx_p) ;  /* 0x00001eb000007944 */ /* 0x03afea0003c00000 */
[----:B------:R-:W-:Y:S01]  /*1ea60*/  MOV R2, R10 ;  /* 0x0000000a00027202 */ /* 0x000fe20000000f00 */
[----:B------:R-:W-:Y:S05]  /*1ea70*/  BRA `(.L_x_1565) ;  /* 0xfffe9ad000007947 */ /* 0x000fea000383ffff */
.L_x_1428:
[----:B------:R-:W-:Y:S01]  /*1ea80*/  IMAD.MOV.U32 R11, RZ, RZ, R5 ;  /* 0x000000ffff0b7224 */ /* 0x000fe200078e0005 */
[----:B------:R-:W-:Y:S01]  /*1ea90*/  MOV R10, 0x3 ;  /* 0x00000003000a7802 */ /* 0x000fe20000000f00 */
[----:B-1----:R-:W-:Y:S01]  /*1eaa0*/  IMAD.MOV.U32 R3, RZ, RZ, 0x181f ;  /* 0x0000181fff037424 */ /* 0x002fe200078e00ff */
[----:B------:R-:W-:-:S02]  /*1eab0*/  MOV R2, 0x1ead0 ;  /* 0x0001ead000027802 */ /* 0x000fc40000000f00 */
[----:B--2345:R-:W-:Y:S05]  /*1eac0*/  CALL.REL.NOINC `($__internal_23_$__cuda_sm70_shflsync_idx_p) ;  /* 0x00001e4000007944 */ /* 0x03cfea0003c00000 */
        /* <DEDUP_REMOVED lines=8> */
.L_x_1431:
[----:B------:R-:W-:Y:S01]  /*1eb50*/  IMAD.MOV.U32 R11, RZ, RZ, R5 ;  /* 0x000000ffff0b7224 */ /* 0x000fe200078e0005 */
[----:B------:R-:W-:Y:S01]  /*1eb60*/  MOV R10, 0x4 ;  /* 0x00000004000a7802 */ /* 0x000fe20000000f00 */
[----:B-1----:R-:W-:Y:S01]  /*1eb70*/  IMAD.MOV.U32 R3, RZ, RZ, 0x181f ;  /* 0x0000181fff037424 */ /* 0x002fe200078e00ff */
[----:B------:R-:W-:Y:S02]  /*1eb80*/  MOV R2, 0x1eba0 ;  /* 0x0001eba000027802 */ /* 0x000fe40000000f00 */
[----:B--2345:R-:W-:Y:S05]  /*1eb90*/  CALL.REL.NOINC `($__internal_23_$__cuda_sm70_shflsync_idx_p) ;  /* 0x00001d7000007944 */ /* 0x03cfea0003c00000 */
[----:B------:R-:W-:Y:S01]  /*1eba0*/  MOV R7, R10 ;  /* 0x0000000a00077202 */ /* 0x000fe20000000f00 */
[----:B------:R-:W-:Y:S05]  /*1ebb0*/  BRA `(.L_x_1567) ;  /* 0xfffe9b4000007947 */ /* 0x000fea000383ffff */
.L_x_1432:
[----:B------:R-:W-:Y:S01]  /*1ebc0*/  IMAD.MOV.U32 R11, RZ, RZ, R6 ;  /* 0x000000ffff0b7224 */ /* 0x000fe200078e0006 */
[----:B------:R-:W-:Y:S01]  /*1ebd0*/  MOV R10, 0x4 ;  /* 0x00000004000a7802 */ /* 0x000fe20000000f00 */
[----:B-1----:R-:W-:Y:S01]  /*1ebe0*/  IMAD.MOV.U32 R3, RZ, RZ, 0x181f ;  /* 0x0000181fff037424 */ /* 0x002fe200078e00ff */
[----:B------:R-:W-:Y:S02]  /*1ebf0*/  MOV R2, 0x1ec10 ;  /* 0x0001ec1000027802 */ /* 0x000fe40000000f00 */
[----:B--2345:R-:W-:Y:S05]  /*1ec00*/  CALL.REL.NOINC `($__internal_23_$__cuda_sm70_shflsync_idx_p) ;  /* 0x00001d0000007944 */ /* 0x03cfea0003c00000 */
[----:B------:R-:W-:Y:S01]  /*1ec10*/  MOV R2, R10 ;  /* 0x0000000a00027202 */ /* 0x000fe20000000f00 */
[----:B------:R-:W-:Y:S05]  /*1ec20*/  BRA `(.L_x_1568) ;  /* 0xfffe9af000007947 */ /* 0x000fea000383ffff */
.L_x_1435:
[----:B------:R-:W-:Y:S01]  /*1ec30*/  IMAD.MOV.U32 R11, RZ, RZ, R5 ;  /* 0x000000ffff0b7224 */ /* 0x000fe200078e0005 */
[----:B------:R-:W-:Y:S01]  /*1ec40*/  MOV R10, 0x5 ;  /* 0x00000005000a7802 */ /* 0x000fe20000000f00 */
[----:B--2---:R-:W-:Y:S01]  /*1ec50*/  IMAD.MOV.U32 R3, RZ, RZ, 0x181f ;  /* 0x0000181fff037424 */ /* 0x004fe200078e00ff */
[----:B------:R-:W-:-:S02]  /*1ec60*/  MOV R2, 0x1ec80 ;  /* 0x0001ec8000027802 */ /* 0x000fc40000000f00 */
[----:B-1-345:R-:W-:Y:S05]  /*1ec70*/  CALL.REL.NOINC `($__internal_23_$__cuda_sm70_shflsync_idx_p) ;  /* 0x00001c9000007944 */ /* 0x03afea0003c00000 */
        /* <DEDUP_REMOVED lines=8> */
.L_x_1438:
[----:B------:R-:W-:Y:S01]  /*1ed00*/  IMAD.MOV.U32 R11, RZ, RZ, R5 ;  /* 0x000000ffff0b7224 */ /* 0x000fe200078e0005 */
[----:B------:R-:W-:Y:S01]  /*1ed10*/  MOV R10, 0x6 ;  /* 0x00000006000a7802 */ /* 0x000fe20000000f00 */
[----:B-1----:R-:W-:Y:S01]  /*1ed20*/  IMAD.MOV.U32 R3, RZ, RZ, 0x181f ;  /* 0x0000181fff037424 */ /* 0x002fe200078e00ff */
[----:B--2---:R-:W-:Y:S02]  /*1ed30*/  MOV R2, 0x1ed50 ;  /* 0x0001ed5000027802 */ /* 0x004fe40000000f00 */
[----:B---345:R-:W-:Y:S05]  /*1ed40*/  CALL.REL.NOINC `($__internal_23_$__cuda_sm70_shflsync_idx_p) ;  /* 0x00001bc000007944 */ /* 0x038fea0003c00000 */
[----:B------:R-:W-:Y:S01]  /*1ed50*/  MOV R7, R10 ;  /* 0x0000000a00077202 */ /* 0x000fe20000000f00 */
[----:B------:R-:W-:Y:S05]  /*1ed60*/  BRA `(.L_x_1570) ;  /* 0xfffe9b6000007947 */ /* 0x000fea000383ffff */
.L_x_1439:
[----:B------:R-:W-:Y:S01]  /*1ed70*/  IMAD.MOV.U32 R11, RZ, RZ, R6 ;  /* 0x000000ffff0b7224 */ /* 0x000fe200078e0006 */
[----:B------:R-:W-:Y:S01]  /*1ed80*/  MOV R10, 0x6 ;  /* 0x00000006000a7802 */ /* 0x000fe20000000f00 */
[----:B------:R-:W-:Y:S01]  /*1ed90*/  IMAD.MOV.U32 R3, RZ, RZ, 0x181f ;  /* 0x0000181fff037424 */ /* 0x000fe200078e00ff */
[----:B--2---:R-:W-:Y:S02]  /*1eda0*/  MOV R2, 0x1edc0 ;  /* 0x0001edc000027802 */ /* 0x004fe40000000f00 */
[----:B-1-345:R-:W-:Y:S05]  /*1edb0*/  CALL.REL.NOINC `($__internal_23_$__cuda_sm70_shflsync_idx_p) ;  /* 0x00001b5000007944 */ /* 0x03afea0003c00000 */
[----:B------:R-:W-:Y:S01]  /*1edc0*/  MOV R2, R10 ;  /* 0x0000000a00027202 */ /* 0x000fe20000000f00 */
[----:B------:R-:W-:Y:S05]  /*1edd0*/  BRA `(.L_x_1571) ;  /* 0xfffe9b1000007947 */ /* 0x000fea000383ffff */
.L_x_1442:
        /* <DEDUP_REMOVED lines=13> */
.L_x_1487:
[----:B---3--:R1:W5:Y:S01]  /*1eeb0*/  LDL R0, [R1+0x10] ;  /* 0x0000100001007983 */ /* 0x0083620000100800 */
[----:B------:R-:W-:Y:S02]  /*1eec0*/  MOV R7, 0x2 ;  /* 0x0000000200077802 */ /* 0x000fe40000000f00 */
[----:B------:R-:W-:Y:S02]  /*1eed0*/  MOV R3, 0x1eef0 ;  /* 0x0001eef000037802 */ /* 0x000fe40000000f00 */
[----:B-1---5:R-:W-:Y:S05]  /*1eee0*/  CALL.REL.NOINC `($__internal_22_$__cuda_sm70_shflsync_bfly_p) ;  /* 0x000019d000007944 */ /* 0x022fea0003c00000 */
[----:B--2---:R-:W-:Y:S01]  /*1eef0*/  MOV R2, R0 ;  /* 0x0000000000027202 */ /* 0x004fe20000000f00 */
[----:B-1----:R-:W-:Y:S05]  /*1ef00*/  BRA `(.L_x_1573) ;  /* 0xffffad5000007947 */ /* 0x002fea000383ffff */
.L_x_1488:
[----:B------:R-:W-:Y:S01]  /*1ef10*/  IMAD.MOV.U32 R0, RZ, RZ, R2 ;  /* 0x000000ffff007224 */ /* 0x000fe200078e0002 */
[----:B------:R-:W-:Y:S02]  /*1ef20*/  MOV R7, 0x1 ;  /* 0x0000000100077802 */ /* 0x000fe40000000f00 */
[----:B------:R-:W-:Y:S02]  /*1ef30*/  MOV R3, 0x1ef50 ;  /* 0x0001ef5000037802 */ /* 0x000fe40000000f00 */
[----:B------:R-:W-:Y:S05]  /*1ef40*/  CALL.REL.NOINC `($__internal_22_$__cuda_sm70_shflsync_bfly_p) ;  /* 0x0000197000007944 */ /* 0x000fea0003c00000 */
[----:B--2---:R-:W-:Y:S02]  /*1ef50*/  FADD.FTZ R2, R2, R0 ;  /* 0x0000000002027221 */ /* 0x004fe40000010000 */
[----:B------:R2:W5:Y:S01]  /*1ef60*/  LDL R0, [R1+0x14] ;  /* 0x0000140001007983 */ /* 0x0005620000100800 */
[----:B-1----:R-:W-:-:S02]  /*1ef70*/  MOV R7, 0x2 ;  /* 0x0000000200077802 */ /* 0x002fc40000000f00 */
[----:B------:R-:W-:Y:S02]  /*1ef80*/  MOV R3, 0x1efa0 ;  /* 0x0001efa000037802 */ /* 0x000fe40000000f00 */
[----:B--2--5:R-:W-:Y:S05]  /*1ef90*/  CALL.REL.NOINC `($__internal_22_$__cuda_sm70_shflsync_bfly_p) ;  /* 0x0000192000007944 */ /* 0x024fea0003c00000 */
[----:B------:R-:W3:Y:S01]  /*1efa0*/  LDL.LU R3, [R1+0x14] ;  /* 0x0000140001037983 */ /* 0x000ee20000300800 */
[----:B-1----:R-:W-:Y:S01]  /*1efb0*/  MOV R7, 0x1 ;  /* 0x0000000100077802 */ /* 0x002fe20000000f00 */
[----:B--23--:R-:W-:Y:S01]  /*1efc0*/  FADD.FTZ R5, R3, R0 ;  /* 0x0000000003057221 */ /* 0x00cfe20000010000 */
[----:B------:R-:W-:-:S04]  /*1efd0*/  MOV R3, 0x1f000 ;  /* 0x0001f00000037802 */ /* 0x000fc80000000f00 */
[----:B------:R-:W-:Y:S02]  /*1efe0*/  MOV R0, R5 ;  /* 0x0000000500007202 */ /* 0x000fe40000000f00 */
[----:B------:R-:W-:Y:S05]  /*1eff0*/  CALL.REL.NOINC `($__internal_22_$__cuda_sm70_shflsync_bfly_p) ;  /* 0x000018c000007944 */ /* 0x000fea0003c00000 */
[----:B--2---:R-:W-:Y:S02]  /*1f000*/  FADD.FTZ R4, R5, R0 ;  /* 0x0000000005047221 */ /* 0x004fe40000010000 */
[----:B------:R2:W5:Y:S01]  /*1f010*/  LDL R0, [R1+0x18] ;  /* 0x0000180001007983 */ /* 0x0005620000100800 */
[----:B-1----:R-:W-:Y:S02]  /*1f020*/  MOV R7, 0x2 ;  /* 0x0000000200077802 */ /* 0x002fe40000000f00 */
        /* <DEDUP_REMOVED lines=19> */
[----:B--2---:R-:W-:Y:S01]  /*1f160*/  MOV R8, R0 ;  /* 0x0000000000087202 */ /* 0x004fe20000000f00 */
[----:B-1----:R-:W-:Y:S05]  /*1f170*/  BRA `(.L_x_1574) ;  /* 0xffffac1000007947 */ /* 0x002fea000383ffff */
.L_x_1495:
[----:B--234-:R-:W-:Y:S01]  /*1f180*/  IMAD.MOV.U32 R11, RZ, RZ, R6 ;  /* 0x000000ffff0b7224 */ /* 0x01cfe200078e0006 */
[----:B------:R-:W-:Y:S01]  /*1f190*/  MOV R10, RZ ;  /* 0x000000ff000a7202 */ /* 0x000fe20000000f00 */
[----:B------:R-:W-:Y:S01]  /*1f1a0*/  IMAD.MOV.U32 R3, RZ, RZ, 0x181f ;  /* 0x0000181fff037424 */ /* 0x000fe200078e00ff */
[----:B------:R-:W-:Y:S02]  /*1f1b0*/  MOV R2, 0x1f1d0 ;  /* 0x0001f1d000027802 */ /* 0x000fe40000000f00 */
[----:B-1----:R-:W-:Y:S05]  /*1f1c0*/  CALL.REL.NOINC `($__internal_23_$__cuda_sm70_shflsync_idx_p) ;  /* 0x0000174000007944 */ /* 0x002fea0003c00000 */
[----:B------:R-:W-:Y:S01]  /*1f1d0*/  MOV R8, R10 ;  /* 0x0000000a00087202 */ /* 0x000fe20000000f00 */
[----:B------:R-:W-:Y:S05]  /*1f1e0*/  BRA `(.L_x_1575) ;  /* 0xffffc44000007947 */ /* 0x000fea000383ffff */
.L_x_1496:
[----:B------:R-:W-:Y:S01]  /*1f1f0*/  IMAD.MOV.U32 R11, RZ, RZ, R7 ;  /* 0x000000ffff0b7224 */ /* 0x000fe200078e0007 */
[----:B------:R-:W-:Y:S01]  /*1f200*/  MOV R10, RZ ;  /* 0x000000ff000a7202 */ /* 0x000fe20000000f00 */
[----:B------:R-:W-:Y:S01]  /*1f210*/  IMAD.MOV.U32 R3, RZ, RZ, 0x181f ;  /* 0x0000181fff037424 */ /* 0x000fe200078e00ff */
[----:B------:R-:W-:Y:S02]  /*1f220*/  MOV R2, 0x1f240 ;  /* 0x0001f24000027802 */ /* 0x000fe40000000f00 */
[----:B-123--:R-:W-:Y:S05]  /*1f230*/  CALL.REL.NOINC `($__internal_23_$__cuda_sm70_shflsync_idx_p) ;  /* 0x000016d000007944 */ /* 0x00efea0003c00000 */
[----:B------:R-:W-:Y:S01]  /*1f240*/  MOV R2, R10 ;  /* 0x0000000a00027202 */ /* 0x000fe20000000f00 */
[----:B------:R-:W-:Y:S05]  /*1f250*/  BRA `(.L_x_1576) ;  /* 0xffffc3f000007947 */ /* 0x000fea000383ffff */
.L_x_1497:
[----:B------:R-:W-:Y:S01]  /*1f260*/  IMAD.MOV.U32 R11, RZ, RZ, R6 ;  /* 0x000000ffff0b7224 */ /* 0x000fe200078e0006 */
[----:B------:R-:W-:Y:S01]  /*1f270*/  MOV R10, 0x1 ;  /* 0x00000001000a7802 */ /* 0x000fe20000000f00 */
[----:B--2---:R-:W-:Y:S01]  /*1f280*/  IMAD.MOV.U32 R3, RZ, RZ, 0x181f ;  /* 0x0000181fff037424 */ /* 0x004fe200078e00ff */
[----:B------:R-:W-:-:S02]  /*1f290*/  MOV R2, 0x1f2b0 ;  /* 0x0001f2b000027802 */ /* 0x000fc40000000f00 */
[----:B-1--4-:R-:W-:Y:S05]  /*1f2a0*/  CALL.REL.NOINC `($__internal_23_$__cuda_sm70_shflsync_idx_p) ;  /* 0x0000166000007944 */ /* 0x012fea0003c00000 */
        /* <DEDUP_REMOVED lines=8> */
.L_x_1498:
[----:B------:R-:W-:Y:S01]  /*1f330*/  IMAD.MOV.U32 R11, RZ, RZ, R6 ;  /* 0x000000ffff0b7224 */ /* 0x000fe200078e0006 */
[----:B------:R-:W-:Y:S01]  /*1f340*/  MOV R10, 0x2 ;  /* 0x00000002000a7802 */ /* 0x000fe20000000f00 */
[----:B--2---:R-:W-:Y:S01]  /*1f350*/  IMAD.MOV.U32 R3, RZ, RZ, 0x181f ;  /* 0x0000181fff037424 */ /* 0x004fe200078e00ff */
[----:B------:R-:W-:Y:S02]  /*1f360*/  MOV R2, 0x1f380 ;  /* 0x0001f38000027802 */ /* 0x000fe40000000f00 */
[----:B-1-34-:R-:W-:Y:S05]  /*1f370*/  CALL.REL.NOINC `($__internal_23_$__cuda_sm70_shflsync_idx_p) ;  /* 0x0000159000007944 */ /* 0x01afea0003c00000 */
[----:B------:R-:W-:Y:S01]  /*1f380*/  MOV R8, R10 ;  /* 0x0000000a00087202 */ /* 0x000fe20000000f00 */
[----:B------:R-:W-:Y:S05]  /*1f390*/  BRA `(.L_x_1578) ;  /* 0xffffc3a000007947 */ /* 0x000fea000383ffff */
.L_x_1499:
[----:B------:R-:W-:Y:S01]  /*1f3a0*/  IMAD.MOV.U32 R11, RZ, RZ, R7 ;  /* 0x000000ffff0b7224 */ /* 0x000fe200078e0007 */
[----:B------:R-:W-:Y:S01]  /*1f3b0*/  MOV R10, 0x2 ;  /* 0x00000002000a7802 */ /* 0x000fe20000000f00 */
[----:B--2---:R-:W-:Y:S01]  /*1f3c0*/  IMAD.MOV.U32 R3, RZ, RZ, 0x181f ;  /* 0x0000181fff037424 */ /* 0x004fe200078e00ff */
[----:B------:R-:W-:Y:S02]  /*1f3d0*/  MOV R2, 0x1f3f0 ;  /* 0x0001f3f000027802 */ /* 0x000fe40000000f00 */
[----:B-1-34-:R-:W-:Y:S05]  /*1f3e0*/  CALL.REL.NOINC `($__internal_23_$__cuda_sm70_shflsync_idx_p) ;  /* 0x0000152000007944 */ /* 0x01afea0003c00000 */
[----:B------:R-:W-:Y:S01]  /*1f3f0*/  MOV R2, R10 ;  /* 0x0000000a00027202 */ /* 0x000fe20000000f00 */
[----:B------:R-:W-:Y:S05]  /*1f400*/  BRA `(.L_x_1579) ;  /* 0xffffc35000007947 */ /* 0x000fea000383ffff */
.L_x_1500:
[----:B------:R-:W-:Y:S01]  /*1f410*/  IMAD.MOV.U32 R11, RZ, RZ, R6 ;  /* 0x000000ffff0b7224 */ /* 0x000fe200078e0006 */
[----:B------:R-:W-:Y:S01]  /*1f420*/  MOV R10, 0x3 ;  /* 0x00000003000a7802 */ /* 0x000fe20000000f00 */
[----:B---3--:R-:W-:Y:S01]  /*1f430*/  IMAD.MOV.U32 R3, RZ, RZ, 0x181f ;  /* 0x0000181fff037424 */ /* 0x008fe200078e00ff */
[----:B------:R-:W-:-:S02]  /*1f440*/  MOV R2, 0x1f460 ;  /* 0x0001f46000027802 */ /* 0x000fc40000000f00 */
[----:B-12---:R-:W-:Y:S05]  /*1f450*/  CALL.REL.NOINC `($__internal_23_$__cuda_sm70_shflsync_idx_p) ;  /* 0x000014b000007944 */ /* 0x006fea0003c00000 */
        /* <DEDUP_REMOVED lines=8> */
.L_x_1501:
[----:B------:R-:W-:Y:S01]  /*1f4e0*/  IMAD.MOV.U32 R11, RZ, RZ, R6 ;  /* 0x000000ffff0b7224 */ /* 0x000fe200078e0006 */
[----:B------:R-:W-:Y:S01]  /*1f4f0*/  MOV R10, 0x4 ;  /* 0x00000004000a7802 */ /* 0x000fe20000000f00 */
[----:B-1----:R-:W-:Y:S01]  /*1f500*/  IMAD.MOV.U32 R3, RZ, RZ, 0x181f ;  /* 0x0000181fff037424 */ /* 0x002fe200078e00ff */
[----:B------:R-:W-:Y:S02]  /*1f510*/  MOV R2, 0x1f530 ;  /* 0x0001f53000027802 */ /* 0x000fe40000000f00 */
[----:B----4-:R-:W-:Y:S05]  /*1f520*/  CALL.REL.NOINC `($__internal_23_$__cuda_sm70_shflsync_idx_p) ;  /* 0x000013e000007944 */ /* 0x010fea0003c00000 */
[----:B------:R-:W-:Y:S01]  /*1f530*/  MOV R8, R10 ;  /* 0x0000000a00087202 */ /* 0x000fe20000000f00 */
[----:B------:R-:W-:Y:S05]  /*1f540*/  BRA `(.L_x_1581) ;  /* 0xffffc30000007947 */ /* 0x000fea000383ffff */
.L_x_1502:
[----:B------:R-:W-:Y:S01]  /*1f550*/  IMAD.MOV.U32 R11, RZ, RZ, R7 ;  /* 0x000000ffff0b7224 */ /* 0x000fe200078e0007 */
[----:B------:R-:W-:Y:S01]  /*1f560*/  MOV R10, 0x4 ;  /* 0x00000004000a7802 */ /* 0x000fe20000000f00 */
[----:B-1----:R-:W-:Y:S01]  /*1f570*/  IMAD.MOV.U32 R3, RZ, RZ, 0x181f ;  /* 0x0000181fff037424 */ /* 0x002fe200078e00ff */
[----:B------:R-:W-:Y:S02]  /*1f580*/  MOV R2, 0x1f5a0 ;  /* 0x0001f5a000027802 */ /* 0x000fe40000000f00 */
[----:B--234-:R-:W-:Y:S05]  /*1f590*/  CALL.REL.NOINC `($__internal_23_$__cuda_sm70_shflsync_idx_p) ;  /* 0x0000137000007944 */ /* 0x01cfea0003c00000 */
[----:B------:R-:W-:Y:S01]  /*1f5a0*/  MOV R2, R10 ;  /* 0x0000000a00027202 */ /* 0x000fe20000000f00 */
[----:B------:R-:W-:Y:S05]  /*1f5b0*/  BRA `(.L_x_1582) ;  /* 0xffffc2b000007947 */ /* 0x000fea000383ffff */
.L_x_1503:
        /* <DEDUP_REMOVED lines=13> */
.L_x_1504:
[----:B------:R-:W-:Y:S01]  /*1f690*/  IMAD.MOV.U32 R11, RZ, RZ, R6 ;  /* 0x000000ffff0b7224 */ /* 0x000fe200078e0006 */
[----:B------:R-:W-:Y:S01]  /*1f6a0*/  MOV R10, 0x6 ;  /* 0x00000006000a7802 */ /* 0x000fe20000000f00 */
[----:B-1----:R-:W-:Y:S01]  /*1f6b0*/  IMAD.MOV.U32 R3, RZ, RZ, 0x181f ;  /* 0x0000181fff037424 */ /* 0x002fe200078e00ff */
[----:B------:R-:W-:Y:S02]  /*1f6c0*/  MOV R2, 0x1f6e0 ;  /* 0x0001f6e000027802 */ /* 0x000fe40000000f00 */
[----:B---34-:R-:W-:Y:S05]  /*1f6d0*/  CALL.REL.NOINC `($__internal_23_$__cuda_sm70_shflsync_idx_p) ;  /* 0x0000123000007944 */ /* 0x018fea0003c00000 */
[----:B------:R-:W-:Y:S01]  /*1f6e0*/  MOV R8, R10 ;  /* 0x0000000a00087202 */ /* 0x000fe20000000f00 */
[----:B------:R-:W-:Y:S05]  /*1f6f0*/  BRA `(.L_x_1584) ;  /* 0xffffc26000007947 */ /* 0x000fea000383ffff */
.L_x_1505:
[----:B------:R-:W-:Y:S01]  /*1f700*/  IMAD.MOV.U32 R11, RZ, RZ, R7 ;  /* 0x000000ffff0b7224 */ /* 0x000fe200078e0007 */
[----:B------:R-:W-:Y:S01]  /*1f710*/  MOV R10, 0x6 ;  /* 0x00000006000a7802 */ /* 0x000fe20000000f00 */
[----:B-1----:R-:W-:Y:S01]  /*1f720*/  IMAD.MOV.U32 R3, RZ, RZ, 0x181f ;  /* 0x0000181fff037424 */ /* 0x002fe200078e00ff */
[----:B------:R-:W-:Y:S02]  /*1f730*/  MOV R2, 0x1f750 ;  /* 0x0001f75000027802 */ /* 0x000fe40000000f00 */
[----:B--234-:R-:W-:Y:S05]  /*1f740*/  CALL.REL.NOINC `($__internal_23_$__cuda_sm70_shflsync_idx_p) ;  /* 0x000011c000007944 */ /* 0x01cfea0003c00000 */
[----:B------:R-:W-:Y:S01]  /*1f750*/  MOV R2, R10 ;  /* 0x0000000a00027202 */ /* 0x000fe20000000f00 */
[----:B------:R-:W-:Y:S05]  /*1f760*/  BRA `(.L_x_1585) ;  /* 0xffffc21000007947 */ /* 0x000fea000383ffff */
.L_x_1506:
[----:B------:R-:W-:Y:S01]  /*1f770*/  IMAD.MOV.U32 R11, RZ, RZ, R6 ;  /* 0x000000ffff0b7224 */ /* 0x000fe200078e0006 */
[----:B------:R-:W-:Y:S01]  /*1f780*/  MOV R10, 0x7 ;  /* 0x00000007000a7802 */ /* 0x000fe20000000f00 */
[----:B--2---:R-:W-:Y:S01]  /*1f790*/  IMAD.MOV.U32 R3, RZ, RZ, 0x181f ;  /* 0x0000181fff037424 */ /* 0x004fe200078e00ff */
[----:B------:R-:W-:-:S02]  /*1f7a0*/  MOV R2, 0x1f7c0 ;  /* 0x0001f7c000027802 */ /* 0x000fc40000000f00 */
[----:B-1-34-:R-:W-:Y:S05]  /*1f7b0*/  CALL.REL.NOINC `($__internal_23_$__cuda_sm70_shflsync_idx_p) ;  /* 0x0000115000007944 */ /* 0x01afea0003c00000 */
        /* <DEDUP_REMOVED lines=8> */
.L_x_1508:
[----:B------:R-:W-:Y:S01]  /*1f840*/  IMAD.MOV.U32 R11, RZ, RZ, R13 ;  /* 0x000000ffff0b7224 */ /* 0x000fe200078e000d */
[----:B------:R-:W-:Y:S01]  /*1f850*/  MOV R10, RZ ;  /* 0x000000ff000a7202 */ /* 0x000fe20000000f00 */
[----:B------:R-:W-:Y:S01]  /*1f860*/  IMAD.MOV.U32 R3, RZ, RZ, 0x1c1f ;  /* 0x00001c1fff037424 */ /* 0x000fe200078e00ff */
[----:B------:R-:W-:Y:S02]  /*1f870*/  MOV R2, 0x1f890 ;  /* 0x0001f89000027802 */ /* 0x000fe40000000f00 */
[----:B------:R-:W-:Y:S05]  /*1f880*/  CALL.REL.NOINC `($__internal_23_$__cuda_sm70_shflsync_idx_p) ;  /* 0x0000108000007944 */ /* 0x000fea0003c00000 */
[----:B------:R-:W-:Y:S01]  /*1f890*/  MOV R12, R10 ;  /* 0x0000000a000c7202 */ /* 0x000fe20000000f00 */
[----:B------:R-:W-:Y:S05]  /*1f8a0*/  BRA `(.L_x_1587) ;  /* 0xffffc3e000007947 */ /* 0x000fea000383ffff */
.L_x_1509:
[----:B------:R-:W-:Y:S01]  /*1f8b0*/  IMAD.MOV.U32 R11, RZ, RZ, R19 ;  /* 0x000000ffff0b7224 */ /* 0x000fe200078e0013 */
[----:B------:R-:W-:Y:S01]  /*1f8c0*/  MOV R10, RZ ;  /* 0x000000ff000a7202 */ /* 0x000fe20000000f00 */
[----:B------:R-:W-:Y:S01]  /*1f8d0*/  IMAD.MOV.U32 R3, RZ, RZ, 0x1c1f ;  /* 0x00001c1fff037424 */ /* 0x000fe200078e00ff */
[----:B------:R-:W-:Y:S02]  /*1f8e0*/  MOV R2, 0x1f900 ;  /* 0x0001f90000027802 */ /* 0x000fe40000000f00 */
[----:B-12---:R-:W-:Y:S05]  /*1f8f0*/  CALL.REL.NOINC `($__internal_23_$__cuda_sm70_shflsync_idx_p) ;  /* 0x0000101000007944 */ /* 0x006fea0003c00000 */
[----:B------:R-:W-:Y:S01]  /*1f900*/  MOV R2, R10 ;  /* 0x0000000a00027202 */ /* 0x000fe20000000f00 */
[----:B------:R-:W-:Y:S05]  /*1f910*/  BRA `(.L_x_1588) ;  /* 0xffffc39000007947 */ /* 0x000fea000383ffff */
.L_x_1512:
[----:B----4-:R-:W-:Y:S01]  /*1f920*/  IMAD.MOV.U32 R11, RZ, RZ, R13 ;  /* 0x000000ffff0b7224 */ /* 0x010fe200078e000d */
[----:B------:R-:W-:Y:S01]  /*1f930*/  MOV R10, 0x1 ;  /* 0x00000001000a7802 */ /* 0x000fe20000000f00 */
[----:B------:R-:W-:Y:S01]  /*1f940*/  IMAD.MOV.U32 R3, RZ, RZ, 0x1c1f ;  /* 0x00001c1fff037424 */ /* 0x000fe200078e00ff */
[----:B------:R-:W-:-:S02]  /*1f950*/  MOV R2, 0x1f970 ;  /* 0x0001f97000027802 */ /* 0x000fc40000000f00 */
[----:B-123--:R-:W-:Y:S05]  /*1f960*/  CALL.REL.NOINC `($__internal_23_$__cuda_sm70_shflsync_idx_p) ;  /* 0x00000fa000007944 */ /* 0x00efea0003c00000 */
        /* <DEDUP_REMOVED lines=8> */
.L_x_1515:
[----:B----4-:R-:W-:Y:S01]  /*1f9f0*/  IMAD.MOV.U32 R11, RZ, RZ, R13 ;  /* 0x000000ffff0b7224 */ /* 0x010fe200078e000d */
[----:B------:R-:W-:Y:S01]  /*1fa00*/  MOV R10, 0x2 ;  /* 0x00000002000a7802 */ /* 0x000fe20000000f00 */
[----:B------:R-:W-:Y:S01]  /*1fa10*/  IMAD.MOV.U32 R3, RZ, RZ, 0x1c1f ;  /* 0x00001c1fff037424 */ /* 0x000fe200078e00ff */
[----:B------:R-:W-:Y:S02]  /*1fa20*/  MOV R2, 0x1fa40 ;  /* 0x0001fa4000027802 */ /* 0x000fe40000000f00 */
[----:B-123--:R-:W-:Y:S05]  /*1fa30*/  CALL.REL.NOINC `($__internal_23_$__cuda_sm70_shflsync_idx_p) ;  /* 0x00000ed000007944 */ /* 0x00efea0003c00000 */
[----:B------:R-:W-:Y:S01]  /*1fa40*/  MOV R12, R10 ;  /* 0x0000000a000c7202 */ /* 0x000fe20000000f00 */
[----:B------:R-:W-:Y:S05]  /*1fa50*/  BRA `(.L_x_1590) ;  /* 0xffffc81000007947 */ /* 0x000fea000383ffff */
.L_x_1516:
[----:B----4-:R-:W-:Y:S01]  /*1fa60*/  IMAD.MOV.U32 R11, RZ, RZ, R19 ;  /* 0x000000ffff0b7224 */ /* 0x010fe200078e0013 */
[----:B------:R-:W-:Y:S01]  /*1fa70*/  MOV R10, 0x2 ;  /* 0x00000002000a7802 */ /* 0x000fe20000000f00 */
[----:B------:R-:W-:Y:S01]  /*1fa80*/  IMAD.MOV.U32 R3, RZ, RZ, 0x1c1f ;  /* 0x00001c1fff037424 */ /* 0x000fe200078e00ff */
[----:B------:R-:W-:Y:S02]  /*1fa90*/  MOV R2, 0x1fab0 ;  /* 0x0001fab000027802 */ /* 0x000fe40000000f00 */
[----:B-123--:R-:W-:Y:S05]  /*1faa0*/  CALL.REL.NOINC `($__internal_23_$__cuda_sm70_shflsync_idx_p) ;  /* 0x00000e6000007944 */ /* 0x00efea0003c00000 */
[----:B------:R-:W-:Y:S01]  /*1fab0*/  MOV R2, R10 ;  /* 0x0000000a00027202 */ /* 0x000fe20000000f00 */
[----:B------:R-:W-:Y:S05]  /*1fac0*/  BRA `(.L_x_1591) ;  /* 0xffffc7c000007947 */ /* 0x000fea000383ffff */
.L_x_1519:
[----:B--2---:R-:W-:Y:S01]  /*1fad0*/  IMAD.MOV.U32 R11, RZ, RZ, R13 ;  /* 0x000000ffff0b7224 */ /* 0x004fe200078e000d */
[----:B------:R-:W-:Y:S01]  /*1fae0*/  MOV R10, 0x3 ;  /* 0x00000003000a7802 */ /* 0x000fe20000000f00 */
[----:B------:R-:W-:Y:S01]  /*1faf0*/  IMAD.MOV.U32 R3, RZ, RZ, 0x1c1f ;  /* 0x00001c1fff037424 */ /* 0x000fe200078e00ff */
[----:B-1----:R-:W-:-:S02]  /*1fb00*/  MOV R2, 0x1fb20 ;  /* 0x0001fb2000027802 */ /* 0x002fc40000000f00 */
[----:B---34-:R-:W-:Y:S05]  /*1fb10*/  CALL.REL.NOINC `($__internal_23_$__cuda_sm70_shflsync_idx_p) ;  /* 0x00000df000007944 */ /* 0x018fea0003c00000 */
        /* <DEDUP_REMOVED lines=8> */
.L_x_1523:
[----:B------:R-:W-:Y:S01]  /*1fba0*/  IMAD.MOV.U32 R11, RZ, RZ, R6 ;  /* 0x000000ffff0b7224 */ /* 0x000fe200078e0006 */
[----:B------:R-:W-:Y:S01]  /*1fbb0*/  MOV R10, RZ ;  /* 0x000000ff000a7202 */ /* 0x000fe20000000f00 */
[----:B------:R-:W-:Y:S01]  /*1fbc0*/  IMAD.MOV.U32 R3, RZ, RZ, 0x181f ;  /* 0x0000181fff037424 */ /* 0x000fe200078e00ff */
[----:B------:R-:W-:Y:S02]  /*1fbd0*/  MOV R2, 0x1fbf0 ;  /* 0x0001fbf000027802 */ /* 0x000fe40000000f00 */
[----:B------:R-:W-:Y:S05]  /*1fbe0*/  CALL.REL.NOINC `($__internal_23_$__cuda_sm70_shflsync_idx_p) ;  /* 0x00000d2000007944 */ /* 0x000fea0003c00000 */
[----:B------:R-:W-:Y:S01]  /*1fbf0*/  MOV R8, R10 ;  /* 0x0000000a00087202 */ /* 0x000fe20000000f00 */
[----:B------:R-:W-:Y:S05]  /*1fc00*/  BRA `(.L_x_1593) ;  /* 0xffffd2e000007947 */ /* 0x000fea000383ffff */
.L_x_1524:
[----:B------:R-:W-:Y:S01]  /*1fc10*/  IMAD.MOV.U32 R11, RZ, RZ, R7 ;  /* 0x000000ffff0b7224 */ /* 0x000fe200078e0007 */
[----:B------:R-:W-:Y:S01]  /*1fc20*/  MOV R10, RZ ;  /* 0x000000ff000a7202 */ /* 0x000fe20000000f00 */
[----:B------:R-:W-:Y:S01]  /*1fc30*/  IMAD.MOV.U32 R3, RZ, RZ, 0x181f ;  /* 0x0000181fff037424 */ /* 0x000fe200078e00ff */
[----:B------:R-:W-:Y:S02]  /*1fc40*/  MOV R2, 0x1fc60 ;  /* 0x0001fc6000027802 */ /* 0x000fe40000000f00 */
[----:B-12---:R-:W-:Y:S05]  /*1fc50*/  CALL.REL.NOINC `($__internal_23_$__cuda_sm70_shflsync_idx_p) ;  /* 0x00000cb000007944 */ /* 0x006fea0003c00000 */
[----:B------:R-:W-:Y:S01]  /*1fc60*/  MOV R2, R10 ;  /* 0x0000000a00027202 */ /* 0x000fe20000000f00 */
[----:B------:R-:W-:Y:S05]  /*1fc70*/  BRA `(.L_x_1594) ;  /* 0xffffd29000007947 */ /* 0x000fea000383ffff */
.L_x_1525:
[----:B------:R-:W-:Y:S01]  /*1fc80*/  IMAD.MOV.U32 R11, RZ, RZ, R6 ;  /* 0x000000ffff0b7224 */ /* 0x000fe200078e0006 */
[----:B------:R-:W-:Y:S01]  /*1fc90*/  MOV R10, 0x1 ;  /* 0x00000001000a7802 */ /* 0x000fe20000000f00 */
[----:B--2---:R-:W-:Y:S01]  /*1fca0*/  IMAD.MOV.U32 R3, RZ, RZ, 0x181f ;  /* 0x0000181fff037424 */ /* 0x004fe200078e00ff */
[----:B------:R-:W-:-:S02]  /*1fcb0*/  MOV R2, 0x1fcd0 ;  /* 0x0001fcd000027802 */ /* 0x000fc40000000f00 */
[----:B-1-3--:R-:W-:Y:S05]  /*1fcc0*/  CALL.REL.NOINC `($__internal_23_$__cuda_sm70_shflsync_idx_p) ;  /* 0x00000c4000007944 */ /* 0x00afea0003c00000 */
        /* <DEDUP_REMOVED lines=8> */
.L_x_1526:
[----:B------:R-:W-:Y:S01]  /*1fd50*/  IMAD.MOV.U32 R11, RZ, RZ, R6 ;  /* 0x000000ffff0b7224 */ /* 0x000fe200078e0006 */
[----:B------:R-:W-:Y:S01]  /*1fd60*/  MOV R10, 0x2 ;  /* 0x00000002000a7802 */ /* 0x000fe20000000f00 */
[----:B-1----:R-:W-:Y:S01]  /*1fd70*/  IMAD.MOV.U32 R3, RZ, RZ, 0x181f ;  /* 0x0000181fff037424 */ /* 0x002fe200078e00ff */
[----:B------:R-:W-:Y:S02]  /*1fd80*/  MOV R2, 0x1fda0 ;  /* 0x0001fda000027802 */ /* 0x000fe40000000f00 */
[----:B---34-:R-:W-:Y:S05]  /*1fd90*/  CALL.REL.NOINC `($__internal_23_$__cuda_sm70_shflsync_idx_p) ;  /* 0x00000b7000007944 */ /* 0x018fea0003c00000 */
[----:B------:R-:W-:Y:S01]  /*1fda0*/  MOV R8, R10 ;  /* 0x0000000a00087202 */ /* 0x000fe20000000f00 */
[----:B------:R-:W-:Y:S05]  /*1fdb0*/  BRA `(.L_x_1596) ;  /* 0xffffd24000007947 */ /* 0x000fea000383ffff */
.L_x_1527:
[----:B------:R-:W-:Y:S01]  /*1fdc0*/  IMAD.MOV.U32 R11, RZ, RZ, R7 ;  /* 0x000000ffff0b7224 */ /* 0x000fe200078e0007 */
[----:B------:R-:W-:Y:S01]  /*1fdd0*/  MOV R10, 0x2 ;  /* 0x00000002000a7802 */ /* 0x000fe20000000f00 */
[----:B-1----:R-:W-:Y:S01]  /*1fde0*/  IMAD.MOV.U32 R3, RZ, RZ, 0x181f ;  /* 0x0000181fff037424 */ /* 0x002fe200078e00ff */
[----:B------:R-:W-:Y:S02]  /*1fdf0*/  MOV R2, 0x1fe10 ;  /* 0x0001fe1000027802 */ /* 0x000fe40000000f00 */
[----:B--234-:R-:W-:Y:S05]  /*1fe00*/  CALL.REL.NOINC `($__internal_23_$__cuda_sm70_shflsync_idx_p) ;  /* 0x00000b0000007944 */ /* 0x01cfea0003c00000 */
[----:B------:R-:W-:Y:S01]  /*1fe10*/  MOV R2, R10 ;  /* 0x0000000a00027202 */ /* 0x000fe20000000f00 */
[----:B------:R-:W-:Y:S05]  /*1fe20*/  BRA `(.L_x_1597) ;  /* 0xffffd1f000007947 */ /* 0x000fea000383ffff */
.L_x_1528:
        /* <DEDUP_REMOVED lines=13> */
.L_x_1529:
[----:B------:R-:W-:Y:S01]  /*1ff00*/  IMAD.MOV.U32 R11, RZ, RZ, R6 ;  /* 0x000000ffff0b7224 */ /* 0x000fe200078e0006 */
[----:B------:R-:W-:Y:S01]  /*1ff10*/  MOV R10, 0x4 ;  /* 0x00000004000a7802 */ /* 0x000fe20000000f00 */
[----:B--2---:R-:W-:Y:S01]  /*1ff20*/  IMAD.MOV.U32 R3, RZ, RZ, 0x181f ;  /* 0x0000181fff037424 */ /* 0x004fe200078e00ff */
[----:B------:R-:W-:Y:S02]  /*1ff30*/  MOV R2, 0x1ff50 ;  /* 0x0001ff5000027802 */ /* 0x000fe40000000f00 */
[----:B-1-34-:R-:W-:Y:S05]  /*1ff40*/  CALL.REL.NOINC `($__internal_23_$__cuda_sm70_shflsync_idx_p) ;  /* 0x000009c000007944 */ /* 0x01afea0003c00000 */
[----:B------:R-:W-:Y:S01]  /*1ff50*/  MOV R8, R10 ;  /* 0x0000000a00087202 */ /* 0x000fe20000000f00 */
[----:B------:R-:W-:Y:S05]  /*1ff60*/  BRA `(.L_x_1599) ;  /* 0xffffd1a000007947 */ /* 0x000fea000383ffff */
.L_x_1530:
[----:B------:R-:W-:Y:S01]  /*1ff70*/  IMAD.MOV.U32 R11, RZ, RZ, R7 ;  /* 0x000000ffff0b7224 */ /* 0x000fe200078e0007 */
[----:B------:R-:W-:Y:S01]  /*1ff80*/  MOV R10, 0x4 ;  /* 0x00000004000a7802 */ /* 0x000fe20000000f00 */
[----:B--2---:R-:W-:Y:S01]  /*1ff90*/  IMAD.MOV.U32 R3, RZ, RZ, 0x181f ;  /* 0x0000181fff037424 */ /* 0x004fe200078e00ff */
[----:B------:R-:W-:Y:S02]  /*1ffa0*/  MOV R2, 0x1ffc0 ;  /* 0x0001ffc000027802 */ /* 0x000fe40000000f00 */
[----:B-1-34-:R-:W-:Y:S05]  /*1ffb0*/  CALL.REL.NOINC `($__internal_23_$__cuda_sm70_shflsync_idx_p) ;  /* 0x0000095000007944 */ /* 0x01afea0003c00000 */
[----:B------:R-:W-:Y:S01]  /*1ffc0*/  MOV R2, R10 ;  /* 0x0000000a00027202 */ /* 0x000fe20000000f00 */
[----:B------:R-:W-:Y:S05]  /*1ffd0*/  BRA `(.L_x_1600) ;  /* 0xffffd15000007947 */ /* 0x000fea000383ffff */
.L_x_1531:
[----:B------:R-:W-:Y:S01]  /*1ffe0*/  IMAD.MOV.U32 R11, RZ, RZ, R6 ;  /* 0x000000ffff0b7224 */ /* 0x000fe200078e0006 */
[----:B------:R-:W-:Y:S01]  /*1fff0*/  MOV R10, 0x5 ;  /* 0x00000005000a7802 */ /* 0x000fe20000000f00 */
[----:B-1----:R-:W-:Y:S01]  /*20000*/  IMAD.MOV.U32 R3, RZ, RZ, 0x181f ;  /* 0x0000181fff037424 */ /* 0x002fe200078e00ff */
[----:B------:R-:W-:-:S02]  /*20010*/  MOV R2, 0x20030 ;  /* 0x0002003000027802 */ /* 0x000fc40000000f00 */
[----:B--234-:R-:W-:Y:S05]  /*20020*/  CALL.REL.NOINC `($__internal_23_$__cuda_sm70_shflsync_idx_p) ;  /* 0x000008e000007944 */ /* 0x01cfea0003c00000 */
        /* <DEDUP_REMOVED lines=8> */
.L_x_1532:
[----:B------:R-:W-:Y:S01]  /*200b0*/  IMAD.MOV.U32 R11, RZ, RZ, R6 ;  /* 0x000000ffff0b7224 */ /* 0x000fe200078e0006 */
[----:B------:R-:W-:Y:S01]  /*200c0*/  MOV R10, 0x6 ;  /* 0x00000006000a7802 */ /* 0x000fe20000000f00 */
[----:B--2---:R-:W-:Y:S01]  /*200d0*/  IMAD.MOV.U32 R3, RZ, RZ, 0x181f ;  /* 0x0000181fff037424 */ /* 0x004fe200078e00ff */
[----:B------:R-:W-:Y:S02]  /*200e0*/  MOV R2, 0x20100 ;  /* 0x0002010000027802 */ /* 0x000fe40000000f00 */
[----:B-1--4-:R-:W-:Y:S05]  /*200f0*/  CALL.REL.NOINC `($__internal_23_$__cuda_sm70_shflsync_idx_p) ;  /* 0x0000081000007944 */ /* 0x012fea0003c00000 */
[----:B------:R-:W-:Y:S01]  /*20100*/  MOV R8, R10 ;  /* 0x0000000a00087202 */ /* 0x000fe20000000f00 */
[----:B------:R-:W-:Y:S05]  /*20110*/  BRA `(.L_x_1602) ;  /* 0xffffd10000007947 */ /* 0x000fea000383ffff */
.L_x_1533:
[----:B------:R-:W-:Y:S01]  /*20120*/  IMAD.MOV.U32 R11, RZ, RZ, R7 ;  /* 0x000000ffff0b7224 */ /* 0x000fe200078e0007 */
[----:B------:R-:W-:Y:S01]  /*20130*/  MOV R10, 0x6 ;  /* 0x00000006000a7802 */ /* 0x000fe20000000f00 */
[----:B--2---:R-:W-:Y:S01]  /*20140*/  IMAD.MOV.U32 R3, RZ, RZ, 0x181f ;  /* 0x0000181fff037424 */ /* 0x004fe200078e00ff */
[----:B------:R-:W-:Y:S02]  /*20150*/  MOV R2, 0x20170 ;  /* 0x0002017000027802 */ /* 0x000fe40000000f00 */
[----:B-1-34-:R-:W-:Y:S05]  /*20160*/  CALL.REL.NOINC `($__internal_23_$__cuda_sm70_shflsync_idx_p) ;  /* 0x000007a000007944 */ /* 0x01afea0003c00000 */
[----:B------:R-:W-:Y:S01]  /*20170*/  MOV R2, R10 ;  /* 0x0000000a00027202 */ /* 0x000fe20000000f00 */
[----:B------:R-:W-:Y:S05]  /*20180*/  BRA `(.L_x_1603) ;  /* 0xffffd0b000007947 */ /* 0x000fea000383ffff */
.L_x_1534:
[----:B------:R-:W-:Y:S01]  /*20190*/  IMAD.MOV.U32 R11, RZ, RZ, R6 ;  /* 0x000000ffff0b7224 */ /* 0x000fe200078e0006 */
[----:B------:R-:W-:Y:S01]  /*201a0*/  MOV R10, 0x7 ;  /* 0x00000007000a7802 */ /* 0x000fe20000000f00 */
[----:B-1----:R-:W-:Y:S01]  /*201b0*/  IMAD.MOV.U32 R3, RZ, RZ, 0x181f ;  /* 0x0000181fff037424 */ /* 0x002fe200078e00ff */
[----:B------:R-:W-:-:S02]  /*201c0*/  MOV R2, 0x201e0 ;  /* 0x000201e000027802 */ /* 0x000fc40000000f00 */
[----:B--2-4-:R-:W-:Y:S05]  /*201d0*/  CALL.REL.NOINC `($__internal_23_$__cuda_sm70_shflsync_idx_p) ;  /* 0x0000073000007944 */ /* 0x014fea0003c00000 */
        /* <DEDUP_REMOVED lines=8> */
.L_x_1536:
[----:B------:R-:W-:Y:S01]  /*20260*/  IMAD.MOV.U32 R11, RZ, RZ, R45 ;  /* 0x000000ffff0b7224 */ /* 0x000fe200078e002d */
[----:B------:R-:W-:Y:S01]  /*20270*/  MOV R10, RZ ;  /* 0x000000ff000a7202 */ /* 0x000fe20000000f00 */
[----:B----4-:R-:W-:Y:S01]  /*20280*/  IMAD.MOV.U32 R3, RZ, RZ, 0x1f ;  /* 0x0000001fff037424 */ /* 0x010fe200078e00ff */
[----:B------:R-:W-:Y:S02]  /*20290*/  MOV R2, 0x202b0 ;  /* 0x000202b000027802 */ /* 0x000fe40000000f00 */
[----:B------:R-:W-:Y:S05]  /*202a0*/  CALL.REL.NOINC `($__internal_23_$__cuda_sm70_shflsync_idx_p) ;  /* 0x0000066000007944 */ /* 0x000fea0003c00000 */
[----:B------:R-:W-:Y:S01]  /*202b0*/  MOV R9, R10 ;  /* 0x0000000a00097202 */ /* 0x000fe20000000f00 */
[----:B------:R-:W-:Y:S05]  /*202c0*/  BRA `(.L_x_1605) ;  /* 0xffffd14000007947 */ /* 0x000fea000383ffff */
.L_x_1537:
[----:B------:R-:W-:Y:S01]  /*202d0*/  IMAD.MOV.U32 R11, RZ, RZ, R45 ;  /* 0x000000ffff0b7224 */ /* 0x000fe200078e002d */
[----:B------:R-:W-:Y:S01]  /*202e0*/  MOV R10, 0x1 ;  /* 0x00000001000a7802 */ /* 0x000fe20000000f00 */
[----:B----4-:R-:W-:Y:S01]  /*202f0*/  IMAD.MOV.U32 R3, RZ, RZ, 0x1f ;  /* 0x0000001fff037424 */ /* 0x010fe200078e00ff */
[----:B------:R-:W-:Y:S02]  /*20300*/  MOV R2, 0x20320 ;  /* 0x0002032000027802 */ /* 0x000fe40000000f00 */
[----:B-12---:R-:W-:Y:S05]  /*20310*/  CALL.REL.NOINC `($__internal_23_$__cuda_sm70_shflsync_idx_p) ;  /* 0x000005f000007944 */ /* 0x006fea0003c00000 */
[----:B------:R-:W-:Y:S01]  /*20320*/  MOV R8, R10 ;  /* 0x0000000a00087202 */ /* 0x000fe20000000f00 */
[----:B------:R-:W-:Y:S05]  /*20330*/  BRA `(.L_x_1606) ;  /* 0xffffd0f000007947 */ /* 0x000fea000383ffff */
.L_x_1538:
[----:B------:R-:W-:Y:S02]  /*20340*/  MOV R2, 0x1 ;  /* 0x0000000100027802 */ /* 0x000fe40000000f00 */
[----:B------:R-:W-:-:S02]  /*20350*/  MOV R3, 0x20370 ;  /* 0x0002037000037802 */ /* 0x000fc40000000f00 */
[----:B-123--:R-:W-:Y:S05]  /*20360*/  CALL.REL.NOINC `($__internal_24_$__cuda_sm70_shflsync_up_p) ;  /* 0x000005f000007944 */ /* 0x00efea0003c00000 */
[----:B------:R-:W-:Y:S05]  /*20370*/  BRA `(.L_x_1607) ;  /* 0xffffd1e000007947 */ /* 0x000fea000383ffff */
.L_x_1539:
[----:B------:R-:W-:Y:S02]  /*20380*/  MOV R2, 0x2 ;  /* 0x0000000200027802 */ /* 0x000fe40000000f00 */
[----:B------:R-:W-:-:S02]  /*20390*/  MOV R3, 0x203b0 ;  /* 0x000203b000037802 */ /* 0x000fc40000000f00 */
[----:B-12---:R-:W-:Y:S05]  /*203a0*/  CALL.REL.NOINC `($__internal_24_$__cuda_sm70_shflsync_up_p) ;  /* 0x000005b000007944 */ /* 0x006fea0003c00000 */
        /* <DEDUP_REMOVED lines=24> */
.L_x_1543:
[----:B------:R-:W-:Y:S02]  /*20530*/  MOV R2, 0x1 ;  /* 0x0000000100027802 */ /* 0x000fe40000000f00 */
[----:B------:R-:W-:Y:S02]  /*20540*/  MOV R3, 0x20560 ;  /* 0x0002056000037802 */ /* 0x000fe40000000f00 */
[----:B------:R-:W-:Y:S05]  /*20550*/  CALL.REL.NOINC `($__internal_24_$__cuda_sm70_shflsync_up_p) ;  /* 0x0000040000007944 */ /* 0x000fea0003c00000 */
[----:B------:R-:W-:Y:S01]  /*20560*/  MOV R2, R4 ;  /* 0x0000000400027202 */ /* 0x000fe20000000f00 */
[----:B------:R-:W-:Y:S05]  /*20570*/  BRA `(.L_x_1609) ;  /* 0xffffd24000007947 */ /* 0x000fea000383ffff */
.L_x_1544:
        /* <DEDUP_REMOVED lines=27> */
.L_x_1546:
[----:B------:R-:W-:Y:S02]  /*20730*/  SEL R0, RZ, 0x1, P0 ;  /* 0x00000001ff007807 */ /* 0x000fe40000000000 */
[----:B------:R-:W-:Y:S02]  /*20740*/  MOV R2, 0x20760 ;  /* 0x0002076000027802 */ /* 0x000fe40000000f00 */
[----:B---3--:R-:W-:Y:S05]  /*20750*/  CALL.REL.NOINC `($__internal_25_$__cuda_sm70_votesync_ballot) ;  /* 0x0000027000007944 */ /* 0x008fea0003c00000 */
[----:B------:R-:W-:Y:S01]  /*20760*/  MOV R5, R0 ;  /* 0x0000000000057202 */ /* 0x000fe20000000f00 */
[----:B------:R-:W-:Y:S05]  /*20770*/  BRA `(.L_x_1611) ;  /* 0xffffd1d000007947 */ /* 0x000fea000383ffff */
.L_x_1547:
[----:B------:R-:W-:Y:S01]  /*20780*/  IMAD.MOV.U32 R11, RZ, RZ, R6 ;  /* 0x000000ffff0b7224 */ /* 0x000fe200078e0006 */
[----:B------:R-:W-:Y:S01]  /*20790*/  MOV R10, R0 ;  /* 0x00000000000a7202 */ /* 0x000fe20000000f00 */
[----:B------:R-:W-:Y:S01]  /*207a0*/  IMAD.MOV.U32 R3, RZ, RZ, 0x1f ;  /* 0x0000001fff037424 */ /* 0x000fe200078e00ff */
[----:B-1----:R-:W-:Y:S02]  /*207b0*/  MOV R2, 0x207d0 ;  /* 0x000207d000027802 */ /* 0x002fe40000000f00 */
[----:B---3--:R-:W-:Y:S05]  /*207c0*/  CALL.REL.NOINC `($__internal_23_$__cuda_sm70_shflsync_idx_p) ;  /* 0x0000014000007944 */ /* 0x008fea0003c00000 */
[----:B------:R-:W-:Y:S01]  /*207d0*/  IMAD.MOV.U32 R12, RZ, RZ, R10 ;  /* 0x000000ffff0c7224 */ /* 0x000fe200078e000a */
[----:B------:R-:W-:Y:S01]  /*207e0*/  MOV R10, R0 ;  /* 0x00000000000a7202 */ /* 0x000fe20000000f00 */
[----:B------:R-:W-:Y:S01]  /*207f0*/  IMAD.MOV.U32 R11, RZ, RZ, R7 ;  /* 0x000000ffff0b7224 */ /* 0x000fe200078e0007 */
[----:B------:R-:W-:-:S02]  /*20800*/  MOV R3, 0x1f ;  /* 0x0000001f00037802 */ /* 0x000fc40000000f00 */
[----:B------:R-:W-:Y:S02]  /*20810*/  MOV R2, 0x20830 ;  /* 0x0002083000027802 */ /* 0x000fe40000000f00 */
[----:B------:R-:W-:Y:S05]  /*20820*/  CALL.REL.NOINC `($__internal_23_$__cuda_sm70_shflsync_idx_p) ;  /* 0x000000e000007944 */ /* 0x000fea0003c00000 */
[----:B------:R-:W-:Y:S01]  /*20830*/  MOV R7, R10 ;  /* 0x0000000a00077202 */ /* 0x000fe20000000f00 */
[----:B------:R-:W-:Y:S05]  /*20840*/  BRA `(.L_x_1612) ;  /* 0xffffd17000007947 */ /* 0x000fea000383ffff */
.L_x_1550:
[----:B------:R-:W-:Y:S01]  /*20850*/  IMAD.MOV.U32 R11, RZ, RZ, R4 ;  /* 0x000000ffff0b7224 */ /* 0x000fe200078e0004 */
[----:B------:R-:W-:Y:S01]  /*20860*/  MOV R10, R0 ;  /* 0x00000000000a7202 */ /* 0x000fe20000000f00 */
[----:B------:R-:W-:Y:S01]  /*20870*/  IMAD.MOV.U32 R3, RZ, RZ, 0x1f ;  /* 0x0000001fff037424 */ /* 0x000fe200078e00ff */
[----:B-1----:R-:W-:Y:S02]  /*20880*/  MOV R2, 0x208a0 ;  /* 0x000208a000027802 */ /* 0x002fe40000000f00 */
[----:B---34-:R-:W-:Y:S05]  /*20890*/  CALL.REL.NOINC `($__internal_23_$__cuda_sm70_shflsync_idx_p) ;  /* 0x0000007000007944 */ /* 0x018fea0003c00000 */
[----:B------:R-:W-:Y:S01]  /*208a0*/  MOV R13, R10 ;  /* 0x0000000a000d7202 */ /* 0x000fe20000000f00 */
[----:B------:R-:W-:Y:S05]  /*208b0*/  BRA `(.L_x_1549) ;  /* 0xffffd16000007947 */ /* 0x000fea000383ffff */
        .weak           $__internal_22_$__cuda_sm70_shflsync_bfly_p
        .type           $__internal_22_$__cuda_sm70_shflsync_bfly_p,@function
        .size           $__internal_22_$__cuda_sm70_shflsync_bfly_p,($__internal_23_$__cuda_sm70_shflsync_idx_p - $__internal_22_$__cuda_sm70_shflsync_bfly_p)
$__internal_22_$__cuda_sm70_shflsync_bfly_p:
[----:B------:R-:W-:Y:S01]  /*208c0*/  MOV R8, R3 ;  /* 0x0000000300087202 */ /* 0x000fe20000000f00 */
[----:B------:R-:W-:Y:S04]  /*208d0*/  WARPSYNC R10 ;  /* 0x0000000a00007348 */ /* 0x000fe80003800000 */
[----:B------:R-:W-:Y:S01]  /*208e0*/  MOV R9, 0x0 ;  /* 0x0000000000097802 */ /* 0x000fe20000000f00 */
[----:B------:R1:W2:Y:S03]  /*208f0*/  SHFL.BFLY PT, R0, R0, R7, R11 ;  /* 0x0c00000700007389 */ /* 0x0002a600000e000b */
[----:B------:R-:W-:Y:S05]  /*20900*/  RET.REL.NODEC R8 `(_ZN7cutlass13device_kernelIN5flash19enable_sm80_to_sm89INS1_16FlashAttnFwdSm80INS1_25CollectiveMainloopFwdSm80ILi4ELi1ELb0EN4cute5tupleIJNS5_1CILi128EEENS7_ILi80EEENS7_ILi64EEEEEELi64ENS_10bfloat16_tEfNS_4arch4Sm80ELb1ELb0ELb1ELb1ELb0ELb1ELb1ELb1EEENS1_21CollectiveEpilogueFwdINS6_IJS8_SA_S9_EEENS6_IJNS7_ILi1EEESI_SI_EEESC_SE_Li128ELb1ELb1ELb1ELb0EEENS1_36VarlenDynamicPersistentTileSchedulerILi128ELi80ELi128ELi128ELb1ELb1ELb0ELb1ELb1ELb1EEEEEEEEEvNT_6ParamsE) ;  /* 0xfffdf6f008007950 */ /* 0x000fea0003c3ffff */
        .weak           $__internal_23_$__cuda_sm70_shflsync_idx_p
        .type           $__internal_23_$__cuda_sm70_shflsync_idx_p,@function
        .size           $__internal_23_$__cuda_sm70_shflsync_idx_p,($__internal_24_$__cuda_sm70_shflsync_up_p - $__internal_23_$__cuda_sm70_shflsync_idx_p)
$__internal_23_$__cuda_sm70_shflsync_idx_p:
[----:B------:R-:W-:-:S04]  /*20910*/  MOV R44, 0xffffffff ;  /* 0xffffffff002c7802 */ /* 0x000fc80000000f00 */
[----:B------:R-:W-:Y:S04]  /*20920*/  WARPSYNC R44 ;  /* 0x0000002c00007348 */ /* 0x000fe80003800000 */
[----:B------:R1:W2:Y:S02]  /*20930*/  SHFL.IDX PT, R10, R11, R10, R3 ;  /* 0x0000000a0b0a7389 */ /* 0x0002a400000e0003 */
[----:B-1----:R-:W-:-:S04]  /*20940*/  MOV R3, 0x0 ;  /* 0x0000000000037802 */ /* 0x002fc80000000f00 */
[----:B--2---:R-:W-:Y:S05]  /*20950*/  RET.REL.NODEC R2 `(_ZN7cutlass13device_kernelIN5flash19enable_sm80_to_sm89INS1_16FlashAttnFwdSm80INS1_25CollectiveMainloopFwdSm80ILi4ELi1ELb0EN4cute5tupleIJNS5_1CILi128EEENS7_ILi80EEENS7_ILi64EEEEEELi64ENS_10bfloat16_tEfNS_4arch4Sm80ELb1ELb0ELb1ELb1ELb0ELb1ELb1ELb1EEENS1_21CollectiveEpilogueFwdINS6_IJS8_SA_S9_EEENS6_IJNS7_ILi1EEESI_SI_EEESC_SE_Li128ELb1ELb1ELb1ELb0EEENS1_36VarlenDynamicPersistentTileSchedulerILi128ELi80ELi128ELi128ELb1ELb1ELb0ELb1ELb1ELb1EEEEEEEEEvNT_6ParamsE) ;  /* 0xfffdf6a002007950 */ /* 0x004fea0003c3ffff */
        .weak           $__internal_24_$__cuda_sm70_shflsync_up_p
        .type           $__internal_24_$__cuda_sm70_shflsync_up_p,@function
        .size           $__internal_24_$__cuda_sm70_shflsync_up_p,($__internal_25_$__cuda_sm70_votesync_ballot - $__internal_24_$__cuda_sm70_shflsync_up_p)
$__internal_24_$__cuda_sm70_shflsync_up_p:
[----:B------:R-:W-:Y:S02]  /*20960*/  IMAD.MOV.U32 R4, RZ, RZ, RZ ;  /* 0x000000ffff047224 */ /* 0x000fe400078e00ff */
[----:B------:R-:W-:-:S04]  /*20970*/  IMAD.MOV.U32 R10, RZ, RZ, -0x1 ;  /* 0xffffffffff0a7424 */ /* 0x000fc800078e00ff */
[----:B------:R-:W-:Y:S04]  /*20980*/  WARPSYNC R10 ;  /* 0x0000000a00007348 */ /* 0x000fe80003800000 */
[----:B------:R1:W2:Y:S02]  /*20990*/  SHFL.UP PT, R4, R0, R2, R4 ;  /* 0x0400000200047389 */ /* 0x0002a400000e0004 */
[----:B-1----:R-:W-:Y:S02]  /*209a0*/  MOV R2, R3 ;  /* 0x0000000300027202 */ /* 0x002fe40000000f00 */
[----:B------:R-:W-:-:S04]  /*209b0*/  MOV R3, 0x0 ;  /* 0x0000000000037802 */ /* 0x000fc80000000f00 */
[----:B--2---:R-:W-:Y:S05]  /*209c0*/  RET.REL.NODEC R2 `(_ZN7cutlass13device_kernelIN5flash19enable_sm80_to_sm89INS1_16FlashAttnFwdSm80INS1_25CollectiveMainloopFwdSm80ILi4ELi1ELb0EN4cute5tupleIJNS5_1CILi128EEENS7_ILi80EEENS7_ILi64EEEEEELi64ENS_10bfloat16_tEfNS_4arch4Sm80ELb1ELb0ELb1ELb1ELb0ELb1ELb1ELb1EEENS1_21CollectiveEpilogueFwdINS6_IJS8_SA_S9_EEENS6_IJNS7_ILi1EEESI_SI_EEESC_SE_Li128ELb1ELb1ELb1ELb0EEENS1_36VarlenDynamicPersistentTileSchedulerILi128ELi80ELi128ELi128ELb1ELb1ELb0ELb1ELb1ELb1EEEEEEEEEvNT_6ParamsE) ;  /* 0xfffdf63002007950 */ /* 0x004fea0003c3ffff */
        .weak           $__internal_25_$__cuda_sm70_votesync_ballot
        .type           $__internal_25_$__cuda_sm70_votesync_ballot,@function
        .size           $__internal_25_$__cuda_sm70_votesync_ballot,(.L_x_1644 - $__internal_25_$__cuda_sm70_votesync_ballot)
$__internal_25_$__cuda_sm70_votesync_ballot:
[----:B------:R-:W-:Y:S01]  /*209d0*/  ISETP.NE.U32.AND P0, PT, R0, 0x1, PT ;  /* 0x000000010000780c */ /* 0x000fe20003f05070 */
[----:B------:R-:W-:-:S04]  /*209e0*/  IMAD.MOV.U32 R3, RZ, RZ, -0x1 ;  /* 0xffffffffff037424 */ /* 0x000fc800078e00ff */
[----:B------:R-:W-:Y:S08]  /*209f0*/  WARPSYNC R3 ;  /* 0x0000000300007348 */ /* 0x000ff00003800000 */
[----:B------:R-:W-:-:S04]  /*20a00*/  VOTE.ANY R0, PT, !P0 ;  /* 0x0000000000007806 */ /* 0x000fc800040e0100 */
[----:B------:R-:W-:Y:S01]  /*20a10*/  LOP3.LUT R0, R0, R3, RZ, 0xc0, !PT ;  /* 0x0000000300007212 */ /* 0x000fe200078ec0ff */
[----:B------:R-:W-:-:S04]  /*20a20*/  IMAD.MOV.U32 R3, RZ, RZ, 0x0 ;  /* 0x00000000ff037424 */ /* 0x000fc800078e00ff */
[----:B------:R-:W-:Y:S05]  /*20a30*/  RET.REL.NODEC R2 `(_ZN7cutlass13device_kernelIN5flash19enable_sm80_to_sm89INS1_16FlashAttnFwdSm80INS1_25CollectiveMainloopFwdSm80ILi4ELi1ELb0EN4cute5tupleIJNS5_1CILi128EEENS7_ILi80EEENS7_ILi64EEEEEELi64ENS_10bfloat16_tEfNS_4arch4Sm80ELb1ELb0ELb1ELb1ELb0ELb1ELb1ELb1EEENS1_21CollectiveEpilogueFwdINS6_IJS8_SA_S9_EEENS6_IJNS7_ILi1EEESI_SI_EEESC_SE_Li128ELb1ELb1ELb1ELb0EEENS1_36VarlenDynamicPersistentTileSchedulerILi128ELi80ELi128ELi128ELb1ELb1ELb0ELb1ELb1ELb1EEEEEEEEEvNT_6ParamsE) ;  /* 0xfffdf5c002007950 */ /* 0x000fea0003c3ffff */
.L_x_1613:
        /* <DEDUP_REMOVED lines=12> */
.L_x_1644:


//--------------------- .nv.shared._ZN7cutlass13device_kernelIN5flash19enable_sm80_to_sm89INS1_16FlashAttnFwdSm80INS1_25CollectiveMainloopFwdSm80ILi4ELi1ELb0EN4cute5tupleIJNS5_1CILi128EEENS7_ILi112EEENS7_ILi64EEEEEELi64ENS_10bfloat16_tEfNS_4arch4Sm80ELb0ELb0ELb1ELb0ELb0ELb0ELb1ELb1EEENS1_21CollectiveEpilogueFwdINS6_IJS8_SA_S9_EEENS6_IJNS7_ILi1EEESI_SI_EEESC_SE_Li128ELb0ELb1ELb1ELb0EEENS1_19SingleTileSchedulerILb0ELb1ELb1ELi128EEEEEEEEEvNT_6ParamsE --------------------------
	.section	.nv.shared._ZN7cutlass13device_kernelIN5flash19enable_sm80_to_sm89INS1_16FlashAttnFwdSm80INS1_25CollectiveMainloopFwdSm80ILi4ELi1ELb0EN4cute5tupleIJNS5_1CILi128EEENS7_ILi112EEENS7_ILi64EEEEEELi64ENS_10bfloat16_tEfNS_4arch4Sm80ELb0ELb0ELb1ELb0ELb0ELb0ELb1ELb1EEENS1_21CollectiveEpilogueFwdINS6_IJS8_SA_S9_EEENS6_IJNS7_ILi1EEESI_SI_EEESC_SE_Li128ELb0ELb1ELb1ELb0EEENS1_19SingleTileSchedulerILb0ELb1ELb1ELi128EEEEEEEEEvNT_6ParamsE,"aw",@nobits
	.sectionflags	@""
	.align	16


//--------------------- .nv.global                --------------------------
	.section	.nv.global,"aw",@nobits
.nv.global:
	.type		_ZN79_INTERNAL_b13ec3a6_43_flash_fwd_hdim64_bf16_split_softcap_sm80_cu_93b96ec2_38744cute1_E,@object
	.size		_ZN79_INTERNAL_b13ec3a6_43_flash_fwd_hdim64_bf16_split_softcap_sm80_cu_93b96ec2_38744cute1_E,(_ZN79_INTERNAL_b13ec3a6_43_flash_fwd_hdim64_bf16_split_softcap_sm80_cu_93b96ec2_38744cuda3std3__45__cpo6cbeginE - _ZN79_INTERNAL_b13ec3a6_43_flash_fwd_hdim64_bf16_split_softcap_sm80_cu_93b96ec2_38744cute1_E)
_ZN79_INTERNAL_b13ec3a6_43_flash_fwd_hdim64_bf16_split_softcap_sm80_cu_93b96ec2_38744cute1_E:
	.zero		1
	.type		_ZN79_INTERNAL_b13ec3a6_43_flash_fwd_hdim64_bf16_split_softcap_sm80_cu_93b96ec2_38744cuda3std3__45__cpo6cbeginE,@object
	.size		_ZN79_INTERNAL_b13ec3a6_43_flash_fwd_hdim64_bf16_split_softcap_sm80_cu_93b96ec2_38744cuda3std3__45__cpo6cbeginE,(_ZN79_INTERNAL_b13ec3a6_43_flash_fwd_hdim64_bf16_split_softcap_sm80_cu_93b96ec2_38744cuda3std3__48in_placeE - _ZN79_INTERNAL_b13ec3a6_43_flash_fwd_hdim64_bf16_split_softcap_sm80_cu_93b96ec2_38744cuda3std3__45__cpo6cbeginE)
_ZN79_INTERNAL_b13ec3a6_43_flash_fwd_hdim64_bf16_split_softcap_sm80_cu_93b96ec2_38744cuda3std3__45__cpo6cbeginE:
	.zero		1
	.type		_ZN79_INTERNAL_b13ec3a6_43_flash_fwd_hdim64_bf16_split_softcap_sm80_cu_93b96ec2_38744cuda3std3__48in_placeE,@object
	.size		_ZN79_INTERNAL_b13ec3a6_43_flash_fwd_hdim64_bf16_split_softcap_sm80_cu_93b96ec2_38744cuda3std3__48in_placeE,(_ZN79_INTERNAL_b13ec3a6_43_flash_fwd_hdim64_bf16_split_softcap_sm80_cu_93b96ec2_38744cuda3std6ranges3__45__cpo9iter_moveE - _ZN79_INTERNAL_b13ec3a6_43_flash_fwd_hdim64_bf16_split_softcap_sm80_cu_93b96ec2_38744cuda3std3__48in_placeE)
_ZN79_INTERNAL_b13ec3a6_43_flash_fwd_hdim64_bf16_split_softcap_sm80_cu_93b96ec2_38744cuda3std3__48in_placeE:
	.zero		1
	.type		_ZN79_INTERNAL_b13ec3a6_43_flash_fwd_hdim64_bf16_split_softcap_sm80_cu_93b96ec2_38744cuda3std6ranges3__45__cpo9iter_moveE,@object
	.size		_ZN79_INTERNAL_b13ec3a6_43_flash_fwd_hdim64_bf16_split_softcap_sm80_cu_93b96ec2_38744cuda3std6ranges3__45__cpo9iter_moveE,(_ZN79_INTERNAL_b13ec3a6_43_flash_fwd_hdim64_bf16_split_softcap_sm80_cu_93b96ec2_38744cuda3std3__45__cpo5beginE - _ZN79_INTERNAL_b13ec3a6_43_flash_fwd_hdim64_bf16_split_softcap_sm80_cu_93b96ec2_38744cuda3std6ranges3__45__cpo9iter_moveE)
_ZN79_INTERNAL_b13ec3a6_43_flash_fwd_hdim64_bf16_split_softcap_sm80_cu_93b96ec2_38744cuda3std6ranges3__45__cpo9iter_moveE:
	.zero		1
	.type		_ZN79_INTERNAL_b13ec3a6_43_flash_fwd_hdim64_bf16_split_softcap_sm80_cu_93b96ec2_38744cuda3std3__45__cpo5beginE,@object
	.size		_ZN79_INTERNAL_b13ec3a6_43_flash_fwd_hdim64_bf16_split_softcap_sm80_cu_93b96ec2_38744cuda3std3__45__cpo5beginE,(_ZN79_INTERNAL_b13ec3a6_43_flash_fwd_hdim64_bf16_split_softcap_sm80_cu_93b96ec2_38744cuda3std3__481_GLOBAL__N__b13ec3a6_43_flash_fwd_hdim64_bf16_split_softcap_sm80_cu_93b96ec2_38746ignoreE - _ZN79_INTERNAL_b13ec3a6_43_flash_fwd_hdim64_bf16_split_softcap_sm80_cu_93b96ec2_38744cuda3std3__45__cpo5beginE)
_ZN79_INTERNAL_b13ec3a6_43_flash_fwd_hdim64_bf16_split_softcap_sm80_cu_93b96ec2_38744cuda3std3__45__cpo5beginE:
	.zero		1
	.type		_ZN79_INTERNAL_b13ec3a6_43_flash_fwd_hdim64_bf16_split_softcap_sm80_cu_93b96ec2_38744cuda3std3__481_GLOBAL__N__b13ec3a6_43_flash_fwd_hdim64_bf16_split_softcap_sm80_cu_93b96ec2_38746ignoreE,@object
	.size		_ZN79_INTERNAL_b13ec3a6_43_flash_fwd_hdim64_bf16_split_softcap_sm80_cu_93b96ec2_38744cuda3std3__481_GLOBAL__N__b13ec3a6_43_flash_fwd_hdim64_bf16_split_softcap_sm80_cu_93b96ec2_38746ignoreE,(_ZN79_INTERNAL_b13ec3a6_43_flash_fwd_hdim64_bf16_split_softcap_sm80_cu_93b96ec2_38744cute7productE - _ZN79_INTERNAL_b13ec3a6_43_flash_fwd_hdim64_bf16_split_softcap_sm80_cu_93b96ec2_38744cuda3std3__481_GLOBAL__N__b13ec3a6_43_flash_fwd_hdim64_bf16_split_softcap_sm80_cu_93b96ec2_38746ignoreE)
_ZN79_INTERNAL_b13ec3a6_43_flash_fwd_hdim64_bf16_split_softcap_sm80_cu_93b96ec2_38744cuda3std3__481_GLOBAL__N__b13ec3a6_43_flash_fwd_hdim64_bf16_split_softcap_sm80_cu_93b96ec2_38746ignoreE:
	.zero		1
	.type		_ZN79_INTERNAL_b13ec3a6_43_flash_fwd_hdim64_bf16_split_softcap_sm80_cu_93b96ec2_38744cute7productE,@object
	.size		_ZN79_INTERNAL_b13ec3a6_43_flash_fwd_hdim64_bf16_split_softcap_sm80_cu_93b96ec2_38744cute7productE,(_ZN79_INTERNAL_b13ec3a6_43_flash_fwd_hdim64_bf16_split_softcap_sm80_cu_93b96ec2_38744cuda3std3__45__cpo3endE - _ZN79_INTERNAL_b13ec3a6_43_flash_fwd_hdim64_bf16_split_softcap_sm80_cu_93b96ec2_38744cute7productE)
_ZN79_INTERNAL_b13ec3a6_43_flash_fwd_hdim64_bf16_split_softcap_sm80_cu_93b96ec2_38744cute7productE:
	.zero		1
	.type		_ZN79_INTERNAL_b13ec3a6_43_flash_fwd_hdim64_bf16_split_softcap_sm80_cu_93b96ec2_38744cuda3std3__45__cpo3endE,@object
	.size		_ZN79_INTERNAL_b13ec3a6_43_flash_fwd_hdim64_bf16_split_softcap_sm80_cu_93b96ec2_38744cuda3std3__45__cpo3endE,(_ZN79_INTERNAL_b13ec3a6_43_flash_fwd_hdim64_bf16_split_softcap_sm80_cu_93b96ec2_38744cuda3std3__419piecewise_constructE - _ZN79_INTERNAL_b13ec3a6_43_flash_fwd_hdim64_bf16_split_softcap_sm80_cu_93b96ec2_38744cuda3std3__45__cpo3endE)
_ZN79_INTERNAL_b13ec3a6_43_flash_fwd_hdim64_bf16_split_softcap_sm80_cu_93b96ec2_38744cuda3std3__45__cpo3endE:
	.zero		1
	.type		_ZN79_INTERNAL_b13ec3a6_43_flash_fwd_hdim64_bf16_split_softcap_sm80_cu_93b96ec2_38744cuda3std3__419piecewise_constructE,@object
	.size		_ZN79_INTERNAL_b13ec3a6_43_flash_fwd_hdim64_bf16_split_softcap_sm80_cu_93b96ec2_38744cuda3std3__419piecewise_constructE,(_ZN79_INTERNAL_b13ec3a6_43_flash_fwd_hdim64_bf16_split_softcap_sm80_cu_93b96ec2_38744cuda3std3__45__cpo4cendE - _ZN79_INTERNAL_b13ec3a6_43_flash_fwd_hdim64_bf16_split_softcap_sm80_cu_93b96ec2_38744cuda3std3__419piecewise_constructE)
_ZN79_INTERNAL_b13ec3a6_43_flash_fwd_hdim64_bf16_split_softcap_sm80_cu_93b96ec2_38744cuda3std3__419piecewise_constructE:
	.zero		1
	.type		_ZN79_INTERNAL_b13ec3a6_43_flash_fwd_hdim64_bf16_split_softcap_sm80_cu_93b96ec2_38744cuda3std3__45__cpo4cendE,@object
	.size		_ZN79_INTERNAL_b13ec3a6_43_flash_fwd_hdim64_bf16_split_softcap_sm80_cu_93b96ec2_38744cuda3std3__45__cpo4cendE,(_ZN79_INTERNAL_b13ec3a6_43_flash_fwd_hdim64_bf16_split_softcap_sm80_cu_93b96ec2_38744cuda3std6ranges3__45__cpo4swapE - _ZN79_INTERNAL_b13ec3a6_43_flash_fwd_hdim64_bf16_split_softcap_sm80_cu_93b96ec2_38744cuda3std3__45__cpo4cendE)
_ZN79_INTERNAL_b13ec3a6_43_flash_fwd_hdim64_bf16_split_softcap_sm80_cu_93b96ec2_38744cuda3std3__45__cpo4cendE:
	.zero		1
	.type		_ZN79_INTERNAL_b13ec3a6_43_flash_fwd_hdim64_bf16_split_softcap_sm80_cu_93b96ec2_38744cuda3std6ranges3__45__cpo4swapE,@object
	.size		_ZN79_INTERNAL_b13ec3a6_43_flash_fwd_hdim64_bf16_split_softcap_sm80_cu_93b96ec2_38744cuda3std6ranges3__45__cpo4swapE,(.L_7 - _ZN79_INTERNAL_b13ec3a6_43_flash_fwd_hdim64_bf16_split_softcap_sm80_cu_93b96ec2_38744cuda3std6ranges3__45__cpo4swapE)
_ZN79_INTERNAL_b13ec3a6_43_flash_fwd_hdim64_bf16_split_softcap_sm80_cu_93b96ec2_38744cuda3std6ranges3__45__cpo4swapE:
	.zero		1
.L_7:


//--------------------- .nv.shared._ZN7cutlass13device_kernelIN5flash19enable_sm80_to_sm89INS1_16FlashAttnFwdSm80INS1_25CollectiveMainloopFwdSm80ILi4ELi1ELb0EN4cute5tupleIJNS5_1CILi128EEENS7_ILi80EEENS7_ILi64EEEEEELi64ENS_10bfloat16_tEfNS_4arch4Sm80ELb0ELb0ELb1ELb1ELb0ELb0ELb1ELb1EEENS1_21CollectiveEpilogueFwdINS6_IJS8_SA_S9_EEENS6_IJNS7_ILi1EEESI_SI_EEESC_SE_Li128ELb1ELb1ELb1ELb0EEENS1_36VarlenDynamicPersistentTileSchedulerILi128ELi80ELi128ELi128ELb1ELb1ELb0ELb0ELb1ELb1EEEEEEEEEvNT_6ParamsE --------------------------
	.section	.nv.shared._ZN7cutlass13device_kernelIN5flash19enable_sm80_to_sm89INS1_16FlashAttnFwdSm80INS1_25CollectiveMainloopFwdSm80ILi4ELi1ELb0EN4cute5tupleIJNS5_1CILi128EEENS7_ILi80EEENS7_ILi64EEEEEELi64ENS_10bfloat16_tEfNS_4arch4Sm80ELb0ELb0ELb1ELb1ELb0ELb0ELb1ELb1EEENS1_21CollectiveEpilogueFwdINS6_IJS8_SA_S9_EEENS6_IJNS7_ILi1EEESI_SI_EEESC_SE_Li128ELb1ELb1ELb1ELb0EEENS1_36VarlenDynamicPersistentTileSchedulerILi128ELi80ELi128ELi128ELb1ELb1ELb0ELb0ELb1ELb1EEEEEEEEEvNT_6ParamsE,"aw",@nobits
	.sectionflags	@""
	.align	16


//--------------------- .nv.shared._ZN7cutlass13device_kernelIN5flash19enable_sm80_to_sm89INS1_16FlashAttnFwdSm80INS1_25CollectiveMainloopFwdSm80ILi4ELi1ELb0EN4cute5tupleIJNS5_1CILi128EEENS7_ILi80EEENS7_ILi64EEEEEELi64ENS_10bfloat16_tEfNS_4arch4Sm80ELb0ELb0ELb1ELb1ELb0ELb1ELb1ELb1EEENS1_21CollectiveEpilogueFwdINS6_IJS8_SA_S9_EEENS6_IJNS7_ILi1EEESI_SI_EEESC_SE_Li128ELb1ELb1ELb1ELb0EEENS1_36VarlenDynamicPersistentTileSchedulerILi128ELi80ELi128ELi128ELb1ELb1ELb0ELb0ELb1ELb1EEEEEEEEEvNT_6ParamsE --------------------------
	.section	.nv.shared._ZN7cutlass13device_kernelIN5flash19enable_sm80_to_sm89INS1_16FlashAttnFwdSm80INS1_25CollectiveMainloopFwdSm80ILi4ELi1ELb0EN4cute5tupleIJNS5_1CILi128EEENS7_ILi80EEENS7_ILi64EEEEEELi64ENS_10bfloat16_tEfNS_4arch4Sm80ELb0ELb0ELb1ELb1ELb0ELb1ELb1ELb1EEENS1_21CollectiveEpilogueFwdINS6_IJS8_SA_S9_EEENS6_IJNS7_ILi1EEESI_SI_EEESC_SE_Li128ELb1ELb1ELb1ELb0EEENS1_36VarlenDynamicPersistentTileSchedulerILi128ELi80ELi128ELi128ELb1ELb1ELb0ELb0ELb1ELb1EEEEEEEEEvNT_6ParamsE,"aw",@nobits
	.sectionflags	@""
	.align	16


//--------------------- .nv.shared._ZN7cutlass13device_kernelIN5flash19enable_sm80_to_sm89INS1_16FlashAttnFwdSm80INS1_25CollectiveMainloopFwdSm80ILi4ELi1ELb0EN4cute5tupleIJNS5_1CILi128EEENS7_ILi96EEENS7_ILi64EEEEEELi64ENS_10bfloat16_tEfNS_4arch4Sm80ELb0ELb1ELb1ELb0ELb0ELb0ELb1ELb1EEENS1_21CollectiveEpilogueFwdINS6_IJS8_SA_S9_EEENS6_IJNS7_ILi1EEESI_SI_EEESC_SE_Li128ELb0ELb1ELb1ELb0EEENS1_19SingleTileSchedulerILb0ELb1ELb1ELi128EEEEEEEEEvNT_6ParamsE --------------------------
	.section	.nv.shared._ZN7cutlass13device_kernelIN5flash19enable_sm80_to_sm89INS1_16FlashAttnFwdSm80INS1_25CollectiveMainloopFwdSm80ILi4ELi1ELb0EN4cute5tupleIJNS5_1CILi128EEENS7_ILi96EEENS7_ILi64EEEEEELi64ENS_10bfloat16_tEfNS_4arch4Sm80ELb0ELb1ELb1ELb0ELb0ELb0ELb1ELb1EEENS1_21CollectiveEpilogueFwdINS6_IJS8_SA_S9_EEENS6_IJNS7_ILi1EEESI_SI_EEESC_SE_Li128ELb0ELb1ELb1ELb0EEENS1_19SingleTileSchedulerILb0ELb1ELb1ELi128EEEEEEEEEvNT_6ParamsE,"aw",@nobits
	.sectionflags	@""
	.align	16


//--------------------- .nv.shared._ZN7cutlass13device_kernelIN5flash19enable_sm80_to_sm89INS1_16FlashAttnFwdSm80INS1_25CollectiveMainloopFwdSm80ILi4ELi1ELb0EN4cute5tupleIJNS5_1CILi128EEENS7_ILi80EEENS7_ILi64EEEEEELi64ENS_10bfloat16_tEfNS_4arch4Sm80ELb0ELb1ELb1ELb1ELb0ELb0ELb1ELb1EEENS1_21CollectiveEpilogueFwdINS6_IJS8_SA_S9_EEENS6_IJNS7_ILi1EEESI_SI_EEESC_SE_Li128ELb1ELb1ELb1ELb0EEENS1_36VarlenDynamicPersistentTileSchedulerILi128ELi80ELi128ELi128ELb1ELb1ELb0ELb1ELb0ELb1EEEEEEEEEvNT_6ParamsE --------------------------
	.section	.nv.shared._ZN7cutlass13device_kernelIN5flash19enable_sm80_to_sm89INS1_16FlashAttnFwdSm80INS1_25CollectiveMainloopFwdSm80ILi4ELi1ELb0EN4cute5tupleIJNS5_1CILi128EEENS7_ILi80EEENS7_ILi64EEEEEELi64ENS_10bfloat16_tEfNS_4arch4Sm80ELb0ELb1ELb1ELb1ELb0ELb0ELb1ELb1EEENS1_21CollectiveEpilogueFwdINS6_IJS8_SA_S9_EEENS6_IJNS7_ILi1EEESI_SI_EEESC_SE_Li128ELb1ELb1ELb1ELb0EEENS1_36VarlenDynamicPersistentTileSchedulerILi128ELi80ELi128ELi128ELb1ELb1ELb0ELb1ELb0ELb1EEEEEEEEEvNT_6ParamsE,"aw",@nobits
	.sectionflags	@""
	.align	16


//--------------------- .nv.shared._ZN7cutlass13device_kernelIN5flash19enable_sm80_to_sm89INS1_16FlashAttnFwdSm80INS1_25CollectiveMainloopFwdSm80ILi4ELi1ELb0EN4cute5tupleIJNS5_1CILi128EEENS7_ILi80EEENS7_ILi64EEEEEELi64ENS_10bfloat16_tEfNS_4arch4Sm80ELb0ELb1ELb1ELb1ELb0ELb1ELb1ELb1EEENS1_21CollectiveEpilogueFwdINS6_IJS8_SA_S9_EEENS6_IJNS7_ILi1EEESI_SI_EEESC_SE_Li128ELb1ELb1ELb1ELb0EEENS1_36VarlenDynamicPersistentTileSchedulerILi128ELi80ELi128ELi128ELb1ELb1ELb0ELb1ELb0ELb1EEEEEEEEEvNT_6ParamsE --------------------------
	.section	.nv.shared._ZN7cutlass13device_kernelIN5flash19enable_sm80_to_sm89INS1_16FlashAttnFwdSm80INS1_25CollectiveMainloopFwdSm80ILi4ELi1ELb0EN4cute5tupleIJNS5_1CILi128EEENS7_ILi80EEENS7_ILi64EEEEEELi64ENS_10bfloat16_tEfNS_4arch4Sm80ELb0ELb1ELb1ELb1ELb0ELb1ELb1ELb1EEENS1_21CollectiveEpilogueFwdINS6_IJS8_SA_S9_EEENS6_IJNS7_ILi1EEESI_SI_EEESC_SE_Li128ELb1ELb1ELb1ELb0EEENS1_36VarlenDynamicPersistentTileSchedulerILi128ELi80ELi128ELi128ELb1ELb1ELb0ELb1ELb0ELb1EEEEEEEEEvNT_6ParamsE,"aw",@nobits
	.sectionflags	@""
	.align	16


//--------------------- .nv.shared._ZN7cutlass13device_kernelIN5flash19enable_sm80_to_sm89INS1_16FlashAttnFwdSm80INS1_25CollectiveMainloopFwdSm80ILi4ELi1ELb0EN4cute5tupleIJNS5_1CILi128EEENS7_ILi112EEENS7_ILi64EEEEEELi64ENS_10bfloat16_tEfNS_4arch4Sm80ELb1ELb0ELb1ELb0ELb0ELb0ELb1ELb1EEENS1_21CollectiveEpilogueFwdINS6_IJS8_SA_S9_EEENS6_IJNS7_ILi1EEESI_SI_EEESC_SE_Li128ELb0ELb1ELb1ELb0EEENS1_30DynamicPersistentTileSchedulerILi128ELi128ELb1ELb1ELb0EEEEEEEEEvNT_6ParamsE --------------------------
	.section	.nv.shared._ZN7cutlass13device_kernelIN5flash19enable_sm80_to_sm89INS1_16FlashAttnFwdSm80INS1_25CollectiveMainloopFwdSm80ILi4ELi1ELb0EN4cute5tupleIJNS5_1CILi128EEENS7_ILi112EEENS7_ILi64EEEEEELi64ENS_10bfloat16_tEfNS_4arch4Sm80ELb1ELb0ELb1ELb0ELb0ELb0ELb1ELb1EEENS1_21CollectiveEpilogueFwdINS6_IJS8_SA_S9_EEENS6_IJNS7_ILi1EEESI_SI_EEESC_SE_Li128ELb0ELb1ELb1ELb0EEENS1_30DynamicPersistentTileSchedulerILi128ELi128ELb1ELb1ELb0EEEEEEEEEvNT_6ParamsE,"aw",@nobits
	.sectionflags	@""
	.align	16


//--------------------- .nv.shared._ZN7cutlass13device_kernelIN5flash19enable_sm80_to_sm89INS1_16FlashAttnFwdSm80INS1_25CollectiveMainloopFwdSm80ILi4ELi1ELb0EN4cute5tupleIJNS5_1CILi128EEENS7_ILi80EEENS7_ILi64EEEEEELi64ENS_10bfloat16_tEfNS_4arch4Sm80ELb1ELb0ELb1ELb1ELb0ELb0ELb1ELb1EEENS1_21CollectiveEpilogueFwdINS6_IJS8_SA_S9_EEENS6_IJNS7_ILi1EEESI_SI_EEESC_SE_Li128ELb1ELb1ELb1ELb0EEENS1_36VarlenDynamicPersistentTileSchedulerILi128ELi80ELi128ELi128ELb1ELb1ELb0ELb1ELb1ELb1EEEEEEEEEvNT_6ParamsE --------------------------
	.section	.nv.shared._ZN7cutlass13device_kernelIN5flash19enable_sm80_to_sm89INS1_16FlashAttnFwdSm80INS1_25CollectiveMainloopFwdSm80ILi4ELi1ELb0EN4cute5tupleIJNS5_1CILi128EEENS7_ILi80EEENS7_ILi64EEEEEELi64ENS_10bfloat16_tEfNS_4arch4Sm80ELb1ELb0ELb1ELb1ELb0ELb0ELb1ELb1EEENS1_21CollectiveEpilogueFwdINS6_IJS8_SA_S9_EEENS6_IJNS7_ILi1EEESI_SI_EEESC_SE_Li128ELb1ELb1ELb1ELb0EEENS1_36VarlenDynamicPersistentTileSchedulerILi128ELi80ELi128ELi128ELb1ELb1ELb0ELb1ELb1ELb1EEEEEEEEEvNT_6ParamsE,"aw",@nobits
	.sectionflags	@""
	.align	16


//--------------------- .nv.shared._ZN7cutlass13device_kernelIN5flash19enable_sm80_to_sm89INS1_16FlashAttnFwdSm80INS1_25CollectiveMainloopFwdSm80ILi4ELi1ELb0EN4cute5tupleIJNS5_1CILi128EEENS7_ILi80EEENS7_ILi64EEEEEELi64ENS_10bfloat16_tEfNS_4arch4Sm80ELb1ELb0ELb1ELb1ELb0ELb1ELb1ELb1EEENS1_21CollectiveEpilogueFwdINS6_IJS8_SA_S9_EEENS6_IJNS7_ILi1EEESI_SI_EEESC_SE_Li128ELb1ELb1ELb1ELb0EEENS1_36VarlenDynamicPersistentTileSchedulerILi128ELi80ELi128ELi128ELb1ELb1ELb0ELb1ELb1ELb1EEEEEEEEEvNT_6ParamsE --------------------------
	.section	.nv.shared._ZN7cutlass13device_kernelIN5flash19enable_sm80_to_sm89INS1_16FlashAttnFwdSm80INS1_25CollectiveMainloopFwdSm80ILi4ELi1ELb0EN4cute5tupleIJNS5_1CILi128EEENS7_ILi80EEENS7_ILi64EEEEEELi64ENS_10bfloat16_tEfNS_4arch4Sm80ELb1ELb0ELb1ELb1ELb0ELb1ELb1ELb1EEENS1_21CollectiveEpilogueFwdINS6_IJS8_SA_S9_EEENS6_IJNS7_ILi1EEESI_SI_EEESC_SE_Li128ELb1ELb1ELb1ELb0EEENS1_36VarlenDynamicPersistentTileSchedulerILi128ELi80ELi128ELi128ELb1ELb1ELb0ELb1ELb1ELb1EEEEEEEEEvNT_6ParamsE,"aw",@nobits
	.sectionflags	@""
	.align	16
